	.target	sm_100a

	.elftype	@"ET_EXEC"


//--------------------- .note.nv.tkinfo           --------------------------
	.section	.note.nv.tkinfo,"",@"SHT_NOTE"
	.sectionflags	@"SHF_NOTE_NV_TKINFO"
	.tkinfo
        /*0018*/ 	.word	0x00000002
        /*0030*/ 	.string	""
        /*0030*/ 	.string	"ptxas"
        /*0030*/ 	.string	"Cuda compilation tools, release 13.0, V13.0.88"
        /*0030*/ 	.string	"Build cuda_13.0.r13.0/compiler.36424714_0"
        /*0030*/ 	.string	"-arch sm_100a -m 64 "



//--------------------- .note.nv.cuinfo           --------------------------
	.section	.note.nv.cuinfo,"",@"SHT_NOTE"
	.sectionflags	@"SHF_NOTE_NV_CUINFO"
        /*0018*/ 	.short	0x0002
        /*001a*/ 	.short	0x0064
        /*001c*/ 	.short	0x0082
	.zero		2


//--------------------- .nv.info                  --------------------------
	.section	.nv.info,"",@"SHT_CUDA_INFO"
	.align	4


	//----- nvinfo : EIATTR_REGCOUNT
	.align		4
        /*0000*/ 	.byte	0x04, 0x2f
        /*0002*/ 	.short	(.L_100 - .L_99)
	.align		4
.L_99:
        /*0004*/ 	.word	index@(_ZN2at6native29vectorized_elementwise_kernelILi8EZZZN37_INTERNAL_cee6930f_7_Loss_cu_5b0651e139_GLOBAL__N__cee6930f_7_Loss_cu_5b0651e140binary_cross_entropy_backward_out_kernelERNS_6TensorERKS4_S7_S7_ENKUlvE_clEvENKUlvE_clEvEUldddE_St5arrayIPcLm4EEEEviT0_T1_)
        /*0008*/ 	.word	0x00000048


	//----- nvinfo : EIATTR_FRAME_SIZE
	.align		4
.L_100:
        /*000c*/ 	.byte	0x04, 0x11
        /*000e*/ 	.short	(.L_102 - .L_101)
	.align		4
.L_101:
        /*0010*/ 	.word	index@($__internal_35_$__cuda_sm20_div_rn_f64_full)
        /*0014*/ 	.word	0x00000000


	//----- nvinfo : EIATTR_FRAME_SIZE
	.align		4
.L_102:
        /*0018*/ 	.byte	0x04, 0x11
        /*001a*/ 	.short	(.L_104 - .L_103)
	.align		4
.L_103:
        /*001c*/ 	.word	index@(_ZN2at6native29vectorized_elementwise_kernelILi8EZZZN37_INTERNAL_cee6930f_7_Loss_cu_5b0651e139_GLOBAL__N__cee6930f_7_Loss_cu_5b0651e140binary_cross_entropy_backward_out_kernelERNS_6TensorERKS4_S7_S7_ENKUlvE_clEvENKUlvE_clEvEUldddE_St5arrayIPcLm4EEEEviT0_T1_)
        /*0020*/ 	.word	0x00000000


	//----- nvinfo : EIATTR_REGCOUNT
	.align		4
.L_104:
        /*0024*/ 	.byte	0x04, 0x2f
        /*0026*/ 	.short	(.L_106 - .L_105)
	.align		4
.L_105:
        /*0028*/ 	.word	index@(_ZN2at6native29vectorized_elementwise_kernelILi4EZZZN37_INTERNAL_cee6930f_7_Loss_cu_5b0651e139_GLOBAL__N__cee6930f_7_Loss_cu_5b0651e140binary_cross_entropy_backward_out_kernelERNS_6TensorERKS4_S7_S7_ENKUlvE_clEvENKUlvE_clEvEUldddE_St5arrayIPcLm4EEEEviT0_T1_)
        /*002c*/ 	.word	0x00000048


	//----- nvinfo : EIATTR_FRAME_SIZE
	.align		4
.L_106:
        /*0030*/ 	.byte	0x04, 0x11
        /*0032*/ 	.short	(.L_108 - .L_107)
	.align		4
.L_107:
        /*0034*/ 	.word	index@($__internal_34_$__cuda_sm20_div_rn_f64_full)
        /*0038*/ 	.word	0x00000000


	//----- nvinfo : EIATTR_FRAME_SIZE
	.align		4
.L_108:
        /*003c*/ 	.byte	0x04, 0x11
        /*003e*/ 	.short	(.L_110 - .L_109)
	.align		4
.L_109:
        /*0040*/ 	.word	index@(_ZN2at6native29vectorized_elementwise_kernelILi4EZZZN37_INTERNAL_cee6930f_7_Loss_cu_5b0651e139_GLOBAL__N__cee6930f_7_Loss_cu_5b0651e140binary_cross_entropy_backward_out_kernelERNS_6TensorERKS4_S7_S7_ENKUlvE_clEvENKUlvE_clEvEUldddE_St5arrayIPcLm4EEEEviT0_T1_)
        /*0044*/ 	.word	0x00000000


	//----- nvinfo : EIATTR_REGCOUNT
	.align		4
.L_110:
        /*0048*/ 	.byte	0x04, 0x2f
        /*004a*/ 	.short	(.L_112 - .L_111)
	.align		4
.L_111:
        /*004c*/ 	.word	index@(_ZN2at6native29vectorized_elementwise_kernelILi2EZZZN37_INTERNAL_cee6930f_7_Loss_cu_5b0651e139_GLOBAL__N__cee6930f_7_Loss_cu_5b0651e140binary_cross_entropy_backward_out_kernelERNS_6TensorERKS4_S7_S7_ENKUlvE_clEvENKUlvE_clEvEUldddE_St5arrayIPcLm4EEEEviT0_T1_)
        /*0050*/ 	.word	0x00000048


	//----- nvinfo : EIATTR_FRAME_SIZE
	.align		4
.L_112:
        /*0054*/ 	.byte	0x04, 0x11
        /*0056*/ 	.short	(.L_114 - .L_113)
	.align		4
.L_113:
        /*0058*/ 	.word	index@($__internal_33_$__cuda_sm20_div_rn_f64_full)
        /*005c*/ 	.word	0x00000000


	//----- nvinfo : EIATTR_FRAME_SIZE
	.align		4
.L_114:
        /*0060*/ 	.byte	0x04, 0x11
        /*0062*/ 	.short	(.L_116 - .L_115)
	.align		4
.L_115:
        /*0064*/ 	.word	index@(_ZN2at6native29vectorized_elementwise_kernelILi2EZZZN37_INTERNAL_cee6930f_7_Loss_cu_5b0651e139_GLOBAL__N__cee6930f_7_Loss_cu_5b0651e140binary_cross_entropy_backward_out_kernelERNS_6TensorERKS4_S7_S7_ENKUlvE_clEvENKUlvE_clEvEUldddE_St5arrayIPcLm4EEEEviT0_T1_)
        /*0068*/ 	.word	0x00000000


	//----- nvinfo : EIATTR_REGCOUNT
	.align		4
.L_116:
        /*006c*/ 	.byte	0x04, 0x2f
        /*006e*/ 	.short	(.L_118 - .L_117)
	.align		4
.L_117:
        /*0070*/ 	.word	index@(_ZN2at6native27unrolled_elementwise_kernelIZZZN37_INTERNAL_cee6930f_7_Loss_cu_5b0651e139_GLOBAL__N__cee6930f_7_Loss_cu_5b0651e140binary_cross_entropy_backward_out_kernelERNS_6TensorERKS4_S7_S7_ENKUlvE_clEvENKUlvE_clEvEUldddE_St5arrayIPcLm4EELi4E23TrivialOffsetCalculatorILi3EjESE_ILi1EjENS0_6memory15LoadWithoutCastENSH_16StoreWithoutCastEEEviT_T0_T2_T3_T4_T5_)
        /*0074*/ 	.word	0x00000030


	//----- nvinfo : EIATTR_FRAME_SIZE
	.align		4
.L_118:
        /*0078*/ 	.byte	0x04, 0x11
        /*007a*/ 	.short	(.L_120 - .L_119)
	.align		4
.L_119:
        /*007c*/ 	.word	index@($__internal_32_$__cuda_sm20_div_rn_f64_full)
        /*0080*/ 	.word	0x00000000


	//----- nvinfo : EIATTR_FRAME_SIZE
	.align		4
.L_120:
        /*0084*/ 	.byte	0x04, 0x11
        /*0086*/ 	.short	(.L_122 - .L_121)
	.align		4
.L_121:
        /*0088*/ 	.word	index@(_ZN2at6native27unrolled_elementwise_kernelIZZZN37_INTERNAL_cee6930f_7_Loss_cu_5b0651e139_GLOBAL__N__cee6930f_7_Loss_cu_5b0651e140binary_cross_entropy_backward_out_kernelERNS_6TensorERKS4_S7_S7_ENKUlvE_clEvENKUlvE_clEvEUldddE_St5arrayIPcLm4EELi4E23TrivialOffsetCalculatorILi3EjESE_ILi1EjENS0_6memory15LoadWithoutCastENSH_16StoreWithoutCastEEEviT_T0_T2_T3_T4_T5_)
        /*008c*/ 	.word	0x00000000


	//----- nvinfo : EIATTR_REGCOUNT
	.align		4
.L_122:
        /*0090*/ 	.byte	0x04, 0x2f
        /*0092*/ 	.short	(.L_124 - .L_123)
	.align		4
.L_123:
        /*0094*/ 	.word	index@(_ZN2at6native18elementwise_kernelILi128ELi2EZNS0_22gpu_kernel_impl_nocastIZZZN37_INTERNAL_cee6930f_7_Loss_cu_5b0651e139_GLOBAL__N__cee6930f_7_Loss_cu_5b0651e140binary_cross_entropy_backward_out_kernelERNS_6TensorERKS5_S8_S8_ENKUlvE_clEvENKUlvE_clEvEUldddE_EEvRNS_18TensorIteratorBaseERKT_EUliE_EEviT1_)
        /*0098*/ 	.word	0x0000001d


	//----- nvinfo : EIATTR_FRAME_SIZE
	.align		4
.L_124:
        /*009c*/ 	.byte	0x04, 0x11
        /*009e*/ 	.short	(.L_126 - .L_125)
	.align		4
.L_125:
        /*00a0*/ 	.word	index@($__internal_31_$__cuda_sm20_div_rn_f64_full)
        /*00a4*/ 	.word	0x00000000


	//----- nvinfo : EIATTR_FRAME_SIZE
	.align		4
.L_126:
        /*00a8*/ 	.byte	0x04, 0x11
        /*00aa*/ 	.short	(.L_128 - .L_127)
	.align		4
.L_127:
        /*00ac*/ 	.word	index@(_ZN2at6native18elementwise_kernelILi128ELi2EZNS0_22gpu_kernel_impl_nocastIZZZN37_INTERNAL_cee6930f_7_Loss_cu_5b0651e139_GLOBAL__N__cee6930f_7_Loss_cu_5b0651e140binary_cross_entropy_backward_out_kernelERNS_6TensorERKS5_S8_S8_ENKUlvE_clEvENKUlvE_clEvEUldddE_EEvRNS_18TensorIteratorBaseERKT_EUliE_EEviT1_)
        /*00b0*/ 	.word	0x00000000


	//----- nvinfo : EIATTR_REGCOUNT
	.align		4
.L_128:
        /*00b4*/ 	.byte	0x04, 0x2f
        /*00b6*/ 	.short	(.L_130 - .L_129)
	.align		4
.L_129:
        /*00b8*/ 	.word	index@(_ZN2at6native27unrolled_elementwise_kernelIZZZN37_INTERNAL_cee6930f_7_Loss_cu_5b0651e139_GLOBAL__N__cee6930f_7_Loss_cu_5b0651e140binary_cross_entropy_backward_out_kernelERNS_6TensorERKS4_S7_S7_ENKUlvE_clEvENKUlvE_clEvEUldddE_St5arrayIPcLm4EELi4E23TrivialOffsetCalculatorILi3EjESE_ILi1EjENS0_6memory12LoadWithCastILi3EEENSH_13StoreWithCastILi1EEEEEviT_T0_T2_T3_T4_T5_)
        /*00bc*/ 	.word	0x00000030


	//----- nvinfo : EIATTR_FRAME_SIZE
	.align		4
.L_130:
        /*00c0*/ 	.byte	0x04, 0x11
        /*00c2*/ 	.short	(.L_132 - .L_131)
	.align		4
.L_131:
        /*00c4*/ 	.word	index@($__internal_30_$__cuda_sm20_div_rn_f64_full)
        /*00c8*/ 	.word	0x00000000


	//----- nvinfo : EIATTR_FRAME_SIZE
	.align		4
.L_132:
        /*00cc*/ 	.byte	0x04, 0x11
        /*00ce*/ 	.short	(.L_134 - .L_133)
	.align		4
.L_133:
        /*00d0*/ 	.word	index@(_ZN2at6native27unrolled_elementwise_kernelIZZZN37_INTERNAL_cee6930f_7_Loss_cu_5b0651e139_GLOBAL__N__cee6930f_7_Loss_cu_5b0651e140binary_cross_entropy_backward_out_kernelERNS_6TensorERKS4_S7_S7_ENKUlvE_clEvENKUlvE_clEvEUldddE_St5arrayIPcLm4EELi4E23TrivialOffsetCalculatorILi3EjESE_ILi1EjENS0_6memory12LoadWithCastILi3EEENSH_13StoreWithCastILi1EEEEEviT_T0_T2_T3_T4_T5_)
        /*00d4*/ 	.word	0x00000000


	//----- nvinfo : EIATTR_REGCOUNT
	.align		4
.L_134:
        /*00d8*/ 	.byte	0x04, 0x2f
        /*00da*/ 	.short	(.L_136 - .L_135)
	.align		4
.L_135:
        /*00dc*/ 	.word	index@(_ZN2at6native18elementwise_kernelILi128ELi4EZNS0_15gpu_kernel_implIZZZN37_INTERNAL_cee6930f_7_Loss_cu_5b0651e139_GLOBAL__N__cee6930f_7_Loss_cu_5b0651e140binary_cross_entropy_backward_out_kernelERNS_6TensorERKS5_S8_S8_ENKUlvE_clEvENKUlvE_clEvEUldddE_EEvRNS_18TensorIteratorBaseERKT_EUliE_EEviT1_)
        /*00e0*/ 	.word	0x0000001c


	//----- nvinfo : EIATTR_FRAME_SIZE
	.align		4
.L_136:
        /*00e4*/ 	.byte	0x04, 0x11
        /*00e6*/ 	.short	(.L_138 - .L_137)
	.align		4
.L_137:
        /*00e8*/ 	.word	index@($__internal_29_$__cuda_sm20_div_rn_f64_full)
        /*00ec*/ 	.word	0x00000000


	//----- nvinfo : EIATTR_FRAME_SIZE
	.align		4
.L_138:
        /*00f0*/ 	.byte	0x04, 0x11
        /*00f2*/ 	.short	(.L_140 - .L_139)
	.align		4
.L_139:
        /*00f4*/ 	.word	index@(_ZN2at6native18elementwise_kernelILi128ELi4EZNS0_15gpu_kernel_implIZZZN37_INTERNAL_cee6930f_7_Loss_cu_5b0651e139_GLOBAL__N__cee6930f_7_Loss_cu_5b0651e140binary_cross_entropy_backward_out_kernelERNS_6TensorERKS5_S8_S8_ENKUlvE_clEvENKUlvE_clEvEUldddE_EEvRNS_18TensorIteratorBaseERKT_EUliE_EEviT1_)
        /*00f8*/ 	.word	0x00000000


	//----- nvinfo : EIATTR_REGCOUNT
	.align		4
.L_140:
        /*00fc*/ 	.byte	0x04, 0x2f
        /*00fe*/ 	.short	(.L_142 - .L_141)
	.align		4
.L_141:
        /*0100*/ 	.word	index@(_ZN2at6native29vectorized_elementwise_kernelILi8EZZZN37_INTERNAL_cee6930f_7_Loss_cu_5b0651e139_GLOBAL__N__cee6930f_7_Loss_cu_5b0651e140binary_cross_entropy_backward_out_kernelERNS_6TensorERKS4_S7_S7_ENKUlvE_clEvENKUlvE0_clEvEUlfffE_St5arrayIPcLm4EEEEviT0_T1_)
        /*0104*/ 	.word	0x00000028


	//----- nvinfo : EIATTR_FRAME_SIZE
	.align		4
.L_142:
        /*0108*/ 	.byte	0x04, 0x11
        /*010a*/ 	.short	(.L_144 - .L_143)
	.align		4
.L_143:
        /*010c*/ 	.word	index@(_ZN2at6native29vectorized_elementwise_kernelILi8EZZZN37_INTERNAL_cee6930f_7_Loss_cu_5b0651e139_GLOBAL__N__cee6930f_7_Loss_cu_5b0651e140binary_cross_entropy_backward_out_kernelERNS_6TensorERKS4_S7_S7_ENKUlvE_clEvENKUlvE0_clEvEUlfffE_St5arrayIPcLm4EEEEviT0_T1_)
        /*0110*/ 	.word	0x00000000


	//----- nvinfo : EIATTR_REGCOUNT
	.align		4
.L_144:
        /*0114*/ 	.byte	0x04, 0x2f
        /*0116*/ 	.short	(.L_146 - .L_145)
	.align		4
.L_145:
        /*0118*/ 	.word	index@(_ZN2at6native29vectorized_elementwise_kernelILi4EZZZN37_INTERNAL_cee6930f_7_Loss_cu_5b0651e139_GLOBAL__N__cee6930f_7_Loss_cu_5b0651e140binary_cross_entropy_backward_out_kernelERNS_6TensorERKS4_S7_S7_ENKUlvE_clEvENKUlvE0_clEvEUlfffE_St5arrayIPcLm4EEEEviT0_T1_)
        /*011c*/ 	.word	0x00000028


	//----- nvinfo : EIATTR_FRAME_SIZE
	.align		4
.L_146:
        /*0120*/ 	.byte	0x04, 0x11
        /*0122*/ 	.short	(.L_148 - .L_147)
	.align		4
.L_147:
        /*0124*/ 	.word	index@(_ZN2at6native29vectorized_elementwise_kernelILi4EZZZN37_INTERNAL_cee6930f_7_Loss_cu_5b0651e139_GLOBAL__N__cee6930f_7_Loss_cu_5b0651e140binary_cross_entropy_backward_out_kernelERNS_6TensorERKS4_S7_S7_ENKUlvE_clEvENKUlvE0_clEvEUlfffE_St5arrayIPcLm4EEEEviT0_T1_)
        /*0128*/ 	.word	0x00000000


	//----- nvinfo : EIATTR_REGCOUNT
	.align		4
.L_148:
        /*012c*/ 	.byte	0x04, 0x2f
        /*012e*/ 	.short	(.L_150 - .L_149)
	.align		4
.L_149:
        /*0130*/ 	.word	index@(_ZN2at6native29vectorized_elementwise_kernelILi2EZZZN37_INTERNAL_cee6930f_7_Loss_cu_5b0651e139_GLOBAL__N__cee6930f_7_Loss_cu_5b0651e140binary_cross_entropy_backward_out_kernelERNS_6TensorERKS4_S7_S7_ENKUlvE_clEvENKUlvE0_clEvEUlfffE_St5arrayIPcLm4EEEEviT0_T1_)
        /*0134*/ 	.word	0x00000028


	//----- nvinfo : EIATTR_FRAME_SIZE
	.align		4
.L_150:
        /*0138*/ 	.byte	0x04, 0x11
        /*013a*/ 	.short	(.L_152 - .L_151)
	.align		4
.L_151:
        /*013c*/ 	.word	index@(_ZN2at6native29vectorized_elementwise_kernelILi2EZZZN37_INTERNAL_cee6930f_7_Loss_cu_5b0651e139_GLOBAL__N__cee6930f_7_Loss_cu_5b0651e140binary_cross_entropy_backward_out_kernelERNS_6TensorERKS4_S7_S7_ENKUlvE_clEvENKUlvE0_clEvEUlfffE_St5arrayIPcLm4EEEEviT0_T1_)
        /*0140*/ 	.word	0x00000000


	//----- nvinfo : EIATTR_REGCOUNT
	.align		4
.L_152:
        /*0144*/ 	.byte	0x04, 0x2f
        /*0146*/ 	.short	(.L_154 - .L_153)
	.align		4
.L_153:
        /*0148*/ 	.word	index@(_ZN2at6native27unrolled_elementwise_kernelIZZZN37_INTERNAL_cee6930f_7_Loss_cu_5b0651e139_GLOBAL__N__cee6930f_7_Loss_cu_5b0651e140binary_cross_entropy_backward_out_kernelERNS_6TensorERKS4_S7_S7_ENKUlvE_clEvENKUlvE0_clEvEUlfffE_St5arrayIPcLm4EELi4E23TrivialOffsetCalculatorILi3EjESE_ILi1EjENS0_6memory15LoadWithoutCastENSH_16StoreWithoutCastEEEviT_T0_T2_T3_T4_T5_)
        /*014c*/ 	.word	0x00000020


	//----- nvinfo : EIATTR_FRAME_SIZE
	.align		4
.L_154:
        /*0150*/ 	.byte	0x04, 0x11
        /*0152*/ 	.short	(.L_156 - .L_155)
	.align		4
.L_155:
        /*0154*/ 	.word	index@(_ZN2at6native27unrolled_elementwise_kernelIZZZN37_INTERNAL_cee6930f_7_Loss_cu_5b0651e139_GLOBAL__N__cee6930f_7_Loss_cu_5b0651e140binary_cross_entropy_backward_out_kernelERNS_6TensorERKS4_S7_S7_ENKUlvE_clEvENKUlvE0_clEvEUlfffE_St5arrayIPcLm4EELi4E23TrivialOffsetCalculatorILi3EjESE_ILi1EjENS0_6memory15LoadWithoutCastENSH_16StoreWithoutCastEEEviT_T0_T2_T3_T4_T5_)
        /*0158*/ 	.word	0x00000000


	//----- nvinfo : EIATTR_REGCOUNT
	.align		4
.L_156:
        /*015c*/ 	.byte	0x04, 0x2f
        /*015e*/ 	.short	(.L_158 - .L_157)
	.align		4
.L_157:
        /*0160*/ 	.word	index@(_ZN2at6native18elementwise_kernelILi128ELi2EZNS0_22gpu_kernel_impl_nocastIZZZN37_INTERNAL_cee6930f_7_Loss_cu_5b0651e139_GLOBAL__N__cee6930f_7_Loss_cu_5b0651e140binary_cross_entropy_backward_out_kernelERNS_6TensorERKS5_S8_S8_ENKUlvE_clEvENKUlvE0_clEvEUlfffE_EEvRNS_18TensorIteratorBaseERKT_EUliE_EEviT1_)
        /*0164*/ 	.word	0x00000016


	//----- nvinfo : EIATTR_FRAME_SIZE
	.align		4
.L_158:
        /*0168*/ 	.byte	0x04, 0x11
        /*016a*/ 	.short	(.L_160 - .L_159)
	.align		4
.L_159:
        /*016c*/ 	.word	index@(_ZN2at6native18elementwise_kernelILi128ELi2EZNS0_22gpu_kernel_impl_nocastIZZZN37_INTERNAL_cee6930f_7_Loss_cu_5b0651e139_GLOBAL__N__cee6930f_7_Loss_cu_5b0651e140binary_cross_entropy_backward_out_kernelERNS_6TensorERKS5_S8_S8_ENKUlvE_clEvENKUlvE0_clEvEUlfffE_EEvRNS_18TensorIteratorBaseERKT_EUliE_EEviT1_)
        /*0170*/ 	.word	0x00000000


	//----- nvinfo : EIATTR_REGCOUNT
	.align		4
.L_160:
        /*0174*/ 	.byte	0x04, 0x2f
        /*0176*/ 	.short	(.L_162 - .L_161)
	.align		4
.L_161:
        /*0178*/ 	.word	index@(_ZN2at6native27unrolled_elementwise_kernelIZZZN37_INTERNAL_cee6930f_7_Loss_cu_5b0651e139_GLOBAL__N__cee6930f_7_Loss_cu_5b0651e140binary_cross_entropy_backward_out_kernelERNS_6TensorERKS4_S7_S7_ENKUlvE_clEvENKUlvE0_clEvEUlfffE_St5arrayIPcLm4EELi4E23TrivialOffsetCalculatorILi3EjESE_ILi1EjENS0_6memory12LoadWithCastILi3EEENSH_13StoreWithCastILi1EEEEEviT_T0_T2_T3_T4_T5_)
        /*017c*/ 	.word	0x00000024


	//----- nvinfo : EIATTR_FRAME_SIZE
	.align		4
.L_162:
        /*0180*/ 	.byte	0x04, 0x11
        /*0182*/ 	.short	(.L_164 - .L_163)
	.align		4
.L_163:
        /*0184*/ 	.word	index@(_ZN2at6native27unrolled_elementwise_kernelIZZZN37_INTERNAL_cee6930f_7_Loss_cu_5b0651e139_GLOBAL__N__cee6930f_7_Loss_cu_5b0651e140binary_cross_entropy_backward_out_kernelERNS_6TensorERKS4_S7_S7_ENKUlvE_clEvENKUlvE0_clEvEUlfffE_St5arrayIPcLm4EELi4E23TrivialOffsetCalculatorILi3EjESE_ILi1EjENS0_6memory12LoadWithCastILi3EEENSH_13StoreWithCastILi1EEEEEviT_T0_T2_T3_T4_T5_)
        /*0188*/ 	.word	0x00000000


	//----- nvinfo : EIATTR_REGCOUNT
	.align		4
.L_164:
        /*018c*/ 	.byte	0x04, 0x2f
        /*018e*/ 	.short	(.L_166 - .L_165)
	.align		4
.L_165:
        /*0190*/ 	.word	index@(_ZN2at6native18elementwise_kernelILi128ELi4EZNS0_15gpu_kernel_implIZZZN37_INTERNAL_cee6930f_7_Loss_cu_5b0651e139_GLOBAL__N__cee6930f_7_Loss_cu_5b0651e140binary_cross_entropy_backward_out_kernelERNS_6TensorERKS5_S8_S8_ENKUlvE_clEvENKUlvE0_clEvEUlfffE_EEvRNS_18TensorIteratorBaseERKT_EUliE_EEviT1_)
        /*0194*/ 	.word	0x0000001a


	//----- nvinfo : EIATTR_FRAME_SIZE
	.align		4
.L_166:
        /*0198*/ 	.byte	0x04, 0x11
        /*019a*/ 	.short	(.L_168 - .L_167)
	.align		4
.L_167:
        /*019c*/ 	.word	index@(_ZN2at6native18elementwise_kernelILi128ELi4EZNS0_15gpu_kernel_implIZZZN37_INTERNAL_cee6930f_7_Loss_cu_5b0651e139_GLOBAL__N__cee6930f_7_Loss_cu_5b0651e140binary_cross_entropy_backward_out_kernelERNS_6TensorERKS5_S8_S8_ENKUlvE_clEvENKUlvE0_clEvEUlfffE_EEvRNS_18TensorIteratorBaseERKT_EUliE_EEviT1_)
        /*01a0*/ 	.word	0x00000000


	//----- nvinfo : EIATTR_REGCOUNT
	.align		4
.L_168:
        /*01a4*/ 	.byte	0x04, 0x2f
        /*01a6*/ 	.short	(.L_170 - .L_169)
	.align		4
.L_169:
        /*01a8*/ 	.word	index@(_ZN2at6native29vectorized_elementwise_kernelILi8EZZZN37_INTERNAL_cee6930f_7_Loss_cu_5b0651e139_GLOBAL__N__cee6930f_7_Loss_cu_5b0651e140binary_cross_entropy_backward_out_kernelERNS_6TensorERKS4_S7_S7_ENKUlvE_clEvENKUlvE1_clEvEUlN3c104HalfESB_SB_E_St5arrayIPcLm4EEEEviT0_T1_)
        /*01ac*/ 	.word	0x00000020


	//----- nvinfo : EIATTR_FRAME_SIZE
	.align		4
.L_170:
        /*01b0*/ 	.byte	0x04, 0x11
        /*01b2*/ 	.short	(.L_172 - .L_171)
	.align		4
.L_171:
        /*01b4*/ 	.word	index@(_ZN2at6native29vectorized_elementwise_kernelILi8EZZZN37_INTERNAL_cee6930f_7_Loss_cu_5b0651e139_GLOBAL__N__cee6930f_7_Loss_cu_5b0651e140binary_cross_entropy_backward_out_kernelERNS_6TensorERKS4_S7_S7_ENKUlvE_clEvENKUlvE1_clEvEUlN3c104HalfESB_SB_E_St5arrayIPcLm4EEEEviT0_T1_)
        /*01b8*/ 	.word	0x00000000


	//----- nvinfo : EIATTR_REGCOUNT
	.align		4
.L_172:
        /*01bc*/ 	.byte	0x04, 0x2f
        /*01be*/ 	.short	(.L_174 - .L_173)
	.align		4
.L_173:
        /*01c0*/ 	.word	index@(_ZN2at6native29vectorized_elementwise_kernelILi4EZZZN37_INTERNAL_cee6930f_7_Loss_cu_5b0651e139_GLOBAL__N__cee6930f_7_Loss_cu_5b0651e140binary_cross_entropy_backward_out_kernelERNS_6TensorERKS4_S7_S7_ENKUlvE_clEvENKUlvE1_clEvEUlN3c104HalfESB_SB_E_St5arrayIPcLm4EEEEviT0_T1_)
        /*01c4*/ 	.word	0x00000020


	//----- nvinfo : EIATTR_FRAME_SIZE
	.align		4
.L_174:
        /*01c8*/ 	.byte	0x04, 0x11
        /*01ca*/ 	.short	(.L_176 - .L_175)
	.align		4
.L_175:
        /*01cc*/ 	.word	index@(_ZN2at6native29vectorized_elementwise_kernelILi4EZZZN37_INTERNAL_cee6930f_7_Loss_cu_5b0651e139_GLOBAL__N__cee6930f_7_Loss_cu_5b0651e140binary_cross_entropy_backward_out_kernelERNS_6TensorERKS4_S7_S7_ENKUlvE_clEvENKUlvE1_clEvEUlN3c104HalfESB_SB_E_St5arrayIPcLm4EEEEviT0_T1_)
        /*01d0*/ 	.word	0x00000000


	//----- nvinfo : EIATTR_REGCOUNT
	.align		4
.L_176:
        /*01d4*/ 	.byte	0x04, 0x2f
        /*01d6*/ 	.short	(.L_178 - .L_177)
	.align		4
.L_177:
        /*01d8*/ 	.word	index@(_ZN2at6native29vectorized_elementwise_kernelILi2EZZZN37_INTERNAL_cee6930f_7_Loss_cu_5b0651e139_GLOBAL__N__cee6930f_7_Loss_cu_5b0651e140binary_cross_entropy_backward_out_kernelERNS_6TensorERKS4_S7_S7_ENKUlvE_clEvENKUlvE1_clEvEUlN3c104HalfESB_SB_E_St5arrayIPcLm4EEEEviT0_T1_)
        /*01dc*/ 	.word	0x00000020


	//----- nvinfo : EIATTR_FRAME_SIZE
	.align		4
.L_178:
        /*01e0*/ 	.byte	0x04, 0x11
        /*01e2*/ 	.short	(.L_180 - .L_179)
	.align		4
.L_179:
        /*01e4*/ 	.word	index@(_ZN2at6native29vectorized_elementwise_kernelILi2EZZZN37_INTERNAL_cee6930f_7_Loss_cu_5b0651e139_GLOBAL__N__cee6930f_7_Loss_cu_5b0651e140binary_cross_entropy_backward_out_kernelERNS_6TensorERKS4_S7_S7_ENKUlvE_clEvENKUlvE1_clEvEUlN3c104HalfESB_SB_E_St5arrayIPcLm4EEEEviT0_T1_)
        /*01e8*/ 	.word	0x00000000


	//----- nvinfo : EIATTR_REGCOUNT
	.align		4
.L_180:
        /*01ec*/ 	.byte	0x04, 0x2f
        /*01ee*/ 	.short	(.L_182 - .L_181)
	.align		4
.L_181:
        /*01f0*/ 	.word	index@(_ZN2at6native27unrolled_elementwise_kernelIZZZN37_INTERNAL_cee6930f_7_Loss_cu_5b0651e139_GLOBAL__N__cee6930f_7_Loss_cu_5b0651e140binary_cross_entropy_backward_out_kernelERNS_6TensorERKS4_S7_S7_ENKUlvE_clEvENKUlvE1_clEvEUlN3c104HalfESB_SB_E_St5arrayIPcLm4EELi4E23TrivialOffsetCalculatorILi3EjESG_ILi1EjENS0_6memory15LoadWithoutCastENSJ_16StoreWithoutCastEEEviT_T0_T2_T3_T4_T5_)
        /*01f4*/ 	.word	0x00000020


	//----- nvinfo : EIATTR_FRAME_SIZE
	.align		4
.L_182:
        /*01f8*/ 	.byte	0x04, 0x11
        /*01fa*/ 	.short	(.L_184 - .L_183)
	.align		4
.L_183:
        /*01fc*/ 	.word	index@(_ZN2at6native27unrolled_elementwise_kernelIZZZN37_INTERNAL_cee6930f_7_Loss_cu_5b0651e139_GLOBAL__N__cee6930f_7_Loss_cu_5b0651e140binary_cross_entropy_backward_out_kernelERNS_6TensorERKS4_S7_S7_ENKUlvE_clEvENKUlvE1_clEvEUlN3c104HalfESB_SB_E_St5arrayIPcLm4EELi4E23TrivialOffsetCalculatorILi3EjESG_ILi1EjENS0_6memory15LoadWithoutCastENSJ_16StoreWithoutCastEEEviT_T0_T2_T3_T4_T5_)
        /*0200*/ 	.word	0x00000000


	//----- nvinfo : EIATTR_REGCOUNT
	.align		4
.L_184:
        /*0204*/ 	.byte	0x04, 0x2f
        /*0206*/ 	.short	(.L_186 - .L_185)
	.align		4
.L_185:
        /*0208*/ 	.word	index@(_ZN2at6native18elementwise_kernelILi128ELi4EZNS0_22gpu_kernel_impl_nocastIZZZN37_INTERNAL_cee6930f_7_Loss_cu_5b0651e139_GLOBAL__N__cee6930f_7_Loss_cu_5b0651e140binary_cross_entropy_backward_out_kernelERNS_6TensorERKS5_S8_S8_ENKUlvE_clEvENKUlvE1_clEvEUlN3c104HalfESC_SC_E_EEvRNS_18TensorIteratorBaseERKT_EUliE_EEviT1_)
        /*020c*/ 	.word	0x00000016


	//----- nvinfo : EIATTR_FRAME_SIZE
	.align		4
.L_186:
        /*0210*/ 	.byte	0x04, 0x11
        /*0212*/ 	.short	(.L_188 - .L_187)
	.align		4
.L_187:
        /*0214*/ 	.word	index@(_ZN2at6native18elementwise_kernelILi128ELi4EZNS0_22gpu_kernel_impl_nocastIZZZN37_INTERNAL_cee6930f_7_Loss_cu_5b0651e139_GLOBAL__N__cee6930f_7_Loss_cu_5b0651e140binary_cross_entropy_backward_out_kernelERNS_6TensorERKS5_S8_S8_ENKUlvE_clEvENKUlvE1_clEvEUlN3c104HalfESC_SC_E_EEvRNS_18TensorIteratorBaseERKT_EUliE_EEviT1_)
        /*0218*/ 	.word	0x00000000


	//----- nvinfo : EIATTR_REGCOUNT
	.align		4
.L_188:
        /*021c*/ 	.byte	0x04, 0x2f
        /*021e*/ 	.short	(.L_190 - .L_189)
	.align		4
.L_189:
        /*0220*/ 	.word	index@(_ZN2at6native27unrolled_elementwise_kernelIZZZN37_INTERNAL_cee6930f_7_Loss_cu_5b0651e139_GLOBAL__N__cee6930f_7_Loss_cu_5b0651e140binary_cross_entropy_backward_out_kernelERNS_6TensorERKS4_S7_S7_ENKUlvE_clEvENKUlvE1_clEvEUlN3c104HalfESB_SB_E_St5arrayIPcLm4EELi4E23TrivialOffsetCalculatorILi3EjESG_ILi1EjENS0_6memory12LoadWithCastILi3EEENSJ_13StoreWithCastILi1EEEEEviT_T0_T2_T3_T4_T5_)
        /*0224*/ 	.word	0x00000020


	//----- nvinfo : EIATTR_FRAME_SIZE
	.align		4
.L_190:
        /*0228*/ 	.byte	0x04, 0x11
        /*022a*/ 	.short	(.L_192 - .L_191)
	.align		4
.L_191:
        /*022c*/ 	.word	index@(_ZN2at6native27unrolled_elementwise_kernelIZZZN37_INTERNAL_cee6930f_7_Loss_cu_5b0651e139_GLOBAL__N__cee6930f_7_Loss_cu_5b0651e140binary_cross_entropy_backward_out_kernelERNS_6TensorERKS4_S7_S7_ENKUlvE_clEvENKUlvE1_clEvEUlN3c104HalfESB_SB_E_St5arrayIPcLm4EELi4E23TrivialOffsetCalculatorILi3EjESG_ILi1EjENS0_6memory12LoadWithCastILi3EEENSJ_13StoreWithCastILi1EEEEEviT_T0_T2_T3_T4_T5_)
        /*0230*/ 	.word	0x00000000


	//----- nvinfo : EIATTR_REGCOUNT
	.align		4
.L_192:
        /*0234*/ 	.byte	0x04, 0x2f
        /*0236*/ 	.short	(.L_194 - .L_193)
	.align		4
.L_193:
        /*0238*/ 	.word	index@(_ZN2at6native18elementwise_kernelILi128ELi4EZNS0_15gpu_kernel_implIZZZN37_INTERNAL_cee6930f_7_Loss_cu_5b0651e139_GLOBAL__N__cee6930f_7_Loss_cu_5b0651e140binary_cross_entropy_backward_out_kernelERNS_6TensorERKS5_S8_S8_ENKUlvE_clEvENKUlvE1_clEvEUlN3c104HalfESC_SC_E_EEvRNS_18TensorIteratorBaseERKT_EUliE_EEviT1_)
        /*023c*/ 	.word	0x00000019


	//----- nvinfo : EIATTR_FRAME_SIZE
	.align		4
.L_194:
        /*0240*/ 	.byte	0x04, 0x11
        /*0242*/ 	.short	(.L_196 - .L_195)
	.align		4
.L_195:
        /*0244*/ 	.word	index@(_ZN2at6native18elementwise_kernelILi128ELi4EZNS0_15gpu_kernel_implIZZZN37_INTERNAL_cee6930f_7_Loss_cu_5b0651e139_GLOBAL__N__cee6930f_7_Loss_cu_5b0651e140binary_cross_entropy_backward_out_kernelERNS_6TensorERKS5_S8_S8_ENKUlvE_clEvENKUlvE1_clEvEUlN3c104HalfESC_SC_E_EEvRNS_18TensorIteratorBaseERKT_EUliE_EEviT1_)
        /*0248*/ 	.word	0x00000000


	//----- nvinfo : EIATTR_REGCOUNT
	.align		4
.L_196:
        /*024c*/ 	.byte	0x04, 0x2f
        /*024e*/ 	.short	(.L_198 - .L_197)
	.align		4
.L_197:
        /*0250*/ 	.word	index@(_ZN2at6native29vectorized_elementwise_kernelILi8EZZZN37_INTERNAL_cee6930f_7_Loss_cu_5b0651e139_GLOBAL__N__cee6930f_7_Loss_cu_5b0651e140binary_cross_entropy_backward_out_kernelERNS_6TensorERKS4_S7_S7_ENKUlvE_clEvENKUlvE2_clEvEUlN3c108BFloat16ESB_SB_E_St5arrayIPcLm4EEEEviT0_T1_)
        /*0254*/ 	.word	0x00000020


	//----- nvinfo : EIATTR_FRAME_SIZE
	.align		4
.L_198:
        /*0258*/ 	.byte	0x04, 0x11
        /*025a*/ 	.short	(.L_200 - .L_199)
	.align		4
.L_199:
        /*025c*/ 	.word	index@(_ZN2at6native29vectorized_elementwise_kernelILi8EZZZN37_INTERNAL_cee6930f_7_Loss_cu_5b0651e139_GLOBAL__N__cee6930f_7_Loss_cu_5b0651e140binary_cross_entropy_backward_out_kernelERNS_6TensorERKS4_S7_S7_ENKUlvE_clEvENKUlvE2_clEvEUlN3c108BFloat16ESB_SB_E_St5arrayIPcLm4EEEEviT0_T1_)
        /*0260*/ 	.word	0x00000000


	//----- nvinfo : EIATTR_REGCOUNT
	.align		4
.L_200:
        /*0264*/ 	.byte	0x04, 0x2f
        /*0266*/ 	.short	(.L_202 - .L_201)
	.align		4
.L_201:
        /*0268*/ 	.word	index@(_ZN2at6native29vectorized_elementwise_kernelILi4EZZZN37_INTERNAL_cee6930f_7_Loss_cu_5b0651e139_GLOBAL__N__cee6930f_7_Loss_cu_5b0651e140binary_cross_entropy_backward_out_kernelERNS_6TensorERKS4_S7_S7_ENKUlvE_clEvENKUlvE2_clEvEUlN3c108BFloat16ESB_SB_E_St5arrayIPcLm4EEEEviT0_T1_)
        /*026c*/ 	.word	0x00000020


	//----- nvinfo : EIATTR_FRAME_SIZE
	.align		4
.L_202:
        /*0270*/ 	.byte	0x04, 0x11
        /*0272*/ 	.short	(.L_204 - .L_203)
	.align		4
.L_203:
        /*0274*/ 	.word	index@(_ZN2at6native29vectorized_elementwise_kernelILi4EZZZN37_INTERNAL_cee6930f_7_Loss_cu_5b0651e139_GLOBAL__N__cee6930f_7_Loss_cu_5b0651e140binary_cross_entropy_backward_out_kernelERNS_6TensorERKS4_S7_S7_ENKUlvE_clEvENKUlvE2_clEvEUlN3c108BFloat16ESB_SB_E_St5arrayIPcLm4EEEEviT0_T1_)
        /*0278*/ 	.word	0x00000000


	//----- nvinfo : EIATTR_REGCOUNT
	.align		4
.L_204:
        /*027c*/ 	.byte	0x04, 0x2f
        /*027e*/ 	.short	(.L_206 - .L_205)
	.align		4
.L_205:
        /*0280*/ 	.word	index@(_ZN2at6native29vectorized_elementwise_kernelILi2EZZZN37_INTERNAL_cee6930f_7_Loss_cu_5b0651e139_GLOBAL__N__cee6930f_7_Loss_cu_5b0651e140binary_cross_entropy_backward_out_kernelERNS_6TensorERKS4_S7_S7_ENKUlvE_clEvENKUlvE2_clEvEUlN3c108BFloat16ESB_SB_E_St5arrayIPcLm4EEEEviT0_T1_)
        /*0284*/ 	.word	0x00000020


	//----- nvinfo : EIATTR_FRAME_SIZE
	.align		4
.L_206:
        /*0288*/ 	.byte	0x04, 0x11
        /*028a*/ 	.short	(.L_208 - .L_207)
	.align		4
.L_207:
        /*028c*/ 	.word	index@(_ZN2at6native29vectorized_elementwise_kernelILi2EZZZN37_INTERNAL_cee6930f_7_Loss_cu_5b0651e139_GLOBAL__N__cee6930f_7_Loss_cu_5b0651e140binary_cross_entropy_backward_out_kernelERNS_6TensorERKS4_S7_S7_ENKUlvE_clEvENKUlvE2_clEvEUlN3c108BFloat16ESB_SB_E_St5arrayIPcLm4EEEEviT0_T1_)
        /*0290*/ 	.word	0x00000000


	//----- nvinfo : EIATTR_REGCOUNT
	.align		4
.L_208:
        /*0294*/ 	.byte	0x04, 0x2f
        /*0296*/ 	.short	(.L_210 - .L_209)
	.align		4
.L_209:
        /*0298*/ 	.word	index@(_ZN2at6native27unrolled_elementwise_kernelIZZZN37_INTERNAL_cee6930f_7_Loss_cu_5b0651e139_GLOBAL__N__cee6930f_7_Loss_cu_5b0651e140binary_cross_entropy_backward_out_kernelERNS_6TensorERKS4_S7_S7_ENKUlvE_clEvENKUlvE2_clEvEUlN3c108BFloat16ESB_SB_E_St5arrayIPcLm4EELi4E23TrivialOffsetCalculatorILi3EjESG_ILi1EjENS0_6memory15LoadWithoutCastENSJ_16StoreWithoutCastEEEviT_T0_T2_T3_T4_T5_)
        /*029c*/ 	.word	0x00000020


	//----- nvinfo : EIATTR_FRAME_SIZE
	.align		4
.L_210:
        /*02a0*/ 	.byte	0x04, 0x11
        /*02a2*/ 	.short	(.L_212 - .L_211)
	.align		4
.L_211:
        /*02a4*/ 	.word	index@(_ZN2at6native27unrolled_elementwise_kernelIZZZN37_INTERNAL_cee6930f_7_Loss_cu_5b0651e139_GLOBAL__N__cee6930f_7_Loss_cu_5b0651e140binary_cross_entropy_backward_out_kernelERNS_6TensorERKS4_S7_S7_ENKUlvE_clEvENKUlvE2_clEvEUlN3c108BFloat16ESB_SB_E_St5arrayIPcLm4EELi4E23TrivialOffsetCalculatorILi3EjESG_ILi1EjENS0_6memory15LoadWithoutCastENSJ_16StoreWithoutCastEEEviT_T0_T2_T3_T4_T5_)
        /*02a8*/ 	.word	0x00000000


	//----- nvinfo : EIATTR_REGCOUNT
	.align		4
.L_212:
        /*02ac*/ 	.byte	0x04, 0x2f
        /*02ae*/ 	.short	(.L_214 - .L_213)
	.align		4
.L_213:
        /*02b0*/ 	.word	index@(_ZN2at6native18elementwise_kernelILi128ELi4EZNS0_22gpu_kernel_impl_nocastIZZZN37_INTERNAL_cee6930f_7_Loss_cu_5b0651e139_GLOBAL__N__cee6930f_7_Loss_cu_5b0651e140binary_cross_entropy_backward_out_kernelERNS_6TensorERKS5_S8_S8_ENKUlvE_clEvENKUlvE2_clEvEUlN3c108BFloat16ESC_SC_E_EEvRNS_18TensorIteratorBaseERKT_EUliE_EEviT1_)
        /*02b4*/ 	.word	0x00000016


	//----- nvinfo : EIATTR_FRAME_SIZE
	.align		4
.L_214:
        /*02b8*/ 	.byte	0x04, 0x11
        /*02ba*/ 	.short	(.L_216 - .L_215)
	.align		4
.L_215:
        /*02bc*/ 	.word	index@(_ZN2at6native18elementwise_kernelILi128ELi4EZNS0_22gpu_kernel_impl_nocastIZZZN37_INTERNAL_cee6930f_7_Loss_cu_5b0651e139_GLOBAL__N__cee6930f_7_Loss_cu_5b0651e140binary_cross_entropy_backward_out_kernelERNS_6TensorERKS5_S8_S8_ENKUlvE_clEvENKUlvE2_clEvEUlN3c108BFloat16ESC_SC_E_EEvRNS_18TensorIteratorBaseERKT_EUliE_EEviT1_)
        /*02c0*/ 	.word	0x00000000


	//----- nvinfo : EIATTR_REGCOUNT
	.align		4
.L_216:
        /*02c4*/ 	.byte	0x04, 0x2f
        /*02c6*/ 	.short	(.L_218 - .L_217)
	.align		4
.L_217:
        /*02c8*/ 	.word	index@(_ZN2at6native27unrolled_elementwise_kernelIZZZN37_INTERNAL_cee6930f_7_Loss_cu_5b0651e139_GLOBAL__N__cee6930f_7_Loss_cu_5b0651e140binary_cross_entropy_backward_out_kernelERNS_6TensorERKS4_S7_S7_ENKUlvE_clEvENKUlvE2_clEvEUlN3c108BFloat16ESB_SB_E_St5arrayIPcLm4EELi4E23TrivialOffsetCalculatorILi3EjESG_ILi1EjENS0_6memory12LoadWithCastILi3EEENSJ_13StoreWithCastILi1EEEEEviT_T0_T2_T3_T4_T5_)
        /*02cc*/ 	.word	0x00000020


	//----- nvinfo : EIATTR_FRAME_SIZE
	.align		4
.L_218:
        /*02d0*/ 	.byte	0x04, 0x11
        /*02d2*/ 	.short	(.L_220 - .L_219)
	.align		4
.L_219:
        /*02d4*/ 	.word	index@(_ZN2at6native27unrolled_elementwise_kernelIZZZN37_INTERNAL_cee6930f_7_Loss_cu_5b0651e139_GLOBAL__N__cee6930f_7_Loss_cu_5b0651e140binary_cross_entropy_backward_out_kernelERNS_6TensorERKS4_S7_S7_ENKUlvE_clEvENKUlvE2_clEvEUlN3c108BFloat16ESB_SB_E_St5arrayIPcLm4EELi4E23TrivialOffsetCalculatorILi3EjESG_ILi1EjENS0_6memory12LoadWithCastILi3EEENSJ_13StoreWithCastILi1EEEEEviT_T0_T2_T3_T4_T5_)
        /*02d8*/ 	.word	0x00000000


	//----- nvinfo : EIATTR_REGCOUNT
	.align		4
.L_220:
        /*02dc*/ 	.byte	0x04, 0x2f
        /*02de*/ 	.short	(.L_222 - .L_221)
	.align		4
.L_221:
        /*02e0*/ 	.word	index@(_ZN2at6native18elementwise_kernelILi128ELi4EZNS0_15gpu_kernel_implIZZZN37_INTERNAL_cee6930f_7_Loss_cu_5b0651e139_GLOBAL__N__cee6930f_7_Loss_cu_5b0651e140binary_cross_entropy_backward_out_kernelERNS_6TensorERKS5_S8_S8_ENKUlvE_clEvENKUlvE2_clEvEUlN3c108BFloat16ESC_SC_E_EEvRNS_18TensorIteratorBaseERKT_EUliE_EEviT1_)
        /*02e4*/ 	.word	0x00000019


	//----- nvinfo : EIATTR_FRAME_SIZE
	.align		4
.L_222:
        /*02e8*/ 	.byte	0x04, 0x11
        /*02ea*/ 	.short	(.L_224 - .L_223)
	.align		4
.L_223:
        /*02ec*/ 	.word	index@(_ZN2at6native18elementwise_kernelILi128ELi4EZNS0_15gpu_kernel_implIZZZN37_INTERNAL_cee6930f_7_Loss_cu_5b0651e139_GLOBAL__N__cee6930f_7_Loss_cu_5b0651e140binary_cross_entropy_backward_out_kernelERNS_6TensorERKS5_S8_S8_ENKUlvE_clEvENKUlvE2_clEvEUlN3c108BFloat16ESC_SC_E_EEvRNS_18TensorIteratorBaseERKT_EUliE_EEviT1_)
        /*02f0*/ 	.word	0x00000000


	//----- nvinfo : EIATTR_REGCOUNT
	.align		4
.L_224:
        /*02f4*/ 	.byte	0x04, 0x2f
        /*02f6*/ 	.short	(.L_226 - .L_225)
	.align		4
.L_225:
        /*02f8*/ 	.word	index@(_ZN2at6native29vectorized_elementwise_kernelILi8EZZZNS0_29binary_cross_entropy_out_cudaERKNS_6TensorES4_RKSt8optionalIS2_ElRS2_ENKUlvE_clEvENKUlvE_clEvEUlddE_St5arrayIPcLm3EEEEviT0_T1_)
        /*02fc*/ 	.word	0x0000003e


	//----- nvinfo : EIATTR_FRAME_SIZE
	.align		4
.L_226:
        /*0300*/ 	.byte	0x04, 0x11
        /*0302*/ 	.short	(.L_228 - .L_227)
	.align		4
.L_227:
        /*0304*/ 	.word	index@($__internal_28_$__cuda_sm20_div_rn_f64_full)
        /*0308*/ 	.word	0x00000000


	//----- nvinfo : EIATTR_FRAME_SIZE
	.align		4
.L_228:
        /*030c*/ 	.byte	0x04, 0x11
        /*030e*/ 	.short	(.L_230 - .L_229)
	.align		4
.L_229:
        /*0310*/ 	.word	index@(_ZN2at6native29vectorized_elementwise_kernelILi8EZZZNS0_29binary_cross_entropy_out_cudaERKNS_6TensorES4_RKSt8optionalIS2_ElRS2_ENKUlvE_clEvENKUlvE_clEvEUlddE_St5arrayIPcLm3EEEEviT0_T1_)
        /*0314*/ 	.word	0x00000000


	//----- nvinfo : EIATTR_REGCOUNT
	.align		4
.L_230:
        /*0318*/ 	.byte	0x04, 0x2f
        /*031a*/ 	.short	(.L_232 - .L_231)
	.align		4
.L_231:
        /*031c*/ 	.word	index@(_ZN2at6native29vectorized_elementwise_kernelILi4EZZZNS0_29binary_cross_entropy_out_cudaERKNS_6TensorES4_RKSt8optionalIS2_ElRS2_ENKUlvE_clEvENKUlvE_clEvEUlddE_St5arrayIPcLm3EEEEviT0_T1_)
        /*0320*/ 	.word	0x0000003e


	//----- nvinfo : EIATTR_FRAME_SIZE
	.align		4
.L_232:
        /*0324*/ 	.byte	0x04, 0x11
        /*0326*/ 	.short	(.L_234 - .L_233)
	.align		4
.L_233:
        /*0328*/ 	.word	index@($__internal_27_$__cuda_sm20_div_rn_f64_full)
        /*032c*/ 	.word	0x00000000


	//----- nvinfo : EIATTR_FRAME_SIZE
	.align		4
.L_234:
        /*0330*/ 	.byte	0x04, 0x11
        /*0332*/ 	.short	(.L_236 - .L_235)
	.align		4
.L_235:
        /*0334*/ 	.word	index@(_ZN2at6native29vectorized_elementwise_kernelILi4EZZZNS0_29binary_cross_entropy_out_cudaERKNS_6TensorES4_RKSt8optionalIS2_ElRS2_ENKUlvE_clEvENKUlvE_clEvEUlddE_St5arrayIPcLm3EEEEviT0_T1_)
        /*0338*/ 	.word	0x00000000


	//----- nvinfo : EIATTR_REGCOUNT
	.align		4
.L_236:
        /*033c*/ 	.byte	0x04, 0x2f
        /*033e*/ 	.short	(.L_238 - .L_237)
	.align		4
.L_237:
        /*0340*/ 	.word	index@(_ZN2at6native29vectorized_elementwise_kernelILi2EZZZNS0_29binary_cross_entropy_out_cudaERKNS_6TensorES4_RKSt8optionalIS2_ElRS2_ENKUlvE_clEvENKUlvE_clEvEUlddE_St5arrayIPcLm3EEEEviT0_T1_)
        /*0344*/ 	.word	0x0000003e


	//----- nvinfo : EIATTR_FRAME_SIZE
	.align		4
.L_238:
        /*0348*/ 	.byte	0x04, 0x11
        /*034a*/ 	.short	(.L_240 - .L_239)
	.align		4
.L_239:
        /*034c*/ 	.word	index@($__internal_26_$__cuda_sm20_div_rn_f64_full)
        /*0350*/ 	.word	0x00000000


	//----- nvinfo : EIATTR_FRAME_SIZE
	.align		4
.L_240:
        /*0354*/ 	.byte	0x04, 0x11
        /*0356*/ 	.short	(.L_242 - .L_241)
	.align		4
.L_241:
        /*0358*/ 	.word	index@(_ZN2at6native29vectorized_elementwise_kernelILi2EZZZNS0_29binary_cross_entropy_out_cudaERKNS_6TensorES4_RKSt8optionalIS2_ElRS2_ENKUlvE_clEvENKUlvE_clEvEUlddE_St5arrayIPcLm3EEEEviT0_T1_)
        /*035c*/ 	.word	0x00000000


	//----- nvinfo : EIATTR_REGCOUNT
	.align		4
.L_242:
        /*0360*/ 	.byte	0x04, 0x2f
        /*0362*/ 	.short	(.L_244 - .L_243)
	.align		4
.L_243:
        /*0364*/ 	.word	index@(_ZN2at6native27unrolled_elementwise_kernelIZZZNS0_29binary_cross_entropy_out_cudaERKNS_6TensorES4_RKSt8optionalIS2_ElRS2_ENKUlvE_clEvENKUlvE_clEvEUlddE_St5arrayIPcLm3EELi4E23TrivialOffsetCalculatorILi2EjESG_ILi1EjENS0_6memory15LoadWithoutCastENSJ_16StoreWithoutCastEEEviT_T0_T2_T3_T4_T5_)
        /*0368*/ 	.word	0x0000002c


	//----- nvinfo : EIATTR_FRAME_SIZE
	.align		4
.L_244:
        /*036c*/ 	.byte	0x04, 0x11
        /*036e*/ 	.short	(.L_246 - .L_245)
	.align		4
.L_245:
        /*0370*/ 	.word	index@($__internal_25_$__cuda_sm20_div_rn_f64_full)
        /*0374*/ 	.word	0x00000000


	//----- nvinfo : EIATTR_FRAME_SIZE
	.align		4
.L_246:
        /*0378*/ 	.byte	0x04, 0x11
        /*037a*/ 	.short	(.L_248 - .L_247)
	.align		4
.L_247:
        /*037c*/ 	.word	index@(_ZN2at6native27unrolled_elementwise_kernelIZZZNS0_29binary_cross_entropy_out_cudaERKNS_6TensorES4_RKSt8optionalIS2_ElRS2_ENKUlvE_clEvENKUlvE_clEvEUlddE_St5arrayIPcLm3EELi4E23TrivialOffsetCalculatorILi2EjESG_ILi1EjENS0_6memory15LoadWithoutCastENSJ_16StoreWithoutCastEEEviT_T0_T2_T3_T4_T5_)
        /*0380*/ 	.word	0x00000000


	//----- nvinfo : EIATTR_REGCOUNT
	.align		4
.L_248:
        /*0384*/ 	.byte	0x04, 0x2f
        /*0386*/ 	.short	(.L_250 - .L_249)
	.align		4
.L_249:
        /*0388*/ 	.word	index@(_ZN2at6native18elementwise_kernelILi128ELi2EZNS0_22gpu_kernel_impl_nocastIZZZNS0_29binary_cross_entropy_out_cudaERKNS_6TensorES5_RKSt8optionalIS3_ElRS3_ENKUlvE_clEvENKUlvE_clEvEUlddE_EEvRNS_18TensorIteratorBaseERKT_EUliE_EEviT1_)
        /*038c*/ 	.word	0x00000022


	//----- nvinfo : EIATTR_FRAME_SIZE
	.align		4
.L_250:
        /*0390*/ 	.byte	0x04, 0x11
        /*0392*/ 	.short	(.L_252 - .L_251)
	.align		4
.L_251:
        /*0394*/ 	.word	index@($__internal_24_$__cuda_sm20_div_rn_f64_full)
        /*0398*/ 	.word	0x00000000


	//----- nvinfo : EIATTR_FRAME_SIZE
	.align		4
.L_252:
        /*039c*/ 	.byte	0x04, 0x11
        /*039e*/ 	.short	(.L_254 - .L_253)
	.align		4
.L_253:
        /*03a0*/ 	.word	index@(_ZN2at6native18elementwise_kernelILi128ELi2EZNS0_22gpu_kernel_impl_nocastIZZZNS0_29binary_cross_entropy_out_cudaERKNS_6TensorES5_RKSt8optionalIS3_ElRS3_ENKUlvE_clEvENKUlvE_clEvEUlddE_EEvRNS_18TensorIteratorBaseERKT_EUliE_EEviT1_)
        /*03a4*/ 	.word	0x00000000


	//----- nvinfo : EIATTR_REGCOUNT
	.align		4
.L_254:
        /*03a8*/ 	.byte	0x04, 0x2f
        /*03aa*/ 	.short	(.L_256 - .L_255)
	.align		4
.L_255:
        /*03ac*/ 	.word	index@(_ZN2at6native27unrolled_elementwise_kernelIZZZNS0_29binary_cross_entropy_out_cudaERKNS_6TensorES4_RKSt8optionalIS2_ElRS2_ENKUlvE_clEvENKUlvE_clEvEUlddE_St5arrayIPcLm3EELi4E23TrivialOffsetCalculatorILi2EjESG_ILi1EjENS0_6memory12LoadWithCastILi2EEENSJ_13StoreWithCastILi1EEEEEviT_T0_T2_T3_T4_T5_)
        /*03b0*/ 	.word	0x0000002a


	//----- nvinfo : EIATTR_FRAME_SIZE
	.align		4
.L_256:
        /*03b4*/ 	.byte	0x04, 0x11
        /*03b6*/ 	.short	(.L_258 - .L_257)
	.align		4
.L_257:
        /*03b8*/ 	.word	index@($__internal_23_$__cuda_sm20_div_rn_f64_full)
        /*03bc*/ 	.word	0x00000000


	//----- nvinfo : EIATTR_FRAME_SIZE
	.align		4
.L_258:
        /*03c0*/ 	.byte	0x04, 0x11
        /*03c2*/ 	.short	(.L_260 - .L_259)
	.align		4
.L_259:
        /*03c4*/ 	.word	index@(_ZN2at6native27unrolled_elementwise_kernelIZZZNS0_29binary_cross_entropy_out_cudaERKNS_6TensorES4_RKSt8optionalIS2_ElRS2_ENKUlvE_clEvENKUlvE_clEvEUlddE_St5arrayIPcLm3EELi4E23TrivialOffsetCalculatorILi2EjESG_ILi1EjENS0_6memory12LoadWithCastILi2EEENSJ_13StoreWithCastILi1EEEEEviT_T0_T2_T3_T4_T5_)
        /*03c8*/ 	.word	0x00000000


	//----- nvinfo : EIATTR_REGCOUNT
	.align		4
.L_260:
        /*03cc*/ 	.byte	0x04, 0x2f
        /*03ce*/ 	.short	(.L_262 - .L_261)
	.align		4
.L_261:
        /*03d0*/ 	.word	index@(_ZN2at6native18elementwise_kernelILi128ELi4EZNS0_15gpu_kernel_implIZZZNS0_29binary_cross_entropy_out_cudaERKNS_6TensorES5_RKSt8optionalIS3_ElRS3_ENKUlvE_clEvENKUlvE_clEvEUlddE_EEvRNS_18TensorIteratorBaseERKT_EUliE_EEviT1_)
        /*03d4*/ 	.word	0x00000022


	//----- nvinfo : EIATTR_FRAME_SIZE
	.align		4
.L_262:
        /*03d8*/ 	.byte	0x04, 0x11
        /*03da*/ 	.short	(.L_264 - .L_263)
	.align		4
.L_263:
        /*03dc*/ 	.word	index@($__internal_22_$__cuda_sm20_div_rn_f64_full)
        /*03e0*/ 	.word	0x00000000


	//----- nvinfo : EIATTR_FRAME_SIZE
	.align		4
.L_264:
        /*03e4*/ 	.byte	0x04, 0x11
        /*03e6*/ 	.short	(.L_266 - .L_265)
	.align		4
.L_265:
        /*03e8*/ 	.word	index@(_ZN2at6native18elementwise_kernelILi128ELi4EZNS0_15gpu_kernel_implIZZZNS0_29binary_cross_entropy_out_cudaERKNS_6TensorES5_RKSt8optionalIS3_ElRS3_ENKUlvE_clEvENKUlvE_clEvEUlddE_EEvRNS_18TensorIteratorBaseERKT_EUliE_EEviT1_)
        /*03ec*/ 	.word	0x00000000


	//----- nvinfo : EIATTR_REGCOUNT
	.align		4
.L_266:
        /*03f0*/ 	.byte	0x04, 0x2f
        /*03f2*/ 	.short	(.L_268 - .L_267)
	.align		4
.L_267:
        /*03f4*/ 	.word	index@(_ZN2at6native29vectorized_elementwise_kernelILi8EZZZNS0_29binary_cross_entropy_out_cudaERKNS_6TensorES4_RKSt8optionalIS2_ElRS2_ENKUlvE_clEvENKUlvE0_clEvEUlffE_St5arrayIPcLm3EEEEviT0_T1_)
        /*03f8*/ 	.word	0x00000028


	//----- nvinfo : EIATTR_FRAME_SIZE
	.align		4
.L_268:
        /*03fc*/ 	.byte	0x04, 0x11
        /*03fe*/ 	.short	(.L_270 - .L_269)
	.align		4
.L_269:
        /*0400*/ 	.word	index@(_ZN2at6native29vectorized_elementwise_kernelILi8EZZZNS0_29binary_cross_entropy_out_cudaERKNS_6TensorES4_RKSt8optionalIS2_ElRS2_ENKUlvE_clEvENKUlvE0_clEvEUlffE_St5arrayIPcLm3EEEEviT0_T1_)
        /*0404*/ 	.word	0x00000000


	//----- nvinfo : EIATTR_REGCOUNT
	.align		4
.L_270:
        /*0408*/ 	.byte	0x04, 0x2f
        /*040a*/ 	.short	(.L_272 - .L_271)
	.align		4
.L_271:
        /*040c*/ 	.word	index@(_ZN2at6native29vectorized_elementwise_kernelILi4EZZZNS0_29binary_cross_entropy_out_cudaERKNS_6TensorES4_RKSt8optionalIS2_ElRS2_ENKUlvE_clEvENKUlvE0_clEvEUlffE_St5arrayIPcLm3EEEEviT0_T1_)
        /*0410*/ 	.word	0x00000028


	//----- nvinfo : EIATTR_FRAME_SIZE
	.align		4
.L_272:
        /*0414*/ 	.byte	0x04, 0x11
        /*0416*/ 	.short	(.L_274 - .L_273)
	.align		4
.L_273:
        /*0418*/ 	.word	index@(_ZN2at6native29vectorized_elementwise_kernelILi4EZZZNS0_29binary_cross_entropy_out_cudaERKNS_6TensorES4_RKSt8optionalIS2_ElRS2_ENKUlvE_clEvENKUlvE0_clEvEUlffE_St5arrayIPcLm3EEEEviT0_T1_)
        /*041c*/ 	.word	0x00000000


	//----- nvinfo : EIATTR_REGCOUNT
	.align		4
.L_274:
        /*0420*/ 	.byte	0x04, 0x2f
        /*0422*/ 	.short	(.L_276 - .L_275)
	.align		4
.L_275:
        /*0424*/ 	.word	index@(_ZN2at6native29vectorized_elementwise_kernelILi2EZZZNS0_29binary_cross_entropy_out_cudaERKNS_6TensorES4_RKSt8optionalIS2_ElRS2_ENKUlvE_clEvENKUlvE0_clEvEUlffE_St5arrayIPcLm3EEEEviT0_T1_)
        /*0428*/ 	.word	0x00000027


	//----- nvinfo : EIATTR_FRAME_SIZE
	.align		4
.L_276:
        /*042c*/ 	.byte	0x04, 0x11
        /*042e*/ 	.short	(.L_278 - .L_277)
	.align		4
.L_277:
        /*0430*/ 	.word	index@(_ZN2at6native29vectorized_elementwise_kernelILi2EZZZNS0_29binary_cross_entropy_out_cudaERKNS_6TensorES4_RKSt8optionalIS2_ElRS2_ENKUlvE_clEvENKUlvE0_clEvEUlffE_St5arrayIPcLm3EEEEviT0_T1_)
        /*0434*/ 	.word	0x00000000


	//----- nvinfo : EIATTR_REGCOUNT
	.align		4
.L_278:
        /*0438*/ 	.byte	0x04, 0x2f
        /*043a*/ 	.short	(.L_280 - .L_279)
	.align		4
.L_279:
        /*043c*/ 	.word	index@(_ZN2at6native27unrolled_elementwise_kernelIZZZNS0_29binary_cross_entropy_out_cudaERKNS_6TensorES4_RKSt8optionalIS2_ElRS2_ENKUlvE_clEvENKUlvE0_clEvEUlffE_St5arrayIPcLm3EELi4E23TrivialOffsetCalculatorILi2EjESG_ILi1EjENS0_6memory15LoadWithoutCastENSJ_16StoreWithoutCastEEEviT_T0_T2_T3_T4_T5_)
        /*0440*/ 	.word	0x0000001f


	//----- nvinfo : EIATTR_FRAME_SIZE
	.align		4
.L_280:
        /*0444*/ 	.byte	0x04, 0x11
        /*0446*/ 	.short	(.L_282 - .L_281)
	.align		4
.L_281:
        /*0448*/ 	.word	index@(_ZN2at6native27unrolled_elementwise_kernelIZZZNS0_29binary_cross_entropy_out_cudaERKNS_6TensorES4_RKSt8optionalIS2_ElRS2_ENKUlvE_clEvENKUlvE0_clEvEUlffE_St5arrayIPcLm3EELi4E23TrivialOffsetCalculatorILi2EjESG_ILi1EjENS0_6memory15LoadWithoutCastENSJ_16StoreWithoutCastEEEviT_T0_T2_T3_T4_T5_)
        /*044c*/ 	.word	0x00000000


	//----- nvinfo : EIATTR_REGCOUNT
	.align		4
.L_282:
        /*0450*/ 	.byte	0x04, 0x2f
        /*0452*/ 	.short	(.L_284 - .L_283)
	.align		4
.L_283:
        /*0454*/ 	.word	index@(_ZN2at6native18elementwise_kernelILi128ELi2EZNS0_22gpu_kernel_impl_nocastIZZZNS0_29binary_cross_entropy_out_cudaERKNS_6TensorES5_RKSt8optionalIS3_ElRS3_ENKUlvE_clEvENKUlvE0_clEvEUlffE_EEvRNS_18TensorIteratorBaseERKT_EUliE_EEviT1_)
        /*0458*/ 	.word	0x0000001a


	//----- nvinfo : EIATTR_FRAME_SIZE
	.align		4
.L_284:
        /*045c*/ 	.byte	0x04, 0x11
        /*045e*/ 	.short	(.L_286 - .L_285)
	.align		4
.L_285:
        /*0460*/ 	.word	index@(_ZN2at6native18elementwise_kernelILi128ELi2EZNS0_22gpu_kernel_impl_nocastIZZZNS0_29binary_cross_entropy_out_cudaERKNS_6TensorES5_RKSt8optionalIS3_ElRS3_ENKUlvE_clEvENKUlvE0_clEvEUlffE_EEvRNS_18TensorIteratorBaseERKT_EUliE_EEviT1_)
        /*0464*/ 	.word	0x00000000


	//----- nvinfo : EIATTR_REGCOUNT
	.align		4
.L_286:
        /*0468*/ 	.byte	0x04, 0x2f
        /*046a*/ 	.short	(.L_288 - .L_287)
	.align		4
.L_287:
        /*046c*/ 	.word	index@(_ZN2at6native27unrolled_elementwise_kernelIZZZNS0_29binary_cross_entropy_out_cudaERKNS_6TensorES4_RKSt8optionalIS2_ElRS2_ENKUlvE_clEvENKUlvE0_clEvEUlffE_St5arrayIPcLm3EELi4E23TrivialOffsetCalculatorILi2EjESG_ILi1EjENS0_6memory12LoadWithCastILi2EEENSJ_13StoreWithCastILi1EEEEEviT_T0_T2_T3_T4_T5_)
        /*0470*/ 	.word	0x00000020


	//----- nvinfo : EIATTR_FRAME_SIZE
	.align		4
.L_288:
        /*0474*/ 	.byte	0x04, 0x11
        /*0476*/ 	.short	(.L_290 - .L_289)
	.align		4
.L_289:
        /*0478*/ 	.word	index@(_ZN2at6native27unrolled_elementwise_kernelIZZZNS0_29binary_cross_entropy_out_cudaERKNS_6TensorES4_RKSt8optionalIS2_ElRS2_ENKUlvE_clEvENKUlvE0_clEvEUlffE_St5arrayIPcLm3EELi4E23TrivialOffsetCalculatorILi2EjESG_ILi1EjENS0_6memory12LoadWithCastILi2EEENSJ_13StoreWithCastILi1EEEEEviT_T0_T2_T3_T4_T5_)
        /*047c*/ 	.word	0x00000000


	//----- nvinfo : EIATTR_REGCOUNT
	.align		4
.L_290:
        /*0480*/ 	.byte	0x04, 0x2f
        /*0482*/ 	.short	(.L_292 - .L_291)
	.align		4
.L_291:
        /*0484*/ 	.word	index@(_ZN2at6native18elementwise_kernelILi128ELi4EZNS0_15gpu_kernel_implIZZZNS0_29binary_cross_entropy_out_cudaERKNS_6TensorES5_RKSt8optionalIS3_ElRS3_ENKUlvE_clEvENKUlvE0_clEvEUlffE_EEvRNS_18TensorIteratorBaseERKT_EUliE_EEviT1_)
        /*0488*/ 	.word	0x00000018


	//----- nvinfo : EIATTR_FRAME_SIZE
	.align		4
.L_292:
        /*048c*/ 	.byte	0x04, 0x11
        /*048e*/ 	.short	(.L_294 - .L_293)
	.align		4
.L_293:
        /*0490*/ 	.word	index@(_ZN2at6native18elementwise_kernelILi128ELi4EZNS0_15gpu_kernel_implIZZZNS0_29binary_cross_entropy_out_cudaERKNS_6TensorES5_RKSt8optionalIS3_ElRS3_ENKUlvE_clEvENKUlvE0_clEvEUlffE_EEvRNS_18TensorIteratorBaseERKT_EUliE_EEviT1_)
        /*0494*/ 	.word	0x00000000


	//----- nvinfo : EIATTR_REGCOUNT
	.align		4
.L_294:
        /*0498*/ 	.byte	0x04, 0x2f
        /*049a*/ 	.short	(.L_296 - .L_295)
	.align		4
.L_295:
        /*049c*/ 	.word	index@(_ZN2at6native29vectorized_elementwise_kernelILi8EZZZNS0_29binary_cross_entropy_out_cudaERKNS_6TensorES4_RKSt8optionalIS2_ElRS2_ENKUlvE_clEvENKUlvE1_clEvEUlN3c104HalfESD_E_St5arrayIPcLm3EEEEviT0_T1_)
        /*04a0*/ 	.word	0x00000027


	//----- nvinfo : EIATTR_FRAME_SIZE
	.align		4
.L_296:
        /*04a4*/ 	.byte	0x04, 0x11
        /*04a6*/ 	.short	(.L_298 - .L_297)
	.align		4
.L_297:
        /*04a8*/ 	.word	index@(_ZN2at6native29vectorized_elementwise_kernelILi8EZZZNS0_29binary_cross_entropy_out_cudaERKNS_6TensorES4_RKSt8optionalIS2_ElRS2_ENKUlvE_clEvENKUlvE1_clEvEUlN3c104HalfESD_E_St5arrayIPcLm3EEEEviT0_T1_)
        /*04ac*/ 	.word	0x00000000


	//----- nvinfo : EIATTR_REGCOUNT
	.align		4
.L_298:
        /*04b0*/ 	.byte	0x04, 0x2f
        /*04b2*/ 	.short	(.L_300 - .L_299)
	.align		4
.L_299:
        /*04b4*/ 	.word	index@(_ZN2at6native29vectorized_elementwise_kernelILi4EZZZNS0_29binary_cross_entropy_out_cudaERKNS_6TensorES4_RKSt8optionalIS2_ElRS2_ENKUlvE_clEvENKUlvE1_clEvEUlN3c104HalfESD_E_St5arrayIPcLm3EEEEviT0_T1_)
        /*04b8*/ 	.word	0x00000027


	//----- nvinfo : EIATTR_FRAME_SIZE
	.align		4
.L_300:
        /*04bc*/ 	.byte	0x04, 0x11
        /*04be*/ 	.short	(.L_302 - .L_301)
	.align		4
.L_301:
        /*04c0*/ 	.word	index@(_ZN2at6native29vectorized_elementwise_kernelILi4EZZZNS0_29binary_cross_entropy_out_cudaERKNS_6TensorES4_RKSt8optionalIS2_ElRS2_ENKUlvE_clEvENKUlvE1_clEvEUlN3c104HalfESD_E_St5arrayIPcLm3EEEEviT0_T1_)
        /*04c4*/ 	.word	0x00000000


	//----- nvinfo : EIATTR_REGCOUNT
	.align		4
.L_302:
        /*04c8*/ 	.byte	0x04, 0x2f
        /*04ca*/ 	.short	(.L_304 - .L_303)
	.align		4
.L_303:
        /*04cc*/ 	.word	index@(_ZN2at6native29vectorized_elementwise_kernelILi2EZZZNS0_29binary_cross_entropy_out_cudaERKNS_6TensorES4_RKSt8optionalIS2_ElRS2_ENKUlvE_clEvENKUlvE1_clEvEUlN3c104HalfESD_E_St5arrayIPcLm3EEEEviT0_T1_)
        /*04d0*/ 	.word	0x00000027


	//----- nvinfo : EIATTR_FRAME_SIZE
	.align		4
.L_304:
        /*04d4*/ 	.byte	0x04, 0x11
        /*04d6*/ 	.short	(.L_306 - .L_305)
	.align		4
.L_305:
        /*04d8*/ 	.word	index@(_ZN2at6native29vectorized_elementwise_kernelILi2EZZZNS0_29binary_cross_entropy_out_cudaERKNS_6TensorES4_RKSt8optionalIS2_ElRS2_ENKUlvE_clEvENKUlvE1_clEvEUlN3c104HalfESD_E_St5arrayIPcLm3EEEEviT0_T1_)
        /*04dc*/ 	.word	0x00000000


	//----- nvinfo : EIATTR_REGCOUNT
	.align		4
.L_306:
        /*04e0*/ 	.byte	0x04, 0x2f
        /*04e2*/ 	.short	(.L_308 - .L_307)
	.align		4
.L_307:
        /*04e4*/ 	.word	index@(_ZN2at6native27unrolled_elementwise_kernelIZZZNS0_29binary_cross_entropy_out_cudaERKNS_6TensorES4_RKSt8optionalIS2_ElRS2_ENKUlvE_clEvENKUlvE1_clEvEUlN3c104HalfESD_E_St5arrayIPcLm3EELi4E23TrivialOffsetCalculatorILi2EjESI_ILi1EjENS0_6memory15LoadWithoutCastENSL_16StoreWithoutCastEEEviT_T0_T2_T3_T4_T5_)
        /*04e8*/ 	.word	0x0000001f


	//----- nvinfo : EIATTR_FRAME_SIZE
	.align		4
.L_308:
        /*04ec*/ 	.byte	0x04, 0x11
        /*04ee*/ 	.short	(.L_310 - .L_309)
	.align		4
.L_309:
        /*04f0*/ 	.word	index@(_ZN2at6native27unrolled_elementwise_kernelIZZZNS0_29binary_cross_entropy_out_cudaERKNS_6TensorES4_RKSt8optionalIS2_ElRS2_ENKUlvE_clEvENKUlvE1_clEvEUlN3c104HalfESD_E_St5arrayIPcLm3EELi4E23TrivialOffsetCalculatorILi2EjESI_ILi1EjENS0_6memory15LoadWithoutCastENSL_16StoreWithoutCastEEEviT_T0_T2_T3_T4_T5_)
        /*04f4*/ 	.word	0x00000000


	//----- nvinfo : EIATTR_REGCOUNT
	.align		4
.L_310:
        /*04f8*/ 	.byte	0x04, 0x2f
        /*04fa*/ 	.short	(.L_312 - .L_311)
	.align		4
.L_311:
        /*04fc*/ 	.word	index@(_ZN2at6native18elementwise_kernelILi128ELi4EZNS0_22gpu_kernel_impl_nocastIZZZNS0_29binary_cross_entropy_out_cudaERKNS_6TensorES5_RKSt8optionalIS3_ElRS3_ENKUlvE_clEvENKUlvE1_clEvEUlN3c104HalfESE_E_EEvRNS_18TensorIteratorBaseERKT_EUliE_EEviT1_)
        /*0500*/ 	.word	0x0000001b


	//----- nvinfo : EIATTR_FRAME_SIZE
	.align		4
.L_312:
        /*0504*/ 	.byte	0x04, 0x11
        /*0506*/ 	.short	(.L_314 - .L_313)
	.align		4
.L_313:
        /*0508*/ 	.word	index@(_ZN2at6native18elementwise_kernelILi128ELi4EZNS0_22gpu_kernel_impl_nocastIZZZNS0_29binary_cross_entropy_out_cudaERKNS_6TensorES5_RKSt8optionalIS3_ElRS3_ENKUlvE_clEvENKUlvE1_clEvEUlN3c104HalfESE_E_EEvRNS_18TensorIteratorBaseERKT_EUliE_EEviT1_)
        /*050c*/ 	.word	0x00000000


	//----- nvinfo : EIATTR_REGCOUNT
	.align		4
.L_314:
        /*0510*/ 	.byte	0x04, 0x2f
        /*0512*/ 	.short	(.L_316 - .L_315)
	.align		4
.L_315:
        /*0514*/ 	.word	index@(_ZN2at6native27unrolled_elementwise_kernelIZZZNS0_29binary_cross_entropy_out_cudaERKNS_6TensorES4_RKSt8optionalIS2_ElRS2_ENKUlvE_clEvENKUlvE1_clEvEUlN3c104HalfESD_E_St5arrayIPcLm3EELi4E23TrivialOffsetCalculatorILi2EjESI_ILi1EjENS0_6memory12LoadWithCastILi2EEENSL_13StoreWithCastILi1EEEEEviT_T0_T2_T3_T4_T5_)
        /*0518*/ 	.word	0x00000020


	//----- nvinfo : EIATTR_FRAME_SIZE
	.align		4
.L_316:
        /*051c*/ 	.byte	0x04, 0x11
        /*051e*/ 	.short	(.L_318 - .L_317)
	.align		4
.L_317:
        /*0520*/ 	.word	index@(_ZN2at6native27unrolled_elementwise_kernelIZZZNS0_29binary_cross_entropy_out_cudaERKNS_6TensorES4_RKSt8optionalIS2_ElRS2_ENKUlvE_clEvENKUlvE1_clEvEUlN3c104HalfESD_E_St5arrayIPcLm3EELi4E23TrivialOffsetCalculatorILi2EjESI_ILi1EjENS0_6memory12LoadWithCastILi2EEENSL_13StoreWithCastILi1EEEEEviT_T0_T2_T3_T4_T5_)
        /*0524*/ 	.word	0x00000000


	//----- nvinfo : EIATTR_REGCOUNT
	.align		4
.L_318:
        /*0528*/ 	.byte	0x04, 0x2f
        /*052a*/ 	.short	(.L_320 - .L_319)
	.align		4
.L_319:
        /*052c*/ 	.word	index@(_ZN2at6native18elementwise_kernelILi128ELi4EZNS0_15gpu_kernel_implIZZZNS0_29binary_cross_entropy_out_cudaERKNS_6TensorES5_RKSt8optionalIS3_ElRS3_ENKUlvE_clEvENKUlvE1_clEvEUlN3c104HalfESE_E_EEvRNS_18TensorIteratorBaseERKT_EUliE_EEviT1_)
        /*0530*/ 	.word	0x00000019


	//----- nvinfo : EIATTR_FRAME_SIZE
	.align		4
.L_320:
        /*0534*/ 	.byte	0x04, 0x11
        /*0536*/ 	.short	(.L_322 - .L_321)
	.align		4
.L_321:
        /*0538*/ 	.word	index@(_ZN2at6native18elementwise_kernelILi128ELi4EZNS0_15gpu_kernel_implIZZZNS0_29binary_cross_entropy_out_cudaERKNS_6TensorES5_RKSt8optionalIS3_ElRS3_ENKUlvE_clEvENKUlvE1_clEvEUlN3c104HalfESE_E_EEvRNS_18TensorIteratorBaseERKT_EUliE_EEviT1_)
        /*053c*/ 	.word	0x00000000


	//----- nvinfo : EIATTR_REGCOUNT
	.align		4
.L_322:
        /*0540*/ 	.byte	0x04, 0x2f
        /*0542*/ 	.short	(.L_324 - .L_323)
	.align		4
.L_323:
        /*0544*/ 	.word	index@(_ZN2at6native29vectorized_elementwise_kernelILi8EZZZNS0_29binary_cross_entropy_out_cudaERKNS_6TensorES4_RKSt8optionalIS2_ElRS2_ENKUlvE_clEvENKUlvE2_clEvEUlN3c108BFloat16ESD_E_St5arrayIPcLm3EEEEviT0_T1_)
        /*0548*/ 	.word	0x00000028


	//----- nvinfo : EIATTR_FRAME_SIZE
	.align		4
.L_324:
        /*054c*/ 	.byte	0x04, 0x11
        /*054e*/ 	.short	(.L_326 - .L_325)
	.align		4
.L_325:
        /*0550*/ 	.word	index@(_ZN2at6native29vectorized_elementwise_kernelILi8EZZZNS0_29binary_cross_entropy_out_cudaERKNS_6TensorES4_RKSt8optionalIS2_ElRS2_ENKUlvE_clEvENKUlvE2_clEvEUlN3c108BFloat16ESD_E_St5arrayIPcLm3EEEEviT0_T1_)
        /*0554*/ 	.word	0x00000000


	//----- nvinfo : EIATTR_REGCOUNT
	.align		4
.L_326:
        /*0558*/ 	.byte	0x04, 0x2f
        /*055a*/ 	.short	(.L_328 - .L_327)
	.align		4
.L_327:
        /*055c*/ 	.word	index@(_ZN2at6native29vectorized_elementwise_kernelILi4EZZZNS0_29binary_cross_entropy_out_cudaERKNS_6TensorES4_RKSt8optionalIS2_ElRS2_ENKUlvE_clEvENKUlvE2_clEvEUlN3c108BFloat16ESD_E_St5arrayIPcLm3EEEEviT0_T1_)
        /*0560*/ 	.word	0x00000028


	//----- nvinfo : EIATTR_FRAME_SIZE
	.align		4
.L_328:
        /*0564*/ 	.byte	0x04, 0x11
        /*0566*/ 	.short	(.L_330 - .L_329)
	.align		4
.L_329:
        /*0568*/ 	.word	index@(_ZN2at6native29vectorized_elementwise_kernelILi4EZZZNS0_29binary_cross_entropy_out_cudaERKNS_6TensorES4_RKSt8optionalIS2_ElRS2_ENKUlvE_clEvENKUlvE2_clEvEUlN3c108BFloat16ESD_E_St5arrayIPcLm3EEEEviT0_T1_)
        /*056c*/ 	.word	0x00000000


	//----- nvinfo : EIATTR_REGCOUNT
	.align		4
.L_330:
        /*0570*/ 	.byte	0x04, 0x2f
        /*0572*/ 	.short	(.L_332 - .L_331)
	.align		4
.L_331:
        /*0574*/ 	.word	index@(_ZN2at6native29vectorized_elementwise_kernelILi2EZZZNS0_29binary_cross_entropy_out_cudaERKNS_6TensorES4_RKSt8optionalIS2_ElRS2_ENKUlvE_clEvENKUlvE2_clEvEUlN3c108BFloat16ESD_E_St5arrayIPcLm3EEEEviT0_T1_)
        /*0578*/ 	.word	0x00000028


	//----- nvinfo : EIATTR_FRAME_SIZE
	.align		4
.L_332:
        /*057c*/ 	.byte	0x04, 0x11
        /*057e*/ 	.short	(.L_334 - .L_333)
	.align		4
.L_333:
        /*0580*/ 	.word	index@(_ZN2at6native29vectorized_elementwise_kernelILi2EZZZNS0_29binary_cross_entropy_out_cudaERKNS_6TensorES4_RKSt8optionalIS2_ElRS2_ENKUlvE_clEvENKUlvE2_clEvEUlN3c108BFloat16ESD_E_St5arrayIPcLm3EEEEviT0_T1_)
        /*0584*/ 	.word	0x00000000


	//----- nvinfo : EIATTR_REGCOUNT
	.align		4
.L_334:
        /*0588*/ 	.byte	0x04, 0x2f
        /*058a*/ 	.short	(.L_336 - .L_335)
	.align		4
.L_335:
        /*058c*/ 	.word	index@(_ZN2at6native27unrolled_elementwise_kernelIZZZNS0_29binary_cross_entropy_out_cudaERKNS_6TensorES4_RKSt8optionalIS2_ElRS2_ENKUlvE_clEvENKUlvE2_clEvEUlN3c108BFloat16ESD_E_St5arrayIPcLm3EELi4E23TrivialOffsetCalculatorILi2EjESI_ILi1EjENS0_6memory15LoadWithoutCastENSL_16StoreWithoutCastEEEviT_T0_T2_T3_T4_T5_)
        /*0590*/ 	.word	0x0000001f


	//----- nvinfo : EIATTR_FRAME_SIZE
	.align		4
.L_336:
        /*0594*/ 	.byte	0x04, 0x11
        /*0596*/ 	.short	(.L_338 - .L_337)
	.align		4
.L_337:
        /*0598*/ 	.word	index@(_ZN2at6native27unrolled_elementwise_kernelIZZZNS0_29binary_cross_entropy_out_cudaERKNS_6TensorES4_RKSt8optionalIS2_ElRS2_ENKUlvE_clEvENKUlvE2_clEvEUlN3c108BFloat16ESD_E_St5arrayIPcLm3EELi4E23TrivialOffsetCalculatorILi2EjESI_ILi1EjENS0_6memory15LoadWithoutCastENSL_16StoreWithoutCastEEEviT_T0_T2_T3_T4_T5_)
        /*059c*/ 	.word	0x00000000


	//----- nvinfo : EIATTR_REGCOUNT
	.align		4
.L_338:
        /*05a0*/ 	.byte	0x04, 0x2f
        /*05a2*/ 	.short	(.L_340 - .L_339)
	.align		4
.L_339:
        /*05a4*/ 	.word	index@(_ZN2at6native18elementwise_kernelILi128ELi4EZNS0_22gpu_kernel_impl_nocastIZZZNS0_29binary_cross_entropy_out_cudaERKNS_6TensorES5_RKSt8optionalIS3_ElRS3_ENKUlvE_clEvENKUlvE2_clEvEUlN3c108BFloat16ESE_E_EEvRNS_18TensorIteratorBaseERKT_EUliE_EEviT1_)
        /*05a8*/ 	.word	0x0000001a


	//----- nvinfo : EIATTR_FRAME_SIZE
	.align		4
.L_340:
        /*05ac*/ 	.byte	0x04, 0x11
        /*05ae*/ 	.short	(.L_342 - .L_341)
	.align		4
.L_341:
        /*05b0*/ 	.word	index@(_ZN2at6native18elementwise_kernelILi128ELi4EZNS0_22gpu_kernel_impl_nocastIZZZNS0_29binary_cross_entropy_out_cudaERKNS_6TensorES5_RKSt8optionalIS3_ElRS3_ENKUlvE_clEvENKUlvE2_clEvEUlN3c108BFloat16ESE_E_EEvRNS_18TensorIteratorBaseERKT_EUliE_EEviT1_)
        /*05b4*/ 	.word	0x00000000


	//----- nvinfo : EIATTR_REGCOUNT
	.align		4
.L_342:
        /*05b8*/ 	.byte	0x04, 0x2f
        /*05ba*/ 	.short	(.L_344 - .L_343)
	.align		4
.L_343:
        /*05bc*/ 	.word	index@(_ZN2at6native27unrolled_elementwise_kernelIZZZNS0_29binary_cross_entropy_out_cudaERKNS_6TensorES4_RKSt8optionalIS2_ElRS2_ENKUlvE_clEvENKUlvE2_clEvEUlN3c108BFloat16ESD_E_St5arrayIPcLm3EELi4E23TrivialOffsetCalculatorILi2EjESI_ILi1EjENS0_6memory12LoadWithCastILi2EEENSL_13StoreWithCastILi1EEEEEviT_T0_T2_T3_T4_T5_)
        /*05c0*/ 	.word	0x0000001f


	//----- nvinfo : EIATTR_FRAME_SIZE
	.align		4
.L_344:
        /*05c4*/ 	.byte	0x04, 0x11
        /*05c6*/ 	.short	(.L_346 - .L_345)
	.align		4
.L_345:
        /*05c8*/ 	.word	index@(_ZN2at6native27unrolled_elementwise_kernelIZZZNS0_29binary_cross_entropy_out_cudaERKNS_6TensorES4_RKSt8optionalIS2_ElRS2_ENKUlvE_clEvENKUlvE2_clEvEUlN3c108BFloat16ESD_E_St5arrayIPcLm3EELi4E23TrivialOffsetCalculatorILi2EjESI_ILi1EjENS0_6memory12LoadWithCastILi2EEENSL_13StoreWithCastILi1EEEEEviT_T0_T2_T3_T4_T5_)
        /*05cc*/ 	.word	0x00000000


	//----- nvinfo : EIATTR_REGCOUNT
	.align		4
.L_346:
        /*05d0*/ 	.byte	0x04, 0x2f
        /*05d2*/ 	.short	(.L_348 - .L_347)
	.align		4
.L_347:
        /*05d4*/ 	.word	index@(_ZN2at6native18elementwise_kernelILi128ELi4EZNS0_15gpu_kernel_implIZZZNS0_29binary_cross_entropy_out_cudaERKNS_6TensorES5_RKSt8optionalIS3_ElRS3_ENKUlvE_clEvENKUlvE2_clEvEUlN3c108BFloat16ESE_E_EEvRNS_18TensorIteratorBaseERKT_EUliE_EEviT1_)
        /*05d8*/ 	.word	0x00000018


	//----- nvinfo : EIATTR_FRAME_SIZE
	.align		4
.L_348:
        /*05dc*/ 	.byte	0x04, 0x11
        /*05de*/ 	.short	(.L_350 - .L_349)
	.align		4
.L_349:
        /*05e0*/ 	.word	index@(_ZN2at6native18elementwise_kernelILi128ELi4EZNS0_15gpu_kernel_implIZZZNS0_29binary_cross_entropy_out_cudaERKNS_6TensorES5_RKSt8optionalIS3_ElRS3_ENKUlvE_clEvENKUlvE2_clEvEUlN3c108BFloat16ESE_E_EEvRNS_18TensorIteratorBaseERKT_EUliE_EEviT1_)
        /*05e4*/ 	.word	0x00000000


	//----- nvinfo : EIATTR_REGCOUNT
	.align		4
.L_350:
        /*05e8*/ 	.byte	0x04, 0x2f
        /*05ea*/ 	.short	(.L_352 - .L_351)
	.align		4
.L_351:
        /*05ec*/ 	.word	index@(_ZN2at6native39_GLOBAL__N__cee6930f_7_Loss_cu_5b0651e138nll_loss_forward_no_reduce_cuda_kernelIdhEEvlNS_27GenericPackedTensorAccessorIT_Lm2ENS_16DefaultPtrTraitsElEEPKT0_PS4_PKS4_ll)
        /*05f0*/ 	.word	0x00000027


	//----- nvinfo : EIATTR_FRAME_SIZE
	.align		4
.L_352:
        /*05f4*/ 	.byte	0x04, 0x11
        /*05f6*/ 	.short	(.L_354 - .L_353)
	.align		4
.L_353:
        /*05f8*/ 	.word	index@($__internal_21_$__cuda_sm20_div_u64)
        /*05fc*/ 	.word	0x00000000


	//----- nvinfo : EIATTR_FRAME_SIZE
	.align		4
.L_354:
        /*0600*/ 	.byte	0x04, 0x11
        /*0602*/ 	.short	(.L_356 - .L_355)
	.align		4
.L_355:
        /*0604*/ 	.word	index@(_ZN2at6native39_GLOBAL__N__cee6930f_7_Loss_cu_5b0651e138nll_loss_forward_no_reduce_cuda_kernelIdhEEvlNS_27GenericPackedTensorAccessorIT_Lm2ENS_16DefaultPtrTraitsElEEPKT0_PS4_PKS4_ll)
        /*0608*/ 	.word	0x00000000


	//----- nvinfo : EIATTR_REGCOUNT
	.align		4
.L_356:
        /*060c*/ 	.byte	0x04, 0x2f
        /*060e*/ 	.short	(.L_358 - .L_357)
	.align		4
.L_357:
        /*0610*/ 	.word	index@(_ZN2at6native39_GLOBAL__N__cee6930f_7_Loss_cu_5b0651e138nll_loss_forward_no_reduce_cuda_kernelIdlEEvlNS_27GenericPackedTensorAccessorIT_Lm2ENS_16DefaultPtrTraitsElEEPKT0_PS4_PKS4_ll)
        /*0614*/ 	.word	0x0000002a


	//----- nvinfo : EIATTR_FRAME_SIZE
	.align		4
.L_358:
        /*0618*/ 	.byte	0x04, 0x11
        /*061a*/ 	.short	(.L_360 - .L_359)
	.align		4
.L_359:
        /*061c*/ 	.word	index@($__internal_20_$__cuda_sm20_div_u64)
        /*0620*/ 	.word	0x00000000


	//----- nvinfo : EIATTR_FRAME_SIZE
	.align		4
.L_360:
        /*0624*/ 	.byte	0x04, 0x11
        /*0626*/ 	.short	(.L_362 - .L_361)
	.align		4
.L_361:
        /*0628*/ 	.word	index@(_ZN2at6native39_GLOBAL__N__cee6930f_7_Loss_cu_5b0651e138nll_loss_forward_no_reduce_cuda_kernelIdlEEvlNS_27GenericPackedTensorAccessorIT_Lm2ENS_16DefaultPtrTraitsElEEPKT0_PS4_PKS4_ll)
        /*062c*/ 	.word	0x00000000


	//----- nvinfo : EIATTR_REGCOUNT
	.align		4
.L_362:
        /*0630*/ 	.byte	0x04, 0x2f
        /*0632*/ 	.short	(.L_364 - .L_363)
	.align		4
.L_363:
        /*0634*/ 	.word	index@(_ZN2at6native39_GLOBAL__N__cee6930f_7_Loss_cu_5b0651e138nll_loss_forward_no_reduce_cuda_kernelIfhEEvlNS_27GenericPackedTensorAccessorIT_Lm2ENS_16DefaultPtrTraitsElEEPKT0_PS4_PKS4_ll)
        /*0638*/ 	.word	0x00000027


	//----- nvinfo : EIATTR_FRAME_SIZE
	.align		4
.L_364:
        /*063c*/ 	.byte	0x04, 0x11
        /*063e*/ 	.short	(.L_366 - .L_365)
	.align		4
.L_365:
        /*0640*/ 	.word	index@($__internal_19_$__cuda_sm20_div_u64)
        /*0644*/ 	.word	0x00000000


	//----- nvinfo : EIATTR_FRAME_SIZE
	.align		4
.L_366:
        /*0648*/ 	.byte	0x04, 0x11
        /*064a*/ 	.short	(.L_368 - .L_367)
	.align		4
.L_367:
        /*064c*/ 	.word	index@(_ZN2at6native39_GLOBAL__N__cee6930f_7_Loss_cu_5b0651e138nll_loss_forward_no_reduce_cuda_kernelIfhEEvlNS_27GenericPackedTensorAccessorIT_Lm2ENS_16DefaultPtrTraitsElEEPKT0_PS4_PKS4_ll)
        /*0650*/ 	.word	0x00000000


	//----- nvinfo : EIATTR_REGCOUNT
	.align		4
.L_368:
        /*0654*/ 	.byte	0x04, 0x2f
        /*0656*/ 	.short	(.L_370 - .L_369)
	.align		4
.L_369:
        /*0658*/ 	.word	index@(_ZN2at6native39_GLOBAL__N__cee6930f_7_Loss_cu_5b0651e138nll_loss_forward_no_reduce_cuda_kernelIflEEvlNS_27GenericPackedTensorAccessorIT_Lm2ENS_16DefaultPtrTraitsElEEPKT0_PS4_PKS4_ll)
        /*065c*/ 	.word	0x00000028


	//----- nvinfo : EIATTR_FRAME_SIZE
	.align		4
.L_370:
        /*0660*/ 	.byte	0x04, 0x11
        /*0662*/ 	.short	(.L_372 - .L_371)
	.align		4
.L_371:
        /*0664*/ 	.word	index@($__internal_18_$__cuda_sm20_div_u64)
        /*0668*/ 	.word	0x00000000


	//----- nvinfo : EIATTR_FRAME_SIZE
	.align		4
.L_372:
        /*066c*/ 	.byte	0x04, 0x11
        /*066e*/ 	.short	(.L_374 - .L_373)
	.align		4
.L_373:
        /*0670*/ 	.word	index@(_ZN2at6native39_GLOBAL__N__cee6930f_7_Loss_cu_5b0651e138nll_loss_forward_no_reduce_cuda_kernelIflEEvlNS_27GenericPackedTensorAccessorIT_Lm2ENS_16DefaultPtrTraitsElEEPKT0_PS4_PKS4_ll)
        /*0674*/ 	.word	0x00000000


	//----- nvinfo : EIATTR_REGCOUNT
	.align		4
.L_374:
        /*0678*/ 	.byte	0x04, 0x2f
        /*067a*/ 	.short	(.L_376 - .L_375)
	.align		4
.L_375:
        /*067c*/ 	.word	index@(_ZN2at6native39_GLOBAL__N__cee6930f_7_Loss_cu_5b0651e138nll_loss_forward_no_reduce_cuda_kernelIN3c104HalfEhEEvlNS_27GenericPackedTensorAccessorIT_Lm2ENS_16DefaultPtrTraitsElEEPKT0_PS6_PKS6_ll)
        /*0680*/ 	.word	0x00000028


	//----- nvinfo : EIATTR_FRAME_SIZE
	.align		4
.L_376:
        /*0684*/ 	.byte	0x04, 0x11
        /*0686*/ 	.short	(.L_378 - .L_377)
	.align		4
.L_377:
        /*0688*/ 	.word	index@($__internal_17_$__cuda_sm20_div_u64)
        /*068c*/ 	.word	0x00000000


	//----- nvinfo : EIATTR_FRAME_SIZE
	.align		4
.L_378:
        /*0690*/ 	.byte	0x04, 0x11
        /*0692*/ 	.short	(.L_380 - .L_379)
	.align		4
.L_379:
        /*0694*/ 	.word	index@(_ZN2at6native39_GLOBAL__N__cee6930f_7_Loss_cu_5b0651e138nll_loss_forward_no_reduce_cuda_kernelIN3c104HalfEhEEvlNS_27GenericPackedTensorAccessorIT_Lm2ENS_16DefaultPtrTraitsElEEPKT0_PS6_PKS6_ll)
        /*0698*/ 	.word	0x00000000


	//----- nvinfo : EIATTR_REGCOUNT
	.align		4
.L_380:
        /*069c*/ 	.byte	0x04, 0x2f
        /*069e*/ 	.short	(.L_382 - .L_381)
	.align		4
.L_381:
        /*06a0*/ 	.word	index@(_ZN2at6native39_GLOBAL__N__cee6930f_7_Loss_cu_5b0651e138nll_loss_forward_no_reduce_cuda_kernelIN3c104HalfElEEvlNS_27GenericPackedTensorAccessorIT_Lm2ENS_16DefaultPtrTraitsElEEPKT0_PS6_PKS6_ll)
        /*06a4*/ 	.word	0x00000028


	//----- nvinfo : EIATTR_FRAME_SIZE
	.align		4
.L_382:
        /*06a8*/ 	.byte	0x04, 0x11
        /*06aa*/ 	.short	(.L_384 - .L_383)
	.align		4
.L_383:
        /*06ac*/ 	.word	index@($__internal_16_$__cuda_sm20_div_u64)
        /*06b0*/ 	.word	0x00000000


	//----- nvinfo : EIATTR_FRAME_SIZE
	.align		4
.L_384:
        /*06b4*/ 	.byte	0x04, 0x11
        /*06b6*/ 	.short	(.L_386 - .L_385)
	.align		4
.L_385:
        /*06b8*/ 	.word	index@(_ZN2at6native39_GLOBAL__N__cee6930f_7_Loss_cu_5b0651e138nll_loss_forward_no_reduce_cuda_kernelIN3c104HalfElEEvlNS_27GenericPackedTensorAccessorIT_Lm2ENS_16DefaultPtrTraitsElEEPKT0_PS6_PKS6_ll)
        /*06bc*/ 	.word	0x00000000


	//----- nvinfo : EIATTR_REGCOUNT
	.align		4
.L_386:
        /*06c0*/ 	.byte	0x04, 0x2f
        /*06c2*/ 	.short	(.L_388 - .L_387)
	.align		4
.L_387:
        /*06c4*/ 	.word	index@(_ZN2at6native39_GLOBAL__N__cee6930f_7_Loss_cu_5b0651e138nll_loss_forward_no_reduce_cuda_kernelIN3c108BFloat16EhEEvlNS_27GenericPackedTensorAccessorIT_Lm2ENS_16DefaultPtrTraitsElEEPKT0_PS6_PKS6_ll)
        /*06c8*/ 	.word	0x00000028


	//----- nvinfo : EIATTR_FRAME_SIZE
	.align		4
.L_388:
        /*06cc*/ 	.byte	0x04, 0x11
        /*06ce*/ 	.short	(.L_390 - .L_389)
	.align		4
.L_389:
        /*06d0*/ 	.word	index@($__internal_15_$__cuda_sm20_div_u64)
        /*06d4*/ 	.word	0x00000000


	//----- nvinfo : EIATTR_FRAME_SIZE
	.align		4
.L_390:
        /*06d8*/ 	.byte	0x04, 0x11
        /*06da*/ 	.short	(.L_392 - .L_391)
	.align		4
.L_391:
        /*06dc*/ 	.word	index@(_ZN2at6native39_GLOBAL__N__cee6930f_7_Loss_cu_5b0651e138nll_loss_forward_no_reduce_cuda_kernelIN3c108BFloat16EhEEvlNS_27GenericPackedTensorAccessorIT_Lm2ENS_16DefaultPtrTraitsElEEPKT0_PS6_PKS6_ll)
        /*06e0*/ 	.word	0x00000000


	//----- nvinfo : EIATTR_REGCOUNT
	.align		4
.L_392:
        /*06e4*/ 	.byte	0x04, 0x2f
        /*06e6*/ 	.short	(.L_394 - .L_393)
	.align		4
.L_393:
        /*06e8*/ 	.word	index@(_ZN2at6native39_GLOBAL__N__cee6930f_7_Loss_cu_5b0651e138nll_loss_forward_no_reduce_cuda_kernelIN3c108BFloat16ElEEvlNS_27GenericPackedTensorAccessorIT_Lm2ENS_16DefaultPtrTraitsElEEPKT0_PS6_PKS6_ll)
        /*06ec*/ 	.word	0x00000028


	//----- nvinfo : EIATTR_FRAME_SIZE
	.align		4
.L_394:
        /*06f0*/ 	.byte	0x04, 0x11
        /*06f2*/ 	.short	(.L_396 - .L_395)
	.align		4
.L_395:
        /*06f4*/ 	.word	index@($__internal_14_$__cuda_sm20_div_u64)
        /*06f8*/ 	.word	0x00000000


	//----- nvinfo : EIATTR_FRAME_SIZE
	.align		4
.L_396:
        /*06fc*/ 	.byte	0x04, 0x11
        /*06fe*/ 	.short	(.L_398 - .L_397)
	.align		4
.L_397:
        /*0700*/ 	.word	index@(_ZN2at6native39_GLOBAL__N__cee6930f_7_Loss_cu_5b0651e138nll_loss_forward_no_reduce_cuda_kernelIN3c108BFloat16ElEEvlNS_27GenericPackedTensorAccessorIT_Lm2ENS_16DefaultPtrTraitsElEEPKT0_PS6_PKS6_ll)
        /*0704*/ 	.word	0x00000000


	//----- nvinfo : EIATTR_REGCOUNT
	.align		4
.L_398:
        /*0708*/ 	.byte	0x04, 0x2f
        /*070a*/ 	.short	(.L_400 - .L_399)
	.align		4
.L_399:
        /*070c*/ 	.word	index@(_ZN2at6native39_GLOBAL__N__cee6930f_7_Loss_cu_5b0651e138nll_loss_forward_reduce_cuda_kernel_1dIdhEEvPT_S4_PKS3_PKT0_S6_bll)
        /*0710*/ 	.word	0x00000018


	//----- nvinfo : EIATTR_FRAME_SIZE
	.align		4
.L_400:
        /*0714*/ 	.byte	0x04, 0x11
        /*0716*/ 	.short	(.L_402 - .L_401)
	.align		4
.L_401:
        /*0718*/ 	.word	index@(_ZN2at6native39_GLOBAL__N__cee6930f_7_Loss_cu_5b0651e138nll_loss_forward_reduce_cuda_kernel_1dIdhEEvPT_S4_PKS3_PKT0_S6_bll)
        /*071c*/ 	.word	0x00000000


	//----- nvinfo : EIATTR_REGCOUNT
	.align		4
.L_402:
        /*0720*/ 	.byte	0x04, 0x2f
        /*0722*/ 	.short	(.L_404 - .L_403)
	.align		4
.L_403:
        /*0724*/ 	.word	index@(_ZN2at6native39_GLOBAL__N__cee6930f_7_Loss_cu_5b0651e138nll_loss_forward_reduce_cuda_kernel_1dIdlEEvPT_S4_PKS3_PKT0_S6_bll)
        /*0728*/ 	.word	0x00000018


	//----- nvinfo : EIATTR_FRAME_SIZE
	.align		4
.L_404:
        /*072c*/ 	.byte	0x04, 0x11
        /*072e*/ 	.short	(.L_406 - .L_405)
	.align		4
.L_405:
        /*0730*/ 	.word	index@(_ZN2at6native39_GLOBAL__N__cee6930f_7_Loss_cu_5b0651e138nll_loss_forward_reduce_cuda_kernel_1dIdlEEvPT_S4_PKS3_PKT0_S6_bll)
        /*0734*/ 	.word	0x00000000


	//----- nvinfo : EIATTR_REGCOUNT
	.align		4
.L_406:
        /*0738*/ 	.byte	0x04, 0x2f
        /*073a*/ 	.short	(.L_408 - .L_407)
	.align		4
.L_407:
        /*073c*/ 	.word	index@(_ZN2at6native39_GLOBAL__N__cee6930f_7_Loss_cu_5b0651e138nll_loss_forward_reduce_cuda_kernel_1dIfhEEvPT_S4_PKS3_PKT0_S6_bll)
        /*0740*/ 	.word	0x00000018


	//----- nvinfo : EIATTR_FRAME_SIZE
	.align		4
.L_408:
        /*0744*/ 	.byte	0x04, 0x11
        /*0746*/ 	.short	(.L_410 - .L_409)
	.align		4
.L_409:
        /*0748*/ 	.word	index@(_ZN2at6native39_GLOBAL__N__cee6930f_7_Loss_cu_5b0651e138nll_loss_forward_reduce_cuda_kernel_1dIfhEEvPT_S4_PKS3_PKT0_S6_bll)
        /*074c*/ 	.word	0x00000000


	//----- nvinfo : EIATTR_REGCOUNT
	.align		4
.L_410:
        /*0750*/ 	.byte	0x04, 0x2f
        /*0752*/ 	.short	(.L_412 - .L_411)
	.align		4
.L_411:
        /*0754*/ 	.word	index@(_ZN2at6native39_GLOBAL__N__cee6930f_7_Loss_cu_5b0651e138nll_loss_forward_reduce_cuda_kernel_1dIflEEvPT_S4_PKS3_PKT0_S6_bll)
        /*0758*/ 	.word	0x00000018


	//----- nvinfo : EIATTR_FRAME_SIZE
	.align		4
.L_412:
        /*075c*/ 	.byte	0x04, 0x11
        /*075e*/ 	.short	(.L_414 - .L_413)
	.align		4
.L_413:
        /*0760*/ 	.word	index@(_ZN2at6native39_GLOBAL__N__cee6930f_7_Loss_cu_5b0651e138nll_loss_forward_reduce_cuda_kernel_1dIflEEvPT_S4_PKS3_PKT0_S6_bll)
        /*0764*/ 	.word	0x00000000


	//----- nvinfo : EIATTR_REGCOUNT
	.align		4
.L_414:
        /*0768*/ 	.byte	0x04, 0x2f
        /*076a*/ 	.short	(.L_416 - .L_415)
	.align		4
.L_415:
        /*076c*/ 	.word	index@(_ZN2at6native39_GLOBAL__N__cee6930f_7_Loss_cu_5b0651e138nll_loss_forward_reduce_cuda_kernel_1dIN3c104HalfEhEEvPT_S6_PKS5_PKT0_S8_bll)
        /*0770*/ 	.word	0x00000018


	//----- nvinfo : EIATTR_FRAME_SIZE
	.align		4
.L_416:
        /*0774*/ 	.byte	0x04, 0x11
        /*0776*/ 	.short	(.L_418 - .L_417)
	.align		4
.L_417:
        /*0778*/ 	.word	index@(_ZN2at6native39_GLOBAL__N__cee6930f_7_Loss_cu_5b0651e138nll_loss_forward_reduce_cuda_kernel_1dIN3c104HalfEhEEvPT_S6_PKS5_PKT0_S8_bll)
        /*077c*/ 	.word	0x00000000


	//----- nvinfo : EIATTR_REGCOUNT
	.align		4
.L_418:
        /*0780*/ 	.byte	0x04, 0x2f
        /*0782*/ 	.short	(.L_420 - .L_419)
	.align		4
.L_419:
        /*0784*/ 	.word	index@(_ZN2at6native39_GLOBAL__N__cee6930f_7_Loss_cu_5b0651e138nll_loss_forward_reduce_cuda_kernel_1dIN3c104HalfElEEvPT_S6_PKS5_PKT0_S8_bll)
        /*0788*/ 	.word	0x00000018


	//----- nvinfo : EIATTR_FRAME_SIZE
	.align		4
.L_420:
        /*078c*/ 	.byte	0x04, 0x11
        /*078e*/ 	.short	(.L_422 - .L_421)
	.align		4
.L_421:
        /*0790*/ 	.word	index@(_ZN2at6native39_GLOBAL__N__cee6930f_7_Loss_cu_5b0651e138nll_loss_forward_reduce_cuda_kernel_1dIN3c104HalfElEEvPT_S6_PKS5_PKT0_S8_bll)
        /*0794*/ 	.word	0x00000000


	//----- nvinfo : EIATTR_REGCOUNT
	.align		4
.L_422:
        /*0798*/ 	.byte	0x04, 0x2f
        /*079a*/ 	.short	(.L_424 - .L_423)
	.align		4
.L_423:
        /*079c*/ 	.word	index@(_ZN2at6native39_GLOBAL__N__cee6930f_7_Loss_cu_5b0651e138nll_loss_forward_reduce_cuda_kernel_1dIN3c108BFloat16EhEEvPT_S6_PKS5_PKT0_S8_bll)
        /*07a0*/ 	.word	0x00000018


	//----- nvinfo : EIATTR_FRAME_SIZE
	.align		4
.L_424:
        /*07a4*/ 	.byte	0x04, 0x11
        /*07a6*/ 	.short	(.L_426 - .L_425)
	.align		4
.L_425:
        /*07a8*/ 	.word	index@(_ZN2at6native39_GLOBAL__N__cee6930f_7_Loss_cu_5b0651e138nll_loss_forward_reduce_cuda_kernel_1dIN3c108BFloat16EhEEvPT_S6_PKS5_PKT0_S8_bll)
        /*07ac*/ 	.word	0x00000000


	//----- nvinfo : EIATTR_REGCOUNT
	.align		4
.L_426:
        /*07b0*/ 	.byte	0x04, 0x2f
        /*07b2*/ 	.short	(.L_428 - .L_427)
	.align		4
.L_427:
        /*07b4*/ 	.word	index@(_ZN2at6native39_GLOBAL__N__cee6930f_7_Loss_cu_5b0651e138nll_loss_forward_reduce_cuda_kernel_1dIN3c108BFloat16ElEEvPT_S6_PKS5_PKT0_S8_bll)
        /*07b8*/ 	.word	0x00000018


	//----- nvinfo : EIATTR_FRAME_SIZE
	.align		4
.L_428:
        /*07bc*/ 	.byte	0x04, 0x11
        /*07be*/ 	.short	(.L_430 - .L_429)
	.align		4
.L_429:
        /*07c0*/ 	.word	index@(_ZN2at6native39_GLOBAL__N__cee6930f_7_Loss_cu_5b0651e138nll_loss_forward_reduce_cuda_kernel_1dIN3c108BFloat16ElEEvPT_S6_PKS5_PKT0_S8_bll)
        /*07c4*/ 	.word	0x00000000


	//----- nvinfo : EIATTR_REGCOUNT
	.align		4
.L_430:
        /*07c8*/ 	.byte	0x04, 0x2f
        /*07ca*/ 	.short	(.L_432 - .L_431)
	.align		4
.L_431:
        /*07cc*/ 	.word	index@(_ZN2at6native39_GLOBAL__N__cee6930f_7_Loss_cu_5b0651e138nll_loss_forward_reduce_cuda_kernel_2dIddhEEvPT_S4_PKS3_PKT1_S6_bllll)
        /*07d0*/ 	.word	0x0000001e


	//----- nvinfo : EIATTR_FRAME_SIZE
	.align		4
.L_432:
        /*07d4*/ 	.byte	0x04, 0x11
        /*07d6*/ 	.short	(.L_434 - .L_433)
	.align		4
.L_433:
        /*07d8*/ 	.word	index@($__internal_13_$__cuda_sm20_div_rn_f64_full)
        /*07dc*/ 	.word	0x00000000


	//----- nvinfo : EIATTR_FRAME_SIZE
	.align		4
.L_434:
        /*07e0*/ 	.byte	0x04, 0x11
        /*07e2*/ 	.short	(.L_436 - .L_435)
	.align		4
.L_435:
        /*07e4*/ 	.word	index@(_ZN2at6native39_GLOBAL__N__cee6930f_7_Loss_cu_5b0651e138nll_loss_forward_reduce_cuda_kernel_2dIddhEEvPT_S4_PKS3_PKT1_S6_bllll)
        /*07e8*/ 	.word	0x00000000


	//----- nvinfo : EIATTR_REGCOUNT
	.align		4
.L_436:
        /*07ec*/ 	.byte	0x04, 0x2f
        /*07ee*/ 	.short	(.L_438 - .L_437)
	.align		4
.L_437:
        /*07f0*/ 	.word	index@(_ZN2at6native39_GLOBAL__N__cee6930f_7_Loss_cu_5b0651e138nll_loss_forward_reduce_cuda_kernel_2dIddlEEvPT_S4_PKS3_PKT1_S6_bllll)
        /*07f4*/ 	.word	0x0000001e


	//----- nvinfo : EIATTR_FRAME_SIZE
	.align		4
.L_438:
        /*07f8*/ 	.byte	0x04, 0x11
        /*07fa*/ 	.short	(.L_440 - .L_439)
	.align		4
.L_439:
        /*07fc*/ 	.word	index@($__internal_12_$__cuda_sm20_div_rn_f64_full)
        /*0800*/ 	.word	0x00000000


	//----- nvinfo : EIATTR_FRAME_SIZE
	.align		4
.L_440:
        /*0804*/ 	.byte	0x04, 0x11
        /*0806*/ 	.short	(.L_442 - .L_441)
	.align		4
.L_441:
        /*0808*/ 	.word	index@(_ZN2at6native39_GLOBAL__N__cee6930f_7_Loss_cu_5b0651e138nll_loss_forward_reduce_cuda_kernel_2dIddlEEvPT_S4_PKS3_PKT1_S6_bllll)
        /*080c*/ 	.word	0x00000000


	//----- nvinfo : EIATTR_REGCOUNT
	.align		4
.L_442:
        /*0810*/ 	.byte	0x04, 0x2f
        /*0812*/ 	.short	(.L_444 - .L_443)
	.align		4
.L_443:
        /*0814*/ 	.word	index@(_ZN2at6native39_GLOBAL__N__cee6930f_7_Loss_cu_5b0651e138nll_loss_forward_reduce_cuda_kernel_2dIffhEEvPT_S4_PKS3_PKT1_S6_bllll)
        /*0818*/ 	.word	0x0000001e


	//----- nvinfo : EIATTR_FRAME_SIZE
	.align		4
.L_444:
        /*081c*/ 	.byte	0x04, 0x11
        /*081e*/ 	.short	(.L_446 - .L_445)
	.align		4
.L_445:
        /*0820*/ 	.word	index@(_ZN2at6native39_GLOBAL__N__cee6930f_7_Loss_cu_5b0651e138nll_loss_forward_reduce_cuda_kernel_2dIffhEEvPT_S4_PKS3_PKT1_S6_bllll)
        /*0824*/ 	.word	0x00000000


	//----- nvinfo : EIATTR_REGCOUNT
	.align		4
.L_446:
        /*0828*/ 	.byte	0x04, 0x2f
        /*082a*/ 	.short	(.L_448 - .L_447)
	.align		4
.L_447:
        /*082c*/ 	.word	index@(_ZN2at6native39_GLOBAL__N__cee6930f_7_Loss_cu_5b0651e138nll_loss_forward_reduce_cuda_kernel_2dIfflEEvPT_S4_PKS3_PKT1_S6_bllll)
        /*0830*/ 	.word	0x0000001e


	//----- nvinfo : EIATTR_FRAME_SIZE
	.align		4
.L_448:
        /*0834*/ 	.byte	0x04, 0x11
        /*0836*/ 	.short	(.L_450 - .L_449)
	.align		4
.L_449:
        /*0838*/ 	.word	index@(_ZN2at6native39_GLOBAL__N__cee6930f_7_Loss_cu_5b0651e138nll_loss_forward_reduce_cuda_kernel_2dIfflEEvPT_S4_PKS3_PKT1_S6_bllll)
        /*083c*/ 	.word	0x00000000


	//----- nvinfo : EIATTR_REGCOUNT
	.align		4
.L_450:
        /*0840*/ 	.byte	0x04, 0x2f
        /*0842*/ 	.short	(.L_452 - .L_451)
	.align		4
.L_451:
        /*0844*/ 	.word	index@(_ZN2at6native39_GLOBAL__N__cee6930f_7_Loss_cu_5b0651e138nll_loss_forward_reduce_cuda_kernel_2dIN3c104HalfEfhEEvPT_S6_PKS5_PKT1_S8_bllll)
        /*0848*/ 	.word	0x0000001e


	//----- nvinfo : EIATTR_FRAME_SIZE
	.align		4
.L_452:
        /*084c*/ 	.byte	0x04, 0x11
        /*084e*/ 	.short	(.L_454 - .L_453)
	.align		4
.L_453:
        /*0850*/ 	.word	index@(_ZN2at6native39_GLOBAL__N__cee6930f_7_Loss_cu_5b0651e138nll_loss_forward_reduce_cuda_kernel_2dIN3c104HalfEfhEEvPT_S6_PKS5_PKT1_S8_bllll)
        /*0854*/ 	.word	0x00000000


	//----- nvinfo : EIATTR_REGCOUNT
	.align		4
.L_454:
        /*0858*/ 	.byte	0x04, 0x2f
        /*085a*/ 	.short	(.L_456 - .L_455)
	.align		4
.L_455:
        /*085c*/ 	.word	index@(_ZN2at6native39_GLOBAL__N__cee6930f_7_Loss_cu_5b0651e138nll_loss_forward_reduce_cuda_kernel_2dIN3c104HalfEflEEvPT_S6_PKS5_PKT1_S8_bllll)
        /*0860*/ 	.word	0x0000001e


	//----- nvinfo : EIATTR_FRAME_SIZE
	.align		4
.L_456:
        /*0864*/ 	.byte	0x04, 0x11
        /*0866*/ 	.short	(.L_458 - .L_457)
	.align		4
.L_457:
        /*0868*/ 	.word	index@(_ZN2at6native39_GLOBAL__N__cee6930f_7_Loss_cu_5b0651e138nll_loss_forward_reduce_cuda_kernel_2dIN3c104HalfEflEEvPT_S6_PKS5_PKT1_S8_bllll)
        /*086c*/ 	.word	0x00000000


	//----- nvinfo : EIATTR_REGCOUNT
	.align		4
.L_458:
        /*0870*/ 	.byte	0x04, 0x2f
        /*0872*/ 	.short	(.L_460 - .L_459)
	.align		4
.L_459:
        /*0874*/ 	.word	index@(_ZN2at6native39_GLOBAL__N__cee6930f_7_Loss_cu_5b0651e138nll_loss_forward_reduce_cuda_kernel_2dIN3c108BFloat16EfhEEvPT_S6_PKS5_PKT1_S8_bllll)
        /*0878*/ 	.word	0x0000001e


	//----- nvinfo : EIATTR_FRAME_SIZE
	.align		4
.L_460:
        /*087c*/ 	.byte	0x04, 0x11
        /*087e*/ 	.short	(.L_462 - .L_461)
	.align		4
.L_461:
        /*0880*/ 	.word	index@(_ZN2at6native39_GLOBAL__N__cee6930f_7_Loss_cu_5b0651e138nll_loss_forward_reduce_cuda_kernel_2dIN3c108BFloat16EfhEEvPT_S6_PKS5_PKT1_S8_bllll)
        /*0884*/ 	.word	0x00000000


	//----- nvinfo : EIATTR_REGCOUNT
	.align		4
.L_462:
        /*0888*/ 	.byte	0x04, 0x2f
        /*088a*/ 	.short	(.L_464 - .L_463)
	.align		4
.L_463:
        /*088c*/ 	.word	index@(_ZN2at6native39_GLOBAL__N__cee6930f_7_Loss_cu_5b0651e138nll_loss_forward_reduce_cuda_kernel_2dIN3c108BFloat16EflEEvPT_S6_PKS5_PKT1_S8_bllll)
        /*0890*/ 	.word	0x0000001e


	//----- nvinfo : EIATTR_FRAME_SIZE
	.align		4
.L_464:
        /*0894*/ 	.byte	0x04, 0x11
        /*0896*/ 	.short	(.L_466 - .L_465)
	.align		4
.L_465:
        /*0898*/ 	.word	index@(_ZN2at6native39_GLOBAL__N__cee6930f_7_Loss_cu_5b0651e138nll_loss_forward_reduce_cuda_kernel_2dIN3c108BFloat16EflEEvPT_S6_PKS5_PKT1_S8_bllll)
        /*089c*/ 	.word	0x00000000


	//----- nvinfo : EIATTR_REGCOUNT
	.align		4
.L_466:
        /*08a0*/ 	.byte	0x04, 0x2f
        /*08a2*/ 	.short	(.L_468 - .L_467)
	.align		4
.L_467:
        /*08a4*/ 	.word	index@(_ZN2at6native39_GLOBAL__N__cee6930f_7_Loss_cu_5b0651e139nll_loss_backward_no_reduce_cuda_kernelIdhEEviPKT0_NS_27GenericPackedTensorAccessorIKT_Lm1ENS_16DefaultPtrTraitsElEENS6_IS7_Lm2ES9_lEEPS8_ll)
        /*08a8*/ 	.word	0x00000029


	//----- nvinfo : EIATTR_FRAME_SIZE
	.align		4
.L_468:
        /*08ac*/ 	.byte	0x04, 0x11
        /*08ae*/ 	.short	(.L_470 - .L_469)
	.align		4
.L_469:
        /*08b0*/ 	.word	index@($__internal_11_$__cuda_sm20_div_u64)
        /*08b4*/ 	.word	0x00000000


	//----- nvinfo : EIATTR_FRAME_SIZE
	.align		4
.L_470:
        /*08b8*/ 	.byte	0x04, 0x11
        /*08ba*/ 	.short	(.L_472 - .L_471)
	.align		4
.L_471:
        /*08bc*/ 	.word	index@(_ZN2at6native39_GLOBAL__N__cee6930f_7_Loss_cu_5b0651e139nll_loss_backward_no_reduce_cuda_kernelIdhEEviPKT0_NS_27GenericPackedTensorAccessorIKT_Lm1ENS_16DefaultPtrTraitsElEENS6_IS7_Lm2ES9_lEEPS8_ll)
        /*08c0*/ 	.word	0x00000000


	//----- nvinfo : EIATTR_REGCOUNT
	.align		4
.L_472:
        /*08c4*/ 	.byte	0x04, 0x2f
        /*08c6*/ 	.short	(.L_474 - .L_473)
	.align		4
.L_473:
        /*08c8*/ 	.word	index@(_ZN2at6native39_GLOBAL__N__cee6930f_7_Loss_cu_5b0651e139nll_loss_backward_no_reduce_cuda_kernelIdlEEviPKT0_NS_27GenericPackedTensorAccessorIKT_Lm1ENS_16DefaultPtrTraitsElEENS6_IS7_Lm2ES9_lEEPS8_ll)
        /*08cc*/ 	.word	0x0000002a


	//----- nvinfo : EIATTR_FRAME_SIZE
	.align		4
.L_474:
        /*08d0*/ 	.byte	0x04, 0x11
        /*08d2*/ 	.short	(.L_476 - .L_475)
	.align		4
.L_475:
        /*08d4*/ 	.word	index@($__internal_10_$__cuda_sm20_div_u64)
        /*08d8*/ 	.word	0x00000000


	//----- nvinfo : EIATTR_FRAME_SIZE
	.align		4
.L_476:
        /*08dc*/ 	.byte	0x04, 0x11
        /*08de*/ 	.short	(.L_478 - .L_477)
	.align		4
.L_477:
        /*08e0*/ 	.word	index@(_ZN2at6native39_GLOBAL__N__cee6930f_7_Loss_cu_5b0651e139nll_loss_backward_no_reduce_cuda_kernelIdlEEviPKT0_NS_27GenericPackedTensorAccessorIKT_Lm1ENS_16DefaultPtrTraitsElEENS6_IS7_Lm2ES9_lEEPS8_ll)
        /*08e4*/ 	.word	0x00000000


	//----- nvinfo : EIATTR_REGCOUNT
	.align		4
.L_478:
        /*08e8*/ 	.byte	0x04, 0x2f
        /*08ea*/ 	.short	(.L_480 - .L_479)
	.align		4
.L_479:
        /*08ec*/ 	.word	index@(_ZN2at6native39_GLOBAL__N__cee6930f_7_Loss_cu_5b0651e139nll_loss_backward_no_reduce_cuda_kernelIfhEEviPKT0_NS_27GenericPackedTensorAccessorIKT_Lm1ENS_16DefaultPtrTraitsElEENS6_IS7_Lm2ES9_lEEPS8_ll)
        /*08f0*/ 	.word	0x00000029


	//----- nvinfo : EIATTR_FRAME_SIZE
	.align		4
.L_480:
        /*08f4*/ 	.byte	0x04, 0x11
        /*08f6*/ 	.short	(.L_482 - .L_481)
	.align		4
.L_481:
        /*08f8*/ 	.word	index@($__internal_9_$__cuda_sm20_div_u64)
        /*08fc*/ 	.word	0x00000000


	//----- nvinfo : EIATTR_FRAME_SIZE
	.align		4
.L_482:
        /*0900*/ 	.byte	0x04, 0x11
        /*0902*/ 	.short	(.L_484 - .L_483)
	.align		4
.L_483:
        /*0904*/ 	.word	index@(_ZN2at6native39_GLOBAL__N__cee6930f_7_Loss_cu_5b0651e139nll_loss_backward_no_reduce_cuda_kernelIfhEEviPKT0_NS_27GenericPackedTensorAccessorIKT_Lm1ENS_16DefaultPtrTraitsElEENS6_IS7_Lm2ES9_lEEPS8_ll)
        /*0908*/ 	.word	0x00000000


	//----- nvinfo : EIATTR_REGCOUNT
	.align		4
.L_484:
        /*090c*/ 	.byte	0x04, 0x2f
        /*090e*/ 	.short	(.L_486 - .L_485)
	.align		4
.L_485:
        /*0910*/ 	.word	index@(_ZN2at6native39_GLOBAL__N__cee6930f_7_Loss_cu_5b0651e139nll_loss_backward_no_reduce_cuda_kernelIflEEviPKT0_NS_27GenericPackedTensorAccessorIKT_Lm1ENS_16DefaultPtrTraitsElEENS6_IS7_Lm2ES9_lEEPS8_ll)
        /*0914*/ 	.word	0x0000002a


	//----- nvinfo : EIATTR_FRAME_SIZE
	.align		4
.L_486:
        /*0918*/ 	.byte	0x04, 0x11
        /*091a*/ 	.short	(.L_488 - .L_487)
	.align		4
.L_487:
        /*091c*/ 	.word	index@($__internal_8_$__cuda_sm20_div_u64)
        /*0920*/ 	.word	0x00000000


	//----- nvinfo : EIATTR_FRAME_SIZE
	.align		4
.L_488:
        /*0924*/ 	.byte	0x04, 0x11
        /*0926*/ 	.short	(.L_490 - .L_489)
	.align		4
.L_489:
        /*0928*/ 	.word	index@(_ZN2at6native39_GLOBAL__N__cee6930f_7_Loss_cu_5b0651e139nll_loss_backward_no_reduce_cuda_kernelIflEEviPKT0_NS_27GenericPackedTensorAccessorIKT_Lm1ENS_16DefaultPtrTraitsElEENS6_IS7_Lm2ES9_lEEPS8_ll)
        /*092c*/ 	.word	0x00000000


	//----- nvinfo : EIATTR_REGCOUNT
	.align		4
.L_490:
        /*0930*/ 	.byte	0x04, 0x2f
        /*0932*/ 	.short	(.L_492 - .L_491)
	.align		4
.L_491:
        /*0934*/ 	.word	index@(_ZN2at6native39_GLOBAL__N__cee6930f_7_Loss_cu_5b0651e139nll_loss_backward_no_reduce_cuda_kernelIN3c104HalfEhEEviPKT0_NS_27GenericPackedTensorAccessorIKT_Lm1ENS_16DefaultPtrTraitsElEENS8_IS9_Lm2ESB_lEEPSA_ll)
        /*0938*/ 	.word	0x00000029


	//----- nvinfo : EIATTR_FRAME_SIZE
	.align		4
.L_492:
        /*093c*/ 	.byte	0x04, 0x11
        /*093e*/ 	.short	(.L_494 - .L_493)
	.align		4
.L_493:
        /*0940*/ 	.word	index@($__internal_7_$__cuda_sm20_div_u64)
        /*0944*/ 	.word	0x00000000


	//----- nvinfo : EIATTR_FRAME_SIZE
	.align		4
.L_494:
        /*0948*/ 	.byte	0x04, 0x11
        /*094a*/ 	.short	(.L_496 - .L_495)
	.align		4
.L_495:
        /*094c*/ 	.word	index@(_ZN2at6native39_GLOBAL__N__cee6930f_7_Loss_cu_5b0651e139nll_loss_backward_no_reduce_cuda_kernelIN3c104HalfEhEEviPKT0_NS_27GenericPackedTensorAccessorIKT_Lm1ENS_16DefaultPtrTraitsElEENS8_IS9_Lm2ESB_lEEPSA_ll)
        /*0950*/ 	.word	0x00000000


	//----- nvinfo : EIATTR_REGCOUNT
	.align		4
.L_496:
        /*0954*/ 	.byte	0x04, 0x2f
        /*0956*/ 	.short	(.L_498 - .L_497)
	.align		4
.L_497:
        /*0958*/ 	.word	index@(_ZN2at6native39_GLOBAL__N__cee6930f_7_Loss_cu_5b0651e139nll_loss_backward_no_reduce_cuda_kernelIN3c104HalfElEEviPKT0_NS_27GenericPackedTensorAccessorIKT_Lm1ENS_16DefaultPtrTraitsElEENS8_IS9_Lm2ESB_lEEPSA_ll)
        /*095c*/ 	.word	0x0000002a


	//----- nvinfo : EIATTR_FRAME_SIZE
	.align		4
.L_498:
        /*0960*/ 	.byte	0x04, 0x11
        /*0962*/ 	.short	(.L_500 - .L_499)
	.align		4
.L_499:
        /*0964*/ 	.word	index@($__internal_6_$__cuda_sm20_div_u64)
        /*0968*/ 	.word	0x00000000


	//----- nvinfo : EIATTR_FRAME_SIZE
	.align		4
.L_500:
        /*096c*/ 	.byte	0x04, 0x11
        /*096e*/ 	.short	(.L_502 - .L_501)
	.align		4
.L_501:
        /*0970*/ 	.word	index@(_ZN2at6native39_GLOBAL__N__cee6930f_7_Loss_cu_5b0651e139nll_loss_backward_no_reduce_cuda_kernelIN3c104HalfElEEviPKT0_NS_27GenericPackedTensorAccessorIKT_Lm1ENS_16DefaultPtrTraitsElEENS8_IS9_Lm2ESB_lEEPSA_ll)
        /*0974*/ 	.word	0x00000000


	//----- nvinfo : EIATTR_REGCOUNT
	.align		4
.L_502:
        /*0978*/ 	.byte	0x04, 0x2f
        /*097a*/ 	.short	(.L_504 - .L_503)
	.align		4
.L_503:
        /*097c*/ 	.word	index@(_ZN2at6native39_GLOBAL__N__cee6930f_7_Loss_cu_5b0651e139nll_loss_backward_no_reduce_cuda_kernelIN3c108BFloat16EhEEviPKT0_NS_27GenericPackedTensorAccessorIKT_Lm1ENS_16DefaultPtrTraitsElEENS8_IS9_Lm2ESB_lEEPSA_ll)
        /*0980*/ 	.word	0x00000029


	//----- nvinfo : EIATTR_FRAME_SIZE
	.align		4
.L_504:
        /*0984*/ 	.byte	0x04, 0x11
        /*0986*/ 	.short	(.L_506 - .L_505)
	.align		4
.L_505:
        /*0988*/ 	.word	index@($__internal_5_$__cuda_sm20_div_u64)
        /*098c*/ 	.word	0x00000000


	//----- nvinfo : EIATTR_FRAME_SIZE
	.align		4
.L_506:
        /*0990*/ 	.byte	0x04, 0x11
        /*0992*/ 	.short	(.L_508 - .L_507)
	.align		4
.L_507:
        /*0994*/ 	.word	index@(_ZN2at6native39_GLOBAL__N__cee6930f_7_Loss_cu_5b0651e139nll_loss_backward_no_reduce_cuda_kernelIN3c108BFloat16EhEEviPKT0_NS_27GenericPackedTensorAccessorIKT_Lm1ENS_16DefaultPtrTraitsElEENS8_IS9_Lm2ESB_lEEPSA_ll)
        /*0998*/ 	.word	0x00000000


	//----- nvinfo : EIATTR_REGCOUNT
	.align		4
.L_508:
        /*099c*/ 	.byte	0x04, 0x2f
        /*099e*/ 	.short	(.L_510 - .L_509)
	.align		4
.L_509:
        /*09a0*/ 	.word	index@(_ZN2at6native39_GLOBAL__N__cee6930f_7_Loss_cu_5b0651e139nll_loss_backward_no_reduce_cuda_kernelIN3c108BFloat16ElEEviPKT0_NS_27GenericPackedTensorAccessorIKT_Lm1ENS_16DefaultPtrTraitsElEENS8_IS9_Lm2ESB_lEEPSA_ll)
        /*09a4*/ 	.word	0x0000002a


	//----- nvinfo : EIATTR_FRAME_SIZE
	.align		4
.L_510:
        /*09a8*/ 	.byte	0x04, 0x11
        /*09aa*/ 	.short	(.L_512 - .L_511)
	.align		4
.L_511:
        /*09ac*/ 	.word	index@($__internal_4_$__cuda_sm20_div_u64)
        /*09b0*/ 	.word	0x00000000


	//----- nvinfo : EIATTR_FRAME_SIZE
	.align		4
.L_512:
        /*09b4*/ 	.byte	0x04, 0x11
        /*09b6*/ 	.short	(.L_514 - .L_513)
	.align		4
.L_513:
        /*09b8*/ 	.word	index@(_ZN2at6native39_GLOBAL__N__cee6930f_7_Loss_cu_5b0651e139nll_loss_backward_no_reduce_cuda_kernelIN3c108BFloat16ElEEviPKT0_NS_27GenericPackedTensorAccessorIKT_Lm1ENS_16DefaultPtrTraitsElEENS8_IS9_Lm2ESB_lEEPSA_ll)
        /*09bc*/ 	.word	0x00000000


	//----- nvinfo : EIATTR_REGCOUNT
	.align		4
.L_514:
        /*09c0*/ 	.byte	0x04, 0x2f
        /*09c2*/ 	.short	(.L_516 - .L_515)
	.align		4
.L_515:
        /*09c4*/ 	.word	index@(_ZN2at6native39_GLOBAL__N__cee6930f_7_Loss_cu_5b0651e139nll_loss_backward_reduce_cuda_kernel_1dIdhEEvPT_PKS3_S6_PKT0_S6_bll)
        /*09c8*/ 	.word	0x00000019


	//----- nvinfo : EIATTR_FRAME_SIZE
	.align		4
.L_516:
        /*09cc*/ 	.byte	0x04, 0x11
        /*09ce*/ 	.short	(.L_518 - .L_517)
	.align		4
.L_517:
        /*09d0*/ 	.word	index@($__internal_3_$__cuda_sm20_div_rn_f64_full)
        /*09d4*/ 	.word	0x00000000


	//----- nvinfo : EIATTR_FRAME_SIZE
	.align		4
.L_518:
        /*09d8*/ 	.byte	0x04, 0x11
        /*09da*/ 	.short	(.L_520 - .L_519)
	.align		4
.L_519:
        /*09dc*/ 	.word	index@(_ZN2at6native39_GLOBAL__N__cee6930f_7_Loss_cu_5b0651e139nll_loss_backward_reduce_cuda_kernel_1dIdhEEvPT_PKS3_S6_PKT0_S6_bll)
        /*09e0*/ 	.word	0x00000000


	//----- nvinfo : EIATTR_REGCOUNT
	.align		4
.L_520:
        /*09e4*/ 	.byte	0x04, 0x2f
        /*09e6*/ 	.short	(.L_522 - .L_521)
	.align		4
.L_521:
        /*09e8*/ 	.word	index@(_ZN2at6native39_GLOBAL__N__cee6930f_7_Loss_cu_5b0651e139nll_loss_backward_reduce_cuda_kernel_1dIdlEEvPT_PKS3_S6_PKT0_S6_bll)
        /*09ec*/ 	.word	0x0000001a


	//----- nvinfo : EIATTR_FRAME_SIZE
	.align		4
.L_522:
        /*09f0*/ 	.byte	0x04, 0x11
        /*09f2*/ 	.short	(.L_524 - .L_523)
	.align		4
.L_523:
        /*09f4*/ 	.word	index@($__internal_2_$__cuda_sm20_div_rn_f64_full)
        /*09f8*/ 	.word	0x00000000


	//----- nvinfo : EIATTR_FRAME_SIZE
	.align		4
.L_524:
        /*09fc*/ 	.byte	0x04, 0x11
        /*09fe*/ 	.short	(.L_526 - .L_525)
	.align		4
.L_525:
        /*0a00*/ 	.word	index@(_ZN2at6native39_GLOBAL__N__cee6930f_7_Loss_cu_5b0651e139nll_loss_backward_reduce_cuda_kernel_1dIdlEEvPT_PKS3_S6_PKT0_S6_bll)
        /*0a04*/ 	.word	0x00000000


	//----- nvinfo : EIATTR_REGCOUNT
	.align		4
.L_526:
        /*0a08*/ 	.byte	0x04, 0x2f
        /*0a0a*/ 	.short	(.L_528 - .L_527)
	.align		4
.L_527:
        /*0a0c*/ 	.word	index@(_ZN2at6native39_GLOBAL__N__cee6930f_7_Loss_cu_5b0651e139nll_loss_backward_reduce_cuda_kernel_1dIfhEEvPT_PKS3_S6_PKT0_S6_bll)
        /*0a10*/ 	.word	0x00000018


	//----- nvinfo : EIATTR_FRAME_SIZE
	.align		4
.L_528:
        /*0a14*/ 	.byte	0x04, 0x11
        /*0a16*/ 	.short	(.L_530 - .L_529)
	.align		4
.L_529:
        /*0a18*/ 	.word	index@(_ZN2at6native39_GLOBAL__N__cee6930f_7_Loss_cu_5b0651e139nll_loss_backward_reduce_cuda_kernel_1dIfhEEvPT_PKS3_S6_PKT0_S6_bll)
        /*0a1c*/ 	.word	0x00000000


	//----- nvinfo : EIATTR_REGCOUNT
	.align		4
.L_530:
        /*0a20*/ 	.byte	0x04, 0x2f
        /*0a22*/ 	.short	(.L_532 - .L_531)
	.align		4
.L_531:
        /*0a24*/ 	.word	index@(_ZN2at6native39_GLOBAL__N__cee6930f_7_Loss_cu_5b0651e139nll_loss_backward_reduce_cuda_kernel_1dIflEEvPT_PKS3_S6_PKT0_S6_bll)
        /*0a28*/ 	.word	0x00000018


	//----- nvinfo : EIATTR_FRAME_SIZE
	.align		4
.L_532:
        /*0a2c*/ 	.byte	0x04, 0x11
        /*0a2e*/ 	.short	(.L_534 - .L_533)
	.align		4
.L_533:
        /*0a30*/ 	.word	index@(_ZN2at6native39_GLOBAL__N__cee6930f_7_Loss_cu_5b0651e139nll_loss_backward_reduce_cuda_kernel_1dIflEEvPT_PKS3_S6_PKT0_S6_bll)
        /*0a34*/ 	.word	0x00000000


	//----- nvinfo : EIATTR_REGCOUNT
	.align		4
.L_534:
        /*0a38*/ 	.byte	0x04, 0x2f
        /*0a3a*/ 	.short	(.L_536 - .L_535)
	.align		4
.L_535:
        /*0a3c*/ 	.word	index@(_ZN2at6native39_GLOBAL__N__cee6930f_7_Loss_cu_5b0651e139nll_loss_backward_reduce_cuda_kernel_1dIN3c104HalfEhEEvPT_PKS5_S8_PKT0_S8_bll)
        /*0a40*/ 	.word	0x00000018


	//----- nvinfo : EIATTR_FRAME_SIZE
	.align		4
.L_536:
        /*0a44*/ 	.byte	0x04, 0x11
        /*0a46*/ 	.short	(.L_538 - .L_537)
	.align		4
.L_537:
        /*0a48*/ 	.word	index@(_ZN2at6native39_GLOBAL__N__cee6930f_7_Loss_cu_5b0651e139nll_loss_backward_reduce_cuda_kernel_1dIN3c104HalfEhEEvPT_PKS5_S8_PKT0_S8_bll)
        /*0a4c*/ 	.word	0x00000000


	//----- nvinfo : EIATTR_REGCOUNT
	.align		4
.L_538:
        /*0a50*/ 	.byte	0x04, 0x2f
        /*0a52*/ 	.short	(.L_540 - .L_539)
	.align		4
.L_539:
        /*0a54*/ 	.word	index@(_ZN2at6native39_GLOBAL__N__cee6930f_7_Loss_cu_5b0651e139nll_loss_backward_reduce_cuda_kernel_1dIN3c104HalfElEEvPT_PKS5_S8_PKT0_S8_bll)
        /*0a58*/ 	.word	0x00000018


	//----- nvinfo : EIATTR_FRAME_SIZE
	.align		4
.L_540:
        /*0a5c*/ 	.byte	0x04, 0x11
        /*0a5e*/ 	.short	(.L_542 - .L_541)
	.align		4
.L_541:
        /*0a60*/ 	.word	index@(_ZN2at6native39_GLOBAL__N__cee6930f_7_Loss_cu_5b0651e139nll_loss_backward_reduce_cuda_kernel_1dIN3c104HalfElEEvPT_PKS5_S8_PKT0_S8_bll)
        /*0a64*/ 	.word	0x00000000


	//----- nvinfo : EIATTR_REGCOUNT
	.align		4
.L_542:
        /*0a68*/ 	.byte	0x04, 0x2f
        /*0a6a*/ 	.short	(.L_544 - .L_543)
	.align		4
.L_543:
        /*0a6c*/ 	.word	index@(_ZN2at6native39_GLOBAL__N__cee6930f_7_Loss_cu_5b0651e139nll_loss_backward_reduce_cuda_kernel_1dIN3c108BFloat16EhEEvPT_PKS5_S8_PKT0_S8_bll)
        /*0a70*/ 	.word	0x00000018


	//----- nvinfo : EIATTR_FRAME_SIZE
	.align		4
.L_544:
        /*0a74*/ 	.byte	0x04, 0x11
        /*0a76*/ 	.short	(.L_546 - .L_545)
	.align		4
.L_545:
        /*0a78*/ 	.word	index@(_ZN2at6native39_GLOBAL__N__cee6930f_7_Loss_cu_5b0651e139nll_loss_backward_reduce_cuda_kernel_1dIN3c108BFloat16EhEEvPT_PKS5_S8_PKT0_S8_bll)
        /*0a7c*/ 	.word	0x00000000


	//----- nvinfo : EIATTR_REGCOUNT
	.align		4
.L_546:
        /*0a80*/ 	.byte	0x04, 0x2f
        /*0a82*/ 	.short	(.L_548 - .L_547)
	.align		4
.L_547:
        /*0a84*/ 	.word	index@(_ZN2at6native39_GLOBAL__N__cee6930f_7_Loss_cu_5b0651e139nll_loss_backward_reduce_cuda_kernel_1dIN3c108BFloat16ElEEvPT_PKS5_S8_PKT0_S8_bll)
        /*0a88*/ 	.word	0x00000018


	//----- nvinfo : EIATTR_FRAME_SIZE
	.align		4
.L_548:
        /*0a8c*/ 	.byte	0x04, 0x11
        /*0a8e*/ 	.short	(.L_550 - .L_549)
	.align		4
.L_549:
        /*0a90*/ 	.word	index@(_ZN2at6native39_GLOBAL__N__cee6930f_7_Loss_cu_5b0651e139nll_loss_backward_reduce_cuda_kernel_1dIN3c108BFloat16ElEEvPT_PKS5_S8_PKT0_S8_bll)
        /*0a94*/ 	.word	0x00000000


	//----- nvinfo : EIATTR_REGCOUNT
	.align		4
.L_550:
        /*0a98*/ 	.byte	0x04, 0x2f
        /*0a9a*/ 	.short	(.L_552 - .L_551)
	.align		4
.L_551:
        /*0a9c*/ 	.word	index@(_ZN2at6native39_GLOBAL__N__cee6930f_7_Loss_cu_5b0651e139nll_loss_backward_reduce_cuda_kernel_2dIdhEEvPT_PKS3_PKT0_S6_S6_biill)
        /*0aa0*/ 	.word	0x00000019


	//----- nvinfo : EIATTR_FRAME_SIZE
	.align		4
.L_552:
        /*0aa4*/ 	.byte	0x04, 0x11
        /*0aa6*/ 	.short	(.L_554 - .L_553)
	.align		4
.L_553:
        /*0aa8*/ 	.word	index@($__internal_1_$__cuda_sm20_div_rn_f64_full)
        /*0aac*/ 	.word	0x00000000


	//----- nvinfo : EIATTR_FRAME_SIZE
	.align		4
.L_554:
        /*0ab0*/ 	.byte	0x04, 0x11
        /*0ab2*/ 	.short	(.L_556 - .L_555)
	.align		4
.L_555:
        /*0ab4*/ 	.word	index@(_ZN2at6native39_GLOBAL__N__cee6930f_7_Loss_cu_5b0651e139nll_loss_backward_reduce_cuda_kernel_2dIdhEEvPT_PKS3_PKT0_S6_S6_biill)
        /*0ab8*/ 	.word	0x00000000


	//----- nvinfo : EIATTR_REGCOUNT
	.align		4
.L_556:
        /*0abc*/ 	.byte	0x04, 0x2f
        /*0abe*/ 	.short	(.L_558 - .L_557)
	.align		4
.L_557:
        /*0ac0*/ 	.word	index@(_ZN2at6native39_GLOBAL__N__cee6930f_7_Loss_cu_5b0651e139nll_loss_backward_reduce_cuda_kernel_2dIdlEEvPT_PKS3_PKT0_S6_S6_biill)
        /*0ac4*/ 	.word	0x0000001a


	//----- nvinfo : EIATTR_FRAME_SIZE
	.align		4
.L_558:
        /*0ac8*/ 	.byte	0x04, 0x11
        /*0aca*/ 	.short	(.L_560 - .L_559)
	.align		4
.L_559:
        /*0acc*/ 	.word	index@($__internal_0_$__cuda_sm20_div_rn_f64_full)
        /*0ad0*/ 	.word	0x00000000


	//----- nvinfo : EIATTR_FRAME_SIZE
	.align		4
.L_560:
        /*0ad4*/ 	.byte	0x04, 0x11
        /*0ad6*/ 	.short	(.L_562 - .L_561)
	.align		4
.L_561:
        /*0ad8*/ 	.word	index@(_ZN2at6native39_GLOBAL__N__cee6930f_7_Loss_cu_5b0651e139nll_loss_backward_reduce_cuda_kernel_2dIdlEEvPT_PKS3_PKT0_S6_S6_biill)
        /*0adc*/ 	.word	0x00000000


	//----- nvinfo : EIATTR_REGCOUNT
	.align		4
.L_562:
        /*0ae0*/ 	.byte	0x04, 0x2f
        /*0ae2*/ 	.short	(.L_564 - .L_563)
	.align		4
.L_563:
        /*0ae4*/ 	.word	index@(_ZN2at6native39_GLOBAL__N__cee6930f_7_Loss_cu_5b0651e139nll_loss_backward_reduce_cuda_kernel_2dIfhEEvPT_PKS3_PKT0_S6_S6_biill)
        /*0ae8*/ 	.word	0x00000018


	//----- nvinfo : EIATTR_FRAME_SIZE
	.align		4
.L_564:
        /*0aec*/ 	.byte	0x04, 0x11
        /*0aee*/ 	.short	(.L_566 - .L_565)
	.align		4
.L_565:
        /*0af0*/ 	.word	index@(_ZN2at6native39_GLOBAL__N__cee6930f_7_Loss_cu_5b0651e139nll_loss_backward_reduce_cuda_kernel_2dIfhEEvPT_PKS3_PKT0_S6_S6_biill)
        /*0af4*/ 	.word	0x00000000


	//----- nvinfo : EIATTR_REGCOUNT
	.align		4
.L_566:
        /*0af8*/ 	.byte	0x04, 0x2f
        /*0afa*/ 	.short	(.L_568 - .L_567)
	.align		4
.L_567:
        /*0afc*/ 	.word	index@(_ZN2at6native39_GLOBAL__N__cee6930f_7_Loss_cu_5b0651e139nll_loss_backward_reduce_cuda_kernel_2dIflEEvPT_PKS3_PKT0_S6_S6_biill)
        /*0b00*/ 	.word	0x00000019


	//----- nvinfo : EIATTR_FRAME_SIZE
	.align		4
.L_568:
        /*0b04*/ 	.byte	0x04, 0x11
        /*0b06*/ 	.short	(.L_570 - .L_569)
	.align		4
.L_569:
        /*0b08*/ 	.word	index@(_ZN2at6native39_GLOBAL__N__cee6930f_7_Loss_cu_5b0651e139nll_loss_backward_reduce_cuda_kernel_2dIflEEvPT_PKS3_PKT0_S6_S6_biill)
        /*0b0c*/ 	.word	0x00000000


	//----- nvinfo : EIATTR_REGCOUNT
	.align		4
.L_570:
        /*0b10*/ 	.byte	0x04, 0x2f
        /*0b12*/ 	.short	(.L_572 - .L_571)
	.align		4
.L_571:
        /*0b14*/ 	.word	index@(_ZN2at6native39_GLOBAL__N__cee6930f_7_Loss_cu_5b0651e139nll_loss_backward_reduce_cuda_kernel_2dIN3c104HalfEhEEvPT_PKS5_PKT0_S8_S8_biill)
        /*0b18*/ 	.word	0x00000018


	//----- nvinfo : EIATTR_FRAME_SIZE
	.align		4
.L_572:
        /*0b1c*/ 	.byte	0x04, 0x11
        /*0b1e*/ 	.short	(.L_574 - .L_573)
	.align		4
.L_573:
        /*0b20*/ 	.word	index@(_ZN2at6native39_GLOBAL__N__cee6930f_7_Loss_cu_5b0651e139nll_loss_backward_reduce_cuda_kernel_2dIN3c104HalfEhEEvPT_PKS5_PKT0_S8_S8_biill)
        /*0b24*/ 	.word	0x00000000


	//----- nvinfo : EIATTR_REGCOUNT
	.align		4
.L_574:
        /*0b28*/ 	.byte	0x04, 0x2f
        /*0b2a*/ 	.short	(.L_576 - .L_575)
	.align		4
.L_575:
        /*0b2c*/ 	.word	index@(_ZN2at6native39_GLOBAL__N__cee6930f_7_Loss_cu_5b0651e139nll_loss_backward_reduce_cuda_kernel_2dIN3c104HalfElEEvPT_PKS5_PKT0_S8_S8_biill)
        /*0b30*/ 	.word	0x00000019


	//----- nvinfo : EIATTR_FRAME_SIZE
	.align		4
.L_576:
        /*0b34*/ 	.byte	0x04, 0x11
        /*0b36*/ 	.short	(.L_578 - .L_577)
	.align		4
.L_577:
        /*0b38*/ 	.word	index@(_ZN2at6native39_GLOBAL__N__cee6930f_7_Loss_cu_5b0651e139nll_loss_backward_reduce_cuda_kernel_2dIN3c104HalfElEEvPT_PKS5_PKT0_S8_S8_biill)
        /*0b3c*/ 	.word	0x00000000


	//----- nvinfo : EIATTR_REGCOUNT
	.align		4
.L_578:
        /*0b40*/ 	.byte	0x04, 0x2f
        /*0b42*/ 	.short	(.L_580 - .L_579)
	.align		4
.L_579:
        /*0b44*/ 	.word	index@(_ZN2at6native39_GLOBAL__N__cee6930f_7_Loss_cu_5b0651e139nll_loss_backward_reduce_cuda_kernel_2dIN3c108BFloat16EhEEvPT_PKS5_PKT0_S8_S8_biill)
        /*0b48*/ 	.word	0x00000019


	//----- nvinfo : EIATTR_FRAME_SIZE
	.align		4
.L_580:
        /*0b4c*/ 	.byte	0x04, 0x11
        /*0b4e*/ 	.short	(.L_582 - .L_581)
	.align		4
.L_581:
        /*0b50*/ 	.word	index@(_ZN2at6native39_GLOBAL__N__cee6930f_7_Loss_cu_5b0651e139nll_loss_backward_reduce_cuda_kernel_2dIN3c108BFloat16EhEEvPT_PKS5_PKT0_S8_S8_biill)
        /*0b54*/ 	.word	0x00000000


	//----- nvinfo : EIATTR_REGCOUNT
	.align		4
.L_582:
        /*0b58*/ 	.byte	0x04, 0x2f
        /*0b5a*/ 	.short	(.L_584 - .L_583)
	.align		4
.L_583:
        /*0b5c*/ 	.word	index@(_ZN2at6native39_GLOBAL__N__cee6930f_7_Loss_cu_5b0651e139nll_loss_backward_reduce_cuda_kernel_2dIN3c108BFloat16ElEEvPT_PKS5_PKT0_S8_S8_biill)
        /*0b60*/ 	.word	0x00000018


	//----- nvinfo : EIATTR_FRAME_SIZE
	.align		4
.L_584:
        /*0b64*/ 	.byte	0x04, 0x11
        /*0b66*/ 	.short	(.L_586 - .L_585)
	.align		4
.L_585:
        /*0b68*/ 	.word	index@(_ZN2at6native39_GLOBAL__N__cee6930f_7_Loss_cu_5b0651e139nll_loss_backward_reduce_cuda_kernel_2dIN3c108BFloat16ElEEvPT_PKS5_PKT0_S8_S8_biill)
        /*0b6c*/ 	.word	0x00000000


	//----- nvinfo : EIATTR_MIN_STACK_SIZE
	.align		4
.L_586:
        /*0b70*/ 	.byte	0x04, 0x12
        /*0b72*/ 	.short	(.L_588 - .L_587)
	.align		4
.L_587:
        /*0b74*/ 	.word	index@(_ZN2at6native39_GLOBAL__N__cee6930f_7_Loss_cu_5b0651e139nll_loss_backward_reduce_cuda_kernel_2dIN3c108BFloat16ElEEvPT_PKS5_PKT0_S8_S8_biill)
        /*0b78*/ 	.word	0x00000000


	//----- nvinfo : EIATTR_MIN_STACK_SIZE
	.align		4
.L_588:
        /*0b7c*/ 	.byte	0x04, 0x12
        /*0b7e*/ 	.short	(.L_590 - .L_589)
	.align		4
.L_589:
        /*0b80*/ 	.word	index@(_ZN2at6native39_GLOBAL__N__cee6930f_7_Loss_cu_5b0651e139nll_loss_backward_reduce_cuda_kernel_2dIN3c108BFloat16EhEEvPT_PKS5_PKT0_S8_S8_biill)
        /*0b84*/ 	.word	0x00000000


	//----- nvinfo : EIATTR_MIN_STACK_SIZE
	.align		4
.L_590:
        /*0b88*/ 	.byte	0x04, 0x12
        /*0b8a*/ 	.short	(.L_592 - .L_591)
	.align		4
.L_591:
        /*0b8c*/ 	.word	index@(_ZN2at6native39_GLOBAL__N__cee6930f_7_Loss_cu_5b0651e139nll_loss_backward_reduce_cuda_kernel_2dIN3c104HalfElEEvPT_PKS5_PKT0_S8_S8_biill)
        /*0b90*/ 	.word	0x00000000


	//----- nvinfo : EIATTR_MIN_STACK_SIZE
	.align		4
.L_592:
        /*0b94*/ 	.byte	0x04, 0x12
        /*0b96*/ 	.short	(.L_594 - .L_593)
	.align		4
.L_593:
        /*0b98*/ 	.word	index@(_ZN2at6native39_GLOBAL__N__cee6930f_7_Loss_cu_5b0651e139nll_loss_backward_reduce_cuda_kernel_2dIN3c104HalfEhEEvPT_PKS5_PKT0_S8_S8_biill)
        /*0b9c*/ 	.word	0x00000000


	//----- nvinfo : EIATTR_MIN_STACK_SIZE
	.align		4
.L_594:
        /*0ba0*/ 	.byte	0x04, 0x12
        /*0ba2*/ 	.short	(.L_596 - .L_595)
	.align		4
.L_595:
        /*0ba4*/ 	.word	index@(_ZN2at6native39_GLOBAL__N__cee6930f_7_Loss_cu_5b0651e139nll_loss_backward_reduce_cuda_kernel_2dIflEEvPT_PKS3_PKT0_S6_S6_biill)
        /*0ba8*/ 	.word	0x00000000


	//----- nvinfo : EIATTR_MIN_STACK_SIZE
	.align		4
.L_596:
        /*0bac*/ 	.byte	0x04, 0x12
        /*0bae*/ 	.short	(.L_598 - .L_597)
	.align		4
.L_597:
        /*0bb0*/ 	.word	index@(_ZN2at6native39_GLOBAL__N__cee6930f_7_Loss_cu_5b0651e139nll_loss_backward_reduce_cuda_kernel_2dIfhEEvPT_PKS3_PKT0_S6_S6_biill)
        /*0bb4*/ 	.word	0x00000000


	//----- nvinfo : EIATTR_MIN_STACK_SIZE
	.align		4
.L_598:
        /*0bb8*/ 	.byte	0x04, 0x12
        /*0bba*/ 	.short	(.L_600 - .L_599)
	.align		4
.L_599:
        /*0bbc*/ 	.word	index@(_ZN2at6native39_GLOBAL__N__cee6930f_7_Loss_cu_5b0651e139nll_loss_backward_reduce_cuda_kernel_2dIdlEEvPT_PKS3_PKT0_S6_S6_biill)
        /*0bc0*/ 	.word	0x00000000


	//----- nvinfo : EIATTR_MIN_STACK_SIZE
	.align		4
.L_600:
        /*0bc4*/ 	.byte	0x04, 0x12
        /*0bc6*/ 	.short	(.L_602 - .L_601)
	.align		4
.L_601:
        /*0bc8*/ 	.word	index@(_ZN2at6native39_GLOBAL__N__cee6930f_7_Loss_cu_5b0651e139nll_loss_backward_reduce_cuda_kernel_2dIdhEEvPT_PKS3_PKT0_S6_S6_biill)
        /*0bcc*/ 	.word	0x00000000


	//----- nvinfo : EIATTR_MIN_STACK_SIZE
	.align		4
.L_602:
        /*0bd0*/ 	.byte	0x04, 0x12
        /*0bd2*/ 	.short	(.L_604 - .L_603)
	.align		4
.L_603:
        /*0bd4*/ 	.word	index@(_ZN2at6native39_GLOBAL__N__cee6930f_7_Loss_cu_5b0651e139nll_loss_backward_reduce_cuda_kernel_1dIN3c108BFloat16ElEEvPT_PKS5_S8_PKT0_S8_bll)
        /*0bd8*/ 	.word	0x00000000


	//----- nvinfo : EIATTR_MIN_STACK_SIZE
	.align		4
.L_604:
        /*0bdc*/ 	.byte	0x04, 0x12
        /*0bde*/ 	.short	(.L_606 - .L_605)
	.align		4
.L_605:
        /*0be0*/ 	.word	index@(_ZN2at6native39_GLOBAL__N__cee6930f_7_Loss_cu_5b0651e139nll_loss_backward_reduce_cuda_kernel_1dIN3c108BFloat16EhEEvPT_PKS5_S8_PKT0_S8_bll)
        /*0be4*/ 	.word	0x00000000


	//----- nvinfo : EIATTR_MIN_STACK_SIZE
	.align		4
.L_606:
        /*0be8*/ 	.byte	0x04, 0x12
        /*0bea*/ 	.short	(.L_608 - .L_607)
	.align		4
.L_607:
        /*0bec*/ 	.word	index@(_ZN2at6native39_GLOBAL__N__cee6930f_7_Loss_cu_5b0651e139nll_loss_backward_reduce_cuda_kernel_1dIN3c104HalfElEEvPT_PKS5_S8_PKT0_S8_bll)
        /*0bf0*/ 	.word	0x00000000


	//----- nvinfo : EIATTR_MIN_STACK_SIZE
	.align		4
.L_608:
        /*0bf4*/ 	.byte	0x04, 0x12
        /*0bf6*/ 	.short	(.L_610 - .L_609)
	.align		4
.L_609:
        /*0bf8*/ 	.word	index@(_ZN2at6native39_GLOBAL__N__cee6930f_7_Loss_cu_5b0651e139nll_loss_backward_reduce_cuda_kernel_1dIN3c104HalfEhEEvPT_PKS5_S8_PKT0_S8_bll)
        /*0bfc*/ 	.word	0x00000000


	//----- nvinfo : EIATTR_MIN_STACK_SIZE
	.align		4
.L_610:
        /*0c00*/ 	.byte	0x04, 0x12
        /*0c02*/ 	.short	(.L_612 - .L_611)
	.align		4
.L_611:
        /*0c04*/ 	.word	index@(_ZN2at6native39_GLOBAL__N__cee6930f_7_Loss_cu_5b0651e139nll_loss_backward_reduce_cuda_kernel_1dIflEEvPT_PKS3_S6_PKT0_S6_bll)
        /*0c08*/ 	.word	0x00000000


	//----- nvinfo : EIATTR_MIN_STACK_SIZE
	.align		4
.L_612:
        /*0c0c*/ 	.byte	0x04, 0x12
        /*0c0e*/ 	.short	(.L_614 - .L_613)
	.align		4
.L_613:
        /*0c10*/ 	.word	index@(_ZN2at6native39_GLOBAL__N__cee6930f_7_Loss_cu_5b0651e139nll_loss_backward_reduce_cuda_kernel_1dIfhEEvPT_PKS3_S6_PKT0_S6_bll)
        /*0c14*/ 	.word	0x00000000


	//----- nvinfo : EIATTR_MIN_STACK_SIZE
	.align		4
.L_614:
        /*0c18*/ 	.byte	0x04, 0x12
        /*0c1a*/ 	.short	(.L_616 - .L_615)
	.align		4
.L_615:
        /*0c1c*/ 	.word	index@(_ZN2at6native39_GLOBAL__N__cee6930f_7_Loss_cu_5b0651e139nll_loss_backward_reduce_cuda_kernel_1dIdlEEvPT_PKS3_S6_PKT0_S6_bll)
        /*0c20*/ 	.word	0x00000000


	//----- nvinfo : EIATTR_MIN_STACK_SIZE
	.align		4
.L_616:
        /*0c24*/ 	.byte	0x04, 0x12
        /*0c26*/ 	.short	(.L_618 - .L_617)
	.align		4
.L_617:
        /*0c28*/ 	.word	index@(_ZN2at6native39_GLOBAL__N__cee6930f_7_Loss_cu_5b0651e139nll_loss_backward_reduce_cuda_kernel_1dIdhEEvPT_PKS3_S6_PKT0_S6_bll)
        /*0c2c*/ 	.word	0x00000000


	//----- nvinfo : EIATTR_MIN_STACK_SIZE
	.align		4
.L_618:
        /*0c30*/ 	.byte	0x04, 0x12
        /*0c32*/ 	.short	(.L_620 - .L_619)
	.align		4
.L_619:
        /*0c34*/ 	.word	index@(_ZN2at6native39_GLOBAL__N__cee6930f_7_Loss_cu_5b0651e139nll_loss_backward_no_reduce_cuda_kernelIN3c108BFloat16ElEEviPKT0_NS_27GenericPackedTensorAccessorIKT_Lm1ENS_16DefaultPtrTraitsElEENS8_IS9_Lm2ESB_lEEPSA_ll)
        /*0c38*/ 	.word	0x00000000


	//----- nvinfo : EIATTR_MIN_STACK_SIZE
	.align		4
.L_620:
        /*0c3c*/ 	.byte	0x04, 0x12
        /*0c3e*/ 	.short	(.L_622 - .L_621)
	.align		4
.L_621:
        /*0c40*/ 	.word	index@(_ZN2at6native39_GLOBAL__N__cee6930f_7_Loss_cu_5b0651e139nll_loss_backward_no_reduce_cuda_kernelIN3c108BFloat16EhEEviPKT0_NS_27GenericPackedTensorAccessorIKT_Lm1ENS_16DefaultPtrTraitsElEENS8_IS9_Lm2ESB_lEEPSA_ll)
        /*0c44*/ 	.word	0x00000000


	//----- nvinfo : EIATTR_MIN_STACK_SIZE
	.align		4
.L_622:
        /*0c48*/ 	.byte	0x04, 0x12
        /*0c4a*/ 	.short	(.L_624 - .L_623)
	.align		4
.L_623:
        /*0c4c*/ 	.word	index@(_ZN2at6native39_GLOBAL__N__cee6930f_7_Loss_cu_5b0651e139nll_loss_backward_no_reduce_cuda_kernelIN3c104HalfElEEviPKT0_NS_27GenericPackedTensorAccessorIKT_Lm1ENS_16DefaultPtrTraitsElEENS8_IS9_Lm2ESB_lEEPSA_ll)
        /*0c50*/ 	.word	0x00000000


	//----- nvinfo : EIATTR_MIN_STACK_SIZE
	.align		4
.L_624:
        /*0c54*/ 	.byte	0x04, 0x12
        /*0c56*/ 	.short	(.L_626 - .L_625)
	.align		4
.L_625:
        /*0c58*/ 	.word	index@(_ZN2at6native39_GLOBAL__N__cee6930f_7_Loss_cu_5b0651e139nll_loss_backward_no_reduce_cuda_kernelIN3c104HalfEhEEviPKT0_NS_27GenericPackedTensorAccessorIKT_Lm1ENS_16DefaultPtrTraitsElEENS8_IS9_Lm2ESB_lEEPSA_ll)
        /*0c5c*/ 	.word	0x00000000


	//----- nvinfo : EIATTR_MIN_STACK_SIZE
	.align		4
.L_626:
        /*0c60*/ 	.byte	0x04, 0x12
        /*0c62*/ 	.short	(.L_628 - .L_627)
	.align		4
.L_627:
        /*0c64*/ 	.word	index@(_ZN2at6native39_GLOBAL__N__cee6930f_7_Loss_cu_5b0651e139nll_loss_backward_no_reduce_cuda_kernelIflEEviPKT0_NS_27GenericPackedTensorAccessorIKT_Lm1ENS_16DefaultPtrTraitsElEENS6_IS7_Lm2ES9_lEEPS8_ll)
        /*0c68*/ 	.word	0x00000000


	//----- nvinfo : EIATTR_MIN_STACK_SIZE
	.align		4
.L_628:
        /*0c6c*/ 	.byte	0x04, 0x12
        /*0c6e*/ 	.short	(.L_630 - .L_629)
	.align		4
.L_629:
        /*0c70*/ 	.word	index@(_ZN2at6native39_GLOBAL__N__cee6930f_7_Loss_cu_5b0651e139nll_loss_backward_no_reduce_cuda_kernelIfhEEviPKT0_NS_27GenericPackedTensorAccessorIKT_Lm1ENS_16DefaultPtrTraitsElEENS6_IS7_Lm2ES9_lEEPS8_ll)
        /*0c74*/ 	.word	0x00000000


	//----- nvinfo : EIATTR_MIN_STACK_SIZE
	.align		4
.L_630:
        /*0c78*/ 	.byte	0x04, 0x12
        /*0c7a*/ 	.short	(.L_632 - .L_631)
	.align		4
.L_631:
        /*0c7c*/ 	.word	index@(_ZN2at6native39_GLOBAL__N__cee6930f_7_Loss_cu_5b0651e139nll_loss_backward_no_reduce_cuda_kernelIdlEEviPKT0_NS_27GenericPackedTensorAccessorIKT_Lm1ENS_16DefaultPtrTraitsElEENS6_IS7_Lm2ES9_lEEPS8_ll)
        /*0c80*/ 	.word	0x00000000


	//----- nvinfo : EIATTR_MIN_STACK_SIZE
	.align		4
.L_632:
        /*0c84*/ 	.byte	0x04, 0x12
        /*0c86*/ 	.short	(.L_634 - .L_633)
	.align		4
.L_633:
        /*0c88*/ 	.word	index@(_ZN2at6native39_GLOBAL__N__cee6930f_7_Loss_cu_5b0651e139nll_loss_backward_no_reduce_cuda_kernelIdhEEviPKT0_NS_27GenericPackedTensorAccessorIKT_Lm1ENS_16DefaultPtrTraitsElEENS6_IS7_Lm2ES9_lEEPS8_ll)
        /*0c8c*/ 	.word	0x00000000


	//----- nvinfo : EIATTR_MIN_STACK_SIZE
	.align		4
.L_634:
        /*0c90*/ 	.byte	0x04, 0x12
        /*0c92*/ 	.short	(.L_636 - .L_635)
	.align		4
.L_635:
        /*0c94*/ 	.word	index@(_ZN2at6native39_GLOBAL__N__cee6930f_7_Loss_cu_5b0651e138nll_loss_forward_reduce_cuda_kernel_2dIN3c108BFloat16EflEEvPT_S6_PKS5_PKT1_S8_bllll)
        /*0c98*/ 	.word	0x00000000


	//----- nvinfo : EIATTR_MIN_STACK_SIZE
	.align		4
.L_636:
        /*0c9c*/ 	.byte	0x04, 0x12
        /*0c9e*/ 	.short	(.L_638 - .L_637)
	.align		4
.L_637:
        /*0ca0*/ 	.word	index@(_ZN2at6native39_GLOBAL__N__cee6930f_7_Loss_cu_5b0651e138nll_loss_forward_reduce_cuda_kernel_2dIN3c108BFloat16EfhEEvPT_S6_PKS5_PKT1_S8_bllll)
        /*0ca4*/ 	.word	0x00000000


	//----- nvinfo : EIATTR_MIN_STACK_SIZE
	.align		4
.L_638:
        /*0ca8*/ 	.byte	0x04, 0x12
        /*0caa*/ 	.short	(.L_640 - .L_639)
	.align		4
.L_639:
        /*0cac*/ 	.word	index@(_ZN2at6native39_GLOBAL__N__cee6930f_7_Loss_cu_5b0651e138nll_loss_forward_reduce_cuda_kernel_2dIN3c104HalfEflEEvPT_S6_PKS5_PKT1_S8_bllll)
        /*0cb0*/ 	.word	0x00000000


	//----- nvinfo : EIATTR_MIN_STACK_SIZE
	.align		4
.L_640:
        /*0cb4*/ 	.byte	0x04, 0x12
        /*0cb6*/ 	.short	(.L_642 - .L_641)
	.align		4
.L_641:
        /*0cb8*/ 	.word	index@(_ZN2at6native39_GLOBAL__N__cee6930f_7_Loss_cu_5b0651e138nll_loss_forward_reduce_cuda_kernel_2dIN3c104HalfEfhEEvPT_S6_PKS5_PKT1_S8_bllll)
        /*0cbc*/ 	.word	0x00000000


	//----- nvinfo : EIATTR_MIN_STACK_SIZE
	.align		4
.L_642:
        /*0cc0*/ 	.byte	0x04, 0x12
        /*0cc2*/ 	.short	(.L_644 - .L_643)
	.align		4
.L_643:
        /*0cc4*/ 	.word	index@(_ZN2at6native39_GLOBAL__N__cee6930f_7_Loss_cu_5b0651e138nll_loss_forward_reduce_cuda_kernel_2dIfflEEvPT_S4_PKS3_PKT1_S6_bllll)
        /*0cc8*/ 	.word	0x00000000


	//----- nvinfo : EIATTR_MIN_STACK_SIZE
	.align		4
.L_644:
        /*0ccc*/ 	.byte	0x04, 0x12
        /*0cce*/ 	.short	(.L_646 - .L_645)
	.align		4
.L_645:
        /*0cd0*/ 	.word	index@(_ZN2at6native39_GLOBAL__N__cee6930f_7_Loss_cu_5b0651e138nll_loss_forward_reduce_cuda_kernel_2dIffhEEvPT_S4_PKS3_PKT1_S6_bllll)
        /*0cd4*/ 	.word	0x00000000


	//----- nvinfo : EIATTR_MIN_STACK_SIZE
	.align		4
.L_646:
        /*0cd8*/ 	.byte	0x04, 0x12
        /*0cda*/ 	.short	(.L_648 - .L_647)
	.align		4
.L_647:
        /*0cdc*/ 	.word	index@(_ZN2at6native39_GLOBAL__N__cee6930f_7_Loss_cu_5b0651e138nll_loss_forward_reduce_cuda_kernel_2dIddlEEvPT_S4_PKS3_PKT1_S6_bllll)
        /*0ce0*/ 	.word	0x00000000


	//----- nvinfo : EIATTR_MIN_STACK_SIZE
	.align		4
.L_648:
        /*0ce4*/ 	.byte	0x04, 0x12
        /*0ce6*/ 	.short	(.L_650 - .L_649)
	.align		4
.L_649:
        /*0ce8*/ 	.word	index@(_ZN2at6native39_GLOBAL__N__cee6930f_7_Loss_cu_5b0651e138nll_loss_forward_reduce_cuda_kernel_2dIddhEEvPT_S4_PKS3_PKT1_S6_bllll)
        /*0cec*/ 	.word	0x00000000


	//----- nvinfo : EIATTR_MIN_STACK_SIZE
	.align		4
.L_650:
        /*0cf0*/ 	.byte	0x04, 0x12
        /*0cf2*/ 	.short	(.L_652 - .L_651)
	.align		4
.L_651:
        /*0cf4*/ 	.word	index@(_ZN2at6native39_GLOBAL__N__cee6930f_7_Loss_cu_5b0651e138nll_loss_forward_reduce_cuda_kernel_1dIN3c108BFloat16ElEEvPT_S6_PKS5_PKT0_S8_bll)
        /*0cf8*/ 	.word	0x00000000


	//----- nvinfo : EIATTR_MIN_STACK_SIZE
	.align		4
.L_652:
        /*0cfc*/ 	.byte	0x04, 0x12
        /*0cfe*/ 	.short	(.L_654 - .L_653)
	.align		4
.L_653:
        /*0d00*/ 	.word	index@(_ZN2at6native39_GLOBAL__N__cee6930f_7_Loss_cu_5b0651e138nll_loss_forward_reduce_cuda_kernel_1dIN3c108BFloat16EhEEvPT_S6_PKS5_PKT0_S8_bll)
        /*0d04*/ 	.word	0x00000000


	//----- nvinfo : EIATTR_MIN_STACK_SIZE
	.align		4
.L_654:
        /*0d08*/ 	.byte	0x04, 0x12
        /*0d0a*/ 	.short	(.L_656 - .L_655)
	.align		4
.L_655:
        /*0d0c*/ 	.word	index@(_ZN2at6native39_GLOBAL__N__cee6930f_7_Loss_cu_5b0651e138nll_loss_forward_reduce_cuda_kernel_1dIN3c104HalfElEEvPT_S6_PKS5_PKT0_S8_bll)
        /*0d10*/ 	.word	0x00000000


	//----- nvinfo : EIATTR_MIN_STACK_SIZE
	.align		4
.L_656:
        /*0d14*/ 	.byte	0x04, 0x12
        /*0d16*/ 	.short	(.L_658 - .L_657)
	.align		4
.L_657:
        /*0d18*/ 	.word	index@(_ZN2at6native39_GLOBAL__N__cee6930f_7_Loss_cu_5b0651e138nll_loss_forward_reduce_cuda_kernel_1dIN3c104HalfEhEEvPT_S6_PKS5_PKT0_S8_bll)
        /*0d1c*/ 	.word	0x00000000


	//----- nvinfo : EIATTR_MIN_STACK_SIZE
	.align		4
.L_658:
        /*0d20*/ 	.byte	0x04, 0x12
        /*0d22*/ 	.short	(.L_660 - .L_659)
	.align		4
.L_659:
        /*0d24*/ 	.word	index@(_ZN2at6native39_GLOBAL__N__cee6930f_7_Loss_cu_5b0651e138nll_loss_forward_reduce_cuda_kernel_1dIflEEvPT_S4_PKS3_PKT0_S6_bll)
        /*0d28*/ 	.word	0x00000000


	//----- nvinfo : EIATTR_MIN_STACK_SIZE
	.align		4
.L_660:
        /*0d2c*/ 	.byte	0x04, 0x12
        /*0d2e*/ 	.short	(.L_662 - .L_661)
	.align		4
.L_661:
        /*0d30*/ 	.word	index@(_ZN2at6native39_GLOBAL__N__cee6930f_7_Loss_cu_5b0651e138nll_loss_forward_reduce_cuda_kernel_1dIfhEEvPT_S4_PKS3_PKT0_S6_bll)
        /*0d34*/ 	.word	0x00000000


	//----- nvinfo : EIATTR_MIN_STACK_SIZE
	.align		4
.L_662:
        /*0d38*/ 	.byte	0x04, 0x12
        /*0d3a*/ 	.short	(.L_664 - .L_663)
	.align		4
.L_663:
        /*0d3c*/ 	.word	index@(_ZN2at6native39_GLOBAL__N__cee6930f_7_Loss_cu_5b0651e138nll_loss_forward_reduce_cuda_kernel_1dIdlEEvPT_S4_PKS3_PKT0_S6_bll)
        /*0d40*/ 	.word	0x00000000


	//----- nvinfo : EIATTR_MIN_STACK_SIZE
	.align		4
.L_664:
        /*0d44*/ 	.byte	0x04, 0x12
        /*0d46*/ 	.short	(.L_666 - .L_665)
	.align		4
.L_665:
        /*0d48*/ 	.word	index@(_ZN2at6native39_GLOBAL__N__cee6930f_7_Loss_cu_5b0651e138nll_loss_forward_reduce_cuda_kernel_1dIdhEEvPT_S4_PKS3_PKT0_S6_bll)
        /*0d4c*/ 	.word	0x00000000


	//----- nvinfo : EIATTR_MIN_STACK_SIZE
	.align		4
.L_666:
        /*0d50*/ 	.byte	0x04, 0x12
        /*0d52*/ 	.short	(.L_668 - .L_667)
	.align		4
.L_667:
        /*0d54*/ 	.word	index@(_ZN2at6native39_GLOBAL__N__cee6930f_7_Loss_cu_5b0651e138nll_loss_forward_no_reduce_cuda_kernelIN3c108BFloat16ElEEvlNS_27GenericPackedTensorAccessorIT_Lm2ENS_16DefaultPtrTraitsElEEPKT0_PS6_PKS6_ll)
        /*0d58*/ 	.word	0x00000000


	//----- nvinfo : EIATTR_MIN_STACK_SIZE
	.align		4
.L_668:
        /*0d5c*/ 	.byte	0x04, 0x12
        /*0d5e*/ 	.short	(.L_670 - .L_669)
	.align		4
.L_669:
        /*0d60*/ 	.word	index@(_ZN2at6native39_GLOBAL__N__cee6930f_7_Loss_cu_5b0651e138nll_loss_forward_no_reduce_cuda_kernelIN3c108BFloat16EhEEvlNS_27GenericPackedTensorAccessorIT_Lm2ENS_16DefaultPtrTraitsElEEPKT0_PS6_PKS6_ll)
        /*0d64*/ 	.word	0x00000000


	//----- nvinfo : EIATTR_MIN_STACK_SIZE
	.align		4
.L_670:
        /*0d68*/ 	.byte	0x04, 0x12
        /*0d6a*/ 	.short	(.L_672 - .L_671)
	.align		4
.L_671:
        /*0d6c*/ 	.word	index@(_ZN2at6native39_GLOBAL__N__cee6930f_7_Loss_cu_5b0651e138nll_loss_forward_no_reduce_cuda_kernelIN3c104HalfElEEvlNS_27GenericPackedTensorAccessorIT_Lm2ENS_16DefaultPtrTraitsElEEPKT0_PS6_PKS6_ll)
        /*0d70*/ 	.word	0x00000000


	//----- nvinfo : EIATTR_MIN_STACK_SIZE
	.align		4
.L_672:
        /*0d74*/ 	.byte	0x04, 0x12
        /*0d76*/ 	.short	(.L_674 - .L_673)
	.align		4
.L_673:
        /*0d78*/ 	.word	index@(_ZN2at6native39_GLOBAL__N__cee6930f_7_Loss_cu_5b0651e138nll_loss_forward_no_reduce_cuda_kernelIN3c104HalfEhEEvlNS_27GenericPackedTensorAccessorIT_Lm2ENS_16DefaultPtrTraitsElEEPKT0_PS6_PKS6_ll)
        /*0d7c*/ 	.word	0x00000000


	//----- nvinfo : EIATTR_MIN_STACK_SIZE
	.align		4
.L_674:
        /*0d80*/ 	.byte	0x04, 0x12
        /*0d82*/ 	.short	(.L_676 - .L_675)
	.align		4
.L_675:
        /*0d84*/ 	.word	index@(_ZN2at6native39_GLOBAL__N__cee6930f_7_Loss_cu_5b0651e138nll_loss_forward_no_reduce_cuda_kernelIflEEvlNS_27GenericPackedTensorAccessorIT_Lm2ENS_16DefaultPtrTraitsElEEPKT0_PS4_PKS4_ll)
        /*0d88*/ 	.word	0x00000000


	//----- nvinfo : EIATTR_MIN_STACK_SIZE
	.align		4
.L_676:
        /*0d8c*/ 	.byte	0x04, 0x12
        /*0d8e*/ 	.short	(.L_678 - .L_677)
	.align		4
.L_677:
        /*0d90*/ 	.word	index@(_ZN2at6native39_GLOBAL__N__cee6930f_7_Loss_cu_5b0651e138nll_loss_forward_no_reduce_cuda_kernelIfhEEvlNS_27GenericPackedTensorAccessorIT_Lm2ENS_16DefaultPtrTraitsElEEPKT0_PS4_PKS4_ll)
        /*0d94*/ 	.word	0x00000000


	//----- nvinfo : EIATTR_MIN_STACK_SIZE
	.align		4
.L_678:
        /*0d98*/ 	.byte	0x04, 0x12
        /*0d9a*/ 	.short	(.L_680 - .L_679)
	.align		4
.L_679:
        /*0d9c*/ 	.word	index@(_ZN2at6native39_GLOBAL__N__cee6930f_7_Loss_cu_5b0651e138nll_loss_forward_no_reduce_cuda_kernelIdlEEvlNS_27GenericPackedTensorAccessorIT_Lm2ENS_16DefaultPtrTraitsElEEPKT0_PS4_PKS4_ll)
        /*0da0*/ 	.word	0x00000000


	//----- nvinfo : EIATTR_MIN_STACK_SIZE
	.align		4
.L_680:
        /*0da4*/ 	.byte	0x04, 0x12
        /*0da6*/ 	.short	(.L_682 - .L_681)
	.align		4
.L_681:
        /*0da8*/ 	.word	index@(_ZN2at6native39_GLOBAL__N__cee6930f_7_Loss_cu_5b0651e138nll_loss_forward_no_reduce_cuda_kernelIdhEEvlNS_27GenericPackedTensorAccessorIT_Lm2ENS_16DefaultPtrTraitsElEEPKT0_PS4_PKS4_ll)
        /*0dac*/ 	.word	0x00000000


	//----- nvinfo : EIATTR_MIN_STACK_SIZE
	.align		4
.L_682:
        /*0db0*/ 	.byte	0x04, 0x12
        /*0db2*/ 	.short	(.L_684 - .L_683)
	.align		4
.L_683:
        /*0db4*/ 	.word	index@(_ZN2at6native18elementwise_kernelILi128ELi4EZNS0_15gpu_kernel_implIZZZNS0_29binary_cross_entropy_out_cudaERKNS_6TensorES5_RKSt8optionalIS3_ElRS3_ENKUlvE_clEvENKUlvE2_clEvEUlN3c108BFloat16ESE_E_EEvRNS_18TensorIteratorBaseERKT_EUliE_EEviT1_)
        /*0db8*/ 	.word	0x00000000


	//----- nvinfo : EIATTR_MIN_STACK_SIZE
	.align		4
.L_684:
        /*0dbc*/ 	.byte	0x04, 0x12
        /*0dbe*/ 	.short	(.L_686 - .L_685)
	.align		4
.L_685:
        /*0dc0*/ 	.word	index@(_ZN2at6native27unrolled_elementwise_kernelIZZZNS0_29binary_cross_entropy_out_cudaERKNS_6TensorES4_RKSt8optionalIS2_ElRS2_ENKUlvE_clEvENKUlvE2_clEvEUlN3c108BFloat16ESD_E_St5arrayIPcLm3EELi4E23TrivialOffsetCalculatorILi2EjESI_ILi1EjENS0_6memory12LoadWithCastILi2EEENSL_13StoreWithCastILi1EEEEEviT_T0_T2_T3_T4_T5_)
        /*0dc4*/ 	.word	0x00000000


	//----- nvinfo : EIATTR_MIN_STACK_SIZE
	.align		4
.L_686:
        /*0dc8*/ 	.byte	0x04, 0x12
        /*0dca*/ 	.short	(.L_688 - .L_687)
	.align		4
.L_687:
        /*0dcc*/ 	.word	index@(_ZN2at6native18elementwise_kernelILi128ELi4EZNS0_22gpu_kernel_impl_nocastIZZZNS0_29binary_cross_entropy_out_cudaERKNS_6TensorES5_RKSt8optionalIS3_ElRS3_ENKUlvE_clEvENKUlvE2_clEvEUlN3c108BFloat16ESE_E_EEvRNS_18TensorIteratorBaseERKT_EUliE_EEviT1_)
        /*0dd0*/ 	.word	0x00000000


	//----- nvinfo : EIATTR_MIN_STACK_SIZE
	.align		4
.L_688:
        /*0dd4*/ 	.byte	0x04, 0x12
        /*0dd6*/ 	.short	(.L_690 - .L_689)
	.align		4
.L_689:
        /*0dd8*/ 	.word	index@(_ZN2at6native27unrolled_elementwise_kernelIZZZNS0_29binary_cross_entropy_out_cudaERKNS_6TensorES4_RKSt8optionalIS2_ElRS2_ENKUlvE_clEvENKUlvE2_clEvEUlN3c108BFloat16ESD_E_St5arrayIPcLm3EELi4E23TrivialOffsetCalculatorILi2EjESI_ILi1EjENS0_6memory15LoadWithoutCastENSL_16StoreWithoutCastEEEviT_T0_T2_T3_T4_T5_)
        /*0ddc*/ 	.word	0x00000000


	//----- nvinfo : EIATTR_MIN_STACK_SIZE
	.align		4
.L_690:
        /*0de0*/ 	.byte	0x04, 0x12
        /*0de2*/ 	.short	(.L_692 - .L_691)
	.align		4
.L_691:
        /*0de4*/ 	.word	index@(_ZN2at6native29vectorized_elementwise_kernelILi2EZZZNS0_29binary_cross_entropy_out_cudaERKNS_6TensorES4_RKSt8optionalIS2_ElRS2_ENKUlvE_clEvENKUlvE2_clEvEUlN3c108BFloat16ESD_E_St5arrayIPcLm3EEEEviT0_T1_)
        /*0de8*/ 	.word	0x00000000


	//----- nvinfo : EIATTR_MIN_STACK_SIZE
	.align		4
.L_692:
        /*0dec*/ 	.byte	0x04, 0x12
        /*0dee*/ 	.short	(.L_694 - .L_693)
	.align		4
.L_693:
        /*0df0*/ 	.word	index@(_ZN2at6native29vectorized_elementwise_kernelILi4EZZZNS0_29binary_cross_entropy_out_cudaERKNS_6TensorES4_RKSt8optionalIS2_ElRS2_ENKUlvE_clEvENKUlvE2_clEvEUlN3c108BFloat16ESD_E_St5arrayIPcLm3EEEEviT0_T1_)
        /*0df4*/ 	.word	0x00000000


	//----- nvinfo : EIATTR_MIN_STACK_SIZE
	.align		4
.L_694:
        /*0df8*/ 	.byte	0x04, 0x12
        /*0dfa*/ 	.short	(.L_696 - .L_695)
	.align		4
.L_695:
        /*0dfc*/ 	.word	index@(_ZN2at6native29vectorized_elementwise_kernelILi8EZZZNS0_29binary_cross_entropy_out_cudaERKNS_6TensorES4_RKSt8optionalIS2_ElRS2_ENKUlvE_clEvENKUlvE2_clEvEUlN3c108BFloat16ESD_E_St5arrayIPcLm3EEEEviT0_T1_)
        /*0e00*/ 	.word	0x00000000


	//----- nvinfo : EIATTR_MIN_STACK_SIZE
	.align		4
.L_696:
        /*0e04*/ 	.byte	0x04, 0x12
        /*0e06*/ 	.short	(.L_698 - .L_697)
	.align		4
.L_697:
        /*0e08*/ 	.word	index@(_ZN2at6native18elementwise_kernelILi128ELi4EZNS0_15gpu_kernel_implIZZZNS0_29binary_cross_entropy_out_cudaERKNS_6TensorES5_RKSt8optionalIS3_ElRS3_ENKUlvE_clEvENKUlvE1_clEvEUlN3c104HalfESE_E_EEvRNS_18TensorIteratorBaseERKT_EUliE_EEviT1_)
        /*0e0c*/ 	.word	0x00000000


	//----- nvinfo : EIATTR_MIN_STACK_SIZE
	.align		4
.L_698:
        /*0e10*/ 	.byte	0x04, 0x12
        /*0e12*/ 	.short	(.L_700 - .L_699)
	.align		4
.L_699:
        /*0e14*/ 	.word	index@(_ZN2at6native27unrolled_elementwise_kernelIZZZNS0_29binary_cross_entropy_out_cudaERKNS_6TensorES4_RKSt8optionalIS2_ElRS2_ENKUlvE_clEvENKUlvE1_clEvEUlN3c104HalfESD_E_St5arrayIPcLm3EELi4E23TrivialOffsetCalculatorILi2EjESI_ILi1EjENS0_6memory12LoadWithCastILi2EEENSL_13StoreWithCastILi1EEEEEviT_T0_T2_T3_T4_T5_)
        /*0e18*/ 	.word	0x00000000


	//----- nvinfo : EIATTR_MIN_STACK_SIZE
	.align		4
.L_700:
        /*0e1c*/ 	.byte	0x04, 0x12
        /*0e1e*/ 	.short	(.L_702 - .L_701)
	.align		4
.L_701:
        /*0e20*/ 	.word	index@(_ZN2at6native18elementwise_kernelILi128ELi4EZNS0_22gpu_kernel_impl_nocastIZZZNS0_29binary_cross_entropy_out_cudaERKNS_6TensorES5_RKSt8optionalIS3_ElRS3_ENKUlvE_clEvENKUlvE1_clEvEUlN3c104HalfESE_E_EEvRNS_18TensorIteratorBaseERKT_EUliE_EEviT1_)
        /*0e24*/ 	.word	0x00000000


	//----- nvinfo : EIATTR_MIN_STACK_SIZE
	.align		4
.L_702:
        /*0e28*/ 	.byte	0x04, 0x12
        /*0e2a*/ 	.short	(.L_704 - .L_703)
	.align		4
.L_703:
        /*0e2c*/ 	.word	index@(_ZN2at6native27unrolled_elementwise_kernelIZZZNS0_29binary_cross_entropy_out_cudaERKNS_6TensorES4_RKSt8optionalIS2_ElRS2_ENKUlvE_clEvENKUlvE1_clEvEUlN3c104HalfESD_E_St5arrayIPcLm3EELi4E23TrivialOffsetCalculatorILi2EjESI_ILi1EjENS0_6memory15LoadWithoutCastENSL_16StoreWithoutCastEEEviT_T0_T2_T3_T4_T5_)
        /*0e30*/ 	.word	0x00000000


	//----- nvinfo : EIATTR_MIN_STACK_SIZE
	.align		4
.L_704:
        /*0e34*/ 	.byte	0x04, 0x12
        /*0e36*/ 	.short	(.L_706 - .L_705)
	.align		4
.L_705:
        /*0e38*/ 	.word	index@(_ZN2at6native29vectorized_elementwise_kernelILi2EZZZNS0_29binary_cross_entropy_out_cudaERKNS_6TensorES4_RKSt8optionalIS2_ElRS2_ENKUlvE_clEvENKUlvE1_clEvEUlN3c104HalfESD_E_St5arrayIPcLm3EEEEviT0_T1_)
        /*0e3c*/ 	.word	0x00000000


	//----- nvinfo : EIATTR_MIN_STACK_SIZE
	.align		4
.L_706:
        /*0e40*/ 	.byte	0x04, 0x12
        /*0e42*/ 	.short	(.L_708 - .L_707)
	.align		4
.L_707:
        /*0e44*/ 	.word	index@(_ZN2at6native29vectorized_elementwise_kernelILi4EZZZNS0_29binary_cross_entropy_out_cudaERKNS_6TensorES4_RKSt8optionalIS2_ElRS2_ENKUlvE_clEvENKUlvE1_clEvEUlN3c104HalfESD_E_St5arrayIPcLm3EEEEviT0_T1_)
        /*0e48*/ 	.word	0x00000000


	//----- nvinfo : EIATTR_MIN_STACK_SIZE
	.align		4
.L_708:
        /*0e4c*/ 	.byte	0x04, 0x12
        /*0e4e*/ 	.short	(.L_710 - .L_709)
	.align		4
.L_709:
        /*0e50*/ 	.word	index@(_ZN2at6native29vectorized_elementwise_kernelILi8EZZZNS0_29binary_cross_entropy_out_cudaERKNS_6TensorES4_RKSt8optionalIS2_ElRS2_ENKUlvE_clEvENKUlvE1_clEvEUlN3c104HalfESD_E_St5arrayIPcLm3EEEEviT0_T1_)
        /*0e54*/ 	.word	0x00000000


	//----- nvinfo : EIATTR_MIN_STACK_SIZE
	.align		4
.L_710:
        /*0e58*/ 	.byte	0x04, 0x12
        /*0e5a*/ 	.short	(.L_712 - .L_711)
	.align		4
.L_711:
        /*0e5c*/ 	.word	index@(_ZN2at6native18elementwise_kernelILi128ELi4EZNS0_15gpu_kernel_implIZZZNS0_29binary_cross_entropy_out_cudaERKNS_6TensorES5_RKSt8optionalIS3_ElRS3_ENKUlvE_clEvENKUlvE0_clEvEUlffE_EEvRNS_18TensorIteratorBaseERKT_EUliE_EEviT1_)
        /*0e60*/ 	.word	0x00000000


	//----- nvinfo : EIATTR_MIN_STACK_SIZE
	.align		4
.L_712:
        /*0e64*/ 	.byte	0x04, 0x12
        /*0e66*/ 	.short	(.L_714 - .L_713)
	.align		4
.L_713:
        /*0e68*/ 	.word	index@(_ZN2at6native27unrolled_elementwise_kernelIZZZNS0_29binary_cross_entropy_out_cudaERKNS_6TensorES4_RKSt8optionalIS2_ElRS2_ENKUlvE_clEvENKUlvE0_clEvEUlffE_St5arrayIPcLm3EELi4E23TrivialOffsetCalculatorILi2EjESG_ILi1EjENS0_6memory12LoadWithCastILi2EEENSJ_13StoreWithCastILi1EEEEEviT_T0_T2_T3_T4_T5_)
        /*0e6c*/ 	.word	0x00000000


	//----- nvinfo : EIATTR_MIN_STACK_SIZE
	.align		4
.L_714:
        /*0e70*/ 	.byte	0x04, 0x12
        /*0e72*/ 	.short	(.L_716 - .L_715)
	.align		4
.L_715:
        /*0e74*/ 	.word	index@(_ZN2at6native18elementwise_kernelILi128ELi2EZNS0_22gpu_kernel_impl_nocastIZZZNS0_29binary_cross_entropy_out_cudaERKNS_6TensorES5_RKSt8optionalIS3_ElRS3_ENKUlvE_clEvENKUlvE0_clEvEUlffE_EEvRNS_18TensorIteratorBaseERKT_EUliE_EEviT1_)
        /*0e78*/ 	.word	0x00000000


	//----- nvinfo : EIATTR_MIN_STACK_SIZE
	.align		4
.L_716:
        /*0e7c*/ 	.byte	0x04, 0x12
        /*0e7e*/ 	.short	(.L_718 - .L_717)
	.align		4
.L_717:
        /*0e80*/ 	.word	index@(_ZN2at6native27unrolled_elementwise_kernelIZZZNS0_29binary_cross_entropy_out_cudaERKNS_6TensorES4_RKSt8optionalIS2_ElRS2_ENKUlvE_clEvENKUlvE0_clEvEUlffE_St5arrayIPcLm3EELi4E23TrivialOffsetCalculatorILi2EjESG_ILi1EjENS0_6memory15LoadWithoutCastENSJ_16StoreWithoutCastEEEviT_T0_T2_T3_T4_T5_)
        /*0e84*/ 	.word	0x00000000


	//----- nvinfo : EIATTR_MIN_STACK_SIZE
	.align		4
.L_718:
        /*0e88*/ 	.byte	0x04, 0x12
        /*0e8a*/ 	.short	(.L_720 - .L_719)
	.align		4
.L_719:
        /*0e8c*/ 	.word	index@(_ZN2at6native29vectorized_elementwise_kernelILi2EZZZNS0_29binary_cross_entropy_out_cudaERKNS_6TensorES4_RKSt8optionalIS2_ElRS2_ENKUlvE_clEvENKUlvE0_clEvEUlffE_St5arrayIPcLm3EEEEviT0_T1_)
        /*0e90*/ 	.word	0x00000000


	//----- nvinfo : EIATTR_MIN_STACK_SIZE
	.align		4
.L_720:
        /*0e94*/ 	.byte	0x04, 0x12
        /*0e96*/ 	.short	(.L_722 - .L_721)
	.align		4
.L_721:
        /*0e98*/ 	.word	index@(_ZN2at6native29vectorized_elementwise_kernelILi4EZZZNS0_29binary_cross_entropy_out_cudaERKNS_6TensorES4_RKSt8optionalIS2_ElRS2_ENKUlvE_clEvENKUlvE0_clEvEUlffE_St5arrayIPcLm3EEEEviT0_T1_)
        /*0e9c*/ 	.word	0x00000000


	//----- nvinfo : EIATTR_MIN_STACK_SIZE
	.align		4
.L_722:
        /*0ea0*/ 	.byte	0x04, 0x12
        /*0ea2*/ 	.short	(.L_724 - .L_723)
	.align		4
.L_723:
        /*0ea4*/ 	.word	index@(_ZN2at6native29vectorized_elementwise_kernelILi8EZZZNS0_29binary_cross_entropy_out_cudaERKNS_6TensorES4_RKSt8optionalIS2_ElRS2_ENKUlvE_clEvENKUlvE0_clEvEUlffE_St5arrayIPcLm3EEEEviT0_T1_)
        /*0ea8*/ 	.word	0x00000000


	//----- nvinfo : EIATTR_MIN_STACK_SIZE
	.align		4
.L_724:
        /*0eac*/ 	.byte	0x04, 0x12
        /*0eae*/ 	.short	(.L_726 - .L_725)
	.align		4
.L_725:
        /*0eb0*/ 	.word	index@(_ZN2at6native18elementwise_kernelILi128ELi4EZNS0_15gpu_kernel_implIZZZNS0_29binary_cross_entropy_out_cudaERKNS_6TensorES5_RKSt8optionalIS3_ElRS3_ENKUlvE_clEvENKUlvE_clEvEUlddE_EEvRNS_18TensorIteratorBaseERKT_EUliE_EEviT1_)
        /*0eb4*/ 	.word	0x00000000


	//----- nvinfo : EIATTR_MIN_STACK_SIZE
	.align		4
.L_726:
        /*0eb8*/ 	.byte	0x04, 0x12
        /*0eba*/ 	.short	(.L_728 - .L_727)
	.align		4
.L_727:
        /*0ebc*/ 	.word	index@(_ZN2at6native27unrolled_elementwise_kernelIZZZNS0_29binary_cross_entropy_out_cudaERKNS_6TensorES4_RKSt8optionalIS2_ElRS2_ENKUlvE_clEvENKUlvE_clEvEUlddE_St5arrayIPcLm3EELi4E23TrivialOffsetCalculatorILi2EjESG_ILi1EjENS0_6memory12LoadWithCastILi2EEENSJ_13StoreWithCastILi1EEEEEviT_T0_T2_T3_T4_T5_)
        /*0ec0*/ 	.word	0x00000000


	//----- nvinfo : EIATTR_MIN_STACK_SIZE
	.align		4
.L_728:
        /*0ec4*/ 	.byte	0x04, 0x12
        /*0ec6*/ 	.short	(.L_730 - .L_729)
	.align		4
.L_729:
        /*0ec8*/ 	.word	index@(_ZN2at6native18elementwise_kernelILi128ELi2EZNS0_22gpu_kernel_impl_nocastIZZZNS0_29binary_cross_entropy_out_cudaERKNS_6TensorES5_RKSt8optionalIS3_ElRS3_ENKUlvE_clEvENKUlvE_clEvEUlddE_EEvRNS_18TensorIteratorBaseERKT_EUliE_EEviT1_)
        /*0ecc*/ 	.word	0x00000000


	//----- nvinfo : EIATTR_MIN_STACK_SIZE
	.align		4
.L_730:
        /*0ed0*/ 	.byte	0x04, 0x12
        /*0ed2*/ 	.short	(.L_732 - .L_731)
	.align		4
.L_731:
        /*0ed4*/ 	.word	index@(_ZN2at6native27unrolled_elementwise_kernelIZZZNS0_29binary_cross_entropy_out_cudaERKNS_6TensorES4_RKSt8optionalIS2_ElRS2_ENKUlvE_clEvENKUlvE_clEvEUlddE_St5arrayIPcLm3EELi4E23TrivialOffsetCalculatorILi2EjESG_ILi1EjENS0_6memory15LoadWithoutCastENSJ_16StoreWithoutCastEEEviT_T0_T2_T3_T4_T5_)
        /*0ed8*/ 	.word	0x00000000


	//----- nvinfo : EIATTR_MIN_STACK_SIZE
	.align		4
.L_732:
        /*0edc*/ 	.byte	0x04, 0x12
        /*0ede*/ 	.short	(.L_734 - .L_733)
	.align		4
.L_733:
        /*0ee0*/ 	.word	index@(_ZN2at6native29vectorized_elementwise_kernelILi2EZZZNS0_29binary_cross_entropy_out_cudaERKNS_6TensorES4_RKSt8optionalIS2_ElRS2_ENKUlvE_clEvENKUlvE_clEvEUlddE_St5arrayIPcLm3EEEEviT0_T1_)
        /*0ee4*/ 	.word	0x00000000


	//----- nvinfo : EIATTR_MIN_STACK_SIZE
	.align		4
.L_734:
        /*0ee8*/ 	.byte	0x04, 0x12
        /*0eea*/ 	.short	(.L_736 - .L_735)
	.align		4
.L_735:
        /*0eec*/ 	.word	index@(_ZN2at6native29vectorized_elementwise_kernelILi4EZZZNS0_29binary_cross_entropy_out_cudaERKNS_6TensorES4_RKSt8optionalIS2_ElRS2_ENKUlvE_clEvENKUlvE_clEvEUlddE_St5arrayIPcLm3EEEEviT0_T1_)
        /*0ef0*/ 	.word	0x00000000


	//----- nvinfo : EIATTR_MIN_STACK_SIZE
	.align		4
.L_736:
        /*0ef4*/ 	.byte	0x04, 0x12
        /*0ef6*/ 	.short	(.L_738 - .L_737)
	.align		4
.L_737:
        /*0ef8*/ 	.word	index@(_ZN2at6native29vectorized_elementwise_kernelILi8EZZZNS0_29binary_cross_entropy_out_cudaERKNS_6TensorES4_RKSt8optionalIS2_ElRS2_ENKUlvE_clEvENKUlvE_clEvEUlddE_St5arrayIPcLm3EEEEviT0_T1_)
        /*0efc*/ 	.word	0x00000000


	//----- nvinfo : EIATTR_MIN_STACK_SIZE
	.align		4
.L_738:
        /*0f00*/ 	.byte	0x04, 0x12
        /*0f02*/ 	.short	(.L_740 - .L_739)
	.align		4
.L_739:
        /*0f04*/ 	.word	index@(_ZN2at6native18elementwise_kernelILi128ELi4EZNS0_15gpu_kernel_implIZZZN37_INTERNAL_cee6930f_7_Loss_cu_5b0651e139_GLOBAL__N__cee6930f_7_Loss_cu_5b0651e140binary_cross_entropy_backward_out_kernelERNS_6TensorERKS5_S8_S8_ENKUlvE_clEvENKUlvE2_clEvEUlN3c108BFloat16ESC_SC_E_EEvRNS_18TensorIteratorBaseERKT_EUliE_EEviT1_)
        /*0f08*/ 	.word	0x00000000


	//----- nvinfo : EIATTR_MIN_STACK_SIZE
	.align		4
.L_740:
        /*0f0c*/ 	.byte	0x04, 0x12
        /*0f0e*/ 	.short	(.L_742 - .L_741)
	.align		4
.L_741:
        /*0f10*/ 	.word	index@(_ZN2at6native27unrolled_elementwise_kernelIZZZN37_INTERNAL_cee6930f_7_Loss_cu_5b0651e139_GLOBAL__N__cee6930f_7_Loss_cu_5b0651e140binary_cross_entropy_backward_out_kernelERNS_6TensorERKS4_S7_S7_ENKUlvE_clEvENKUlvE2_clEvEUlN3c108BFloat16ESB_SB_E_St5arrayIPcLm4EELi4E23TrivialOffsetCalculatorILi3EjESG_ILi1EjENS0_6memory12LoadWithCastILi3EEENSJ_13StoreWithCastILi1EEEEEviT_T0_T2_T3_T4_T5_)
        /*0f14*/ 	.word	0x00000000


	//----- nvinfo : EIATTR_MIN_STACK_SIZE
	.align		4
.L_742:
        /*0f18*/ 	.byte	0x04, 0x12
        /*0f1a*/ 	.short	(.L_744 - .L_743)
	.align		4
.L_743:
        /*0f1c*/ 	.word	index@(_ZN2at6native18elementwise_kernelILi128ELi4EZNS0_22gpu_kernel_impl_nocastIZZZN37_INTERNAL_cee6930f_7_Loss_cu_5b0651e139_GLOBAL__N__cee6930f_7_Loss_cu_5b0651e140binary_cross_entropy_backward_out_kernelERNS_6TensorERKS5_S8_S8_ENKUlvE_clEvENKUlvE2_clEvEUlN3c108BFloat16ESC_SC_E_EEvRNS_18TensorIteratorBaseERKT_EUliE_EEviT1_)
        /*0f20*/ 	.word	0x00000000


	//----- nvinfo : EIATTR_MIN_STACK_SIZE
	.align		4
.L_744:
        /*0f24*/ 	.byte	0x04, 0x12
        /*0f26*/ 	.short	(.L_746 - .L_745)
	.align		4
.L_745:
        /*0f28*/ 	.word	index@(_ZN2at6native27unrolled_elementwise_kernelIZZZN37_INTERNAL_cee6930f_7_Loss_cu_5b0651e139_GLOBAL__N__cee6930f_7_Loss_cu_5b0651e140binary_cross_entropy_backward_out_kernelERNS_6TensorERKS4_S7_S7_ENKUlvE_clEvENKUlvE2_clEvEUlN3c108BFloat16ESB_SB_E_St5arrayIPcLm4EELi4E23TrivialOffsetCalculatorILi3EjESG_ILi1EjENS0_6memory15LoadWithoutCastENSJ_16StoreWithoutCastEEEviT_T0_T2_T3_T4_T5_)
        /*0f2c*/ 	.word	0x00000000


	//----- nvinfo : EIATTR_MIN_STACK_SIZE
	.align		4
.L_746:
        /*0f30*/ 	.byte	0x04, 0x12
        /*0f32*/ 	.short	(.L_748 - .L_747)
	.align		4
.L_747:
        /*0f34*/ 	.word	index@(_ZN2at6native29vectorized_elementwise_kernelILi2EZZZN37_INTERNAL_cee6930f_7_Loss_cu_5b0651e139_GLOBAL__N__cee6930f_7_Loss_cu_5b0651e140binary_cross_entropy_backward_out_kernelERNS_6TensorERKS4_S7_S7_ENKUlvE_clEvENKUlvE2_clEvEUlN3c108BFloat16ESB_SB_E_St5arrayIPcLm4EEEEviT0_T1_)
        /*0f38*/ 	.word	0x00000000


	//----- nvinfo : EIATTR_MIN_STACK_SIZE
	.align		4
.L_748:
        /*0f3c*/ 	.byte	0x04, 0x12
        /*0f3e*/ 	.short	(.L_750 - .L_749)
	.align		4
.L_749:
        /*0f40*/ 	.word	index@(_ZN2at6native29vectorized_elementwise_kernelILi4EZZZN37_INTERNAL_cee6930f_7_Loss_cu_5b0651e139_GLOBAL__N__cee6930f_7_Loss_cu_5b0651e140binary_cross_entropy_backward_out_kernelERNS_6TensorERKS4_S7_S7_ENKUlvE_clEvENKUlvE2_clEvEUlN3c108BFloat16ESB_SB_E_St5arrayIPcLm4EEEEviT0_T1_)
        /*0f44*/ 	.word	0x00000000


	//----- nvinfo : EIATTR_MIN_STACK_SIZE
	.align		4
.L_750:
        /*0f48*/ 	.byte	0x04, 0x12
        /*0f4a*/ 	.short	(.L_752 - .L_751)
	.align		4
.L_751:
        /*0f4c*/ 	.word	index@(_ZN2at6native29vectorized_elementwise_kernelILi8EZZZN37_INTERNAL_cee6930f_7_Loss_cu_5b0651e139_GLOBAL__N__cee6930f_7_Loss_cu_5b0651e140binary_cross_entropy_backward_out_kernelERNS_6TensorERKS4_S7_S7_ENKUlvE_clEvENKUlvE2_clEvEUlN3c108BFloat16ESB_SB_E_St5arrayIPcLm4EEEEviT0_T1_)
        /*0f50*/ 	.word	0x00000000


	//----- nvinfo : EIATTR_MIN_STACK_SIZE
	.align		4
.L_752:
        /*0f54*/ 	.byte	0x04, 0x12
        /*0f56*/ 	.short	(.L_754 - .L_753)
	.align		4
.L_753:
        /*0f58*/ 	.word	index@(_ZN2at6native18elementwise_kernelILi128ELi4EZNS0_15gpu_kernel_implIZZZN37_INTERNAL_cee6930f_7_Loss_cu_5b0651e139_GLOBAL__N__cee6930f_7_Loss_cu_5b0651e140binary_cross_entropy_backward_out_kernelERNS_6TensorERKS5_S8_S8_ENKUlvE_clEvENKUlvE1_clEvEUlN3c104HalfESC_SC_E_EEvRNS_18TensorIteratorBaseERKT_EUliE_EEviT1_)
        /*0f5c*/ 	.word	0x00000000


	//----- nvinfo : EIATTR_MIN_STACK_SIZE
	.align		4
.L_754:
        /*0f60*/ 	.byte	0x04, 0x12
        /*0f62*/ 	.short	(.L_756 - .L_755)
	.align		4
.L_755:
        /*0f64*/ 	.word	index@(_ZN2at6native27unrolled_elementwise_kernelIZZZN37_INTERNAL_cee6930f_7_Loss_cu_5b0651e139_GLOBAL__N__cee6930f_7_Loss_cu_5b0651e140binary_cross_entropy_backward_out_kernelERNS_6TensorERKS4_S7_S7_ENKUlvE_clEvENKUlvE1_clEvEUlN3c104HalfESB_SB_E_St5arrayIPcLm4EELi4E23TrivialOffsetCalculatorILi3EjESG_ILi1EjENS0_6memory12LoadWithCastILi3EEENSJ_13StoreWithCastILi1EEEEEviT_T0_T2_T3_T4_T5_)
        /*0f68*/ 	.word	0x00000000


	//----- nvinfo : EIATTR_MIN_STACK_SIZE
	.align		4
.L_756:
        /*0f6c*/ 	.byte	0x04, 0x12
        /*0f6e*/ 	.short	(.L_758 - .L_757)
	.align		4
.L_757:
        /*0f70*/ 	.word	index@(_ZN2at6native18elementwise_kernelILi128ELi4EZNS0_22gpu_kernel_impl_nocastIZZZN37_INTERNAL_cee6930f_7_Loss_cu_5b0651e139_GLOBAL__N__cee6930f_7_Loss_cu_5b0651e140binary_cross_entropy_backward_out_kernelERNS_6TensorERKS5_S8_S8_ENKUlvE_clEvENKUlvE1_clEvEUlN3c104HalfESC_SC_E_EEvRNS_18TensorIteratorBaseERKT_EUliE_EEviT1_)
        /*0f74*/ 	.word	0x00000000


	//----- nvinfo : EIATTR_MIN_STACK_SIZE
	.align		4
.L_758:
        /*0f78*/ 	.byte	0x04, 0x12
        /*0f7a*/ 	.short	(.L_760 - .L_759)
	.align		4
.L_759:
        /*0f7c*/ 	.word	index@(_ZN2at6native27unrolled_elementwise_kernelIZZZN37_INTERNAL_cee6930f_7_Loss_cu_5b0651e139_GLOBAL__N__cee6930f_7_Loss_cu_5b0651e140binary_cross_entropy_backward_out_kernelERNS_6TensorERKS4_S7_S7_ENKUlvE_clEvENKUlvE1_clEvEUlN3c104HalfESB_SB_E_St5arrayIPcLm4EELi4E23TrivialOffsetCalculatorILi3EjESG_ILi1EjENS0_6memory15LoadWithoutCastENSJ_16StoreWithoutCastEEEviT_T0_T2_T3_T4_T5_)
        /*0f80*/ 	.word	0x00000000


	//----- nvinfo : EIATTR_MIN_STACK_SIZE
	.align		4
.L_760:
        /*0f84*/ 	.byte	0x04, 0x12
        /*0f86*/ 	.short	(.L_762 - .L_761)
	.align		4
.L_761:
        /*0f88*/ 	.word	index@(_ZN2at6native29vectorized_elementwise_kernelILi2EZZZN37_INTERNAL_cee6930f_7_Loss_cu_5b0651e139_GLOBAL__N__cee6930f_7_Loss_cu_5b0651e140binary_cross_entropy_backward_out_kernelERNS_6TensorERKS4_S7_S7_ENKUlvE_clEvENKUlvE1_clEvEUlN3c104HalfESB_SB_E_St5arrayIPcLm4EEEEviT0_T1_)
        /*0f8c*/ 	.word	0x00000000


	//----- nvinfo : EIATTR_MIN_STACK_SIZE
	.align		4
.L_762:
        /*0f90*/ 	.byte	0x04, 0x12
        /*0f92*/ 	.short	(.L_764 - .L_763)
	.align		4
.L_763:
        /*0f94*/ 	.word	index@(_ZN2at6native29vectorized_elementwise_kernelILi4EZZZN37_INTERNAL_cee6930f_7_Loss_cu_5b0651e139_GLOBAL__N__cee6930f_7_Loss_cu_5b0651e140binary_cross_entropy_backward_out_kernelERNS_6TensorERKS4_S7_S7_ENKUlvE_clEvENKUlvE1_clEvEUlN3c104HalfESB_SB_E_St5arrayIPcLm4EEEEviT0_T1_)
        /*0f98*/ 	.word	0x00000000


	//----- nvinfo : EIATTR_MIN_STACK_SIZE
	.align		4
.L_764:
        /*0f9c*/ 	.byte	0x04, 0x12
        /*0f9e*/ 	.short	(.L_766 - .L_765)
	.align		4
.L_765:
        /*0fa0*/ 	.word	index@(_ZN2at6native29vectorized_elementwise_kernelILi8EZZZN37_INTERNAL_cee6930f_7_Loss_cu_5b0651e139_GLOBAL__N__cee6930f_7_Loss_cu_5b0651e140binary_cross_entropy_backward_out_kernelERNS_6TensorERKS4_S7_S7_ENKUlvE_clEvENKUlvE1_clEvEUlN3c104HalfESB_SB_E_St5arrayIPcLm4EEEEviT0_T1_)
        /*0fa4*/ 	.word	0x00000000


	//----- nvinfo : EIATTR_MIN_STACK_SIZE
	.align		4
.L_766:
        /*0fa8*/ 	.byte	0x04, 0x12
        /*0faa*/ 	.short	(.L_768 - .L_767)
	.align		4
.L_767:
        /*0fac*/ 	.word	index@(_ZN2at6native18elementwise_kernelILi128ELi4EZNS0_15gpu_kernel_implIZZZN37_INTERNAL_cee6930f_7_Loss_cu_5b0651e139_GLOBAL__N__cee6930f_7_Loss_cu_5b0651e140binary_cross_entropy_backward_out_kernelERNS_6TensorERKS5_S8_S8_ENKUlvE_clEvENKUlvE0_clEvEUlfffE_EEvRNS_18TensorIteratorBaseERKT_EUliE_EEviT1_)
        /*0fb0*/ 	.word	0x00000000


	//----- nvinfo : EIATTR_MIN_STACK_SIZE
	.align		4
.L_768:
        /*0fb4*/ 	.byte	0x04, 0x12
        /*0fb6*/ 	.short	(.L_770 - .L_769)
	.align		4
.L_769:
        /*0fb8*/ 	.word	index@(_ZN2at6native27unrolled_elementwise_kernelIZZZN37_INTERNAL_cee6930f_7_Loss_cu_5b0651e139_GLOBAL__N__cee6930f_7_Loss_cu_5b0651e140binary_cross_entropy_backward_out_kernelERNS_6TensorERKS4_S7_S7_ENKUlvE_clEvENKUlvE0_clEvEUlfffE_St5arrayIPcLm4EELi4E23TrivialOffsetCalculatorILi3EjESE_ILi1EjENS0_6memory12LoadWithCastILi3EEENSH_13StoreWithCastILi1EEEEEviT_T0_T2_T3_T4_T5_)
        /*0fbc*/ 	.word	0x00000000


	//----- nvinfo : EIATTR_MIN_STACK_SIZE
	.align		4
.L_770:
        /*0fc0*/ 	.byte	0x04, 0x12
        /*0fc2*/ 	.short	(.L_772 - .L_771)
	.align		4
.L_771:
        /*0fc4*/ 	.word	index@(_ZN2at6native18elementwise_kernelILi128ELi2EZNS0_22gpu_kernel_impl_nocastIZZZN37_INTERNAL_cee6930f_7_Loss_cu_5b0651e139_GLOBAL__N__cee6930f_7_Loss_cu_5b0651e140binary_cross_entropy_backward_out_kernelERNS_6TensorERKS5_S8_S8_ENKUlvE_clEvENKUlvE0_clEvEUlfffE_EEvRNS_18TensorIteratorBaseERKT_EUliE_EEviT1_)
        /*0fc8*/ 	.word	0x00000000


	//----- nvinfo : EIATTR_MIN_STACK_SIZE
	.align		4
.L_772:
        /*0fcc*/ 	.byte	0x04, 0x12
        /*0fce*/ 	.short	(.L_774 - .L_773)
	.align		4
.L_773:
        /*0fd0*/ 	.word	index@(_ZN2at6native27unrolled_elementwise_kernelIZZZN37_INTERNAL_cee6930f_7_Loss_cu_5b0651e139_GLOBAL__N__cee6930f_7_Loss_cu_5b0651e140binary_cross_entropy_backward_out_kernelERNS_6TensorERKS4_S7_S7_ENKUlvE_clEvENKUlvE0_clEvEUlfffE_St5arrayIPcLm4EELi4E23TrivialOffsetCalculatorILi3EjESE_ILi1EjENS0_6memory15LoadWithoutCastENSH_16StoreWithoutCastEEEviT_T0_T2_T3_T4_T5_)
        /*0fd4*/ 	.word	0x00000000


	//----- nvinfo : EIATTR_MIN_STACK_SIZE
	.align		4
.L_774:
        /*0fd8*/ 	.byte	0x04, 0x12
        /*0fda*/ 	.short	(.L_776 - .L_775)
	.align		4
.L_775:
        /*0fdc*/ 	.word	index@(_ZN2at6native29vectorized_elementwise_kernelILi2EZZZN37_INTERNAL_cee6930f_7_Loss_cu_5b0651e139_GLOBAL__N__cee6930f_7_Loss_cu_5b0651e140binary_cross_entropy_backward_out_kernelERNS_6TensorERKS4_S7_S7_ENKUlvE_clEvENKUlvE0_clEvEUlfffE_St5arrayIPcLm4EEEEviT0_T1_)
        /*0fe0*/ 	.word	0x00000000


	//----- nvinfo : EIATTR_MIN_STACK_SIZE
	.align		4
.L_776:
        /*0fe4*/ 	.byte	0x04, 0x12
        /*0fe6*/ 	.short	(.L_778 - .L_777)
	.align		4
.L_777:
        /*0fe8*/ 	.word	index@(_ZN2at6native29vectorized_elementwise_kernelILi4EZZZN37_INTERNAL_cee6930f_7_Loss_cu_5b0651e139_GLOBAL__N__cee6930f_7_Loss_cu_5b0651e140binary_cross_entropy_backward_out_kernelERNS_6TensorERKS4_S7_S7_ENKUlvE_clEvENKUlvE0_clEvEUlfffE_St5arrayIPcLm4EEEEviT0_T1_)
        /*0fec*/ 	.word	0x00000000


	//----- nvinfo : EIATTR_MIN_STACK_SIZE
	.align		4
.L_778:
        /*0ff0*/ 	.byte	0x04, 0x12
        /*0ff2*/ 	.short	(.L_780 - .L_779)
	.align		4
.L_779:
        /*0ff4*/ 	.word	index@(_ZN2at6native29vectorized_elementwise_kernelILi8EZZZN37_INTERNAL_cee6930f_7_Loss_cu_5b0651e139_GLOBAL__N__cee6930f_7_Loss_cu_5b0651e140binary_cross_entropy_backward_out_kernelERNS_6TensorERKS4_S7_S7_ENKUlvE_clEvENKUlvE0_clEvEUlfffE_St5arrayIPcLm4EEEEviT0_T1_)
        /*0ff8*/ 	.word	0x00000000


	//----- nvinfo : EIATTR_MIN_STACK_SIZE
	.align		4
.L_780:
        /*0ffc*/ 	.byte	0x04, 0x12
        /*0ffe*/ 	.short	(.L_782 - .L_781)
	.align		4
.L_781:
        /*1000*/ 	.word	index@(_ZN2at6native18elementwise_kernelILi128ELi4EZNS0_15gpu_kernel_implIZZZN37_INTERNAL_cee6930f_7_Loss_cu_5b0651e139_GLOBAL__N__cee6930f_7_Loss_cu_5b0651e140binary_cross_entropy_backward_out_kernelERNS_6TensorERKS5_S8_S8_ENKUlvE_clEvENKUlvE_clEvEUldddE_EEvRNS_18TensorIteratorBaseERKT_EUliE_EEviT1_)
        /*1004*/ 	.word	0x00000000


	//----- nvinfo : EIATTR_MIN_STACK_SIZE
	.align		4
.L_782:
        /*1008*/ 	.byte	0x04, 0x12
        /*100a*/ 	.short	(.L_784 - .L_783)
	.align		4
.L_783:
        /*100c*/ 	.word	index@(_ZN2at6native27unrolled_elementwise_kernelIZZZN37_INTERNAL_cee6930f_7_Loss_cu_5b0651e139_GLOBAL__N__cee6930f_7_Loss_cu_5b0651e140binary_cross_entropy_backward_out_kernelERNS_6TensorERKS4_S7_S7_ENKUlvE_clEvENKUlvE_clEvEUldddE_St5arrayIPcLm4EELi4E23TrivialOffsetCalculatorILi3EjESE_ILi1EjENS0_6memory12LoadWithCastILi3EEENSH_13StoreWithCastILi1EEEEEviT_T0_T2_T3_T4_T5_)
        /*1010*/ 	.word	0x00000000


	//----- nvinfo : EIATTR_MIN_STACK_SIZE
	.align		4
.L_784:
        /*1014*/ 	.byte	0x04, 0x12
        /*1016*/ 	.short	(.L_786 - .L_785)
	.align		4
.L_785:
        /*1018*/ 	.word	index@(_ZN2at6native18elementwise_kernelILi128ELi2EZNS0_22gpu_kernel_impl_nocastIZZZN37_INTERNAL_cee6930f_7_Loss_cu_5b0651e139_GLOBAL__N__cee6930f_7_Loss_cu_5b0651e140binary_cross_entropy_backward_out_kernelERNS_6TensorERKS5_S8_S8_ENKUlvE_clEvENKUlvE_clEvEUldddE_EEvRNS_18TensorIteratorBaseERKT_EUliE_EEviT1_)
        /*101c*/ 	.word	0x00000000


	//----- nvinfo : EIATTR_MIN_STACK_SIZE
	.align		4
.L_786:
        /*1020*/ 	.byte	0x04, 0x12
        /*1022*/ 	.short	(.L_788 - .L_787)
	.align		4
.L_787:
        /*1024*/ 	.word	index@(_ZN2at6native27unrolled_elementwise_kernelIZZZN37_INTERNAL_cee6930f_7_Loss_cu_5b0651e139_GLOBAL__N__cee6930f_7_Loss_cu_5b0651e140binary_cross_entropy_backward_out_kernelERNS_6TensorERKS4_S7_S7_ENKUlvE_clEvENKUlvE_clEvEUldddE_St5arrayIPcLm4EELi4E23TrivialOffsetCalculatorILi3EjESE_ILi1EjENS0_6memory15LoadWithoutCastENSH_16StoreWithoutCastEEEviT_T0_T2_T3_T4_T5_)
        /*1028*/ 	.word	0x00000000


	//----- nvinfo : EIATTR_MIN_STACK_SIZE
	.align		4
.L_788:
        /*102c*/ 	.byte	0x04, 0x12
        /*102e*/ 	.short	(.L_790 - .L_789)
	.align		4
.L_789:
        /*1030*/ 	.word	index@(_ZN2at6native29vectorized_elementwise_kernelILi2EZZZN37_INTERNAL_cee6930f_7_Loss_cu_5b0651e139_GLOBAL__N__cee6930f_7_Loss_cu_5b0651e140binary_cross_entropy_backward_out_kernelERNS_6TensorERKS4_S7_S7_ENKUlvE_clEvENKUlvE_clEvEUldddE_St5arrayIPcLm4EEEEviT0_T1_)
        /*1034*/ 	.word	0x00000000


	//----- nvinfo : EIATTR_MIN_STACK_SIZE
	.align		4
.L_790:
        /*1038*/ 	.byte	0x04, 0x12
        /*103a*/ 	.short	(.L_792 - .L_791)
	.align		4
.L_791:
        /*103c*/ 	.word	index@(_ZN2at6native29vectorized_elementwise_kernelILi4EZZZN37_INTERNAL_cee6930f_7_Loss_cu_5b0651e139_GLOBAL__N__cee6930f_7_Loss_cu_5b0651e140binary_cross_entropy_backward_out_kernelERNS_6TensorERKS4_S7_S7_ENKUlvE_clEvENKUlvE_clEvEUldddE_St5arrayIPcLm4EEEEviT0_T1_)
        /*1040*/ 	.word	0x00000000


	//----- nvinfo : EIATTR_MIN_STACK_SIZE
	.align		4
.L_792:
        /*1044*/ 	.byte	0x04, 0x12
        /*1046*/ 	.short	(.L_794 - .L_793)
	.align		4
.L_793:
        /*1048*/ 	.word	index@(_ZN2at6native29vectorized_elementwise_kernelILi8EZZZN37_INTERNAL_cee6930f_7_Loss_cu_5b0651e139_GLOBAL__N__cee6930f_7_Loss_cu_5b0651e140binary_cross_entropy_backward_out_kernelERNS_6TensorERKS4_S7_S7_ENKUlvE_clEvENKUlvE_clEvEUldddE_St5arrayIPcLm4EEEEviT0_T1_)
        /*104c*/ 	.word	0x00000000
.L_794:


//--------------------- .nv.compat                --------------------------
	.section	.nv.compat,"",@"SHT_CUDA_COMPAT_INFO"
	.align	4
        /*0000*/ 	.byte	0x02, 0x09, 0x01, 0x00, 0x02, 0x02, 0x01, 0x00, 0x02, 0x05, 0x05, 0x00, 0x03, 0x07, 0x01, 0x01
        /*0010*/ 	.byte	0x02, 0x03, 0x00, 0x00, 0x02, 0x06, 0x01, 0x00, 0x04, 0x0b, 0x08, 0x00, 0x01, 0x00, 0x00, 0x00
        /*0020*/ 	.byte	0x00, 0x00, 0x00, 0x00


//--------------------- .nv.info._ZN2at6native39_GLOBAL__N__cee6930f_7_Loss_cu_5b0651e139nll_loss_backward_reduce_cuda_kernel_2dIN3c108BFloat16ElEEvPT_PKS5_PKT0_S8_S8_biill --------------------------
	.section	.nv.info._ZN2at6native39_GLOBAL__N__cee6930f_7_Loss_cu_5b0651e139nll_loss_backward_reduce_cuda_kernel_2dIN3c108BFloat16ElEEvPT_PKS5_PKT0_S8_S8_biill,"",@"SHT_CUDA_INFO"
	.sectionflags	@""
	.align	4


	//----- nvinfo : EIATTR_CUDA_API_VERSION
	.align		4
        /*0000*/ 	.byte	0x04, 0x37
        /*0002*/ 	.short	(.L_796 - .L_795)
.L_795:
        /*0004*/ 	.word	0x00000082


	//----- nvinfo : EIATTR_KPARAM_INFO
	.align		4
.L_796:
        /*0008*/ 	.byte	0x04, 0x17
        /*000a*/ 	.short	(.L_798 - .L_797)
.L_797:
        /*000c*/ 	.word	0x00000000
        /*0010*/ 	.short	0x0009
        /*0012*/ 	.short	0x0040
        /*0014*/ 	.byte	0x00, 0xf0, 0x21, 0x00


	//----- nvinfo : EIATTR_KPARAM_INFO
	.align		4
.L_798:
        /*0018*/ 	.byte	0x04, 0x17
        /*001a*/ 	.short	(.L_800 - .L_799)
.L_799:
        /*001c*/ 	.word	0x00000000
        /*0020*/ 	.short	0x0008
        /*0022*/ 	.short	0x0038
        /*0024*/ 	.byte	0x00, 0xf0, 0x21, 0x00


	//----- nvinfo : EIATTR_KPARAM_INFO
	.align		4
.L_800:
        /*0028*/ 	.byte	0x04, 0x17
        /*002a*/ 	.short	(.L_802 - .L_801)
.L_801:
        /*002c*/ 	.word	0x00000000
        /*0030*/ 	.short	0x0007
        /*0032*/ 	.short	0x0030
        /*0034*/ 	.byte	0x00, 0xf0, 0x11, 0x00


	//----- nvinfo : EIATTR_KPARAM_INFO
	.align		4
.L_802:
        /*0038*/ 	.byte	0x04, 0x17
        /*003a*/ 	.short	(.L_804 - .L_803)
.L_803:
        /*003c*/ 	.word	0x00000000
        /*0040*/ 	.short	0x0006
        /*0042*/ 	.short	0x002c
        /*0044*/ 	.byte	0x00, 0xf0, 0x11, 0x00


	//----- nvinfo : EIATTR_KPARAM_INFO
	.align		4
.L_804:
        /*0048*/ 	.byte	0x04, 0x17
        /*004a*/ 	.short	(.L_806 - .L_805)
.L_805:
        /*004c*/ 	.word	0x00000000
        /*0050*/ 	.short	0x0005
        /*0052*/ 	.short	0x0028
        /*0054*/ 	.byte	0x00, 0xf0, 0x05, 0x00


	//----- nvinfo : EIATTR_KPARAM_INFO
	.align		4
.L_806:
        /*0058*/ 	.byte	0x04, 0x17
        /*005a*/ 	.short	(.L_808 - .L_807)
.L_807:
        /*005c*/ 	.word	0x00000000
        /*0060*/ 	.short	0x0004
        /*0062*/ 	.short	0x0020
        /*0064*/ 	.byte	0x00, 0xf5, 0x21, 0x00


	//----- nvinfo : EIATTR_KPARAM_INFO
	.align		4
.L_808:
        /*0068*/ 	.byte	0x04, 0x17
        /*006a*/ 	.short	(.L_810 - .L_809)
.L_809:
        /*006c*/ 	.word	0x00000000
        /*0070*/ 	.short	0x0003
        /*0072*/ 	.short	0x0018
        /*0074*/ 	.byte	0x00, 0xf5, 0x21, 0x00


	//----- nvinfo : EIATTR_KPARAM_INFO
	.align		4
.L_810:
        /*0078*/ 	.byte	0x04, 0x17
        /*007a*/ 	.short	(.L_812 - .L_811)
.L_811:
        /*007c*/ 	.word	0x00000000
        /*0080*/ 	.short	0x0002
        /*0082*/ 	.short	0x0010
        /*0084*/ 	.byte	0x00, 0xf5, 0x21, 0x00


	//----- nvinfo : EIATTR_KPARAM_INFO
	.align		4
.L_812:
        /*0088*/ 	.byte	0x04, 0x17
        /*008a*/ 	.short	(.L_814 - .L_813)
.L_813:
        /*008c*/ 	.word	0x00000000
        /*0090*/ 	.short	0x0001
        /*0092*/ 	.short	0x0008
        /*0094*/ 	.byte	0x00, 0xf5, 0x21, 0x00


	//----- nvinfo : EIATTR_KPARAM_INFO
	.align		4
.L_814:
        /*0098*/ 	.byte	0x04, 0x17
        /*009a*/ 	.short	(.L_816 - .L_815)
.L_815:
        /*009c*/ 	.word	0x00000000
        /*00a0*/ 	.short	0x0000
        /*00a2*/ 	.short	0x0000
        /*00a4*/ 	.byte	0x00, 0xf5, 0x21, 0x00


	//----- nvinfo : EIATTR_SPARSE_MMA_MASK
	.align		4
.L_816:
        /*00a8*/ 	.byte	0x03, 0x50
        /*00aa*/ 	.short	0x0000


	//----- nvinfo : EIATTR_MAXREG_COUNT
	.align		4
        /*00ac*/ 	.byte	0x03, 0x1b
        /*00ae*/ 	.short	0x00ff


	//----- nvinfo : EIATTR_EXTERNS
	.align		4
        /*00b0*/ 	.byte	0x04, 0x0f
        /*00b2*/ 	.short	(.L_818 - .L_817)


	//   ....[0]....
	.align		4
.L_817:
        /*00b4*/ 	.word	index@(__assertfail)


	//----- nvinfo : EIATTR_MERCURY_ISA_VERSION
	.align		4
.L_818:
        /*00b8*/ 	.byte	0x03, 0x5f
        /*00ba*/ 	.short	0x0101


	//----- nvinfo : EIATTR_VRC_CTA_INIT_COUNT
	.align		4
        /*00bc*/ 	.byte	0x02, 0x4a
	.zero		1
	.zero		1


	//----- nvinfo : EIATTR_SYSCALL_OFFSETS
	.align		4
        /*00c0*/ 	.byte	0x04, 0x46
        /*00c2*/ 	.short	(.L_820 - .L_819)


	//   ....[0]....
.L_819:
        /*00c4*/ 	.word	0x00000430


	//   ....[1]....
        /*00c8*/ 	.word	0x00000730


	//----- nvinfo : EIATTR_EXIT_INSTR_OFFSETS
	.align		4
.L_820:
        /*00cc*/ 	.byte	0x04, 0x1c
        /*00ce*/ 	.short	(.L_822 - .L_821)


	//   ....[0]....
.L_821:
        /*00d0*/ 	.word	0x000000e0


	//   ....[1]....
        /*00d4*/ 	.word	0x00000550


	//   ....[2]....
        /*00d8*/ 	.word	0x000007e0


	//----- nvinfo : EIATTR_CRS_STACK_SIZE
	.align		4
.L_822:
        /*00dc*/ 	.byte	0x04, 0x1e
        /*00de*/ 	.short	(.L_824 - .L_823)
.L_823:
        /*00e0*/ 	.word	0x00000000


	//----- nvinfo : EIATTR_CBANK_PARAM_SIZE
	.align		4
.L_824:
        /*00e4*/ 	.byte	0x03, 0x19
        /*00e6*/ 	.short	0x0048


	//----- nvinfo : EIATTR_PARAM_CBANK
	.align		4
        /*00e8*/ 	.byte	0x04, 0x0a
        /*00ea*/ 	.short	(.L_826 - .L_825)
	.align		4
.L_825:
        /*00ec*/ 	.word	index@(.nv.constant0._ZN2at6native39_GLOBAL__N__cee6930f_7_Loss_cu_5b0651e139nll_loss_backward_reduce_cuda_kernel_2dIN3c108BFloat16ElEEvPT_PKS5_PKT0_S8_S8_biill)
        /*00f0*/ 	.short	0x0380
        /*00f2*/ 	.short	0x0048


	//----- nvinfo : EIATTR_SW_WAR
	.align		4
.L_826:
        /*00f4*/ 	.byte	0x04, 0x36
        /*00f6*/ 	.short	(.L_828 - .L_827)
.L_827:
        /*00f8*/ 	.word	0x00000008
.L_828:


//--------------------- .nv.info._ZN2at6native39_GLOBAL__N__cee6930f_7_Loss_cu_5b0651e139nll_loss_backward_reduce_cuda_kernel_2dIN3c108BFloat16EhEEvPT_PKS5_PKT0_S8_S8_biill --------------------------
	.section	.nv.info._ZN2at6native39_GLOBAL__N__cee6930f_7_Loss_cu_5b0651e139nll_loss_backward_reduce_cuda_kernel_2dIN3c108BFloat16EhEEvPT_PKS5_PKT0_S8_S8_biill,"",@"SHT_CUDA_INFO"
	.sectionflags	@""
	.align	4


	//----- nvinfo : EIATTR_CUDA_API_VERSION
	.align		4
        /*0000*/ 	.byte	0x04, 0x37
        /*0002*/ 	.short	(.L_830 - .L_829)
.L_829:
        /*0004*/ 	.word	0x00000082


	//----- nvinfo : EIATTR_KPARAM_INFO
	.align		4
.L_830:
        /*0008*/ 	.byte	0x04, 0x17
        /*000a*/ 	.short	(.L_832 - .L_831)
.L_831:
        /*000c*/ 	.word	0x00000000
        /*0010*/ 	.short	0x0009
        /*0012*/ 	.short	0x0040
        /*0014*/ 	.byte	0x00, 0xf0, 0x21, 0x00


	//----- nvinfo : EIATTR_KPARAM_INFO
	.align		4
.L_832:
        /*0018*/ 	.byte	0x04, 0x17
        /*001a*/ 	.short	(.L_834 - .L_833)
.L_833:
        /*001c*/ 	.word	0x00000000
        /*0020*/ 	.short	0x0008
        /*0022*/ 	.short	0x0038
        /*0024*/ 	.byte	0x00, 0xf0, 0x21, 0x00


	//----- nvinfo : EIATTR_KPARAM_INFO
	.align		4
.L_834:
        /*0028*/ 	.byte	0x04, 0x17
        /*002a*/ 	.short	(.L_836 - .L_835)
.L_835:
        /*002c*/ 	.word	0x00000000
        /*0030*/ 	.short	0x0007
        /*0032*/ 	.short	0x0030
        /*0034*/ 	.byte	0x00, 0xf0, 0x11, 0x00


	//----- nvinfo : EIATTR_KPARAM_INFO
	.align		4
.L_836:
        /*0038*/ 	.byte	0x04, 0x17
        /*003a*/ 	.short	(.L_838 - .L_837)
.L_837:
        /*003c*/ 	.word	0x00000000
        /*0040*/ 	.short	0x0006
        /*0042*/ 	.short	0x002c
        /*0044*/ 	.byte	0x00, 0xf0, 0x11, 0x00


	//----- nvinfo : EIATTR_KPARAM_INFO
	.align		4
.L_838:
        /*0048*/ 	.byte	0x04, 0x17
        /*004a*/ 	.short	(.L_840 - .L_839)
.L_839:
        /*004c*/ 	.word	0x00000000
        /*0050*/ 	.short	0x0005
        /*0052*/ 	.short	0x0028
        /*0054*/ 	.byte	0x00, 0xf0, 0x05, 0x00


	//----- nvinfo : EIATTR_KPARAM_INFO
	.align		4
.L_840:
        /*0058*/ 	.byte	0x04, 0x17
        /*005a*/ 	.short	(.L_842 - .L_841)
.L_841:
        /*005c*/ 	.word	0x00000000
        /*0060*/ 	.short	0x0004
        /*0062*/ 	.short	0x0020
        /*0064*/ 	.byte	0x00, 0xf5, 0x21, 0x00


	//----- nvinfo : EIATTR_KPARAM_INFO
	.align		4
.L_842:
        /*0068*/ 	.byte	0x04, 0x17
        /*006a*/ 	.short	(.L_844 - .L_843)
.L_843:
        /*006c*/ 	.word	0x00000000
        /*0070*/ 	.short	0x0003
        /*0072*/ 	.short	0x0018
        /*0074*/ 	.byte	0x00, 0xf5, 0x21, 0x00


	//----- nvinfo : EIATTR_KPARAM_INFO
	.align		4
.L_844:
        /*0078*/ 	.byte	0x04, 0x17
        /*007a*/ 	.short	(.L_846 - .L_845)
.L_845:
        /*007c*/ 	.word	0x00000000
        /*0080*/ 	.short	0x0002
        /*0082*/ 	.short	0x0010
        /*0084*/ 	.byte	0x00, 0xf5, 0x21, 0x00


	//----- nvinfo : EIATTR_KPARAM_INFO
	.align		4
.L_846:
        /*0088*/ 	.byte	0x04, 0x17
        /*008a*/ 	.short	(.L_848 - .L_847)
.L_847:
        /*008c*/ 	.word	0x00000000
        /*0090*/ 	.short	0x0001
        /*0092*/ 	.short	0x0008
        /*0094*/ 	.byte	0x00, 0xf5, 0x21, 0x00


	//----- nvinfo : EIATTR_KPARAM_INFO
	.align		4
.L_848:
        /*0098*/ 	.byte	0x04, 0x17
        /*009a*/ 	.short	(.L_850 - .L_849)
.L_849:
        /*009c*/ 	.word	0x00000000
        /*00a0*/ 	.short	0x0000
        /*00a2*/ 	.short	0x0000
        /*00a4*/ 	.byte	0x00, 0xf5, 0x21, 0x00


	//----- nvinfo : EIATTR_SPARSE_MMA_MASK
	.align		4
.L_850:
        /*00a8*/ 	.byte	0x03, 0x50
        /*00aa*/ 	.short	0x0000


	//----- nvinfo : EIATTR_MAXREG_COUNT
	.align		4
        /*00ac*/ 	.byte	0x03, 0x1b
        /*00ae*/ 	.short	0x00ff


	//----- nvinfo : EIATTR_EXTERNS
	.align		4
        /*00b0*/ 	.byte	0x04, 0x0f
        /*00b2*/ 	.short	(.L_852 - .L_851)


	//   ....[0]....
	.align		4
.L_851:
        /*00b4*/ 	.word	index@(__assertfail)


	//----- nvinfo : EIATTR_MERCURY_ISA_VERSION
	.align		4
.L_852:
        /*00b8*/ 	.byte	0x03, 0x5f
        /*00ba*/ 	.short	0x0101


	//----- nvinfo : EIATTR_VRC_CTA_INIT_COUNT
	.align		4
        /*00bc*/ 	.byte	0x02, 0x4a
	.zero		1
	.zero		1


	//----- nvinfo : EIATTR_SYSCALL_OFFSETS
	.align		4
        /*00c0*/ 	.byte	0x04, 0x46
        /*00c2*/ 	.short	(.L_854 - .L_853)


	//   ....[0]....
.L_853:
        /*00c4*/ 	.word	0x00000420


	//   ....[1]....
        /*00c8*/ 	.word	0x00000570


	//   ....[2]....
        /*00cc*/ 	.word	0x00000850


	//   ....[3]....
        /*00d0*/ 	.word	0x000009a0


	//----- nvinfo : EIATTR_EXIT_INSTR_OFFSETS
	.align		4
.L_854:
        /*00d4*/ 	.byte	0x04, 0x1c
        /*00d6*/ 	.short	(.L_856 - .L_855)


	//   ....[0]....
.L_855:
        /*00d8*/ 	.word	0x000000e0


	//   ....[1]....
        /*00dc*/ 	.word	0x00000680


	//   ....[2]....
        /*00e0*/ 	.word	0x00000a40


	//----- nvinfo : EIATTR_CRS_STACK_SIZE
	.align		4
.L_856:
        /*00e4*/ 	.byte	0x04, 0x1e
        /*00e6*/ 	.short	(.L_858 - .L_857)
.L_857:
        /*00e8*/ 	.word	0x00000000


	//----- nvinfo : EIATTR_CBANK_PARAM_SIZE
	.align		4
.L_858:
        /*00ec*/ 	.byte	0x03, 0x19
        /*00ee*/ 	.short	0x0048


	//----- nvinfo : EIATTR_PARAM_CBANK
	.align		4
        /*00f0*/ 	.byte	0x04, 0x0a
        /*00f2*/ 	.short	(.L_860 - .L_859)
	.align		4
.L_859:
        /*00f4*/ 	.word	index@(.nv.constant0._ZN2at6native39_GLOBAL__N__cee6930f_7_Loss_cu_5b0651e139nll_loss_backward_reduce_cuda_kernel_2dIN3c108BFloat16EhEEvPT_PKS5_PKT0_S8_S8_biill)
        /*00f8*/ 	.short	0x0380
        /*00fa*/ 	.short	0x0048


	//----- nvinfo : EIATTR_SW_WAR
	.align		4
.L_860:
        /*00fc*/ 	.byte	0x04, 0x36
        /*00fe*/ 	.short	(.L_862 - .L_861)
.L_861:
        /*0100*/ 	.word	0x00000008
.L_862:


//--------------------- .nv.info._ZN2at6native39_GLOBAL__N__cee6930f_7_Loss_cu_5b0651e139nll_loss_backward_reduce_cuda_kernel_2dIN3c104HalfElEEvPT_PKS5_PKT0_S8_S8_biill --------------------------
	.section	.nv.info._ZN2at6native39_GLOBAL__N__cee6930f_7_Loss_cu_5b0651e139nll_loss_backward_reduce_cuda_kernel_2dIN3c104HalfElEEvPT_PKS5_PKT0_S8_S8_biill,"",@"SHT_CUDA_INFO"
	.sectionflags	@""
	.align	4


	//----- nvinfo : EIATTR_CUDA_API_VERSION
	.align		4
        /*0000*/ 	.byte	0x04, 0x37
        /*0002*/ 	.short	(.L_864 - .L_863)
.L_863:
        /*0004*/ 	.word	0x00000082


	//----- nvinfo : EIATTR_KPARAM_INFO
	.align		4
.L_864:
        /*0008*/ 	.byte	0x04, 0x17
        /*000a*/ 	.short	(.L_866 - .L_865)
.L_865:
        /*000c*/ 	.word	0x00000000
        /*0010*/ 	.short	0x0009
        /*0012*/ 	.short	0x0040
        /*0014*/ 	.byte	0x00, 0xf0, 0x21, 0x00


	//----- nvinfo : EIATTR_KPARAM_INFO
	.align		4
.L_866:
        /*0018*/ 	.byte	0x04, 0x17
        /*001a*/ 	.short	(.L_868 - .L_867)
.L_867:
        /*001c*/ 	.word	0x00000000
        /*0020*/ 	.short	0x0008
        /*0022*/ 	.short	0x0038
        /*0024*/ 	.byte	0x00, 0xf0, 0x21, 0x00


	//----- nvinfo : EIATTR_KPARAM_INFO
	.align		4
.L_868:
        /*0028*/ 	.byte	0x04, 0x17
        /*002a*/ 	.short	(.L_870 - .L_869)
.L_869:
        /*002c*/ 	.word	0x00000000
        /*0030*/ 	.short	0x0007
        /*0032*/ 	.short	0x0030
        /*0034*/ 	.byte	0x00, 0xf0, 0x11, 0x00


	//----- nvinfo : EIATTR_KPARAM_INFO
	.align		4
.L_870:
        /*0038*/ 	.byte	0x04, 0x17
        /*003a*/ 	.short	(.L_872 - .L_871)
.L_871:
        /*003c*/ 	.word	0x00000000
        /*0040*/ 	.short	0x0006
        /*0042*/ 	.short	0x002c
        /*0044*/ 	.byte	0x00, 0xf0, 0x11, 0x00


	//----- nvinfo : EIATTR_KPARAM_INFO
	.align		4
.L_872:
        /*0048*/ 	.byte	0x04, 0x17
        /*004a*/ 	.short	(.L_874 - .L_873)
.L_873:
        /*004c*/ 	.word	0x00000000
        /*0050*/ 	.short	0x0005
        /*0052*/ 	.short	0x0028
        /*0054*/ 	.byte	0x00, 0xf0, 0x05, 0x00


	//----- nvinfo : EIATTR_KPARAM_INFO
	.align		4
.L_874:
        /*0058*/ 	.byte	0x04, 0x17
        /*005a*/ 	.short	(.L_876 - .L_875)
.L_875:
        /*005c*/ 	.word	0x00000000
        /*0060*/ 	.short	0x0004
        /*0062*/ 	.short	0x0020
        /*0064*/ 	.byte	0x00, 0xf5, 0x21, 0x00


	//----- nvinfo : EIATTR_KPARAM_INFO
	.align		4
.L_876:
        /*0068*/ 	.byte	0x04, 0x17
        /*006a*/ 	.short	(.L_878 - .L_877)
.L_877:
        /*006c*/ 	.word	0x00000000
        /*0070*/ 	.short	0x0003
        /*0072*/ 	.short	0x0018
        /*0074*/ 	.byte	0x00, 0xf5, 0x21, 0x00


	//----- nvinfo : EIATTR_KPARAM_INFO
	.align		4
.L_878:
        /*0078*/ 	.byte	0x04, 0x17
        /*007a*/ 	.short	(.L_880 - .L_879)
.L_879:
        /*007c*/ 	.word	0x00000000
        /*0080*/ 	.short	0x0002
        /*0082*/ 	.short	0x0010
        /*0084*/ 	.byte	0x00, 0xf5, 0x21, 0x00


	//----- nvinfo : EIATTR_KPARAM_INFO
	.align		4
.L_880:
        /*0088*/ 	.byte	0x04, 0x17
        /*008a*/ 	.short	(.L_882 - .L_881)
.L_881:
        /*008c*/ 	.word	0x00000000
        /*0090*/ 	.short	0x0001
        /*0092*/ 	.short	0x0008
        /*0094*/ 	.byte	0x00, 0xf5, 0x21, 0x00


	//----- nvinfo : EIATTR_KPARAM_INFO
	.align		4
.L_882:
        /*0098*/ 	.byte	0x04, 0x17
        /*009a*/ 	.short	(.L_884 - .L_883)
.L_883:
        /*009c*/ 	.word	0x00000000
        /*00a0*/ 	.short	0x0000
        /*00a2*/ 	.short	0x0000
        /*00a4*/ 	.byte	0x00, 0xf5, 0x21, 0x00


	//----- nvinfo : EIATTR_SPARSE_MMA_MASK
	.align		4
.L_884:
        /*00a8*/ 	.byte	0x03, 0x50
        /*00aa*/ 	.short	0x0000


	//----- nvinfo : EIATTR_MAXREG_COUNT
	.align		4
        /*00ac*/ 	.byte	0x03, 0x1b
        /*00ae*/ 	.short	0x00ff


	//----- nvinfo : EIATTR_EXTERNS
	.align		4
        /*00b0*/ 	.byte	0x04, 0x0f
        /*00b2*/ 	.short	(.L_886 - .L_885)


	//   ....[0]....
	.align		4
.L_885:
        /*00b4*/ 	.word	index@(__assertfail)


	//----- nvinfo : EIATTR_MERCURY_ISA_VERSION
	.align		4
.L_886:
        /*00b8*/ 	.byte	0x03, 0x5f
        /*00ba*/ 	.short	0x0101


	//----- nvinfo : EIATTR_VRC_CTA_INIT_COUNT
	.align		4
        /*00bc*/ 	.byte	0x02, 0x4a
	.zero		1
	.zero		1


	//----- nvinfo : EIATTR_SYSCALL_OFFSETS
	.align		4
        /*00c0*/ 	.byte	0x04, 0x46
        /*00c2*/ 	.short	(.L_888 - .L_887)


	//   ....[0]....
.L_887:
        /*00c4*/ 	.word	0x00000420


	//   ....[1]....
        /*00c8*/ 	.word	0x00000720


	//----- nvinfo : EIATTR_EXIT_INSTR_OFFSETS
	.align		4
.L_888:
        /*00cc*/ 	.byte	0x04, 0x1c
        /*00ce*/ 	.short	(.L_890 - .L_889)


	//   ....[0]....
.L_889:
        /*00d0*/ 	.word	0x000000e0


	//   ....[1]....
        /*00d4*/ 	.word	0x00000540


	//   ....[2]....
        /*00d8*/ 	.word	0x000007d0


	//----- nvinfo : EIATTR_CRS_STACK_SIZE
	.align		4
.L_890:
        /*00dc*/ 	.byte	0x04, 0x1e
        /*00de*/ 	.short	(.L_892 - .L_891)
.L_891:
        /*00e0*/ 	.word	0x00000000


	//----- nvinfo : EIATTR_CBANK_PARAM_SIZE
	.align		4
.L_892:
        /*00e4*/ 	.byte	0x03, 0x19
        /*00e6*/ 	.short	0x0048


	//----- nvinfo : EIATTR_PARAM_CBANK
	.align		4
        /*00e8*/ 	.byte	0x04, 0x0a
        /*00ea*/ 	.short	(.L_894 - .L_893)
	.align		4
.L_893:
        /*00ec*/ 	.word	index@(.nv.constant0._ZN2at6native39_GLOBAL__N__cee6930f_7_Loss_cu_5b0651e139nll_loss_backward_reduce_cuda_kernel_2dIN3c104HalfElEEvPT_PKS5_PKT0_S8_S8_biill)
        /*00f0*/ 	.short	0x0380
        /*00f2*/ 	.short	0x0048


	//----- nvinfo : EIATTR_SW_WAR
	.align		4
.L_894:
        /*00f4*/ 	.byte	0x04, 0x36
        /*00f6*/ 	.short	(.L_896 - .L_895)
.L_895:
        /*00f8*/ 	.word	0x00000008
.L_896:


//--------------------- .nv.info._ZN2at6native39_GLOBAL__N__cee6930f_7_Loss_cu_5b0651e139nll_loss_backward_reduce_cuda_kernel_2dIN3c104HalfEhEEvPT_PKS5_PKT0_S8_S8_biill --------------------------
	.section	.nv.info._ZN2at6native39_GLOBAL__N__cee6930f_7_Loss_cu_5b0651e139nll_loss_backward_reduce_cuda_kernel_2dIN3c104HalfEhEEvPT_PKS5_PKT0_S8_S8_biill,"",@"SHT_CUDA_INFO"
	.sectionflags	@""
	.align	4


	//----- nvinfo : EIATTR_CUDA_API_VERSION
	.align		4
        /*0000*/ 	.byte	0x04, 0x37
        /*0002*/ 	.short	(.L_898 - .L_897)
.L_897:
        /*0004*/ 	.word	0x00000082


	//----- nvinfo : EIATTR_KPARAM_INFO
	.align		4
.L_898:
        /*0008*/ 	.byte	0x04, 0x17
        /*000a*/ 	.short	(.L_900 - .L_899)
.L_899:
        /*000c*/ 	.word	0x00000000
        /*0010*/ 	.short	0x0009
        /*0012*/ 	.short	0x0040
        /*0014*/ 	.byte	0x00, 0xf0, 0x21, 0x00


	//----- nvinfo : EIATTR_KPARAM_INFO
	.align		4
.L_900:
        /*0018*/ 	.byte	0x04, 0x17
        /*001a*/ 	.short	(.L_902 - .L_901)
.L_901:
        /*001c*/ 	.word	0x00000000
        /*0020*/ 	.short	0x0008
        /*0022*/ 	.short	0x0038
        /*0024*/ 	.byte	0x00, 0xf0, 0x21, 0x00


	//----- nvinfo : EIATTR_KPARAM_INFO
	.align		4
.L_902:
        /*0028*/ 	.byte	0x04, 0x17
        /*002a*/ 	.short	(.L_904 - .L_903)
.L_903:
        /*002c*/ 	.word	0x00000000
        /*0030*/ 	.short	0x0007
        /*0032*/ 	.short	0x0030
        /*0034*/ 	.byte	0x00, 0xf0, 0x11, 0x00


	//----- nvinfo : EIATTR_KPARAM_INFO
	.align		4
.L_904:
        /*0038*/ 	.byte	0x04, 0x17
        /*003a*/ 	.short	(.L_906 - .L_905)
.L_905:
        /*003c*/ 	.word	0x00000000
        /*0040*/ 	.short	0x0006
        /*0042*/ 	.short	0x002c
        /*0044*/ 	.byte	0x00, 0xf0, 0x11, 0x00


	//----- nvinfo : EIATTR_KPARAM_INFO
	.align		4
.L_906:
        /*0048*/ 	.byte	0x04, 0x17
        /*004a*/ 	.short	(.L_908 - .L_907)
.L_907:
        /*004c*/ 	.word	0x00000000
        /*0050*/ 	.short	0x0005
        /*0052*/ 	.short	0x0028
        /*0054*/ 	.byte	0x00, 0xf0, 0x05, 0x00


	//----- nvinfo : EIATTR_KPARAM_INFO
	.align		4
.L_908:
        /*0058*/ 	.byte	0x04, 0x17
        /*005a*/ 	.short	(.L_910 - .L_909)
.L_909:
        /*005c*/ 	.word	0x00000000
        /*0060*/ 	.short	0x0004
        /*0062*/ 	.short	0x0020
        /*0064*/ 	.byte	0x00, 0xf5, 0x21, 0x00


	//----- nvinfo : EIATTR_KPARAM_INFO
	.align		4
.L_910:
        /*0068*/ 	.byte	0x04, 0x17
        /*006a*/ 	.short	(.L_912 - .L_911)
.L_911:
        /*006c*/ 	.word	0x00000000
        /*0070*/ 	.short	0x0003
        /*0072*/ 	.short	0x0018
        /*0074*/ 	.byte	0x00, 0xf5, 0x21, 0x00


	//----- nvinfo : EIATTR_KPARAM_INFO
	.align		4
.L_912:
        /*0078*/ 	.byte	0x04, 0x17
        /*007a*/ 	.short	(.L_914 - .L_913)
.L_913:
        /*007c*/ 	.word	0x00000000
        /*0080*/ 	.short	0x0002
        /*0082*/ 	.short	0x0010
        /*0084*/ 	.byte	0x00, 0xf5, 0x21, 0x00


	//----- nvinfo : EIATTR_KPARAM_INFO
	.align		4
.L_914:
        /*0088*/ 	.byte	0x04, 0x17
        /*008a*/ 	.short	(.L_916 - .L_915)
.L_915:
        /*008c*/ 	.word	0x00000000
        /*0090*/ 	.short	0x0001
        /*0092*/ 	.short	0x0008
        /*0094*/ 	.byte	0x00, 0xf5, 0x21, 0x00


	//----- nvinfo : EIATTR_KPARAM_INFO
	.align		4
.L_916:
        /*0098*/ 	.byte	0x04, 0x17
        /*009a*/ 	.short	(.L_918 - .L_917)
.L_917:
        /*009c*/ 	.word	0x00000000
        /*00a0*/ 	.short	0x0000
        /*00a2*/ 	.short	0x0000
        /*00a4*/ 	.byte	0x00, 0xf5, 0x21, 0x00


	//----- nvinfo : EIATTR_SPARSE_MMA_MASK
	.align		4
.L_918:
        /*00a8*/ 	.byte	0x03, 0x50
        /*00aa*/ 	.short	0x0000


	//----- nvinfo : EIATTR_MAXREG_COUNT
	.align		4
        /*00ac*/ 	.byte	0x03, 0x1b
        /*00ae*/ 	.short	0x00ff


	//----- nvinfo : EIATTR_EXTERNS
	.align		4
        /*00b0*/ 	.byte	0x04, 0x0f
        /*00b2*/ 	.short	(.L_920 - .L_919)


	//   ....[0]....
	.align		4
.L_919:
        /*00b4*/ 	.word	index@(__assertfail)


	//----- nvinfo : EIATTR_MERCURY_ISA_VERSION
	.align		4
.L_920:
        /*00b8*/ 	.byte	0x03, 0x5f
        /*00ba*/ 	.short	0x0101


	//----- nvinfo : EIATTR_VRC_CTA_INIT_COUNT
	.align		4
        /*00bc*/ 	.byte	0x02, 0x4a
	.zero		1
	.zero		1


	//----- nvinfo : EIATTR_SYSCALL_OFFSETS
	.align		4
        /*00c0*/ 	.byte	0x04, 0x46
        /*00c2*/ 	.short	(.L_922 - .L_921)


	//   ....[0]....
.L_921:
        /*00c4*/ 	.word	0x00000410


	//   ....[1]....
        /*00c8*/ 	.word	0x00000560


	//   ....[2]....
        /*00cc*/ 	.word	0x00000840


	//   ....[3]....
        /*00d0*/ 	.word	0x00000990


	//----- nvinfo : EIATTR_EXIT_INSTR_OFFSETS
	.align		4
.L_922:
        /*00d4*/ 	.byte	0x04, 0x1c
        /*00d6*/ 	.short	(.L_924 - .L_923)


	//   ....[0]....
.L_923:
        /*00d8*/ 	.word	0x000000e0


	//   ....[1]....
        /*00dc*/ 	.word	0x00000670


	//   ....[2]....
        /*00e0*/ 	.word	0x00000a30


	//----- nvinfo : EIATTR_CRS_STACK_SIZE
	.align		4
.L_924:
        /*00e4*/ 	.byte	0x04, 0x1e
        /*00e6*/ 	.short	(.L_926 - .L_925)
.L_925:
        /*00e8*/ 	.word	0x00000000


	//----- nvinfo : EIATTR_CBANK_PARAM_SIZE
	.align		4
.L_926:
        /*00ec*/ 	.byte	0x03, 0x19
        /*00ee*/ 	.short	0x0048


	//----- nvinfo : EIATTR_PARAM_CBANK
	.align		4
        /*00f0*/ 	.byte	0x04, 0x0a
        /*00f2*/ 	.short	(.L_928 - .L_927)
	.align		4
.L_927:
        /*00f4*/ 	.word	index@(.nv.constant0._ZN2at6native39_GLOBAL__N__cee6930f_7_Loss_cu_5b0651e139nll_loss_backward_reduce_cuda_kernel_2dIN3c104HalfEhEEvPT_PKS5_PKT0_S8_S8_biill)
        /*00f8*/ 	.short	0x0380
        /*00fa*/ 	.short	0x0048


	//----- nvinfo : EIATTR_SW_WAR
	.align		4
.L_928:
        /*00fc*/ 	.byte	0x04, 0x36
        /*00fe*/ 	.short	(.L_930 - .L_929)
.L_929:
        /*0100*/ 	.word	0x00000008
.L_930:


//--------------------- .nv.info._ZN2at6native39_GLOBAL__N__cee6930f_7_Loss_cu_5b0651e139nll_loss_backward_reduce_cuda_kernel_2dIflEEvPT_PKS3_PKT0_S6_S6_biill --------------------------
	.section	.nv.info._ZN2at6native39_GLOBAL__N__cee6930f_7_Loss_cu_5b0651e139nll_loss_backward_reduce_cuda_kernel_2dIflEEvPT_PKS3_PKT0_S6_S6_biill,"",@"SHT_CUDA_INFO"
	.sectionflags	@""
	.align	4


	//----- nvinfo : EIATTR_CUDA_API_VERSION
	.align		4
        /*0000*/ 	.byte	0x04, 0x37
        /*0002*/ 	.short	(.L_932 - .L_931)
.L_931:
        /*0004*/ 	.word	0x00000082


	//----- nvinfo : EIATTR_KPARAM_INFO
	.align		4
.L_932:
        /*0008*/ 	.byte	0x04, 0x17
        /*000a*/ 	.short	(.L_934 - .L_933)
.L_933:
        /*000c*/ 	.word	0x00000000
        /*0010*/ 	.short	0x0009
        /*0012*/ 	.short	0x0040
        /*0014*/ 	.byte	0x00, 0xf0, 0x21, 0x00


	//----- nvinfo : EIATTR_KPARAM_INFO
	.align		4
.L_934:
        /*0018*/ 	.byte	0x04, 0x17
        /*001a*/ 	.short	(.L_936 - .L_935)
.L_935:
        /*001c*/ 	.word	0x00000000
        /*0020*/ 	.short	0x0008
        /*0022*/ 	.short	0x0038
        /*0024*/ 	.byte	0x00, 0xf0, 0x21, 0x00


	//----- nvinfo : EIATTR_KPARAM_INFO
	.align		4
.L_936:
        /*0028*/ 	.byte	0x04, 0x17
        /*002a*/ 	.short	(.L_938 - .L_937)
.L_937:
        /*002c*/ 	.word	0x00000000
        /*0030*/ 	.short	0x0007
        /*0032*/ 	.short	0x0030
        /*0034*/ 	.byte	0x00, 0xf0, 0x11, 0x00


	//----- nvinfo : EIATTR_KPARAM_INFO
	.align		4
.L_938:
        /*0038*/ 	.byte	0x04, 0x17
        /*003a*/ 	.short	(.L_940 - .L_939)
.L_939:
        /*003c*/ 	.word	0x00000000
        /*0040*/ 	.short	0x0006
        /*0042*/ 	.short	0x002c
        /*0044*/ 	.byte	0x00, 0xf0, 0x11, 0x00


	//----- nvinfo : EIATTR_KPARAM_INFO
	.align		4
.L_940:
        /*0048*/ 	.byte	0x04, 0x17
        /*004a*/ 	.short	(.L_942 - .L_941)
.L_941:
        /*004c*/ 	.word	0x00000000
        /*0050*/ 	.short	0x0005
        /*0052*/ 	.short	0x0028
        /*0054*/ 	.byte	0x00, 0xf0, 0x05, 0x00


	//----- nvinfo : EIATTR_KPARAM_INFO
	.align		4
.L_942:
        /*0058*/ 	.byte	0x04, 0x17
        /*005a*/ 	.short	(.L_944 - .L_943)
.L_943:
        /*005c*/ 	.word	0x00000000
        /*0060*/ 	.short	0x0004
        /*0062*/ 	.short	0x0020
        /*0064*/ 	.byte	0x00, 0xf5, 0x21, 0x00


	//----- nvinfo : EIATTR_KPARAM_INFO
	.align		4
.L_944:
        /*0068*/ 	.byte	0x04, 0x17
        /*006a*/ 	.short	(.L_946 - .L_945)
.L_945:
        /*006c*/ 	.word	0x00000000
        /*0070*/ 	.short	0x0003
        /*0072*/ 	.short	0x0018
        /*0074*/ 	.byte	0x00, 0xf5, 0x21, 0x00


	//----- nvinfo : EIATTR_KPARAM_INFO
	.align		4
.L_946:
        /*0078*/ 	.byte	0x04, 0x17
        /*007a*/ 	.short	(.L_948 - .L_947)
.L_947:
        /*007c*/ 	.word	0x00000000
        /*0080*/ 	.short	0x0002
        /*0082*/ 	.short	0x0010
        /*0084*/ 	.byte	0x00, 0xf5, 0x21, 0x00


	//----- nvinfo : EIATTR_KPARAM_INFO
	.align		4
.L_948:
        /*0088*/ 	.byte	0x04, 0x17
        /*008a*/ 	.short	(.L_950 - .L_949)
.L_949:
        /*008c*/ 	.word	0x00000000
        /*0090*/ 	.short	0x0001
        /*0092*/ 	.short	0x0008
        /*0094*/ 	.byte	0x00, 0xf5, 0x21, 0x00


	//----- nvinfo : EIATTR_KPARAM_INFO
	.align		4
.L_950:
        /*0098*/ 	.byte	0x04, 0x17
        /*009a*/ 	.short	(.L_952 - .L_951)
.L_951:
        /*009c*/ 	.word	0x00000000
        /*00a0*/ 	.short	0x0000
        /*00a2*/ 	.short	0x0000
        /*00a4*/ 	.byte	0x00, 0xf5, 0x21, 0x00


	//----- nvinfo : EIATTR_SPARSE_MMA_MASK
	.align		4
.L_952:
        /*00a8*/ 	.byte	0x03, 0x50
        /*00aa*/ 	.short	0x0000


	//----- nvinfo : EIATTR_MAXREG_COUNT
	.align		4
        /*00ac*/ 	.byte	0x03, 0x1b
        /*00ae*/ 	.short	0x00ff


	//----- nvinfo : EIATTR_EXTERNS
	.align		4
        /*00b0*/ 	.byte	0x04, 0x0f
        /*00b2*/ 	.short	(.L_954 - .L_953)


	//   ....[0]....
	.align		4
.L_953:
        /*00b4*/ 	.word	index@(__assertfail)


	//----- nvinfo : EIATTR_MERCURY_ISA_VERSION
	.align		4
.L_954:
        /*00b8*/ 	.byte	0x03, 0x5f
        /*00ba*/ 	.short	0x0101


	//----- nvinfo : EIATTR_VRC_CTA_INIT_COUNT
	.align		4
        /*00bc*/ 	.byte	0x02, 0x4a
	.zero		1
	.zero		1


	//----- nvinfo : EIATTR_SYSCALL_OFFSETS
	.align		4
        /*00c0*/ 	.byte	0x04, 0x46
        /*00c2*/ 	.short	(.L_956 - .L_955)


	//   ....[0]....
.L_955:
        /*00c4*/ 	.word	0x000003d0


	//   ....[1]....
        /*00c8*/ 	.word	0x000006a0


	//----- nvinfo : EIATTR_EXIT_INSTR_OFFSETS
	.align		4
.L_956:
        /*00cc*/ 	.byte	0x04, 0x1c
        /*00ce*/ 	.short	(.L_958 - .L_957)


	//   ....[0]....
.L_957:
        /*00d0*/ 	.word	0x000000c0


	//   ....[1]....
        /*00d4*/ 	.word	0x000004c0


	//   ....[2]....
        /*00d8*/ 	.word	0x00000750


	//----- nvinfo : EIATTR_CRS_STACK_SIZE
	.align		4
.L_958:
        /*00dc*/ 	.byte	0x04, 0x1e
        /*00de*/ 	.short	(.L_960 - .L_959)
.L_959:
        /*00e0*/ 	.word	0x00000000


	//----- nvinfo : EIATTR_CBANK_PARAM_SIZE
	.align		4
.L_960:
        /*00e4*/ 	.byte	0x03, 0x19
        /*00e6*/ 	.short	0x0048


	//----- nvinfo : EIATTR_PARAM_CBANK
	.align		4
        /*00e8*/ 	.byte	0x04, 0x0a
        /*00ea*/ 	.short	(.L_962 - .L_961)
	.align		4
.L_961:
        /*00ec*/ 	.word	index@(.nv.constant0._ZN2at6native39_GLOBAL__N__cee6930f_7_Loss_cu_5b0651e139nll_loss_backward_reduce_cuda_kernel_2dIflEEvPT_PKS3_PKT0_S6_S6_biill)
        /*00f0*/ 	.short	0x0380
        /*00f2*/ 	.short	0x0048


	//----- nvinfo : EIATTR_SW_WAR
	.align		4
.L_962:
        /*00f4*/ 	.byte	0x04, 0x36
        /*00f6*/ 	.short	(.L_964 - .L_963)
.L_963:
        /*00f8*/ 	.word	0x00000008
.L_964:


//--------------------- .nv.info._ZN2at6native39_GLOBAL__N__cee6930f_7_Loss_cu_5b0651e139nll_loss_backward_reduce_cuda_kernel_2dIfhEEvPT_PKS3_PKT0_S6_S6_biill --------------------------
	.section	.nv.info._ZN2at6native39_GLOBAL__N__cee6930f_7_Loss_cu_5b0651e139nll_loss_backward_reduce_cuda_kernel_2dIfhEEvPT_PKS3_PKT0_S6_S6_biill,"",@"SHT_CUDA_INFO"
	.sectionflags	@""
	.align	4


	//----- nvinfo : EIATTR_CUDA_API_VERSION
	.align		4
        /*0000*/ 	.byte	0x04, 0x37
        /*0002*/ 	.short	(.L_966 - .L_965)
.L_965:
        /*0004*/ 	.word	0x00000082


	//----- nvinfo : EIATTR_KPARAM_INFO
	.align		4
.L_966:
        /*0008*/ 	.byte	0x04, 0x17
        /*000a*/ 	.short	(.L_968 - .L_967)
.L_967:
        /*000c*/ 	.word	0x00000000
        /*0010*/ 	.short	0x0009
        /*0012*/ 	.short	0x0040
        /*0014*/ 	.byte	0x00, 0xf0, 0x21, 0x00


	//----- nvinfo : EIATTR_KPARAM_INFO
	.align		4
.L_968:
        /*0018*/ 	.byte	0x04, 0x17
        /*001a*/ 	.short	(.L_970 - .L_969)
.L_969:
        /*001c*/ 	.word	0x00000000
        /*0020*/ 	.short	0x0008
        /*0022*/ 	.short	0x0038
        /*0024*/ 	.byte	0x00, 0xf0, 0x21, 0x00


	//----- nvinfo : EIATTR_KPARAM_INFO
	.align		4
.L_970:
        /*0028*/ 	.byte	0x04, 0x17
        /*002a*/ 	.short	(.L_972 - .L_971)
.L_971:
        /*002c*/ 	.word	0x00000000
        /*0030*/ 	.short	0x0007
        /*0032*/ 	.short	0x0030
        /*0034*/ 	.byte	0x00, 0xf0, 0x11, 0x00


	//----- nvinfo : EIATTR_KPARAM_INFO
	.align		4
.L_972:
        /*0038*/ 	.byte	0x04, 0x17
        /*003a*/ 	.short	(.L_974 - .L_973)
.L_973:
        /*003c*/ 	.word	0x00000000
        /*0040*/ 	.short	0x0006
        /*0042*/ 	.short	0x002c
        /*0044*/ 	.byte	0x00, 0xf0, 0x11, 0x00


	//----- nvinfo : EIATTR_KPARAM_INFO
	.align		4
.L_974:
        /*0048*/ 	.byte	0x04, 0x17
        /*004a*/ 	.short	(.L_976 - .L_975)
.L_975:
        /*004c*/ 	.word	0x00000000
        /*0050*/ 	.short	0x0005
        /*0052*/ 	.short	0x0028
        /*0054*/ 	.byte	0x00, 0xf0, 0x05, 0x00


	//----- nvinfo : EIATTR_KPARAM_INFO
	.align		4
.L_976:
        /*0058*/ 	.byte	0x04, 0x17
        /*005a*/ 	.short	(.L_978 - .L_977)
.L_977:
        /*005c*/ 	.word	0x00000000
        /*0060*/ 	.short	0x0004
        /*0062*/ 	.short	0x0020
        /*0064*/ 	.byte	0x00, 0xf5, 0x21, 0x00


	//----- nvinfo : EIATTR_KPARAM_INFO
	.align		4
.L_978:
        /*0068*/ 	.byte	0x04, 0x17
        /*006a*/ 	.short	(.L_980 - .L_979)
.L_979:
        /*006c*/ 	.word	0x00000000
        /*0070*/ 	.short	0x0003
        /*0072*/ 	.short	0x0018
        /*0074*/ 	.byte	0x00, 0xf5, 0x21, 0x00


	//----- nvinfo : EIATTR_KPARAM_INFO
	.align		4
.L_980:
        /*0078*/ 	.byte	0x04, 0x17
        /*007a*/ 	.short	(.L_982 - .L_981)
.L_981:
        /*007c*/ 	.word	0x00000000
        /*0080*/ 	.short	0x0002
        /*0082*/ 	.short	0x0010
        /*0084*/ 	.byte	0x00, 0xf5, 0x21, 0x00


	//----- nvinfo : EIATTR_KPARAM_INFO
	.align		4
.L_982:
        /*0088*/ 	.byte	0x04, 0x17
        /*008a*/ 	.short	(.L_984 - .L_983)
.L_983:
        /*008c*/ 	.word	0x00000000
        /*0090*/ 	.short	0x0001
        /*0092*/ 	.short	0x0008
        /*0094*/ 	.byte	0x00, 0xf5, 0x21, 0x00


	//----- nvinfo : EIATTR_KPARAM_INFO
	.align		4
.L_984:
        /*0098*/ 	.byte	0x04, 0x17
        /*009a*/ 	.short	(.L_986 - .L_985)
.L_985:
        /*009c*/ 	.word	0x00000000
        /*00a0*/ 	.short	0x0000
        /*00a2*/ 	.short	0x0000
        /*00a4*/ 	.byte	0x00, 0xf5, 0x21, 0x00


	//----- nvinfo : EIATTR_SPARSE_MMA_MASK
	.align		4
.L_986:
        /*00a8*/ 	.byte	0x03, 0x50
        /*00aa*/ 	.short	0x0000


	//----- nvinfo : EIATTR_MAXREG_COUNT
	.align		4
        /*00ac*/ 	.byte	0x03, 0x1b
        /*00ae*/ 	.short	0x00ff


	//----- nvinfo : EIATTR_EXTERNS
	.align		4
        /*00b0*/ 	.byte	0x04, 0x0f
        /*00b2*/ 	.short	(.L_988 - .L_987)


	//   ....[0]....
	.align		4
.L_987:
        /*00b4*/ 	.word	index@(__assertfail)


	//----- nvinfo : EIATTR_MERCURY_ISA_VERSION
	.align		4
.L_988:
        /*00b8*/ 	.byte	0x03, 0x5f
        /*00ba*/ 	.short	0x0101


	//----- nvinfo : EIATTR_VRC_CTA_INIT_COUNT
	.align		4
        /*00bc*/ 	.byte	0x02, 0x4a
	.zero		1
	.zero		1


	//----- nvinfo : EIATTR_SYSCALL_OFFSETS
	.align		4
        /*00c0*/ 	.byte	0x04, 0x46
        /*00c2*/ 	.short	(.L_990 - .L_989)


	//   ....[0]....
.L_989:
        /*00c4*/ 	.word	0x000003c0


	//   ....[1]....
        /*00c8*/ 	.word	0x00000510


	//   ....[2]....
        /*00cc*/ 	.word	0x000007c0


	//   ....[3]....
        /*00d0*/ 	.word	0x00000910


	//----- nvinfo : EIATTR_EXIT_INSTR_OFFSETS
	.align		4
.L_990:
        /*00d4*/ 	.byte	0x04, 0x1c
        /*00d6*/ 	.short	(.L_992 - .L_991)


	//   ....[0]....
.L_991:
        /*00d8*/ 	.word	0x000000c0


	//   ....[1]....
        /*00dc*/ 	.word	0x000005f0


	//   ....[2]....
        /*00e0*/ 	.word	0x000009b0


	//----- nvinfo : EIATTR_CRS_STACK_SIZE
	.align		4
.L_992:
        /*00e4*/ 	.byte	0x04, 0x1e
        /*00e6*/ 	.short	(.L_994 - .L_993)
.L_993:
        /*00e8*/ 	.word	0x00000000


	//----- nvinfo : EIATTR_CBANK_PARAM_SIZE
	.align		4
.L_994:
        /*00ec*/ 	.byte	0x03, 0x19
        /*00ee*/ 	.short	0x0048


	//----- nvinfo : EIATTR_PARAM_CBANK
	.align		4
        /*00f0*/ 	.byte	0x04, 0x0a
        /*00f2*/ 	.short	(.L_996 - .L_995)
	.align		4
.L_995:
        /*00f4*/ 	.word	index@(.nv.constant0._ZN2at6native39_GLOBAL__N__cee6930f_7_Loss_cu_5b0651e139nll_loss_backward_reduce_cuda_kernel_2dIfhEEvPT_PKS3_PKT0_S6_S6_biill)
        /*00f8*/ 	.short	0x0380
        /*00fa*/ 	.short	0x0048


	//----- nvinfo : EIATTR_SW_WAR
	.align		4
.L_996:
        /*00fc*/ 	.byte	0x04, 0x36
        /*00fe*/ 	.short	(.L_998 - .L_997)
.L_997:
        /*0100*/ 	.word	0x00000008
.L_998:


//--------------------- .nv.info._ZN2at6native39_GLOBAL__N__cee6930f_7_Loss_cu_5b0651e139nll_loss_backward_reduce_cuda_kernel_2dIdlEEvPT_PKS3_PKT0_S6_S6_biill --------------------------
	.section	.nv.info._ZN2at6native39_GLOBAL__N__cee6930f_7_Loss_cu_5b0651e139nll_loss_backward_reduce_cuda_kernel_2dIdlEEvPT_PKS3_PKT0_S6_S6_biill,"",@"SHT_CUDA_INFO"
	.sectionflags	@""
	.align	4


	//----- nvinfo : EIATTR_CUDA_API_VERSION
	.align		4
        /*0000*/ 	.byte	0x04, 0x37
        /*0002*/ 	.short	(.L_1000 - .L_999)
.L_999:
        /*0004*/ 	.word	0x00000082


	//----- nvinfo : EIATTR_KPARAM_INFO
	.align		4
.L_1000:
        /*0008*/ 	.byte	0x04, 0x17
        /*000a*/ 	.short	(.L_1002 - .L_1001)
.L_1001:
        /*000c*/ 	.word	0x00000000
        /*0010*/ 	.short	0x0009
        /*0012*/ 	.short	0x0040
        /*0014*/ 	.byte	0x00, 0xf0, 0x21, 0x00


	//----- nvinfo : EIATTR_KPARAM_INFO
	.align		4
.L_1002:
        /*0018*/ 	.byte	0x04, 0x17
        /*001a*/ 	.short	(.L_1004 - .L_1003)
.L_1003:
        /*001c*/ 	.word	0x00000000
        /*0020*/ 	.short	0x0008
        /*0022*/ 	.short	0x0038
        /*0024*/ 	.byte	0x00, 0xf0, 0x21, 0x00


	//----- nvinfo : EIATTR_KPARAM_INFO
	.align		4
.L_1004:
        /*0028*/ 	.byte	0x04, 0x17
        /*002a*/ 	.short	(.L_1006 - .L_1005)
.L_1005:
        /*002c*/ 	.word	0x00000000
        /*0030*/ 	.short	0x0007
        /*0032*/ 	.short	0x0030
        /*0034*/ 	.byte	0x00, 0xf0, 0x11, 0x00


	//----- nvinfo : EIATTR_KPARAM_INFO
	.align		4
.L_1006:
        /*0038*/ 	.byte	0x04, 0x17
        /*003a*/ 	.short	(.L_1008 - .L_1007)
.L_1007:
        /*003c*/ 	.word	0x00000000
        /*0040*/ 	.short	0x0006
        /*0042*/ 	.short	0x002c
        /*0044*/ 	.byte	0x00, 0xf0, 0x11, 0x00


	//----- nvinfo : EIATTR_KPARAM_INFO
	.align		4
.L_1008:
        /*0048*/ 	.byte	0x04, 0x17
        /*004a*/ 	.short	(.L_1010 - .L_1009)
.L_1009:
        /*004c*/ 	.word	0x00000000
        /*0050*/ 	.short	0x0005
        /*0052*/ 	.short	0x0028
        /*0054*/ 	.byte	0x00, 0xf0, 0x05, 0x00


	//----- nvinfo : EIATTR_KPARAM_INFO
	.align		4
.L_1010:
        /*0058*/ 	.byte	0x04, 0x17
        /*005a*/ 	.short	(.L_1012 - .L_1011)
.L_1011:
        /*005c*/ 	.word	0x00000000
        /*0060*/ 	.short	0x0004
        /*0062*/ 	.short	0x0020
        /*0064*/ 	.byte	0x00, 0xf5, 0x21, 0x00


	//----- nvinfo : EIATTR_KPARAM_INFO
	.align		4
.L_1012:
        /*0068*/ 	.byte	0x04, 0x17
        /*006a*/ 	.short	(.L_1014 - .L_1013)
.L_1013:
        /*006c*/ 	.word	0x00000000
        /*0070*/ 	.short	0x0003
        /*0072*/ 	.short	0x0018
        /*0074*/ 	.byte	0x00, 0xf5, 0x21, 0x00


	//----- nvinfo : EIATTR_KPARAM_INFO
	.align		4
.L_1014:
        /*0078*/ 	.byte	0x04, 0x17
        /*007a*/ 	.short	(.L_1016 - .L_1015)
.L_1015:
        /*007c*/ 	.word	0x00000000
        /*0080*/ 	.short	0x0002
        /*0082*/ 	.short	0x0010
        /*0084*/ 	.byte	0x00, 0xf5, 0x21, 0x00


	//----- nvinfo : EIATTR_KPARAM_INFO
	.align		4
.L_1016:
        /*0088*/ 	.byte	0x04, 0x17
        /*008a*/ 	.short	(.L_1018 - .L_1017)
.L_1017:
        /*008c*/ 	.word	0x00000000
        /*0090*/ 	.short	0x0001
        /*0092*/ 	.short	0x0008
        /*0094*/ 	.byte	0x00, 0xf5, 0x21, 0x00


	//----- nvinfo : EIATTR_KPARAM_INFO
	.align		4
.L_1018:
        /*0098*/ 	.byte	0x04, 0x17
        /*009a*/ 	.short	(.L_1020 - .L_1019)
.L_1019:
        /*009c*/ 	.word	0x00000000
        /*00a0*/ 	.short	0x0000
        /*00a2*/ 	.short	0x0000
        /*00a4*/ 	.byte	0x00, 0xf5, 0x21, 0x00


	//----- nvinfo : EIATTR_SPARSE_MMA_MASK
	.align		4
.L_1020:
        /*00a8*/ 	.byte	0x03, 0x50
        /*00aa*/ 	.short	0x0000


	//----- nvinfo : EIATTR_MAXREG_COUNT
	.align		4
        /*00ac*/ 	.byte	0x03, 0x1b
        /*00ae*/ 	.short	0x00ff


	//----- nvinfo : EIATTR_EXTERNS
	.align		4
        /*00b0*/ 	.byte	0x04, 0x0f
        /*00b2*/ 	.short	(.L_1022 - .L_1021)


	//   ....[0]....
	.align		4
.L_1021:
        /*00b4*/ 	.word	index@(__assertfail)


	//----- nvinfo : EIATTR_MERCURY_ISA_VERSION
	.align		4
.L_1022:
        /*00b8*/ 	.byte	0x03, 0x5f
        /*00ba*/ 	.short	0x0101


	//----- nvinfo : EIATTR_VRC_CTA_INIT_COUNT
	.align		4
        /*00bc*/ 	.byte	0x02, 0x4a
	.zero		1
	.zero		1


	//----- nvinfo : EIATTR_SYSCALL_OFFSETS
	.align		4
        /*00c0*/ 	.byte	0x04, 0x46
        /*00c2*/ 	.short	(.L_1024 - .L_1023)


	//   ....[0]....
.L_1023:
        /*00c4*/ 	.word	0x000004e0


	//   ....[1]....
        /*00c8*/ 	.word	0x000007b0


	//----- nvinfo : EIATTR_EXIT_INSTR_OFFSETS
	.align		4
.L_1024:
        /*00cc*/ 	.byte	0x04, 0x1c
        /*00ce*/ 	.short	(.L_1026 - .L_1025)


	//   ....[0]....
.L_1025:
        /*00d0*/ 	.word	0x00000200


	//   ....[1]....
        /*00d4*/ 	.word	0x000005d0


	//   ....[2]....
        /*00d8*/ 	.word	0x00000870


	//----- nvinfo : EIATTR_CRS_STACK_SIZE
	.align		4
.L_1026:
        /*00dc*/ 	.byte	0x04, 0x1e
        /*00de*/ 	.short	(.L_1028 - .L_1027)
.L_1027:
        /*00e0*/ 	.word	0x00000000


	//----- nvinfo : EIATTR_CBANK_PARAM_SIZE
	.align		4
.L_1028:
        /*00e4*/ 	.byte	0x03, 0x19
        /*00e6*/ 	.short	0x0048


	//----- nvinfo : EIATTR_PARAM_CBANK
	.align		4
        /*00e8*/ 	.byte	0x04, 0x0a
        /*00ea*/ 	.short	(.L_1030 - .L_1029)
	.align		4
.L_1029:
        /*00ec*/ 	.word	index@(.nv.constant0._ZN2at6native39_GLOBAL__N__cee6930f_7_Loss_cu_5b0651e139nll_loss_backward_reduce_cuda_kernel_2dIdlEEvPT_PKS3_PKT0_S6_S6_biill)
        /*00f0*/ 	.short	0x0380
        /*00f2*/ 	.short	0x0048


	//----- nvinfo : EIATTR_SW_WAR
	.align		4
.L_1030:
        /*00f4*/ 	.byte	0x04, 0x36
        /*00f6*/ 	.short	(.L_1032 - .L_1031)
.L_1031:
        /*00f8*/ 	.word	0x00000008
.L_1032:


//--------------------- .nv.info._ZN2at6native39_GLOBAL__N__cee6930f_7_Loss_cu_5b0651e139nll_loss_backward_reduce_cuda_kernel_2dIdhEEvPT_PKS3_PKT0_S6_S6_biill --------------------------
	.section	.nv.info._ZN2at6native39_GLOBAL__N__cee6930f_7_Loss_cu_5b0651e139nll_loss_backward_reduce_cuda_kernel_2dIdhEEvPT_PKS3_PKT0_S6_S6_biill,"",@"SHT_CUDA_INFO"
	.sectionflags	@""
	.align	4


	//----- nvinfo : EIATTR_CUDA_API_VERSION
	.align		4
        /*0000*/ 	.byte	0x04, 0x37
        /*0002*/ 	.short	(.L_1034 - .L_1033)
.L_1033:
        /*0004*/ 	.word	0x00000082


	//----- nvinfo : EIATTR_KPARAM_INFO
	.align		4
.L_1034:
        /*0008*/ 	.byte	0x04, 0x17
        /*000a*/ 	.short	(.L_1036 - .L_1035)
.L_1035:
        /*000c*/ 	.word	0x00000000
        /*0010*/ 	.short	0x0009
        /*0012*/ 	.short	0x0040
        /*0014*/ 	.byte	0x00, 0xf0, 0x21, 0x00


	//----- nvinfo : EIATTR_KPARAM_INFO
	.align		4
.L_1036:
        /*0018*/ 	.byte	0x04, 0x17
        /*001a*/ 	.short	(.L_1038 - .L_1037)
.L_1037:
        /*001c*/ 	.word	0x00000000
        /*0020*/ 	.short	0x0008
        /*0022*/ 	.short	0x0038
        /*0024*/ 	.byte	0x00, 0xf0, 0x21, 0x00


	//----- nvinfo : EIATTR_KPARAM_INFO
	.align		4
.L_1038:
        /*0028*/ 	.byte	0x04, 0x17
        /*002a*/ 	.short	(.L_1040 - .L_1039)
.L_1039:
        /*002c*/ 	.word	0x00000000
        /*0030*/ 	.short	0x0007
        /*0032*/ 	.short	0x0030
        /*0034*/ 	.byte	0x00, 0xf0, 0x11, 0x00


	//----- nvinfo : EIATTR_KPARAM_INFO
	.align		4
.L_1040:
        /*0038*/ 	.byte	0x04, 0x17
        /*003a*/ 	.short	(.L_1042 - .L_1041)
.L_1041:
        /*003c*/ 	.word	0x00000000
        /*0040*/ 	.short	0x0006
        /*0042*/ 	.short	0x002c
        /*0044*/ 	.byte	0x00, 0xf0, 0x11, 0x00


	//----- nvinfo : EIATTR_KPARAM_INFO
	.align		4
.L_1042:
        /*0048*/ 	.byte	0x04, 0x17
        /*004a*/ 	.short	(.L_1044 - .L_1043)
.L_1043:
        /*004c*/ 	.word	0x00000000
        /*0050*/ 	.short	0x0005
        /*0052*/ 	.short	0x0028
        /*0054*/ 	.byte	0x00, 0xf0, 0x05, 0x00


	//----- nvinfo : EIATTR_KPARAM_INFO
	.align		4
.L_1044:
        /*0058*/ 	.byte	0x04, 0x17
        /*005a*/ 	.short	(.L_1046 - .L_1045)
.L_1045:
        /*005c*/ 	.word	0x00000000
        /*0060*/ 	.short	0x0004
        /*0062*/ 	.short	0x0020
        /*0064*/ 	.byte	0x00, 0xf5, 0x21, 0x00


	//----- nvinfo : EIATTR_KPARAM_INFO
	.align		4
.L_1046:
        /*0068*/ 	.byte	0x04, 0x17
        /*006a*/ 	.short	(.L_1048 - .L_1047)
.L_1047:
        /*006c*/ 	.word	0x00000000
        /*0070*/ 	.short	0x0003
        /*0072*/ 	.short	0x0018
        /*0074*/ 	.byte	0x00, 0xf5, 0x21, 0x00


	//----- nvinfo : EIATTR_KPARAM_INFO
	.align		4
.L_1048:
        /*0078*/ 	.byte	0x04, 0x17
        /*007a*/ 	.short	(.L_1050 - .L_1049)
.L_1049:
        /*007c*/ 	.word	0x00000000
        /*0080*/ 	.short	0x0002
        /*0082*/ 	.short	0x0010
        /*0084*/ 	.byte	0x00, 0xf5, 0x21, 0x00


	//----- nvinfo : EIATTR_KPARAM_INFO
	.align		4
.L_1050:
        /*0088*/ 	.byte	0x04, 0x17
        /*008a*/ 	.short	(.L_1052 - .L_1051)
.L_1051:
        /*008c*/ 	.word	0x00000000
        /*0090*/ 	.short	0x0001
        /*0092*/ 	.short	0x0008
        /*0094*/ 	.byte	0x00, 0xf5, 0x21, 0x00


	//----- nvinfo : EIATTR_KPARAM_INFO
	.align		4
.L_1052:
        /*0098*/ 	.byte	0x04, 0x17
        /*009a*/ 	.short	(.L_1054 - .L_1053)
.L_1053:
        /*009c*/ 	.word	0x00000000
        /*00a0*/ 	.short	0x0000
        /*00a2*/ 	.short	0x0000
        /*00a4*/ 	.byte	0x00, 0xf5, 0x21, 0x00


	//----- nvinfo : EIATTR_SPARSE_MMA_MASK
	.align		4
.L_1054:
        /*00a8*/ 	.byte	0x03, 0x50
        /*00aa*/ 	.short	0x0000


	//----- nvinfo : EIATTR_MAXREG_COUNT
	.align		4
        /*00ac*/ 	.byte	0x03, 0x1b
        /*00ae*/ 	.short	0x00ff


	//----- nvinfo : EIATTR_EXTERNS
	.align		4
        /*00b0*/ 	.byte	0x04, 0x0f
        /*00b2*/ 	.short	(.L_1056 - .L_1055)


	//   ....[0]....
	.align		4
.L_1055:
        /*00b4*/ 	.word	index@(__assertfail)


	//----- nvinfo : EIATTR_MERCURY_ISA_VERSION
	.align		4
.L_1056:
        /*00b8*/ 	.byte	0x03, 0x5f
        /*00ba*/ 	.short	0x0101


	//----- nvinfo : EIATTR_VRC_CTA_INIT_COUNT
	.align		4
        /*00bc*/ 	.byte	0x02, 0x4a
	.zero		1
	.zero		1


	//----- nvinfo : EIATTR_SYSCALL_OFFSETS
	.align		4
        /*00c0*/ 	.byte	0x04, 0x46
        /*00c2*/ 	.short	(.L_1058 - .L_1057)


	//   ....[0]....
.L_1057:
        /*00c4*/ 	.word	0x000004d0


	//   ....[1]....
        /*00c8*/ 	.word	0x00000620


	//   ....[2]....
        /*00cc*/ 	.word	0x000008d0


	//   ....[3]....
        /*00d0*/ 	.word	0x00000a20


	//----- nvinfo : EIATTR_EXIT_INSTR_OFFSETS
	.align		4
.L_1058:
        /*00d4*/ 	.byte	0x04, 0x1c
        /*00d6*/ 	.short	(.L_1060 - .L_1059)


	//   ....[0]....
.L_1059:
        /*00d8*/ 	.word	0x00000200


	//   ....[1]....
        /*00dc*/ 	.word	0x00000700


	//   ....[2]....
        /*00e0*/ 	.word	0x00000ad0


	//----- nvinfo : EIATTR_CRS_STACK_SIZE
	.align		4
.L_1060:
        /*00e4*/ 	.byte	0x04, 0x1e
        /*00e6*/ 	.short	(.L_1062 - .L_1061)
.L_1061:
        /*00e8*/ 	.word	0x00000000


	//----- nvinfo : EIATTR_CBANK_PARAM_SIZE
	.align		4
.L_1062:
        /*00ec*/ 	.byte	0x03, 0x19
        /*00ee*/ 	.short	0x0048


	//----- nvinfo : EIATTR_PARAM_CBANK
	.align		4
        /*00f0*/ 	.byte	0x04, 0x0a
        /*00f2*/ 	.short	(.L_1064 - .L_1063)
	.align		4
.L_1063:
        /*00f4*/ 	.word	index@(.nv.constant0._ZN2at6native39_GLOBAL__N__cee6930f_7_Loss_cu_5b0651e139nll_loss_backward_reduce_cuda_kernel_2dIdhEEvPT_PKS3_PKT0_S6_S6_biill)
        /*00f8*/ 	.short	0x0380
        /*00fa*/ 	.short	0x0048


	//----- nvinfo : EIATTR_SW_WAR
	.align		4
.L_1064:
        /*00fc*/ 	.byte	0x04, 0x36
        /*00fe*/ 	.short	(.L_1066 - .L_1065)
.L_1065:
        /*0100*/ 	.word	0x00000008
.L_1066:


//--------------------- .nv.info._ZN2at6native39_GLOBAL__N__cee6930f_7_Loss_cu_5b0651e139nll_loss_backward_reduce_cuda_kernel_1dIN3c108BFloat16ElEEvPT_PKS5_S8_PKT0_S8_bll --------------------------
	.section	.nv.info._ZN2at6native39_GLOBAL__N__cee6930f_7_Loss_cu_5b0651e139nll_loss_backward_reduce_cuda_kernel_1dIN3c108BFloat16ElEEvPT_PKS5_S8_PKT0_S8_bll,"",@"SHT_CUDA_INFO"
	.sectionflags	@""
	.align	4


	//----- nvinfo : EIATTR_CUDA_API_VERSION
	.align		4
        /*0000*/ 	.byte	0x04, 0x37
        /*0002*/ 	.short	(.L_1068 - .L_1067)
.L_1067:
        /*0004*/ 	.word	0x00000082


	//----- nvinfo : EIATTR_KPARAM_INFO
	.align		4
.L_1068:
        /*0008*/ 	.byte	0x04, 0x17
        /*000a*/ 	.short	(.L_1070 - .L_1069)
.L_1069:
        /*000c*/ 	.word	0x00000000
        /*0010*/ 	.short	0x0007
        /*0012*/ 	.short	0x0038
        /*0014*/ 	.byte	0x00, 0xf0, 0x21, 0x00


	//----- nvinfo : EIATTR_KPARAM_INFO
	.align		4
.L_1070:
        /*0018*/ 	.byte	0x04, 0x17
        /*001a*/ 	.short	(.L_1072 - .L_1071)
.L_1071:
        /*001c*/ 	.word	0x00000000
        /*0020*/ 	.short	0x0006
        /*0022*/ 	.short	0x0030
        /*0024*/ 	.byte	0x00, 0xf0, 0x21, 0x00


	//----- nvinfo : EIATTR_KPARAM_INFO
	.align		4
.L_1072:
        /*0028*/ 	.byte	0x04, 0x17
        /*002a*/ 	.short	(.L_1074 - .L_1073)
.L_1073:
        /*002c*/ 	.word	0x00000000
        /*0030*/ 	.short	0x0005
        /*0032*/ 	.short	0x0028
        /*0034*/ 	.byte	0x00, 0xf0, 0x05, 0x00


	//----- nvinfo : EIATTR_KPARAM_INFO
	.align		4
.L_1074:
        /*0038*/ 	.byte	0x04, 0x17
        /*003a*/ 	.short	(.L_1076 - .L_1075)
.L_1075:
        /*003c*/ 	.word	0x00000000
        /*0040*/ 	.short	0x0004
        /*0042*/ 	.short	0x0020
        /*0044*/ 	.byte	0x00, 0xf5, 0x21, 0x00


	//----- nvinfo : EIATTR_KPARAM_INFO
	.align		4
.L_1076:
        /*0048*/ 	.byte	0x04, 0x17
        /*004a*/ 	.short	(.L_1078 - .L_1077)
.L_1077:
        /*004c*/ 	.word	0x00000000
        /*0050*/ 	.short	0x0003
        /*0052*/ 	.short	0x0018
        /*0054*/ 	.byte	0x00, 0xf5, 0x21, 0x00


	//----- nvinfo : EIATTR_KPARAM_INFO
	.align		4
.L_1078:
        /*0058*/ 	.byte	0x04, 0x17
        /*005a*/ 	.short	(.L_1080 - .L_1079)
.L_1079:
        /*005c*/ 	.word	0x00000000
        /*0060*/ 	.short	0x0002
        /*0062*/ 	.short	0x0010
        /*0064*/ 	.byte	0x00, 0xf5, 0x21, 0x00


	//----- nvinfo : EIATTR_KPARAM_INFO
	.align		4
.L_1080:
        /*0068*/ 	.byte	0x04, 0x17
        /*006a*/ 	.short	(.L_1082 - .L_1081)
.L_1081:
        /*006c*/ 	.word	0x00000000
        /*0070*/ 	.short	0x0001
        /*0072*/ 	.short	0x0008
        /*0074*/ 	.byte	0x00, 0xf5, 0x21, 0x00


	//----- nvinfo : EIATTR_KPARAM_INFO
	.align		4
.L_1082:
        /*0078*/ 	.byte	0x04, 0x17
        /*007a*/ 	.short	(.L_1084 - .L_1083)
.L_1083:
        /*007c*/ 	.word	0x00000000
        /*0080*/ 	.short	0x0000
        /*0082*/ 	.short	0x0000
        /*0084*/ 	.byte	0x00, 0xf5, 0x21, 0x00


	//----- nvinfo : EIATTR_SPARSE_MMA_MASK
	.align		4
.L_1084:
        /*0088*/ 	.byte	0x03, 0x50
        /*008a*/ 	.short	0x0000


	//----- nvinfo : EIATTR_MAXREG_COUNT
	.align		4
        /*008c*/ 	.byte	0x03, 0x1b
        /*008e*/ 	.short	0x00ff


	//----- nvinfo : EIATTR_EXTERNS
	.align		4
        /*0090*/ 	.byte	0x04, 0x0f
        /*0092*/ 	.short	(.L_1086 - .L_1085)


	//   ....[0]....
	.align		4
.L_1085:
        /*0094*/ 	.word	index@(__assertfail)


	//----- nvinfo : EIATTR_MERCURY_ISA_VERSION
	.align		4
.L_1086:
        /*0098*/ 	.byte	0x03, 0x5f
        /*009a*/ 	.short	0x0101


	//----- nvinfo : EIATTR_VRC_CTA_INIT_COUNT
	.align		4
        /*009c*/ 	.byte	0x02, 0x4a
	.zero		1
	.zero		1


	//----- nvinfo : EIATTR_SYSCALL_OFFSETS
	.align		4
        /*00a0*/ 	.byte	0x04, 0x46
        /*00a2*/ 	.short	(.L_1088 - .L_1087)


	//   ....[0]....
.L_1087:
        /*00a4*/ 	.word	0x000001d0


	//----- nvinfo : EIATTR_EXIT_INSTR_OFFSETS
	.align		4
.L_1088:
        /*00a8*/ 	.byte	0x04, 0x1c
        /*00aa*/ 	.short	(.L_1090 - .L_1089)


	//   ....[0]....
.L_1089:
        /*00ac*/ 	.word	0x00000070


	//   ....[1]....
        /*00b0*/ 	.word	0x000003e0


	//----- nvinfo : EIATTR_CBANK_PARAM_SIZE
	.align		4
.L_1090:
        /*00b4*/ 	.byte	0x03, 0x19
        /*00b6*/ 	.short	0x0040


	//----- nvinfo : EIATTR_PARAM_CBANK
	.align		4
        /*00b8*/ 	.byte	0x04, 0x0a
        /*00ba*/ 	.short	(.L_1092 - .L_1091)
	.align		4
.L_1091:
        /*00bc*/ 	.word	index@(.nv.constant0._ZN2at6native39_GLOBAL__N__cee6930f_7_Loss_cu_5b0651e139nll_loss_backward_reduce_cuda_kernel_1dIN3c108BFloat16ElEEvPT_PKS5_S8_PKT0_S8_bll)
        /*00c0*/ 	.short	0x0380
        /*00c2*/ 	.short	0x0040


	//----- nvinfo : EIATTR_SW_WAR
	.align		4
.L_1092:
        /*00c4*/ 	.byte	0x04, 0x36
        /*00c6*/ 	.short	(.L_1094 - .L_1093)
.L_1093:
        /*00c8*/ 	.word	0x00000008
.L_1094:


//--------------------- .nv.info._ZN2at6native39_GLOBAL__N__cee6930f_7_Loss_cu_5b0651e139nll_loss_backward_reduce_cuda_kernel_1dIN3c108BFloat16EhEEvPT_PKS5_S8_PKT0_S8_bll --------------------------
	.section	.nv.info._ZN2at6native39_GLOBAL__N__cee6930f_7_Loss_cu_5b0651e139nll_loss_backward_reduce_cuda_kernel_1dIN3c108BFloat16EhEEvPT_PKS5_S8_PKT0_S8_bll,"",@"SHT_CUDA_INFO"
	.sectionflags	@""
	.align	4


	//----- nvinfo : EIATTR_CUDA_API_VERSION
	.align		4
        /*0000*/ 	.byte	0x04, 0x37
        /*0002*/ 	.short	(.L_1096 - .L_1095)
.L_1095:
        /*0004*/ 	.word	0x00000082


	//----- nvinfo : EIATTR_KPARAM_INFO
	.align		4
.L_1096:
        /*0008*/ 	.byte	0x04, 0x17
        /*000a*/ 	.short	(.L_1098 - .L_1097)
.L_1097:
        /*000c*/ 	.word	0x00000000
        /*0010*/ 	.short	0x0007
        /*0012*/ 	.short	0x0038
        /*0014*/ 	.byte	0x00, 0xf0, 0x21, 0x00


	//----- nvinfo : EIATTR_KPARAM_INFO
	.align		4
.L_1098:
        /*0018*/ 	.byte	0x04, 0x17
        /*001a*/ 	.short	(.L_1100 - .L_1099)
.L_1099:
        /*001c*/ 	.word	0x00000000
        /*0020*/ 	.short	0x0006
        /*0022*/ 	.short	0x0030
        /*0024*/ 	.byte	0x00, 0xf0, 0x21, 0x00


	//----- nvinfo : EIATTR_KPARAM_INFO
	.align		4
.L_1100:
        /*0028*/ 	.byte	0x04, 0x17
        /*002a*/ 	.short	(.L_1102 - .L_1101)
.L_1101:
        /*002c*/ 	.word	0x00000000
        /*0030*/ 	.short	0x0005
        /*0032*/ 	.short	0x0028
        /*0034*/ 	.byte	0x00, 0xf0, 0x05, 0x00


	//----- nvinfo : EIATTR_KPARAM_INFO
	.align		4
.L_1102:
        /*0038*/ 	.byte	0x04, 0x17
        /*003a*/ 	.short	(.L_1104 - .L_1103)
.L_1103:
        /*003c*/ 	.word	0x00000000
        /*0040*/ 	.short	0x0004
        /*0042*/ 	.short	0x0020
        /*0044*/ 	.byte	0x00, 0xf5, 0x21, 0x00


	//----- nvinfo : EIATTR_KPARAM_INFO
	.align		4
.L_1104:
        /*0048*/ 	.byte	0x04, 0x17
        /*004a*/ 	.short	(.L_1106 - .L_1105)
.L_1105:
        /*004c*/ 	.word	0x00000000
        /*0050*/ 	.short	0x0003
        /*0052*/ 	.short	0x0018
        /*0054*/ 	.byte	0x00, 0xf5, 0x21, 0x00


	//----- nvinfo : EIATTR_KPARAM_INFO
	.align		4
.L_1106:
        /*0058*/ 	.byte	0x04, 0x17
        /*005a*/ 	.short	(.L_1108 - .L_1107)
.L_1107:
        /*005c*/ 	.word	0x00000000
        /*0060*/ 	.short	0x0002
        /*0062*/ 	.short	0x0010
        /*0064*/ 	.byte	0x00, 0xf5, 0x21, 0x00


	//----- nvinfo : EIATTR_KPARAM_INFO
	.align		4
.L_1108:
        /*0068*/ 	.byte	0x04, 0x17
        /*006a*/ 	.short	(.L_1110 - .L_1109)
.L_1109:
        /*006c*/ 	.word	0x00000000
        /*0070*/ 	.short	0x0001
        /*0072*/ 	.short	0x0008
        /*0074*/ 	.byte	0x00, 0xf5, 0x21, 0x00


	//----- nvinfo : EIATTR_KPARAM_INFO
	.align		4
.L_1110:
        /*0078*/ 	.byte	0x04, 0x17
        /*007a*/ 	.short	(.L_1112 - .L_1111)
.L_1111:
        /*007c*/ 	.word	0x00000000
        /*0080*/ 	.short	0x0000
        /*0082*/ 	.short	0x0000
        /*0084*/ 	.byte	0x00, 0xf5, 0x21, 0x00


	//----- nvinfo : EIATTR_SPARSE_MMA_MASK
	.align		4
.L_1112:
        /*0088*/ 	.byte	0x03, 0x50
        /*008a*/ 	.short	0x0000


	//----- nvinfo : EIATTR_MAXREG_COUNT
	.align		4
        /*008c*/ 	.byte	0x03, 0x1b
        /*008e*/ 	.short	0x00ff


	//----- nvinfo : EIATTR_EXTERNS
	.align		4
        /*0090*/ 	.byte	0x04, 0x0f
        /*0092*/ 	.short	(.L_1114 - .L_1113)


	//   ....[0]....
	.align		4
.L_1113:
        /*0094*/ 	.word	index@(__assertfail)


	//----- nvinfo : EIATTR_MERCURY_ISA_VERSION
	.align		4
.L_1114:
        /*0098*/ 	.byte	0x03, 0x5f
        /*009a*/ 	.short	0x0101


	//----- nvinfo : EIATTR_VRC_CTA_INIT_COUNT
	.align		4
        /*009c*/ 	.byte	0x02, 0x4a
	.zero		1
	.zero		1


	//----- nvinfo : EIATTR_SYSCALL_OFFSETS
	.align		4
        /*00a0*/ 	.byte	0x04, 0x46
        /*00a2*/ 	.short	(.L_1116 - .L_1115)


	//   ....[0]....
.L_1115:
        /*00a4*/ 	.word	0x000001b0


	//----- nvinfo : EIATTR_EXIT_INSTR_OFFSETS
	.align		4
.L_1116:
        /*00a8*/ 	.byte	0x04, 0x1c
        /*00aa*/ 	.short	(.L_1118 - .L_1117)


	//   ....[0]....
.L_1117:
        /*00ac*/ 	.word	0x00000070


	//   ....[1]....
        /*00b0*/ 	.word	0x000003c0


	//----- nvinfo : EIATTR_CBANK_PARAM_SIZE
	.align		4
.L_1118:
        /*00b4*/ 	.byte	0x03, 0x19
        /*00b6*/ 	.short	0x0040


	//----- nvinfo : EIATTR_PARAM_CBANK
	.align		4
        /*00b8*/ 	.byte	0x04, 0x0a
        /*00ba*/ 	.short	(.L_1120 - .L_1119)
	.align		4
.L_1119:
        /*00bc*/ 	.word	index@(.nv.constant0._ZN2at6native39_GLOBAL__N__cee6930f_7_Loss_cu_5b0651e139nll_loss_backward_reduce_cuda_kernel_1dIN3c108BFloat16EhEEvPT_PKS5_S8_PKT0_S8_bll)
        /*00c0*/ 	.short	0x0380
        /*00c2*/ 	.short	0x0040


	//----- nvinfo : EIATTR_SW_WAR
	.align		4
.L_1120:
        /*00c4*/ 	.byte	0x04, 0x36
        /*00c6*/ 	.short	(.L_1122 - .L_1121)
.L_1121:
        /*00c8*/ 	.word	0x00000008
.L_1122:


//--------------------- .nv.info._ZN2at6native39_GLOBAL__N__cee6930f_7_Loss_cu_5b0651e139nll_loss_backward_reduce_cuda_kernel_1dIN3c104HalfElEEvPT_PKS5_S8_PKT0_S8_bll --------------------------
	.section	.nv.info._ZN2at6native39_GLOBAL__N__cee6930f_7_Loss_cu_5b0651e139nll_loss_backward_reduce_cuda_kernel_1dIN3c104HalfElEEvPT_PKS5_S8_PKT0_S8_bll,"",@"SHT_CUDA_INFO"
	.sectionflags	@""
	.align	4


	//----- nvinfo : EIATTR_CUDA_API_VERSION
	.align		4
        /*0000*/ 	.byte	0x04, 0x37
        /*0002*/ 	.short	(.L_1124 - .L_1123)
.L_1123:
        /*0004*/ 	.word	0x00000082


	//----- nvinfo : EIATTR_KPARAM_INFO
	.align		4
.L_1124:
        /*0008*/ 	.byte	0x04, 0x17
        /*000a*/ 	.short	(.L_1126 - .L_1125)
.L_1125:
        /*000c*/ 	.word	0x00000000
        /*0010*/ 	.short	0x0007
        /*0012*/ 	.short	0x0038
        /*0014*/ 	.byte	0x00, 0xf0, 0x21, 0x00


	//----- nvinfo : EIATTR_KPARAM_INFO
	.align		4
.L_1126:
        /*0018*/ 	.byte	0x04, 0x17
        /*001a*/ 	.short	(.L_1128 - .L_1127)
.L_1127:
        /*001c*/ 	.word	0x00000000
        /*0020*/ 	.short	0x0006
        /*0022*/ 	.short	0x0030
        /*0024*/ 	.byte	0x00, 0xf0, 0x21, 0x00


	//----- nvinfo : EIATTR_KPARAM_INFO
	.align		4
.L_1128:
        /*0028*/ 	.byte	0x04, 0x17
        /*002a*/ 	.short	(.L_1130 - .L_1129)
.L_1129:
        /*002c*/ 	.word	0x00000000
        /*0030*/ 	.short	0x0005
        /*0032*/ 	.short	0x0028
        /*0034*/ 	.byte	0x00, 0xf0, 0x05, 0x00


	//----- nvinfo : EIATTR_KPARAM_INFO
	.align		4
.L_1130:
        /*0038*/ 	.byte	0x04, 0x17
        /*003a*/ 	.short	(.L_1132 - .L_1131)
.L_1131:
        /*003c*/ 	.word	0x00000000
        /*0040*/ 	.short	0x0004
        /*0042*/ 	.short	0x0020
        /*0044*/ 	.byte	0x00, 0xf5, 0x21, 0x00


	//----- nvinfo : EIATTR_KPARAM_INFO
	.align		4
.L_1132:
        /*0048*/ 	.byte	0x04, 0x17
        /*004a*/ 	.short	(.L_1134 - .L_1133)
.L_1133:
        /*004c*/ 	.word	0x00000000
        /*0050*/ 	.short	0x0003
        /*0052*/ 	.short	0x0018
        /*0054*/ 	.byte	0x00, 0xf5, 0x21, 0x00


	//----- nvinfo : EIATTR_KPARAM_INFO
	.align		4
.L_1134:
        /*0058*/ 	.byte	0x04, 0x17
        /*005a*/ 	.short	(.L_1136 - .L_1135)
.L_1135:
        /*005c*/ 	.word	0x00000000
        /*0060*/ 	.short	0x0002
        /*0062*/ 	.short	0x0010
        /*0064*/ 	.byte	0x00, 0xf5, 0x21, 0x00


	//----- nvinfo : EIATTR_KPARAM_INFO
	.align		4
.L_1136:
        /*0068*/ 	.byte	0x04, 0x17
        /*006a*/ 	.short	(.L_1138 - .L_1137)
.L_1137:
        /*006c*/ 	.word	0x00000000
        /*0070*/ 	.short	0x0001
        /*0072*/ 	.short	0x0008
        /*0074*/ 	.byte	0x00, 0xf5, 0x21, 0x00


	//----- nvinfo : EIATTR_KPARAM_INFO
	.align		4
.L_1138:
        /*0078*/ 	.byte	0x04, 0x17
        /*007a*/ 	.short	(.L_1140 - .L_1139)
.L_1139:
        /*007c*/ 	.word	0x00000000
        /*0080*/ 	.short	0x0000
        /*0082*/ 	.short	0x0000
        /*0084*/ 	.byte	0x00, 0xf5, 0x21, 0x00


	//----- nvinfo : EIATTR_SPARSE_MMA_MASK
	.align		4
.L_1140:
        /*0088*/ 	.byte	0x03, 0x50
        /*008a*/ 	.short	0x0000


	//----- nvinfo : EIATTR_MAXREG_COUNT
	.align		4
        /*008c*/ 	.byte	0x03, 0x1b
        /*008e*/ 	.short	0x00ff


	//----- nvinfo : EIATTR_EXTERNS
	.align		4
        /*0090*/ 	.byte	0x04, 0x0f
        /*0092*/ 	.short	(.L_1142 - .L_1141)


	//   ....[0]....
	.align		4
.L_1141:
        /*0094*/ 	.word	index@(__assertfail)


	//----- nvinfo : EIATTR_MERCURY_ISA_VERSION
	.align		4
.L_1142:
        /*0098*/ 	.byte	0x03, 0x5f
        /*009a*/ 	.short	0x0101


	//----- nvinfo : EIATTR_VRC_CTA_INIT_COUNT
	.align		4
        /*009c*/ 	.byte	0x02, 0x4a
	.zero		1
	.zero		1


	//----- nvinfo : EIATTR_SYSCALL_OFFSETS
	.align		4
        /*00a0*/ 	.byte	0x04, 0x46
        /*00a2*/ 	.short	(.L_1144 - .L_1143)


	//   ....[0]....
.L_1143:
        /*00a4*/ 	.word	0x000001d0


	//----- nvinfo : EIATTR_EXIT_INSTR_OFFSETS
	.align		4
.L_1144:
        /*00a8*/ 	.byte	0x04, 0x1c
        /*00aa*/ 	.short	(.L_1146 - .L_1145)


	//   ....[0]....
.L_1145:
        /*00ac*/ 	.word	0x00000070


	//   ....[1]....
        /*00b0*/ 	.word	0x000003c0


	//----- nvinfo : EIATTR_CBANK_PARAM_SIZE
	.align		4
.L_1146:
        /*00b4*/ 	.byte	0x03, 0x19
        /*00b6*/ 	.short	0x0040


	//----- nvinfo : EIATTR_PARAM_CBANK
	.align		4
        /*00b8*/ 	.byte	0x04, 0x0a
        /*00ba*/ 	.short	(.L_1148 - .L_1147)
	.align		4
.L_1147:
        /*00bc*/ 	.word	index@(.nv.constant0._ZN2at6native39_GLOBAL__N__cee6930f_7_Loss_cu_5b0651e139nll_loss_backward_reduce_cuda_kernel_1dIN3c104HalfElEEvPT_PKS5_S8_PKT0_S8_bll)
        /*00c0*/ 	.short	0x0380
        /*00c2*/ 	.short	0x0040


	//----- nvinfo : EIATTR_SW_WAR
	.align		4
.L_1148:
        /*00c4*/ 	.byte	0x04, 0x36
        /*00c6*/ 	.short	(.L_1150 - .L_1149)
.L_1149:
        /*00c8*/ 	.word	0x00000008
.L_1150:


//--------------------- .nv.info._ZN2at6native39_GLOBAL__N__cee6930f_7_Loss_cu_5b0651e139nll_loss_backward_reduce_cuda_kernel_1dIN3c104HalfEhEEvPT_PKS5_S8_PKT0_S8_bll --------------------------
	.section	.nv.info._ZN2at6native39_GLOBAL__N__cee6930f_7_Loss_cu_5b0651e139nll_loss_backward_reduce_cuda_kernel_1dIN3c104HalfEhEEvPT_PKS5_S8_PKT0_S8_bll,"",@"SHT_CUDA_INFO"
	.sectionflags	@""
	.align	4


	//----- nvinfo : EIATTR_CUDA_API_VERSION
	.align		4
        /*0000*/ 	.byte	0x04, 0x37
        /*0002*/ 	.short	(.L_1152 - .L_1151)
.L_1151:
        /*0004*/ 	.word	0x00000082


	//----- nvinfo : EIATTR_KPARAM_INFO
	.align		4
.L_1152:
        /*0008*/ 	.byte	0x04, 0x17
        /*000a*/ 	.short	(.L_1154 - .L_1153)
.L_1153:
        /*000c*/ 	.word	0x00000000
        /*0010*/ 	.short	0x0007
        /*0012*/ 	.short	0x0038
        /*0014*/ 	.byte	0x00, 0xf0, 0x21, 0x00


	//----- nvinfo : EIATTR_KPARAM_INFO
	.align		4
.L_1154:
        /*0018*/ 	.byte	0x04, 0x17
        /*001a*/ 	.short	(.L_1156 - .L_1155)
.L_1155:
        /*001c*/ 	.word	0x00000000
        /*0020*/ 	.short	0x0006
        /*0022*/ 	.short	0x0030
        /*0024*/ 	.byte	0x00, 0xf0, 0x21, 0x00


	//----- nvinfo : EIATTR_KPARAM_INFO
	.align		4
.L_1156:
        /*0028*/ 	.byte	0x04, 0x17
        /*002a*/ 	.short	(.L_1158 - .L_1157)
.L_1157:
        /*002c*/ 	.word	0x00000000
        /*0030*/ 	.short	0x0005
        /*0032*/ 	.short	0x0028
        /*0034*/ 	.byte	0x00, 0xf0, 0x05, 0x00


	//----- nvinfo : EIATTR_KPARAM_INFO
	.align		4
.L_1158:
        /*0038*/ 	.byte	0x04, 0x17
        /*003a*/ 	.short	(.L_1160 - .L_1159)
.L_1159:
        /*003c*/ 	.word	0x00000000
        /*0040*/ 	.short	0x0004
        /*0042*/ 	.short	0x0020
        /*0044*/ 	.byte	0x00, 0xf5, 0x21, 0x00


	//----- nvinfo : EIATTR_KPARAM_INFO
	.align		4
.L_1160:
        /*0048*/ 	.byte	0x04, 0x17
        /*004a*/ 	.short	(.L_1162 - .L_1161)
.L_1161:
        /*004c*/ 	.word	0x00000000
        /*0050*/ 	.short	0x0003
        /*0052*/ 	.short	0x0018
        /*0054*/ 	.byte	0x00, 0xf5, 0x21, 0x00


	//----- nvinfo : EIATTR_KPARAM_INFO
	.align		4
.L_1162:
        /*0058*/ 	.byte	0x04, 0x17
        /*005a*/ 	.short	(.L_1164 - .L_1163)
.L_1163:
        /*005c*/ 	.word	0x00000000
        /*0060*/ 	.short	0x0002
        /*0062*/ 	.short	0x0010
        /*0064*/ 	.byte	0x00, 0xf5, 0x21, 0x00


	//----- nvinfo : EIATTR_KPARAM_INFO
	.align		4
.L_1164:
        /*0068*/ 	.byte	0x04, 0x17
        /*006a*/ 	.short	(.L_1166 - .L_1165)
.L_1165:
        /*006c*/ 	.word	0x00000000
        /*0070*/ 	.short	0x0001
        /*0072*/ 	.short	0x0008
        /*0074*/ 	.byte	0x00, 0xf5, 0x21, 0x00


	//----- nvinfo : EIATTR_KPARAM_INFO
	.align		4
.L_1166:
        /*0078*/ 	.byte	0x04, 0x17
        /*007a*/ 	.short	(.L_1168 - .L_1167)
.L_1167:
        /*007c*/ 	.word	0x00000000
        /*0080*/ 	.short	0x0000
        /*0082*/ 	.short	0x0000
        /*0084*/ 	.byte	0x00, 0xf5, 0x21, 0x00


	//----- nvinfo : EIATTR_SPARSE_MMA_MASK
	.align		4
.L_1168:
        /*0088*/ 	.byte	0x03, 0x50
        /*008a*/ 	.short	0x0000


	//----- nvinfo : EIATTR_MAXREG_COUNT
	.align		4
        /*008c*/ 	.byte	0x03, 0x1b
        /*008e*/ 	.short	0x00ff


	//----- nvinfo : EIATTR_EXTERNS
	.align		4
        /*0090*/ 	.byte	0x04, 0x0f
        /*0092*/ 	.short	(.L_1170 - .L_1169)


	//   ....[0]....
	.align		4
.L_1169:
        /*0094*/ 	.word	index@(__assertfail)


	//----- nvinfo : EIATTR_MERCURY_ISA_VERSION
	.align		4
.L_1170:
        /*0098*/ 	.byte	0x03, 0x5f
        /*009a*/ 	.short	0x0101


	//----- nvinfo : EIATTR_VRC_CTA_INIT_COUNT
	.align		4
        /*009c*/ 	.byte	0x02, 0x4a
	.zero		1
	.zero		1


	//----- nvinfo : EIATTR_SYSCALL_OFFSETS
	.align		4
        /*00a0*/ 	.byte	0x04, 0x46
        /*00a2*/ 	.short	(.L_1172 - .L_1171)


	//   ....[0]....
.L_1171:
        /*00a4*/ 	.word	0x000001b0


	//----- nvinfo : EIATTR_EXIT_INSTR_OFFSETS
	.align		4
.L_1172:
        /*00a8*/ 	.byte	0x04, 0x1c
        /*00aa*/ 	.short	(.L_1174 - .L_1173)


	//   ....[0]....
.L_1173:
        /*00ac*/ 	.word	0x00000070


	//   ....[1]....
        /*00b0*/ 	.word	0x000003a0


	//----- nvinfo : EIATTR_CBANK_PARAM_SIZE
	.align		4
.L_1174:
        /*00b4*/ 	.byte	0x03, 0x19
        /*00b6*/ 	.short	0x0040


	//----- nvinfo : EIATTR_PARAM_CBANK
	.align		4
        /*00b8*/ 	.byte	0x04, 0x0a
        /*00ba*/ 	.short	(.L_1176 - .L_1175)
	.align		4
.L_1175:
        /*00bc*/ 	.word	index@(.nv.constant0._ZN2at6native39_GLOBAL__N__cee6930f_7_Loss_cu_5b0651e139nll_loss_backward_reduce_cuda_kernel_1dIN3c104HalfEhEEvPT_PKS5_S8_PKT0_S8_bll)
        /*00c0*/ 	.short	0x0380
        /*00c2*/ 	.short	0x0040


	//----- nvinfo : EIATTR_SW_WAR
	.align		4
.L_1176:
        /*00c4*/ 	.byte	0x04, 0x36
        /*00c6*/ 	.short	(.L_1178 - .L_1177)
.L_1177:
        /*00c8*/ 	.word	0x00000008
.L_1178:


//--------------------- .nv.info._ZN2at6native39_GLOBAL__N__cee6930f_7_Loss_cu_5b0651e139nll_loss_backward_reduce_cuda_kernel_1dIflEEvPT_PKS3_S6_PKT0_S6_bll --------------------------
	.section	.nv.info._ZN2at6native39_GLOBAL__N__cee6930f_7_Loss_cu_5b0651e139nll_loss_backward_reduce_cuda_kernel_1dIflEEvPT_PKS3_S6_PKT0_S6_bll,"",@"SHT_CUDA_INFO"
	.sectionflags	@""
	.align	4


	//----- nvinfo : EIATTR_CUDA_API_VERSION
	.align		4
        /*0000*/ 	.byte	0x04, 0x37
        /*0002*/ 	.short	(.L_1180 - .L_1179)
.L_1179:
        /*0004*/ 	.word	0x00000082


	//----- nvinfo : EIATTR_KPARAM_INFO
	.align		4
.L_1180:
        /*0008*/ 	.byte	0x04, 0x17
        /*000a*/ 	.short	(.L_1182 - .L_1181)
.L_1181:
        /*000c*/ 	.word	0x00000000
        /*0010*/ 	.short	0x0007
        /*0012*/ 	.short	0x0038
        /*0014*/ 	.byte	0x00, 0xf0, 0x21, 0x00


	//----- nvinfo : EIATTR_KPARAM_INFO
	.align		4
.L_1182:
        /*0018*/ 	.byte	0x04, 0x17
        /*001a*/ 	.short	(.L_1184 - .L_1183)
.L_1183:
        /*001c*/ 	.word	0x00000000
        /*0020*/ 	.short	0x0006
        /*0022*/ 	.short	0x0030
        /*0024*/ 	.byte	0x00, 0xf0, 0x21, 0x00


	//----- nvinfo : EIATTR_KPARAM_INFO
	.align		4
.L_1184:
        /*0028*/ 	.byte	0x04, 0x17
        /*002a*/ 	.short	(.L_1186 - .L_1185)
.L_1185:
        /*002c*/ 	.word	0x00000000
        /*0030*/ 	.short	0x0005
        /*0032*/ 	.short	0x0028
        /*0034*/ 	.byte	0x00, 0xf0, 0x05, 0x00


	//----- nvinfo : EIATTR_KPARAM_INFO
	.align		4
.L_1186:
        /*0038*/ 	.byte	0x04, 0x17
        /*003a*/ 	.short	(.L_1188 - .L_1187)
.L_1187:
        /*003c*/ 	.word	0x00000000
        /*0040*/ 	.short	0x0004
        /*0042*/ 	.short	0x0020
        /*0044*/ 	.byte	0x00, 0xf5, 0x21, 0x00


	//----- nvinfo : EIATTR_KPARAM_INFO
	.align		4
.L_1188:
        /*0048*/ 	.byte	0x04, 0x17
        /*004a*/ 	.short	(.L_1190 - .L_1189)
.L_1189:
        /*004c*/ 	.word	0x00000000
        /*0050*/ 	.short	0x0003
        /*0052*/ 	.short	0x0018
        /*0054*/ 	.byte	0x00, 0xf5, 0x21, 0x00


	//----- nvinfo : EIATTR_KPARAM_INFO
	.align		4
.L_1190:
        /*0058*/ 	.byte	0x04, 0x17
        /*005a*/ 	.short	(.L_1192 - .L_1191)
.L_1191:
        /*005c*/ 	.word	0x00000000
        /*0060*/ 	.short	0x0002
        /*0062*/ 	.short	0x0010
        /*0064*/ 	.byte	0x00, 0xf5, 0x21, 0x00


	//----- nvinfo : EIATTR_KPARAM_INFO
	.align		4
.L_1192:
        /*0068*/ 	.byte	0x04, 0x17
        /*006a*/ 	.short	(.L_1194 - .L_1193)
.L_1193:
        /*006c*/ 	.word	0x00000000
        /*0070*/ 	.short	0x0001
        /*0072*/ 	.short	0x0008
        /*0074*/ 	.byte	0x00, 0xf5, 0x21, 0x00


	//----- nvinfo : EIATTR_KPARAM_INFO
	.align		4
.L_1194:
        /*0078*/ 	.byte	0x04, 0x17
        /*007a*/ 	.short	(.L_1196 - .L_1195)
.L_1195:
        /*007c*/ 	.word	0x00000000
        /*0080*/ 	.short	0x0000
        /*0082*/ 	.short	0x0000
        /*0084*/ 	.byte	0x00, 0xf5, 0x21, 0x00


	//----- nvinfo : EIATTR_SPARSE_MMA_MASK
	.align		4
.L_1196:
        /*0088*/ 	.byte	0x03, 0x50
        /*008a*/ 	.short	0x0000


	//----- nvinfo : EIATTR_MAXREG_COUNT
	.align		4
        /*008c*/ 	.byte	0x03, 0x1b
        /*008e*/ 	.short	0x00ff


	//----- nvinfo : EIATTR_EXTERNS
	.align		4
        /*0090*/ 	.byte	0x04, 0x0f
        /*0092*/ 	.short	(.L_1198 - .L_1197)


	//   ....[0]....
	.align		4
.L_1197:
        /*0094*/ 	.word	index@(__assertfail)


	//----- nvinfo : EIATTR_MERCURY_ISA_VERSION
	.align		4
.L_1198:
        /*0098*/ 	.byte	0x03, 0x5f
        /*009a*/ 	.short	0x0101


	//----- nvinfo : EIATTR_VRC_CTA_INIT_COUNT
	.align		4
        /*009c*/ 	.byte	0x02, 0x4a
	.zero		1
	.zero		1


	//----- nvinfo : EIATTR_SYSCALL_OFFSETS
	.align		4
        /*00a0*/ 	.byte	0x04, 0x46
        /*00a2*/ 	.short	(.L_1200 - .L_1199)


	//   ....[0]....
.L_1199:
        /*00a4*/ 	.word	0x000001d0


	//----- nvinfo : EIATTR_EXIT_INSTR_OFFSETS
	.align		4
.L_1200:
        /*00a8*/ 	.byte	0x04, 0x1c
        /*00aa*/ 	.short	(.L_1202 - .L_1201)


	//   ....[0]....
.L_1201:
        /*00ac*/ 	.word	0x00000070


	//   ....[1]....
        /*00b0*/ 	.word	0x00000330


	//----- nvinfo : EIATTR_CBANK_PARAM_SIZE
	.align		4
.L_1202:
        /*00b4*/ 	.byte	0x03, 0x19
        /*00b6*/ 	.short	0x0040


	//----- nvinfo : EIATTR_PARAM_CBANK
	.align		4
        /*00b8*/ 	.byte	0x04, 0x0a
        /*00ba*/ 	.short	(.L_1204 - .L_1203)
	.align		4
.L_1203:
        /*00bc*/ 	.word	index@(.nv.constant0._ZN2at6native39_GLOBAL__N__cee6930f_7_Loss_cu_5b0651e139nll_loss_backward_reduce_cuda_kernel_1dIflEEvPT_PKS3_S6_PKT0_S6_bll)
        /*00c0*/ 	.short	0x0380
        /*00c2*/ 	.short	0x0040


	//----- nvinfo : EIATTR_SW_WAR
	.align		4
.L_1204:
        /*00c4*/ 	.byte	0x04, 0x36
        /*00c6*/ 	.short	(.L_1206 - .L_1205)
.L_1205:
        /*00c8*/ 	.word	0x00000008
.L_1206:


//--------------------- .nv.info._ZN2at6native39_GLOBAL__N__cee6930f_7_Loss_cu_5b0651e139nll_loss_backward_reduce_cuda_kernel_1dIfhEEvPT_PKS3_S6_PKT0_S6_bll --------------------------
	.section	.nv.info._ZN2at6native39_GLOBAL__N__cee6930f_7_Loss_cu_5b0651e139nll_loss_backward_reduce_cuda_kernel_1dIfhEEvPT_PKS3_S6_PKT0_S6_bll,"",@"SHT_CUDA_INFO"
	.sectionflags	@""
	.align	4


	//----- nvinfo : EIATTR_CUDA_API_VERSION
	.align		4
        /*0000*/ 	.byte	0x04, 0x37
        /*0002*/ 	.short	(.L_1208 - .L_1207)
.L_1207:
        /*0004*/ 	.word	0x00000082


	//----- nvinfo : EIATTR_KPARAM_INFO
	.align		4
.L_1208:
        /*0008*/ 	.byte	0x04, 0x17
        /*000a*/ 	.short	(.L_1210 - .L_1209)
.L_1209:
        /*000c*/ 	.word	0x00000000
        /*0010*/ 	.short	0x0007
        /*0012*/ 	.short	0x0038
        /*0014*/ 	.byte	0x00, 0xf0, 0x21, 0x00


	//----- nvinfo : EIATTR_KPARAM_INFO
	.align		4
.L_1210:
        /*0018*/ 	.byte	0x04, 0x17
        /*001a*/ 	.short	(.L_1212 - .L_1211)
.L_1211:
        /*001c*/ 	.word	0x00000000
        /*0020*/ 	.short	0x0006
        /*0022*/ 	.short	0x0030
        /*0024*/ 	.byte	0x00, 0xf0, 0x21, 0x00


	//----- nvinfo : EIATTR_KPARAM_INFO
	.align		4
.L_1212:
        /*0028*/ 	.byte	0x04, 0x17
        /*002a*/ 	.short	(.L_1214 - .L_1213)
.L_1213:
        /*002c*/ 	.word	0x00000000
        /*0030*/ 	.short	0x0005
        /*0032*/ 	.short	0x0028
        /*0034*/ 	.byte	0x00, 0xf0, 0x05, 0x00


	//----- nvinfo : EIATTR_KPARAM_INFO
	.align		4
.L_1214:
        /*0038*/ 	.byte	0x04, 0x17
        /*003a*/ 	.short	(.L_1216 - .L_1215)
.L_1215:
        /*003c*/ 	.word	0x00000000
        /*0040*/ 	.short	0x0004
        /*0042*/ 	.short	0x0020
        /*0044*/ 	.byte	0x00, 0xf5, 0x21, 0x00


	//----- nvinfo : EIATTR_KPARAM_INFO
	.align		4
.L_1216:
        /*0048*/ 	.byte	0x04, 0x17
        /*004a*/ 	.short	(.L_1218 - .L_1217)
.L_1217:
        /*004c*/ 	.word	0x00000000
        /*0050*/ 	.short	0x0003
        /*0052*/ 	.short	0x0018
        /*0054*/ 	.byte	0x00, 0xf5, 0x21, 0x00


	//----- nvinfo : EIATTR_KPARAM_INFO
	.align		4
.L_1218:
        /*0058*/ 	.byte	0x04, 0x17
        /*005a*/ 	.short	(.L_1220 - .L_1219)
.L_1219:
        /*005c*/ 	.word	0x00000000
        /*0060*/ 	.short	0x0002
        /*0062*/ 	.short	0x0010
        /*0064*/ 	.byte	0x00, 0xf5, 0x21, 0x00


	//----- nvinfo : EIATTR_KPARAM_INFO
	.align		4
.L_1220:
        /*0068*/ 	.byte	0x04, 0x17
        /*006a*/ 	.short	(.L_1222 - .L_1221)
.L_1221:
        /*006c*/ 	.word	0x00000000
        /*0070*/ 	.short	0x0001
        /*0072*/ 	.short	0x0008
        /*0074*/ 	.byte	0x00, 0xf5, 0x21, 0x00


	//----- nvinfo : EIATTR_KPARAM_INFO
	.align		4
.L_1222:
        /*0078*/ 	.byte	0x04, 0x17
        /*007a*/ 	.short	(.L_1224 - .L_1223)
.L_1223:
        /*007c*/ 	.word	0x00000000
        /*0080*/ 	.short	0x0000
        /*0082*/ 	.short	0x0000
        /*0084*/ 	.byte	0x00, 0xf5, 0x21, 0x00


	//----- nvinfo : EIATTR_SPARSE_MMA_MASK
	.align		4
.L_1224:
        /*0088*/ 	.byte	0x03, 0x50
        /*008a*/ 	.short	0x0000


	//----- nvinfo : EIATTR_MAXREG_COUNT
	.align		4
        /*008c*/ 	.byte	0x03, 0x1b
        /*008e*/ 	.short	0x00ff


	//----- nvinfo : EIATTR_EXTERNS
	.align		4
        /*0090*/ 	.byte	0x04, 0x0f
        /*0092*/ 	.short	(.L_1226 - .L_1225)


	//   ....[0]....
	.align		4
.L_1225:
        /*0094*/ 	.word	index@(__assertfail)


	//----- nvinfo : EIATTR_MERCURY_ISA_VERSION
	.align		4
.L_1226:
        /*0098*/ 	.byte	0x03, 0x5f
        /*009a*/ 	.short	0x0101


	//----- nvinfo : EIATTR_VRC_CTA_INIT_COUNT
	.align		4
        /*009c*/ 	.byte	0x02, 0x4a
	.zero		1
	.zero		1


	//----- nvinfo : EIATTR_SYSCALL_OFFSETS
	.align		4
        /*00a0*/ 	.byte	0x04, 0x46
        /*00a2*/ 	.short	(.L_1228 - .L_1227)


	//   ....[0]....
.L_1227:
        /*00a4*/ 	.word	0x000001b0


	//----- nvinfo : EIATTR_EXIT_INSTR_OFFSETS
	.align		4
.L_1228:
        /*00a8*/ 	.byte	0x04, 0x1c
        /*00aa*/ 	.short	(.L_1230 - .L_1229)


	//   ....[0]....
.L_1229:
        /*00ac*/ 	.word	0x00000070


	//   ....[1]....
        /*00b0*/ 	.word	0x00000310


	//----- nvinfo : EIATTR_CBANK_PARAM_SIZE
	.align		4
.L_1230:
        /*00b4*/ 	.byte	0x03, 0x19
        /*00b6*/ 	.short	0x0040


	//----- nvinfo : EIATTR_PARAM_CBANK
	.align		4
        /*00b8*/ 	.byte	0x04, 0x0a
        /*00ba*/ 	.short	(.L_1232 - .L_1231)
	.align		4
.L_1231:
        /*00bc*/ 	.word	index@(.nv.constant0._ZN2at6native39_GLOBAL__N__cee6930f_7_Loss_cu_5b0651e139nll_loss_backward_reduce_cuda_kernel_1dIfhEEvPT_PKS3_S6_PKT0_S6_bll)
        /*00c0*/ 	.short	0x0380
        /*00c2*/ 	.short	0x0040


	//----- nvinfo : EIATTR_SW_WAR
	.align		4
.L_1232:
        /*00c4*/ 	.byte	0x04, 0x36
        /*00c6*/ 	.short	(.L_1234 - .L_1233)
.L_1233:
        /*00c8*/ 	.word	0x00000008
.L_1234:


//--------------------- .nv.info._ZN2at6native39_GLOBAL__N__cee6930f_7_Loss_cu_5b0651e139nll_loss_backward_reduce_cuda_kernel_1dIdlEEvPT_PKS3_S6_PKT0_S6_bll --------------------------
	.section	.nv.info._ZN2at6native39_GLOBAL__N__cee6930f_7_Loss_cu_5b0651e139nll_loss_backward_reduce_cuda_kernel_1dIdlEEvPT_PKS3_S6_PKT0_S6_bll,"",@"SHT_CUDA_INFO"
	.sectionflags	@""
	.align	4


	//----- nvinfo : EIATTR_CUDA_API_VERSION
	.align		4
        /*0000*/ 	.byte	0x04, 0x37
        /*0002*/ 	.short	(.L_1236 - .L_1235)
.L_1235:
        /*0004*/ 	.word	0x00000082


	//----- nvinfo : EIATTR_KPARAM_INFO
	.align		4
.L_1236:
        /*0008*/ 	.byte	0x04, 0x17
        /*000a*/ 	.short	(.L_1238 - .L_1237)
.L_1237:
        /*000c*/ 	.word	0x00000000
        /*0010*/ 	.short	0x0007
        /*0012*/ 	.short	0x0038
        /*0014*/ 	.byte	0x00, 0xf0, 0x21, 0x00


	//----- nvinfo : EIATTR_KPARAM_INFO
	.align		4
.L_1238:
        /*0018*/ 	.byte	0x04, 0x17
        /*001a*/ 	.short	(.L_1240 - .L_1239)
.L_1239:
        /*001c*/ 	.word	0x00000000
        /*0020*/ 	.short	0x0006
        /*0022*/ 	.short	0x0030
        /*0024*/ 	.byte	0x00, 0xf0, 0x21, 0x00


	//----- nvinfo : EIATTR_KPARAM_INFO
	.align		4
.L_1240:
        /*0028*/ 	.byte	0x04, 0x17
        /*002a*/ 	.short	(.L_1242 - .L_1241)
.L_1241:
        /*002c*/ 	.word	0x00000000
        /*0030*/ 	.short	0x0005
        /*0032*/ 	.short	0x0028
        /*0034*/ 	.byte	0x00, 0xf0, 0x05, 0x00


	//----- nvinfo : EIATTR_KPARAM_INFO
	.align		4
.L_1242:
        /*0038*/ 	.byte	0x04, 0x17
        /*003a*/ 	.short	(.L_1244 - .L_1243)
.L_1243:
        /*003c*/ 	.word	0x00000000
        /*0040*/ 	.short	0x0004
        /*0042*/ 	.short	0x0020
        /*0044*/ 	.byte	0x00, 0xf5, 0x21, 0x00


	//----- nvinfo : EIATTR_KPARAM_INFO
	.align		4
.L_1244:
        /*0048*/ 	.byte	0x04, 0x17
        /*004a*/ 	.short	(.L_1246 - .L_1245)
.L_1245:
        /*004c*/ 	.word	0x00000000
        /*0050*/ 	.short	0x0003
        /*0052*/ 	.short	0x0018
        /*0054*/ 	.byte	0x00, 0xf5, 0x21, 0x00


	//----- nvinfo : EIATTR_KPARAM_INFO
	.align		4
.L_1246:
        /*0058*/ 	.byte	0x04, 0x17
        /*005a*/ 	.short	(.L_1248 - .L_1247)
.L_1247:
        /*005c*/ 	.word	0x00000000
        /*0060*/ 	.short	0x0002
        /*0062*/ 	.short	0x0010
        /*0064*/ 	.byte	0x00, 0xf5, 0x21, 0x00


	//----- nvinfo : EIATTR_KPARAM_INFO
	.align		4
.L_1248:
        /*0068*/ 	.byte	0x04, 0x17
        /*006a*/ 	.short	(.L_1250 - .L_1249)
.L_1249:
        /*006c*/ 	.word	0x00000000
        /*0070*/ 	.short	0x0001
        /*0072*/ 	.short	0x0008
        /*0074*/ 	.byte	0x00, 0xf5, 0x21, 0x00


	//----- nvinfo : EIATTR_KPARAM_INFO
	.align		4
.L_1250:
        /*0078*/ 	.byte	0x04, 0x17
        /*007a*/ 	.short	(.L_1252 - .L_1251)
.L_1251:
        /*007c*/ 	.word	0x00000000
        /*0080*/ 	.short	0x0000
        /*0082*/ 	.short	0x0000
        /*0084*/ 	.byte	0x00, 0xf5, 0x21, 0x00


	//----- nvinfo : EIATTR_SPARSE_MMA_MASK
	.align		4
.L_1252:
        /*0088*/ 	.byte	0x03, 0x50
        /*008a*/ 	.short	0x0000


	//----- nvinfo : EIATTR_MAXREG_COUNT
	.align		4
        /*008c*/ 	.byte	0x03, 0x1b
        /*008e*/ 	.short	0x00ff


	//----- nvinfo : EIATTR_EXTERNS
	.align		4
        /*0090*/ 	.byte	0x04, 0x0f
        /*0092*/ 	.short	(.L_1254 - .L_1253)


	//   ....[0]....
	.align		4
.L_1253:
        /*0094*/ 	.word	index@(__assertfail)


	//----- nvinfo : EIATTR_MERCURY_ISA_VERSION
	.align		4
.L_1254:
        /*0098*/ 	.byte	0x03, 0x5f
        /*009a*/ 	.short	0x0101


	//----- nvinfo : EIATTR_VRC_CTA_INIT_COUNT
	.align		4
        /*009c*/ 	.byte	0x02, 0x4a
	.zero		1
	.zero		1


	//----- nvinfo : EIATTR_SYSCALL_OFFSETS
	.align		4
        /*00a0*/ 	.byte	0x04, 0x46
        /*00a2*/ 	.short	(.L_1256 - .L_1255)


	//   ....[0]....
.L_1255:
        /*00a4*/ 	.word	0x000001d0


	//----- nvinfo : EIATTR_EXIT_INSTR_OFFSETS
	.align		4
.L_1256:
        /*00a8*/ 	.byte	0x04, 0x1c
        /*00aa*/ 	.short	(.L_1258 - .L_1257)


	//   ....[0]....
.L_1257:
        /*00ac*/ 	.word	0x00000070


	//   ....[1]....
        /*00b0*/ 	.word	0x00000470


	//----- nvinfo : EIATTR_CRS_STACK_SIZE
	.align		4
.L_1258:
        /*00b4*/ 	.byte	0x04, 0x1e
        /*00b6*/ 	.short	(.L_1260 - .L_1259)
.L_1259:
        /*00b8*/ 	.word	0x00000000


	//----- nvinfo : EIATTR_CBANK_PARAM_SIZE
	.align		4
.L_1260:
        /*00bc*/ 	.byte	0x03, 0x19
        /*00be*/ 	.short	0x0040


	//----- nvinfo : EIATTR_PARAM_CBANK
	.align		4
        /*00c0*/ 	.byte	0x04, 0x0a
        /*00c2*/ 	.short	(.L_1262 - .L_1261)
	.align		4
.L_1261:
        /*00c4*/ 	.word	index@(.nv.constant0._ZN2at6native39_GLOBAL__N__cee6930f_7_Loss_cu_5b0651e139nll_loss_backward_reduce_cuda_kernel_1dIdlEEvPT_PKS3_S6_PKT0_S6_bll)
        /*00c8*/ 	.short	0x0380
        /*00ca*/ 	.short	0x0040


	//----- nvinfo : EIATTR_SW_WAR
	.align		4
.L_1262:
        /*00cc*/ 	.byte	0x04, 0x36
        /*00ce*/ 	.short	(.L_1264 - .L_1263)
.L_1263:
        /*00d0*/ 	.word	0x00000008
.L_1264:


//--------------------- .nv.info._ZN2at6native39_GLOBAL__N__cee6930f_7_Loss_cu_5b0651e139nll_loss_backward_reduce_cuda_kernel_1dIdhEEvPT_PKS3_S6_PKT0_S6_bll --------------------------
	.section	.nv.info._ZN2at6native39_GLOBAL__N__cee6930f_7_Loss_cu_5b0651e139nll_loss_backward_reduce_cuda_kernel_1dIdhEEvPT_PKS3_S6_PKT0_S6_bll,"",@"SHT_CUDA_INFO"
	.sectionflags	@""
	.align	4


	//----- nvinfo : EIATTR_CUDA_API_VERSION
	.align		4
        /*0000*/ 	.byte	0x04, 0x37
        /*0002*/ 	.short	(.L_1266 - .L_1265)
.L_1265:
        /*0004*/ 	.word	0x00000082


	//----- nvinfo : EIATTR_KPARAM_INFO
	.align		4
.L_1266:
        /*0008*/ 	.byte	0x04, 0x17
        /*000a*/ 	.short	(.L_1268 - .L_1267)
.L_1267:
        /*000c*/ 	.word	0x00000000
        /*0010*/ 	.short	0x0007
        /*0012*/ 	.short	0x0038
        /*0014*/ 	.byte	0x00, 0xf0, 0x21, 0x00


	//----- nvinfo : EIATTR_KPARAM_INFO
	.align		4
.L_1268:
        /*0018*/ 	.byte	0x04, 0x17
        /*001a*/ 	.short	(.L_1270 - .L_1269)
.L_1269:
        /*001c*/ 	.word	0x00000000
        /*0020*/ 	.short	0x0006
        /*0022*/ 	.short	0x0030
        /*0024*/ 	.byte	0x00, 0xf0, 0x21, 0x00


	//----- nvinfo : EIATTR_KPARAM_INFO
	.align		4
.L_1270:
        /*0028*/ 	.byte	0x04, 0x17
        /*002a*/ 	.short	(.L_1272 - .L_1271)
.L_1271:
        /*002c*/ 	.word	0x00000000
        /*0030*/ 	.short	0x0005
        /*0032*/ 	.short	0x0028
        /*0034*/ 	.byte	0x00, 0xf0, 0x05, 0x00


	//----- nvinfo : EIATTR_KPARAM_INFO
	.align		4
.L_1272:
        /*0038*/ 	.byte	0x04, 0x17
        /*003a*/ 	.short	(.L_1274 - .L_1273)
.L_1273:
        /*003c*/ 	.word	0x00000000
        /*0040*/ 	.short	0x0004
        /*0042*/ 	.short	0x0020
        /*0044*/ 	.byte	0x00, 0xf5, 0x21, 0x00


	//----- nvinfo : EIATTR_KPARAM_INFO
	.align		4
.L_1274:
        /*0048*/ 	.byte	0x04, 0x17
        /*004a*/ 	.short	(.L_1276 - .L_1275)
.L_1275:
        /*004c*/ 	.word	0x00000000
        /*0050*/ 	.short	0x0003
        /*0052*/ 	.short	0x0018
        /*0054*/ 	.byte	0x00, 0xf5, 0x21, 0x00


	//----- nvinfo : EIATTR_KPARAM_INFO
	.align		4
.L_1276:
        /*0058*/ 	.byte	0x04, 0x17
        /*005a*/ 	.short	(.L_1278 - .L_1277)
.L_1277:
        /*005c*/ 	.word	0x00000000
        /*0060*/ 	.short	0x0002
        /*0062*/ 	.short	0x0010
        /*0064*/ 	.byte	0x00, 0xf5, 0x21, 0x00


	//----- nvinfo : EIATTR_KPARAM_INFO
	.align		4
.L_1278:
        /*0068*/ 	.byte	0x04, 0x17
        /*006a*/ 	.short	(.L_1280 - .L_1279)
.L_1279:
        /*006c*/ 	.word	0x00000000
        /*0070*/ 	.short	0x0001
        /*0072*/ 	.short	0x0008
        /*0074*/ 	.byte	0x00, 0xf5, 0x21, 0x00


	//----- nvinfo : EIATTR_KPARAM_INFO
	.align		4
.L_1280:
        /*0078*/ 	.byte	0x04, 0x17
        /*007a*/ 	.short	(.L_1282 - .L_1281)
.L_1281:
        /*007c*/ 	.word	0x00000000
        /*0080*/ 	.short	0x0000
        /*0082*/ 	.short	0x0000
        /*0084*/ 	.byte	0x00, 0xf5, 0x21, 0x00


	//----- nvinfo : EIATTR_SPARSE_MMA_MASK
	.align		4
.L_1282:
        /*0088*/ 	.byte	0x03, 0x50
        /*008a*/ 	.short	0x0000


	//----- nvinfo : EIATTR_MAXREG_COUNT
	.align		4
        /*008c*/ 	.byte	0x03, 0x1b
        /*008e*/ 	.short	0x00ff


	//----- nvinfo : EIATTR_EXTERNS
	.align		4
        /*0090*/ 	.byte	0x04, 0x0f
        /*0092*/ 	.short	(.L_1284 - .L_1283)


	//   ....[0]....
	.align		4
.L_1283:
        /*0094*/ 	.word	index@(__assertfail)


	//----- nvinfo : EIATTR_MERCURY_ISA_VERSION
	.align		4
.L_1284:
        /*0098*/ 	.byte	0x03, 0x5f
        /*009a*/ 	.short	0x0101


	//----- nvinfo : EIATTR_VRC_CTA_INIT_COUNT
	.align		4
        /*009c*/ 	.byte	0x02, 0x4a
	.zero		1
	.zero		1


	//----- nvinfo : EIATTR_SYSCALL_OFFSETS
	.align		4
        /*00a0*/ 	.byte	0x04, 0x46
        /*00a2*/ 	.short	(.L_1286 - .L_1285)


	//   ....[0]....
.L_1285:
        /*00a4*/ 	.word	0x000001b0


	//----- nvinfo : EIATTR_EXIT_INSTR_OFFSETS
	.align		4
.L_1286:
        /*00a8*/ 	.byte	0x04, 0x1c
        /*00aa*/ 	.short	(.L_1288 - .L_1287)


	//   ....[0]....
.L_1287:
        /*00ac*/ 	.word	0x00000070


	//   ....[1]....
        /*00b0*/ 	.word	0x00000450


	//----- nvinfo : EIATTR_CRS_STACK_SIZE
	.align		4
.L_1288:
        /*00b4*/ 	.byte	0x04, 0x1e
        /*00b6*/ 	.short	(.L_1290 - .L_1289)
.L_1289:
        /*00b8*/ 	.word	0x00000000


	//----- nvinfo : EIATTR_CBANK_PARAM_SIZE
	.align		4
.L_1290:
        /*00bc*/ 	.byte	0x03, 0x19
        /*00be*/ 	.short	0x0040


	//----- nvinfo : EIATTR_PARAM_CBANK
	.align		4
        /*00c0*/ 	.byte	0x04, 0x0a
        /*00c2*/ 	.short	(.L_1292 - .L_1291)
	.align		4
.L_1291:
        /*00c4*/ 	.word	index@(.nv.constant0._ZN2at6native39_GLOBAL__N__cee6930f_7_Loss_cu_5b0651e139nll_loss_backward_reduce_cuda_kernel_1dIdhEEvPT_PKS3_S6_PKT0_S6_bll)
        /*00c8*/ 	.short	0x0380
        /*00ca*/ 	.short	0x0040


	//----- nvinfo : EIATTR_SW_WAR
	.align		4
.L_1292:
        /*00cc*/ 	.byte	0x04, 0x36
        /*00ce*/ 	.short	(.L_1294 - .L_1293)
.L_1293:
        /*00d0*/ 	.word	0x00000008
.L_1294:


//--------------------- .nv.info._ZN2at6native39_GLOBAL__N__cee6930f_7_Loss_cu_5b0651e139nll_loss_backward_no_reduce_cuda_kernelIN3c108BFloat16ElEEviPKT0_NS_27GenericPackedTensorAccessorIKT_Lm1ENS_16DefaultPtrTraitsElEENS8_IS9_Lm2ESB_lEEPSA_ll --------------------------
	.section	.nv.info._ZN2at6native39_GLOBAL__N__cee6930f_7_Loss_cu_5b0651e139nll_loss_backward_no_reduce_cuda_kernelIN3c108BFloat16ElEEviPKT0_NS_27GenericPackedTensorAccessorIKT_Lm1ENS_16DefaultPtrTraitsElEENS8_IS9_Lm2ESB_lEEPSA_ll,"",@"SHT_CUDA_INFO"
	.sectionflags	@""
	.align	4


	//----- nvinfo : EIATTR_CUDA_API_VERSION
	.align		4
        /*0000*/ 	.byte	0x04, 0x37
        /*0002*/ 	.short	(.L_1296 - .L_1295)
.L_1295:
        /*0004*/ 	.word	0x00000082


	//----- nvinfo : EIATTR_KPARAM_INFO
	.align		4
.L_1296:
        /*0008*/ 	.byte	0x04, 0x17
        /*000a*/ 	.short	(.L_1298 - .L_1297)
.L_1297:
        /*000c*/ 	.word	0x00000000
        /*0010*/ 	.short	0x0006
        /*0012*/ 	.short	0x0060
        /*0014*/ 	.byte	0x00, 0xf0, 0x21, 0x00


	//----- nvinfo : EIATTR_KPARAM_INFO
	.align		4
.L_1298:
        /*0018*/ 	.byte	0x04, 0x17
        /*001a*/ 	.short	(.L_1300 - .L_1299)
.L_1299:
        /*001c*/ 	.word	0x00000000
        /*0020*/ 	.short	0x0005
        /*0022*/ 	.short	0x0058
        /*0024*/ 	.byte	0x00, 0xf0, 0x21, 0x00


	//----- nvinfo : EIATTR_KPARAM_INFO
	.align		4
.L_1300:
        /*0028*/ 	.byte	0x04, 0x17
        /*002a*/ 	.short	(.L_1302 - .L_1301)
.L_1301:
        /*002c*/ 	.word	0x00000000
        /*0030*/ 	.short	0x0004
        /*0032*/ 	.short	0x0050
        /*0034*/ 	.byte	0x00, 0xf5, 0x21, 0x00


	//----- nvinfo : EIATTR_KPARAM_INFO
	.align		4
.L_1302:
        /*0038*/ 	.byte	0x04, 0x17
        /*003a*/ 	.short	(.L_1304 - .L_1303)
.L_1303:
        /*003c*/ 	.word	0x00000000
        /*0040*/ 	.short	0x0003
        /*0042*/ 	.short	0x0028
        /*0044*/ 	.byte	0x00, 0xf0, 0xa1, 0x00


	//----- nvinfo : EIATTR_KPARAM_INFO
	.align		4
.L_1304:
        /*0048*/ 	.byte	0x04, 0x17
        /*004a*/ 	.short	(.L_1306 - .L_1305)
.L_1305:
        /*004c*/ 	.word	0x00000000
        /*0050*/ 	.short	0x0002
        /*0052*/ 	.short	0x0010
        /*0054*/ 	.byte	0x00, 0xf0, 0x61, 0x00


	//----- nvinfo : EIATTR_KPARAM_INFO
	.align		4
.L_1306:
        /*0058*/ 	.byte	0x04, 0x17
        /*005a*/ 	.short	(.L_1308 - .L_1307)
.L_1307:
        /*005c*/ 	.word	0x00000000
        /*0060*/ 	.short	0x0001
        /*0062*/ 	.short	0x0008
        /*0064*/ 	.byte	0x00, 0xf5, 0x21, 0x00


	//----- nvinfo : EIATTR_KPARAM_INFO
	.align		4
.L_1308:
        /*0068*/ 	.byte	0x04, 0x17
        /*006a*/ 	.short	(.L_1310 - .L_1309)
.L_1309:
        /*006c*/ 	.word	0x00000000
        /*0070*/ 	.short	0x0000
        /*0072*/ 	.short	0x0000
        /*0074*/ 	.byte	0x00, 0xf0, 0x11, 0x00


	//----- nvinfo : EIATTR_SPARSE_MMA_MASK
	.align		4
.L_1310:
        /*0078*/ 	.byte	0x03, 0x50
        /*007a*/ 	.short	0x0000


	//----- nvinfo : EIATTR_MAXREG_COUNT
	.align		4
        /*007c*/ 	.byte	0x03, 0x1b
        /*007e*/ 	.short	0x00ff


	//----- nvinfo : EIATTR_EXTERNS
	.align		4
        /*0080*/ 	.byte	0x04, 0x0f
        /*0082*/ 	.short	(.L_1312 - .L_1311)


	//   ....[0]....
	.align		4
.L_1311:
        /*0084*/ 	.word	index@(__assertfail)


	//----- nvinfo : EIATTR_MERCURY_ISA_VERSION
	.align		4
.L_1312:
        /*0088*/ 	.byte	0x03, 0x5f
        /*008a*/ 	.short	0x0101


	//----- nvinfo : EIATTR_VRC_CTA_INIT_COUNT
	.align		4
        /*008c*/ 	.byte	0x02, 0x4a
	.zero		1
	.zero		1


	//----- nvinfo : EIATTR_SYSCALL_OFFSETS
	.align		4
        /*0090*/ 	.byte	0x04, 0x46
        /*0092*/ 	.short	(.L_1314 - .L_1313)


	//   ....[0]....
.L_1313:
        /*0094*/ 	.word	0x00000820


	//   ....[1]....
        /*0098*/ 	.word	0x00000c60


	//   ....[2]....
        /*009c*/ 	.word	0x00000fc0


	//   ....[3]....
        /*00a0*/ 	.word	0x00001320


	//   ....[4]....
        /*00a4*/ 	.word	0x00001680


	//   ....[5]....
        /*00a8*/ 	.word	0x00001f90


	//   ....[6]....
        /*00ac*/ 	.word	0x00002460


	//   ....[7]....
        /*00b0*/ 	.word	0x00002830


	//   ....[8]....
        /*00b4*/ 	.word	0x00002c00


	//   ....[9]....
        /*00b8*/ 	.word	0x00002fd0


	//----- nvinfo : EIATTR_EXIT_INSTR_OFFSETS
	.align		4
.L_1314:
        /*00bc*/ 	.byte	0x04, 0x1c
        /*00be*/ 	.short	(.L_1316 - .L_1315)


	//   ....[0]....
.L_1315:
        /*00c0*/ 	.word	0x000000b0


	//   ....[1]....
        /*00c4*/ 	.word	0x00000a60


	//   ....[2]....
        /*00c8*/ 	.word	0x00001880


	//   ....[3]....
        /*00cc*/ 	.word	0x00002260


	//   ....[4]....
        /*00d0*/ 	.word	0x00003240


	//----- nvinfo : EIATTR_CRS_STACK_SIZE
	.align		4
.L_1316:
        /*00d4*/ 	.byte	0x04, 0x1e
        /*00d6*/ 	.short	(.L_1318 - .L_1317)
.L_1317:
        /*00d8*/ 	.word	0x00000000


	//----- nvinfo : EIATTR_CBANK_PARAM_SIZE
	.align		4
.L_1318:
        /*00dc*/ 	.byte	0x03, 0x19
        /*00de*/ 	.short	0x0068


	//----- nvinfo : EIATTR_PARAM_CBANK
	.align		4
        /*00e0*/ 	.byte	0x04, 0x0a
        /*00e2*/ 	.short	(.L_1320 - .L_1319)
	.align		4
.L_1319:
        /*00e4*/ 	.word	index@(.nv.constant0._ZN2at6native39_GLOBAL__N__cee6930f_7_Loss_cu_5b0651e139nll_loss_backward_no_reduce_cuda_kernelIN3c108BFloat16ElEEviPKT0_NS_27GenericPackedTensorAccessorIKT_Lm1ENS_16DefaultPtrTraitsElEENS8_IS9_Lm2ESB_lEEPSA_ll)
        /*00e8*/ 	.short	0x0380
        /*00ea*/ 	.short	0x0068


	//----- nvinfo : EIATTR_SW_WAR
	.align		4
.L_1320:
        /*00ec*/ 	.byte	0x04, 0x36
        /*00ee*/ 	.short	(.L_1322 - .L_1321)
.L_1321:
        /*00f0*/ 	.word	0x00000008
.L_1322:


//--------------------- .nv.info._ZN2at6native39_GLOBAL__N__cee6930f_7_Loss_cu_5b0651e139nll_loss_backward_no_reduce_cuda_kernelIN3c108BFloat16EhEEviPKT0_NS_27GenericPackedTensorAccessorIKT_Lm1ENS_16DefaultPtrTraitsElEENS8_IS9_Lm2ESB_lEEPSA_ll --------------------------
	.section	.nv.info._ZN2at6native39_GLOBAL__N__cee6930f_7_Loss_cu_5b0651e139nll_loss_backward_no_reduce_cuda_kernelIN3c108BFloat16EhEEviPKT0_NS_27GenericPackedTensorAccessorIKT_Lm1ENS_16DefaultPtrTraitsElEENS8_IS9_Lm2ESB_lEEPSA_ll,"",@"SHT_CUDA_INFO"
	.sectionflags	@""
	.align	4


	//----- nvinfo : EIATTR_CUDA_API_VERSION
	.align		4
        /*0000*/ 	.byte	0x04, 0x37
        /*0002*/ 	.short	(.L_1324 - .L_1323)
.L_1323:
        /*0004*/ 	.word	0x00000082


	//----- nvinfo : EIATTR_KPARAM_INFO
	.align		4
.L_1324:
        /*0008*/ 	.byte	0x04, 0x17
        /*000a*/ 	.short	(.L_1326 - .L_1325)
.L_1325:
        /*000c*/ 	.word	0x00000000
        /*0010*/ 	.short	0x0006
        /*0012*/ 	.short	0x0060
        /*0014*/ 	.byte	0x00, 0xf0, 0x21, 0x00


	//----- nvinfo : EIATTR_KPARAM_INFO
	.align		4
.L_1326:
        /*0018*/ 	.byte	0x04, 0x17
        /*001a*/ 	.short	(.L_1328 - .L_1327)
.L_1327:
        /*001c*/ 	.word	0x00000000
        /*0020*/ 	.short	0x0005
        /*0022*/ 	.short	0x0058
        /*0024*/ 	.byte	0x00, 0xf0, 0x21, 0x00


	//----- nvinfo : EIATTR_KPARAM_INFO
	.align		4
.L_1328:
        /*0028*/ 	.byte	0x04, 0x17
        /*002a*/ 	.short	(.L_1330 - .L_1329)
.L_1329:
        /*002c*/ 	.word	0x00000000
        /*0030*/ 	.short	0x0004
        /*0032*/ 	.short	0x0050
        /*0034*/ 	.byte	0x00, 0xf5, 0x21, 0x00


	//----- nvinfo : EIATTR_KPARAM_INFO
	.align		4
.L_1330:
        /*0038*/ 	.byte	0x04, 0x17
        /*003a*/ 	.short	(.L_1332 - .L_1331)
.L_1331:
        /*003c*/ 	.word	0x00000000
        /*0040*/ 	.short	0x0003
        /*0042*/ 	.short	0x0028
        /*0044*/ 	.byte	0x00, 0xf0, 0xa1, 0x00


	//----- nvinfo : EIATTR_KPARAM_INFO
	.align		4
.L_1332:
        /*0048*/ 	.byte	0x04, 0x17
        /*004a*/ 	.short	(.L_1334 - .L_1333)
.L_1333:
        /*004c*/ 	.word	0x00000000
        /*0050*/ 	.short	0x0002
        /*0052*/ 	.short	0x0010
        /*0054*/ 	.byte	0x00, 0xf0, 0x61, 0x00


	//----- nvinfo : EIATTR_KPARAM_INFO
	.align		4
.L_1334:
        /*0058*/ 	.byte	0x04, 0x17
        /*005a*/ 	.short	(.L_1336 - .L_1335)
.L_1335:
        /*005c*/ 	.word	0x00000000
        /*0060*/ 	.short	0x0001
        /*0062*/ 	.short	0x0008
        /*0064*/ 	.byte	0x00, 0xf5, 0x21, 0x00


	//----- nvinfo : EIATTR_KPARAM_INFO
	.align		4
.L_1336:
        /*0068*/ 	.byte	0x04, 0x17
        /*006a*/ 	.short	(.L_1338 - .L_1337)
.L_1337:
        /*006c*/ 	.word	0x00000000
        /*0070*/ 	.short	0x0000
        /*0072*/ 	.short	0x0000
        /*0074*/ 	.byte	0x00, 0xf0, 0x11, 0x00


	//----- nvinfo : EIATTR_SPARSE_MMA_MASK
	.align		4
.L_1338:
        /*0078*/ 	.byte	0x03, 0x50
        /*007a*/ 	.short	0x0000


	//----- nvinfo : EIATTR_MAXREG_COUNT
	.align		4
        /*007c*/ 	.byte	0x03, 0x1b
        /*007e*/ 	.short	0x00ff


	//----- nvinfo : EIATTR_EXTERNS
	.align		4
        /*0080*/ 	.byte	0x04, 0x0f
        /*0082*/ 	.short	(.L_1340 - .L_1339)


	//   ....[0]....
	.align		4
.L_1339:
        /*0084*/ 	.word	index@(__assertfail)


	//----- nvinfo : EIATTR_MERCURY_ISA_VERSION
	.align		4
.L_1340:
        /*0088*/ 	.byte	0x03, 0x5f
        /*008a*/ 	.short	0x0101


	//----- nvinfo : EIATTR_VRC_CTA_INIT_COUNT
	.align		4
        /*008c*/ 	.byte	0x02, 0x4a
	.zero		1
	.zero		1


	//----- nvinfo : EIATTR_SYSCALL_OFFSETS
	.align		4
        /*0090*/ 	.byte	0x04, 0x46
        /*0092*/ 	.short	(.L_1342 - .L_1341)


	//   ....[0]....
.L_1341:
        /*0094*/ 	.word	0x00000860


	//   ....[1]....
        /*0098*/ 	.word	0x00000bf0


	//   ....[2]....
        /*009c*/ 	.word	0x00000f10


	//   ....[3]....
        /*00a0*/ 	.word	0x00001230


	//   ....[4]....
        /*00a4*/ 	.word	0x00001550


	//   ....[5]....
        /*00a8*/ 	.word	0x00001ea0


	//   ....[6]....
        /*00ac*/ 	.word	0x000022c0


	//   ....[7]....
        /*00b0*/ 	.word	0x00002650


	//   ....[8]....
        /*00b4*/ 	.word	0x000029e0


	//   ....[9]....
        /*00b8*/ 	.word	0x00002d70


	//----- nvinfo : EIATTR_EXIT_INSTR_OFFSETS
	.align		4
.L_1342:
        /*00bc*/ 	.byte	0x04, 0x1c
        /*00be*/ 	.short	(.L_1344 - .L_1343)


	//   ....[0]....
.L_1343:
        /*00c0*/ 	.word	0x000000b0


	//   ....[1]....
        /*00c4*/ 	.word	0x00000a30


	//   ....[2]....
        /*00c8*/ 	.word	0x00001730


	//   ....[3]....
        /*00cc*/ 	.word	0x00002100


	//   ....[4]....
        /*00d0*/ 	.word	0x00002fc0


	//----- nvinfo : EIATTR_CRS_STACK_SIZE
	.align		4
.L_1344:
        /*00d4*/ 	.byte	0x04, 0x1e
        /*00d6*/ 	.short	(.L_1346 - .L_1345)
.L_1345:
        /*00d8*/ 	.word	0x00000000


	//----- nvinfo : EIATTR_CBANK_PARAM_SIZE
	.align		4
.L_1346:
        /*00dc*/ 	.byte	0x03, 0x19
        /*00de*/ 	.short	0x0068


	//----- nvinfo : EIATTR_PARAM_CBANK
	.align		4
        /*00e0*/ 	.byte	0x04, 0x0a
        /*00e2*/ 	.short	(.L_1348 - .L_1347)
	.align		4
.L_1347:
        /*00e4*/ 	.word	index@(.nv.constant0._ZN2at6native39_GLOBAL__N__cee6930f_7_Loss_cu_5b0651e139nll_loss_backward_no_reduce_cuda_kernelIN3c108BFloat16EhEEviPKT0_NS_27GenericPackedTensorAccessorIKT_Lm1ENS_16DefaultPtrTraitsElEENS8_IS9_Lm2ESB_lEEPSA_ll)
        /*00e8*/ 	.short	0x0380
        /*00ea*/ 	.short	0x0068


	//----- nvinfo : EIATTR_SW_WAR
	.align		4
.L_1348:
        /*00ec*/ 	.byte	0x04, 0x36
        /*00ee*/ 	.short	(.L_1350 - .L_1349)
.L_1349:
        /*00f0*/ 	.word	0x00000008
.L_1350:


//--------------------- .nv.info._ZN2at6native39_GLOBAL__N__cee6930f_7_Loss_cu_5b0651e139nll_loss_backward_no_reduce_cuda_kernelIN3c104HalfElEEviPKT0_NS_27GenericPackedTensorAccessorIKT_Lm1ENS_16DefaultPtrTraitsElEENS8_IS9_Lm2ESB_lEEPSA_ll --------------------------
	.section	.nv.info._ZN2at6native39_GLOBAL__N__cee6930f_7_Loss_cu_5b0651e139nll_loss_backward_no_reduce_cuda_kernelIN3c104HalfElEEviPKT0_NS_27GenericPackedTensorAccessorIKT_Lm1ENS_16DefaultPtrTraitsElEENS8_IS9_Lm2ESB_lEEPSA_ll,"",@"SHT_CUDA_INFO"
	.sectionflags	@""
	.align	4


	//----- nvinfo : EIATTR_CUDA_API_VERSION
	.align		4
        /*0000*/ 	.byte	0x04, 0x37
        /*0002*/ 	.short	(.L_1352 - .L_1351)
.L_1351:
        /*0004*/ 	.word	0x00000082


	//----- nvinfo : EIATTR_KPARAM_INFO
	.align		4
.L_1352:
        /*0008*/ 	.byte	0x04, 0x17
        /*000a*/ 	.short	(.L_1354 - .L_1353)
.L_1353:
        /*000c*/ 	.word	0x00000000
        /*0010*/ 	.short	0x0006
        /*0012*/ 	.short	0x0060
        /*0014*/ 	.byte	0x00, 0xf0, 0x21, 0x00


	//----- nvinfo : EIATTR_KPARAM_INFO
	.align		4
.L_1354:
        /*0018*/ 	.byte	0x04, 0x17
        /*001a*/ 	.short	(.L_1356 - .L_1355)
.L_1355:
        /*001c*/ 	.word	0x00000000
        /*0020*/ 	.short	0x0005
        /*0022*/ 	.short	0x0058
        /*0024*/ 	.byte	0x00, 0xf0, 0x21, 0x00


	//----- nvinfo : EIATTR_KPARAM_INFO
	.align		4
.L_1356:
        /*0028*/ 	.byte	0x04, 0x17
        /*002a*/ 	.short	(.L_1358 - .L_1357)
.L_1357:
        /*002c*/ 	.word	0x00000000
        /*0030*/ 	.short	0x0004
        /*0032*/ 	.short	0x0050
        /*0034*/ 	.byte	0x00, 0xf5, 0x21, 0x00


	//----- nvinfo : EIATTR_KPARAM_INFO
	.align		4
.L_1358:
        /*0038*/ 	.byte	0x04, 0x17
        /*003a*/ 	.short	(.L_1360 - .L_1359)
.L_1359:
        /*003c*/ 	.word	0x00000000
        /*0040*/ 	.short	0x0003
        /*0042*/ 	.short	0x0028
        /*0044*/ 	.byte	0x00, 0xf0, 0xa1, 0x00


	//----- nvinfo : EIATTR_KPARAM_INFO
	.align		4
.L_1360:
        /*0048*/ 	.byte	0x04, 0x17
        /*004a*/ 	.short	(.L_1362 - .L_1361)
.L_1361:
        /*004c*/ 	.word	0x00000000
        /*0050*/ 	.short	0x0002
        /*0052*/ 	.short	0x0010
        /*0054*/ 	.byte	0x00, 0xf0, 0x61, 0x00


	//----- nvinfo : EIATTR_KPARAM_INFO
	.align		4
.L_1362:
        /*0058*/ 	.byte	0x04, 0x17
        /*005a*/ 	.short	(.L_1364 - .L_1363)
.L_1363:
        /*005c*/ 	.word	0x00000000
        /*0060*/ 	.short	0x0001
        /*0062*/ 	.short	0x0008
        /*0064*/ 	.byte	0x00, 0xf5, 0x21, 0x00


	//----- nvinfo : EIATTR_KPARAM_INFO
	.align		4
.L_1364:
        /*0068*/ 	.byte	0x04, 0x17
        /*006a*/ 	.short	(.L_1366 - .L_1365)
.L_1365:
        /*006c*/ 	.word	0x00000000
        /*0070*/ 	.short	0x0000
        /*0072*/ 	.short	0x0000
        /*0074*/ 	.byte	0x00, 0xf0, 0x11, 0x00


	//----- nvinfo : EIATTR_SPARSE_MMA_MASK
	.align		4
.L_1366:
        /*0078*/ 	.byte	0x03, 0x50
        /*007a*/ 	.short	0x0000


	//----- nvinfo : EIATTR_MAXREG_COUNT
	.align		4
        /*007c*/ 	.byte	0x03, 0x1b
        /*007e*/ 	.short	0x00ff


	//----- nvinfo : EIATTR_EXTERNS
	.align		4
        /*0080*/ 	.byte	0x04, 0x0f
        /*0082*/ 	.short	(.L_1368 - .L_1367)


	//   ....[0]....
	.align		4
.L_1367:
        /*0084*/ 	.word	index@(__assertfail)


	//----- nvinfo : EIATTR_MERCURY_ISA_VERSION
	.align		4
.L_1368:
        /*0088*/ 	.byte	0x03, 0x5f
        /*008a*/ 	.short	0x0101


	//----- nvinfo : EIATTR_VRC_CTA_INIT_COUNT
	.align		4
        /*008c*/ 	.byte	0x02, 0x4a
	.zero		1
	.zero		1


	//----- nvinfo : EIATTR_SYSCALL_OFFSETS
	.align		4
        /*0090*/ 	.byte	0x04, 0x46
        /*0092*/ 	.short	(.L_1370 - .L_1369)


	//   ....[0]....
.L_1369:
        /*0094*/ 	.word	0x00000820


	//   ....[1]....
        /*0098*/ 	.word	0x00000c60


	//   ....[2]....
        /*009c*/ 	.word	0x00000fc0


	//   ....[3]....
        /*00a0*/ 	.word	0x00001320


	//   ....[4]....
        /*00a4*/ 	.word	0x00001680


	//   ....[5]....
        /*00a8*/ 	.word	0x00001f90


	//   ....[6]....
        /*00ac*/ 	.word	0x00002430


	//   ....[7]....
        /*00b0*/ 	.word	0x000027d0


	//   ....[8]....
        /*00b4*/ 	.word	0x00002b70


	//   ....[9]....
        /*00b8*/ 	.word	0x00002f10


	//----- nvinfo : EIATTR_EXIT_INSTR_OFFSETS
	.align		4
.L_1370:
        /*00bc*/ 	.byte	0x04, 0x1c
        /*00be*/ 	.short	(.L_1372 - .L_1371)


	//   ....[0]....
.L_1371:
        /*00c0*/ 	.word	0x000000b0


	//   ....[1]....
        /*00c4*/ 	.word	0x00000a60


	//   ....[2]....
        /*00c8*/ 	.word	0x00001880


	//   ....[3]....
        /*00cc*/ 	.word	0x00002230


	//   ....[4]....
        /*00d0*/ 	.word	0x00003150


	//----- nvinfo : EIATTR_CRS_STACK_SIZE
	.align		4
.L_1372:
        /*00d4*/ 	.byte	0x04, 0x1e
        /*00d6*/ 	.short	(.L_1374 - .L_1373)
.L_1373:
        /*00d8*/ 	.word	0x00000000


	//----- nvinfo : EIATTR_CBANK_PARAM_SIZE
	.align		4
.L_1374:
        /*00dc*/ 	.byte	0x03, 0x19
        /*00de*/ 	.short	0x0068


	//----- nvinfo : EIATTR_PARAM_CBANK
	.align		4
        /*00e0*/ 	.byte	0x04, 0x0a
        /*00e2*/ 	.short	(.L_1376 - .L_1375)
	.align		4
.L_1375:
        /*00e4*/ 	.word	index@(.nv.constant0._ZN2at6native39_GLOBAL__N__cee6930f_7_Loss_cu_5b0651e139nll_loss_backward_no_reduce_cuda_kernelIN3c104HalfElEEviPKT0_NS_27GenericPackedTensorAccessorIKT_Lm1ENS_16DefaultPtrTraitsElEENS8_IS9_Lm2ESB_lEEPSA_ll)
        /*00e8*/ 	.short	0x0380
        /*00ea*/ 	.short	0x0068


	//----- nvinfo : EIATTR_SW_WAR
	.align		4
.L_1376:
        /*00ec*/ 	.byte	0x04, 0x36
        /*00ee*/ 	.short	(.L_1378 - .L_1377)
.L_1377:
        /*00f0*/ 	.word	0x00000008
.L_1378:


//--------------------- .nv.info._ZN2at6native39_GLOBAL__N__cee6930f_7_Loss_cu_5b0651e139nll_loss_backward_no_reduce_cuda_kernelIN3c104HalfEhEEviPKT0_NS_27GenericPackedTensorAccessorIKT_Lm1ENS_16DefaultPtrTraitsElEENS8_IS9_Lm2ESB_lEEPSA_ll --------------------------
	.section	.nv.info._ZN2at6native39_GLOBAL__N__cee6930f_7_Loss_cu_5b0651e139nll_loss_backward_no_reduce_cuda_kernelIN3c104HalfEhEEviPKT0_NS_27GenericPackedTensorAccessorIKT_Lm1ENS_16DefaultPtrTraitsElEENS8_IS9_Lm2ESB_lEEPSA_ll,"",@"SHT_CUDA_INFO"
	.sectionflags	@""
	.align	4


	//----- nvinfo : EIATTR_CUDA_API_VERSION
	.align		4
        /*0000*/ 	.byte	0x04, 0x37
        /*0002*/ 	.short	(.L_1380 - .L_1379)
.L_1379:
        /*0004*/ 	.word	0x00000082


	//----- nvinfo : EIATTR_KPARAM_INFO
	.align		4
.L_1380:
        /*0008*/ 	.byte	0x04, 0x17
        /*000a*/ 	.short	(.L_1382 - .L_1381)
.L_1381:
        /*000c*/ 	.word	0x00000000
        /*0010*/ 	.short	0x0006
        /*0012*/ 	.short	0x0060
        /*0014*/ 	.byte	0x00, 0xf0, 0x21, 0x00


	//----- nvinfo : EIATTR_KPARAM_INFO
	.align		4
.L_1382:
        /*0018*/ 	.byte	0x04, 0x17
        /*001a*/ 	.short	(.L_1384 - .L_1383)
.L_1383:
        /*001c*/ 	.word	0x00000000
        /*0020*/ 	.short	0x0005
        /*0022*/ 	.short	0x0058
        /*0024*/ 	.byte	0x00, 0xf0, 0x21, 0x00


	//----- nvinfo : EIATTR_KPARAM_INFO
	.align		4
.L_1384:
        /*0028*/ 	.byte	0x04, 0x17
        /*002a*/ 	.short	(.L_1386 - .L_1385)
.L_1385:
        /*002c*/ 	.word	0x00000000
        /*0030*/ 	.short	0x0004
        /*0032*/ 	.short	0x0050
        /*0034*/ 	.byte	0x00, 0xf5, 0x21, 0x00


	//----- nvinfo : EIATTR_KPARAM_INFO
	.align		4
.L_1386:
        /*0038*/ 	.byte	0x04, 0x17
        /*003a*/ 	.short	(.L_1388 - .L_1387)
.L_1387:
        /*003c*/ 	.word	0x00000000
        /*0040*/ 	.short	0x0003
        /*0042*/ 	.short	0x0028
        /*0044*/ 	.byte	0x00, 0xf0, 0xa1, 0x00


	//----- nvinfo : EIATTR_KPARAM_INFO
	.align		4
.L_1388:
        /*0048*/ 	.byte	0x04, 0x17
        /*004a*/ 	.short	(.L_1390 - .L_1389)
.L_1389:
        /*004c*/ 	.word	0x00000000
        /*0050*/ 	.short	0x0002
        /*0052*/ 	.short	0x0010
        /*0054*/ 	.byte	0x00, 0xf0, 0x61, 0x00


	//----- nvinfo : EIATTR_KPARAM_INFO
	.align		4
.L_1390:
        /*0058*/ 	.byte	0x04, 0x17
        /*005a*/ 	.short	(.L_1392 - .L_1391)
.L_1391:
        /*005c*/ 	.word	0x00000000
        /*0060*/ 	.short	0x0001
        /*0062*/ 	.short	0x0008
        /*0064*/ 	.byte	0x00, 0xf5, 0x21, 0x00


	//----- nvinfo : EIATTR_KPARAM_INFO
	.align		4
.L_1392:
        /*0068*/ 	.byte	0x04, 0x17
        /*006a*/ 	.short	(.L_1394 - .L_1393)
.L_1393:
        /*006c*/ 	.word	0x00000000
        /*0070*/ 	.short	0x0000
        /*0072*/ 	.short	0x0000
        /*0074*/ 	.byte	0x00, 0xf0, 0x11, 0x00


	//----- nvinfo : EIATTR_SPARSE_MMA_MASK
	.align		4
.L_1394:
        /*0078*/ 	.byte	0x03, 0x50
        /*007a*/ 	.short	0x0000


	//----- nvinfo : EIATTR_MAXREG_COUNT
	.align		4
        /*007c*/ 	.byte	0x03, 0x1b
        /*007e*/ 	.short	0x00ff


	//----- nvinfo : EIATTR_EXTERNS
	.align		4
        /*0080*/ 	.byte	0x04, 0x0f
        /*0082*/ 	.short	(.L_1396 - .L_1395)


	//   ....[0]....
	.align		4
.L_1395:
        /*0084*/ 	.word	index@(__assertfail)


	//----- nvinfo : EIATTR_MERCURY_ISA_VERSION
	.align		4
.L_1396:
        /*0088*/ 	.byte	0x03, 0x5f
        /*008a*/ 	.short	0x0101


	//----- nvinfo : EIATTR_VRC_CTA_INIT_COUNT
	.align		4
        /*008c*/ 	.byte	0x02, 0x4a
	.zero		1
	.zero		1


	//----- nvinfo : EIATTR_SYSCALL_OFFSETS
	.align		4
        /*0090*/ 	.byte	0x04, 0x46
        /*0092*/ 	.short	(.L_1398 - .L_1397)


	//   ....[0]....
.L_1397:
        /*0094*/ 	.word	0x00000860


	//   ....[1]....
        /*0098*/ 	.word	0x00000bf0


	//   ....[2]....
        /*009c*/ 	.word	0x00000f10


	//   ....[3]....
        /*00a0*/ 	.word	0x00001230


	//   ....[4]....
        /*00a4*/ 	.word	0x00001550


	//   ....[5]....
        /*00a8*/ 	.word	0x00001ea0


	//   ....[6]....
        /*00ac*/ 	.word	0x00002290


	//   ....[7]....
        /*00b0*/ 	.word	0x000025f0


	//   ....[8]....
        /*00b4*/ 	.word	0x00002950


	//   ....[9]....
        /*00b8*/ 	.word	0x00002cb0


	//----- nvinfo : EIATTR_EXIT_INSTR_OFFSETS
	.align		4
.L_1398:
        /*00bc*/ 	.byte	0x04, 0x1c
        /*00be*/ 	.short	(.L_1400 - .L_1399)


	//   ....[0]....
.L_1399:
        /*00c0*/ 	.word	0x000000b0


	//   ....[1]....
        /*00c4*/ 	.word	0x00000a30


	//   ....[2]....
        /*00c8*/ 	.word	0x00001730


	//   ....[3]....
        /*00cc*/ 	.word	0x000020d0


	//   ....[4]....
        /*00d0*/ 	.word	0x00002ed0


	//----- nvinfo : EIATTR_CRS_STACK_SIZE
	.align		4
.L_1400:
        /*00d4*/ 	.byte	0x04, 0x1e
        /*00d6*/ 	.short	(.L_1402 - .L_1401)
.L_1401:
        /*00d8*/ 	.word	0x00000000


	//----- nvinfo : EIATTR_CBANK_PARAM_SIZE
	.align		4
.L_1402:
        /*00dc*/ 	.byte	0x03, 0x19
        /*00de*/ 	.short	0x0068


	//----- nvinfo : EIATTR_PARAM_CBANK
	.align		4
        /*00e0*/ 	.byte	0x04, 0x0a
        /*00e2*/ 	.short	(.L_1404 - .L_1403)
	.align		4
.L_1403:
        /*00e4*/ 	.word	index@(.nv.constant0._ZN2at6native39_GLOBAL__N__cee6930f_7_Loss_cu_5b0651e139nll_loss_backward_no_reduce_cuda_kernelIN3c104HalfEhEEviPKT0_NS_27GenericPackedTensorAccessorIKT_Lm1ENS_16DefaultPtrTraitsElEENS8_IS9_Lm2ESB_lEEPSA_ll)
        /*00e8*/ 	.short	0x0380
        /*00ea*/ 	.short	0x0068


	//----- nvinfo : EIATTR_SW_WAR
	.align		4
.L_1404:
        /*00ec*/ 	.byte	0x04, 0x36
        /*00ee*/ 	.short	(.L_1406 - .L_1405)
.L_1405:
        /*00f0*/ 	.word	0x00000008
.L_1406:


//--------------------- .nv.info._ZN2at6native39_GLOBAL__N__cee6930f_7_Loss_cu_5b0651e139nll_loss_backward_no_reduce_cuda_kernelIflEEviPKT0_NS_27GenericPackedTensorAccessorIKT_Lm1ENS_16DefaultPtrTraitsElEENS6_IS7_Lm2ES9_lEEPS8_ll --------------------------
	.section	.nv.info._ZN2at6native39_GLOBAL__N__cee6930f_7_Loss_cu_5b0651e139nll_loss_backward_no_reduce_cuda_kernelIflEEviPKT0_NS_27GenericPackedTensorAccessorIKT_Lm1ENS_16DefaultPtrTraitsElEENS6_IS7_Lm2ES9_lEEPS8_ll,"",@"SHT_CUDA_INFO"
	.sectionflags	@""
	.align	4


	//----- nvinfo : EIATTR_CUDA_API_VERSION
	.align		4
        /*0000*/ 	.byte	0x04, 0x37
        /*0002*/ 	.short	(.L_1408 - .L_1407)
.L_1407:
        /*0004*/ 	.word	0x00000082


	//----- nvinfo : EIATTR_KPARAM_INFO
	.align		4
.L_1408:
        /*0008*/ 	.byte	0x04, 0x17
        /*000a*/ 	.short	(.L_1410 - .L_1409)
.L_1409:
        /*000c*/ 	.word	0x00000000
        /*0010*/ 	.short	0x0006
        /*0012*/ 	.short	0x0060
        /*0014*/ 	.byte	0x00, 0xf0, 0x21, 0x00


	//----- nvinfo : EIATTR_KPARAM_INFO
	.align		4
.L_1410:
        /*0018*/ 	.byte	0x04, 0x17
        /*001a*/ 	.short	(.L_1412 - .L_1411)
.L_1411:
        /*001c*/ 	.word	0x00000000
        /*0020*/ 	.short	0x0005
        /*0022*/ 	.short	0x0058
        /*0024*/ 	.byte	0x00, 0xf0, 0x21, 0x00


	//----- nvinfo : EIATTR_KPARAM_INFO
	.align		4
.L_1412:
        /*0028*/ 	.byte	0x04, 0x17
        /*002a*/ 	.short	(.L_1414 - .L_1413)
.L_1413:
        /*002c*/ 	.word	0x00000000
        /*0030*/ 	.short	0x0004
        /*0032*/ 	.short	0x0050
        /*0034*/ 	.byte	0x00, 0xf5, 0x21, 0x00


	//----- nvinfo : EIATTR_KPARAM_INFO
	.align		4
.L_1414:
        /*0038*/ 	.byte	0x04, 0x17
        /*003a*/ 	.short	(.L_1416 - .L_1415)
.L_1415:
        /*003c*/ 	.word	0x00000000
        /*0040*/ 	.short	0x0003
        /*0042*/ 	.short	0x0028
        /*0044*/ 	.byte	0x00, 0xf0, 0xa1, 0x00


	//----- nvinfo : EIATTR_KPARAM_INFO
	.align		4
.L_1416:
        /*0048*/ 	.byte	0x04, 0x17
        /*004a*/ 	.short	(.L_1418 - .L_1417)
.L_1417:
        /*004c*/ 	.word	0x00000000
        /*0050*/ 	.short	0x0002
        /*0052*/ 	.short	0x0010
        /*0054*/ 	.byte	0x00, 0xf0, 0x61, 0x00


	//----- nvinfo : EIATTR_KPARAM_INFO
	.align		4
.L_1418:
        /*0058*/ 	.byte	0x04, 0x17
        /*005a*/ 	.short	(.L_1420 - .L_1419)
.L_1419:
        /*005c*/ 	.word	0x00000000
        /*0060*/ 	.short	0x0001
        /*0062*/ 	.short	0x0008
        /*0064*/ 	.byte	0x00, 0xf5, 0x21, 0x00


	//----- nvinfo : EIATTR_KPARAM_INFO
	.align		4
.L_1420:
        /*0068*/ 	.byte	0x04, 0x17
        /*006a*/ 	.short	(.L_1422 - .L_1421)
.L_1421:
        /*006c*/ 	.word	0x00000000
        /*0070*/ 	.short	0x0000
        /*0072*/ 	.short	0x0000
        /*0074*/ 	.byte	0x00, 0xf0, 0x11, 0x00


	//----- nvinfo : EIATTR_SPARSE_MMA_MASK
	.align		4
.L_1422:
        /*0078*/ 	.byte	0x03, 0x50
        /*007a*/ 	.short	0x0000


	//----- nvinfo : EIATTR_MAXREG_COUNT
	.align		4
        /*007c*/ 	.byte	0x03, 0x1b
        /*007e*/ 	.short	0x00ff


	//----- nvinfo : EIATTR_EXTERNS
	.align		4
        /*0080*/ 	.byte	0x04, 0x0f
        /*0082*/ 	.short	(.L_1424 - .L_1423)


	//   ....[0]....
	.align		4
.L_1423:
        /*0084*/ 	.word	index@(__assertfail)


	//----- nvinfo : EIATTR_MERCURY_ISA_VERSION
	.align		4
.L_1424:
        /*0088*/ 	.byte	0x03, 0x5f
        /*008a*/ 	.short	0x0101


	//----- nvinfo : EIATTR_VRC_CTA_INIT_COUNT
	.align		4
        /*008c*/ 	.byte	0x02, 0x4a
	.zero		1
	.zero		1


	//----- nvinfo : EIATTR_SYSCALL_OFFSETS
	.align		4
        /*0090*/ 	.byte	0x04, 0x46
        /*0092*/ 	.short	(.L_1426 - .L_1425)


	//   ....[0]....
.L_1425:
        /*0094*/ 	.word	0x00000820


	//   ....[1]....
        /*0098*/ 	.word	0x00000c40


	//   ....[2]....
        /*009c*/ 	.word	0x00000f80


	//   ....[3]....
        /*00a0*/ 	.word	0x000012c0


	//   ....[4]....
        /*00a4*/ 	.word	0x00001600


	//   ....[5]....
        /*00a8*/ 	.word	0x00001ef0


	//   ....[6]....
        /*00ac*/ 	.word	0x00002360


	//   ....[7]....
        /*00b0*/ 	.word	0x000026d0


	//   ....[8]....
        /*00b4*/ 	.word	0x00002a40


	//   ....[9]....
        /*00b8*/ 	.word	0x00002db0


	//----- nvinfo : EIATTR_EXIT_INSTR_OFFSETS
	.align		4
.L_1426:
        /*00bc*/ 	.byte	0x04, 0x1c
        /*00be*/ 	.short	(.L_1428 - .L_1427)


	//   ....[0]....
.L_1427:
        /*00c0*/ 	.word	0x000000b0


	//   ....[1]....
        /*00c4*/ 	.word	0x00000a40


	//   ....[2]....
        /*00c8*/ 	.word	0x000017e0


	//   ....[3]....
        /*00cc*/ 	.word	0x00002160


	//   ....[4]....
        /*00d0*/ 	.word	0x00002fc0


	//----- nvinfo : EIATTR_CRS_STACK_SIZE
	.align		4
.L_1428:
        /*00d4*/ 	.byte	0x04, 0x1e
        /*00d6*/ 	.short	(.L_1430 - .L_1429)
.L_1429:
        /*00d8*/ 	.word	0x00000000


	//----- nvinfo : EIATTR_CBANK_PARAM_SIZE
	.align		4
.L_1430:
        /*00dc*/ 	.byte	0x03, 0x19
        /*00de*/ 	.short	0x0068


	//----- nvinfo : EIATTR_PARAM_CBANK
	.align		4
        /*00e0*/ 	.byte	0x04, 0x0a
        /*00e2*/ 	.short	(.L_1432 - .L_1431)
	.align		4
.L_1431:
        /*00e4*/ 	.word	index@(.nv.constant0._ZN2at6native39_GLOBAL__N__cee6930f_7_Loss_cu_5b0651e139nll_loss_backward_no_reduce_cuda_kernelIflEEviPKT0_NS_27GenericPackedTensorAccessorIKT_Lm1ENS_16DefaultPtrTraitsElEENS6_IS7_Lm2ES9_lEEPS8_ll)
        /*00e8*/ 	.short	0x0380
        /*00ea*/ 	.short	0x0068


	//----- nvinfo : EIATTR_SW_WAR
	.align		4
.L_1432:
        /*00ec*/ 	.byte	0x04, 0x36
        /*00ee*/ 	.short	(.L_1434 - .L_1433)
.L_1433:
        /*00f0*/ 	.word	0x00000008
.L_1434:


//--------------------- .nv.info._ZN2at6native39_GLOBAL__N__cee6930f_7_Loss_cu_5b0651e139nll_loss_backward_no_reduce_cuda_kernelIfhEEviPKT0_NS_27GenericPackedTensorAccessorIKT_Lm1ENS_16DefaultPtrTraitsElEENS6_IS7_Lm2ES9_lEEPS8_ll --------------------------
	.section	.nv.info._ZN2at6native39_GLOBAL__N__cee6930f_7_Loss_cu_5b0651e139nll_loss_backward_no_reduce_cuda_kernelIfhEEviPKT0_NS_27GenericPackedTensorAccessorIKT_Lm1ENS_16DefaultPtrTraitsElEENS6_IS7_Lm2ES9_lEEPS8_ll,"",@"SHT_CUDA_INFO"
	.sectionflags	@""
	.align	4


	//----- nvinfo : EIATTR_CUDA_API_VERSION
	.align		4
        /*0000*/ 	.byte	0x04, 0x37
        /*0002*/ 	.short	(.L_1436 - .L_1435)
.L_1435:
        /*0004*/ 	.word	0x00000082


	//----- nvinfo : EIATTR_KPARAM_INFO
	.align		4
.L_1436:
        /*0008*/ 	.byte	0x04, 0x17
        /*000a*/ 	.short	(.L_1438 - .L_1437)
.L_1437:
        /*000c*/ 	.word	0x00000000
        /*0010*/ 	.short	0x0006
        /*0012*/ 	.short	0x0060
        /*0014*/ 	.byte	0x00, 0xf0, 0x21, 0x00


	//----- nvinfo : EIATTR_KPARAM_INFO
	.align		4
.L_1438:
        /*0018*/ 	.byte	0x04, 0x17
        /*001a*/ 	.short	(.L_1440 - .L_1439)
.L_1439:
        /*001c*/ 	.word	0x00000000
        /*0020*/ 	.short	0x0005
        /*0022*/ 	.short	0x0058
        /*0024*/ 	.byte	0x00, 0xf0, 0x21, 0x00


	//----- nvinfo : EIATTR_KPARAM_INFO
	.align		4
.L_1440:
        /*0028*/ 	.byte	0x04, 0x17
        /*002a*/ 	.short	(.L_1442 - .L_1441)
.L_1441:
        /*002c*/ 	.word	0x00000000
        /*0030*/ 	.short	0x0004
        /*0032*/ 	.short	0x0050
        /*0034*/ 	.byte	0x00, 0xf5, 0x21, 0x00


	//----- nvinfo : EIATTR_KPARAM_INFO
	.align		4
.L_1442:
        /*0038*/ 	.byte	0x04, 0x17
        /*003a*/ 	.short	(.L_1444 - .L_1443)
.L_1443:
        /*003c*/ 	.word	0x00000000
        /*0040*/ 	.short	0x0003
        /*0042*/ 	.short	0x0028
        /*0044*/ 	.byte	0x00, 0xf0, 0xa1, 0x00


	//----- nvinfo : EIATTR_KPARAM_INFO
	.align		4
.L_1444:
        /*0048*/ 	.byte	0x04, 0x17
        /*004a*/ 	.short	(.L_1446 - .L_1445)
.L_1445:
        /*004c*/ 	.word	0x00000000
        /*0050*/ 	.short	0x0002
        /*0052*/ 	.short	0x0010
        /*0054*/ 	.byte	0x00, 0xf0, 0x61, 0x00


	//----- nvinfo : EIATTR_KPARAM_INFO
	.align		4
.L_1446:
        /*0058*/ 	.byte	0x04, 0x17
        /*005a*/ 	.short	(.L_1448 - .L_1447)
.L_1447:
        /*005c*/ 	.word	0x00000000
        /*0060*/ 	.short	0x0001
        /*0062*/ 	.short	0x0008
        /*0064*/ 	.byte	0x00, 0xf5, 0x21, 0x00


	//----- nvinfo : EIATTR_KPARAM_INFO
	.align		4
.L_1448:
        /*0068*/ 	.byte	0x04, 0x17
        /*006a*/ 	.short	(.L_1450 - .L_1449)
.L_1449:
        /*006c*/ 	.word	0x00000000
        /*0070*/ 	.short	0x0000
        /*0072*/ 	.short	0x0000
        /*0074*/ 	.byte	0x00, 0xf0, 0x11, 0x00


	//----- nvinfo : EIATTR_SPARSE_MMA_MASK
	.align		4
.L_1450:
        /*0078*/ 	.byte	0x03, 0x50
        /*007a*/ 	.short	0x0000


	//----- nvinfo : EIATTR_MAXREG_COUNT
	.align		4
        /*007c*/ 	.byte	0x03, 0x1b
        /*007e*/ 	.short	0x00ff


	//----- nvinfo : EIATTR_EXTERNS
	.align		4
        /*0080*/ 	.byte	0x04, 0x0f
        /*0082*/ 	.short	(.L_1452 - .L_1451)


	//   ....[0]....
	.align		4
.L_1451:
        /*0084*/ 	.word	index@(__assertfail)


	//----- nvinfo : EIATTR_MERCURY_ISA_VERSION
	.align		4
.L_1452:
        /*0088*/ 	.byte	0x03, 0x5f
        /*008a*/ 	.short	0x0101


	//----- nvinfo : EIATTR_VRC_CTA_INIT_COUNT
	.align		4
        /*008c*/ 	.byte	0x02, 0x4a
	.zero		1
	.zero		1


	//----- nvinfo : EIATTR_SYSCALL_OFFSETS
	.align		4
        /*0090*/ 	.byte	0x04, 0x46
        /*0092*/ 	.short	(.L_1454 - .L_1453)


	//   ....[0]....
.L_1453:
        /*0094*/ 	.word	0x00000860


	//   ....[1]....
        /*0098*/ 	.word	0x00000bd0


	//   ....[2]....
        /*009c*/ 	.word	0x00000ed0


	//   ....[3]....
        /*00a0*/ 	.word	0x000011d0


	//   ....[4]....
        /*00a4*/ 	.word	0x000014d0


	//   ....[5]....
        /*00a8*/ 	.word	0x00001e00


	//   ....[6]....
        /*00ac*/ 	.word	0x000021c0


	//   ....[7]....
        /*00b0*/ 	.word	0x000024f0


	//   ....[8]....
        /*00b4*/ 	.word	0x00002820


	//   ....[9]....
        /*00b8*/ 	.word	0x00002b50


	//----- nvinfo : EIATTR_EXIT_INSTR_OFFSETS
	.align		4
.L_1454:
        /*00bc*/ 	.byte	0x04, 0x1c
        /*00be*/ 	.short	(.L_1456 - .L_1455)


	//   ....[0]....
.L_1455:
        /*00c0*/ 	.word	0x000000b0


	//   ....[1]....
        /*00c4*/ 	.word	0x00000a10


	//   ....[2]....
        /*00c8*/ 	.word	0x00001690


	//   ....[3]....
        /*00cc*/ 	.word	0x00002000


	//   ....[4]....
        /*00d0*/ 	.word	0x00002d40


	//----- nvinfo : EIATTR_CRS_STACK_SIZE
	.align		4
.L_1456:
        /*00d4*/ 	.byte	0x04, 0x1e
        /*00d6*/ 	.short	(.L_1458 - .L_1457)
.L_1457:
        /*00d8*/ 	.word	0x00000000


	//----- nvinfo : EIATTR_CBANK_PARAM_SIZE
	.align		4
.L_1458:
        /*00dc*/ 	.byte	0x03, 0x19
        /*00de*/ 	.short	0x0068


	//----- nvinfo : EIATTR_PARAM_CBANK
	.align		4
        /*00e0*/ 	.byte	0x04, 0x0a
        /*00e2*/ 	.short	(.L_1460 - .L_1459)
	.align		4
.L_1459:
        /*00e4*/ 	.word	index@(.nv.constant0._ZN2at6native39_GLOBAL__N__cee6930f_7_Loss_cu_5b0651e139nll_loss_backward_no_reduce_cuda_kernelIfhEEviPKT0_NS_27GenericPackedTensorAccessorIKT_Lm1ENS_16DefaultPtrTraitsElEENS6_IS7_Lm2ES9_lEEPS8_ll)
        /*00e8*/ 	.short	0x0380
        /*00ea*/ 	.short	0x0068


	//----- nvinfo : EIATTR_SW_WAR
	.align		4
.L_1460:
        /*00ec*/ 	.byte	0x04, 0x36
        /*00ee*/ 	.short	(.L_1462 - .L_1461)
.L_1461:
        /*00f0*/ 	.word	0x00000008
.L_1462:


//--------------------- .nv.info._ZN2at6native39_GLOBAL__N__cee6930f_7_Loss_cu_5b0651e139nll_loss_backward_no_reduce_cuda_kernelIdlEEviPKT0_NS_27GenericPackedTensorAccessorIKT_Lm1ENS_16DefaultPtrTraitsElEENS6_IS7_Lm2ES9_lEEPS8_ll --------------------------
	.section	.nv.info._ZN2at6native39_GLOBAL__N__cee6930f_7_Loss_cu_5b0651e139nll_loss_backward_no_reduce_cuda_kernelIdlEEviPKT0_NS_27GenericPackedTensorAccessorIKT_Lm1ENS_16DefaultPtrTraitsElEENS6_IS7_Lm2ES9_lEEPS8_ll,"",@"SHT_CUDA_INFO"
	.sectionflags	@""
	.align	4


	//----- nvinfo : EIATTR_CUDA_API_VERSION
	.align		4
        /*0000*/ 	.byte	0x04, 0x37
        /*0002*/ 	.short	(.L_1464 - .L_1463)
.L_1463:
        /*0004*/ 	.word	0x00000082


	//----- nvinfo : EIATTR_KPARAM_INFO
	.align		4
.L_1464:
        /*0008*/ 	.byte	0x04, 0x17
        /*000a*/ 	.short	(.L_1466 - .L_1465)
.L_1465:
        /*000c*/ 	.word	0x00000000
        /*0010*/ 	.short	0x0006
        /*0012*/ 	.short	0x0060
        /*0014*/ 	.byte	0x00, 0xf0, 0x21, 0x00


	//----- nvinfo : EIATTR_KPARAM_INFO
	.align		4
.L_1466:
        /*0018*/ 	.byte	0x04, 0x17
        /*001a*/ 	.short	(.L_1468 - .L_1467)
.L_1467:
        /*001c*/ 	.word	0x00000000
        /*0020*/ 	.short	0x0005
        /*0022*/ 	.short	0x0058
        /*0024*/ 	.byte	0x00, 0xf0, 0x21, 0x00


	//----- nvinfo : EIATTR_KPARAM_INFO
	.align		4
.L_1468:
        /*0028*/ 	.byte	0x04, 0x17
        /*002a*/ 	.short	(.L_1470 - .L_1469)
.L_1469:
        /*002c*/ 	.word	0x00000000
        /*0030*/ 	.short	0x0004
        /*0032*/ 	.short	0x0050
        /*0034*/ 	.byte	0x00, 0xf5, 0x21, 0x00


	//----- nvinfo : EIATTR_KPARAM_INFO
	.align		4
.L_1470:
        /*0038*/ 	.byte	0x04, 0x17
        /*003a*/ 	.short	(.L_1472 - .L_1471)
.L_1471:
        /*003c*/ 	.word	0x00000000
        /*0040*/ 	.short	0x0003
        /*0042*/ 	.short	0x0028
        /*0044*/ 	.byte	0x00, 0xf0, 0xa1, 0x00


	//----- nvinfo : EIATTR_KPARAM_INFO
	.align		4
.L_1472:
        /*0048*/ 	.byte	0x04, 0x17
        /*004a*/ 	.short	(.L_1474 - .L_1473)
.L_1473:
        /*004c*/ 	.word	0x00000000
        /*0050*/ 	.short	0x0002
        /*0052*/ 	.short	0x0010
        /*0054*/ 	.byte	0x00, 0xf0, 0x61, 0x00


	//----- nvinfo : EIATTR_KPARAM_INFO
	.align		4
.L_1474:
        /*0058*/ 	.byte	0x04, 0x17
        /*005a*/ 	.short	(.L_1476 - .L_1475)
.L_1475:
        /*005c*/ 	.word	0x00000000
        /*0060*/ 	.short	0x0001
        /*0062*/ 	.short	0x0008
        /*0064*/ 	.byte	0x00, 0xf5, 0x21, 0x00


	//----- nvinfo : EIATTR_KPARAM_INFO
	.align		4
.L_1476:
        /*0068*/ 	.byte	0x04, 0x17
        /*006a*/ 	.short	(.L_1478 - .L_1477)
.L_1477:
        /*006c*/ 	.word	0x00000000
        /*0070*/ 	.short	0x0000
        /*0072*/ 	.short	0x0000
        /*0074*/ 	.byte	0x00, 0xf0, 0x11, 0x00


	//----- nvinfo : EIATTR_SPARSE_MMA_MASK
	.align		4
.L_1478:
        /*0078*/ 	.byte	0x03, 0x50
        /*007a*/ 	.short	0x0000


	//----- nvinfo : EIATTR_MAXREG_COUNT
	.align		4
        /*007c*/ 	.byte	0x03, 0x1b
        /*007e*/ 	.short	0x00ff


	//----- nvinfo : EIATTR_EXTERNS
	.align		4
        /*0080*/ 	.byte	0x04, 0x0f
        /*0082*/ 	.short	(.L_1480 - .L_1479)


	//   ....[0]....
	.align		4
.L_1479:
        /*0084*/ 	.word	index@(__assertfail)


	//----- nvinfo : EIATTR_MERCURY_ISA_VERSION
	.align		4
.L_1480:
        /*0088*/ 	.byte	0x03, 0x5f
        /*008a*/ 	.short	0x0101


	//----- nvinfo : EIATTR_VRC_CTA_INIT_COUNT
	.align		4
        /*008c*/ 	.byte	0x02, 0x4a
	.zero		1
	.zero		1


	//----- nvinfo : EIATTR_SYSCALL_OFFSETS
	.align		4
        /*0090*/ 	.byte	0x04, 0x46
        /*0092*/ 	.short	(.L_1482 - .L_1481)


	//   ....[0]....
.L_1481:
        /*0094*/ 	.word	0x00000820


	//   ....[1]....
        /*0098*/ 	.word	0x00000c40


	//   ....[2]....
        /*009c*/ 	.word	0x00000f80


	//   ....[3]....
        /*00a0*/ 	.word	0x000012c0


	//   ....[4]....
        /*00a4*/ 	.word	0x00001600


	//   ....[5]....
        /*00a8*/ 	.word	0x00001ef0


	//   ....[6]....
        /*00ac*/ 	.word	0x00002360


	//   ....[7]....
        /*00b0*/ 	.word	0x000026d0


	//   ....[8]....
        /*00b4*/ 	.word	0x00002a40


	//   ....[9]....
        /*00b8*/ 	.word	0x00002db0


	//----- nvinfo : EIATTR_EXIT_INSTR_OFFSETS
	.align		4
.L_1482:
        /*00bc*/ 	.byte	0x04, 0x1c
        /*00be*/ 	.short	(.L_1484 - .L_1483)


	//   ....[0]....
.L_1483:
        /*00c0*/ 	.word	0x000000b0


	//   ....[1]....
        /*00c4*/ 	.word	0x00000a40


	//   ....[2]....
        /*00c8*/ 	.word	0x000017e0


	//   ....[3]....
        /*00cc*/ 	.word	0x00002160


	//   ....[4]....
        /*00d0*/ 	.word	0x00002fc0


	//----- nvinfo : EIATTR_CRS_STACK_SIZE
	.align		4
.L_1484:
        /*00d4*/ 	.byte	0x04, 0x1e
        /*00d6*/ 	.short	(.L_1486 - .L_1485)
.L_1485:
        /*00d8*/ 	.word	0x00000000


	//----- nvinfo : EIATTR_CBANK_PARAM_SIZE
	.align		4
.L_1486:
        /*00dc*/ 	.byte	0x03, 0x19
        /*00de*/ 	.short	0x0068


	//----- nvinfo : EIATTR_PARAM_CBANK
	.align		4
        /*00e0*/ 	.byte	0x04, 0x0a
        /*00e2*/ 	.short	(.L_1488 - .L_1487)
	.align		4
.L_1487:
        /*00e4*/ 	.word	index@(.nv.constant0._ZN2at6native39_GLOBAL__N__cee6930f_7_Loss_cu_5b0651e139nll_loss_backward_no_reduce_cuda_kernelIdlEEviPKT0_NS_27GenericPackedTensorAccessorIKT_Lm1ENS_16DefaultPtrTraitsElEENS6_IS7_Lm2ES9_lEEPS8_ll)
        /*00e8*/ 	.short	0x0380
        /*00ea*/ 	.short	0x0068


	//----- nvinfo : EIATTR_SW_WAR
	.align		4
.L_1488:
        /*00ec*/ 	.byte	0x04, 0x36
        /*00ee*/ 	.short	(.L_1490 - .L_1489)
.L_1489:
        /*00f0*/ 	.word	0x00000008
.L_1490:


//--------------------- .nv.info._ZN2at6native39_GLOBAL__N__cee6930f_7_Loss_cu_5b0651e139nll_loss_backward_no_reduce_cuda_kernelIdhEEviPKT0_NS_27GenericPackedTensorAccessorIKT_Lm1ENS_16DefaultPtrTraitsElEENS6_IS7_Lm2ES9_lEEPS8_ll --------------------------
	.section	.nv.info._ZN2at6native39_GLOBAL__N__cee6930f_7_Loss_cu_5b0651e139nll_loss_backward_no_reduce_cuda_kernelIdhEEviPKT0_NS_27GenericPackedTensorAccessorIKT_Lm1ENS_16DefaultPtrTraitsElEENS6_IS7_Lm2ES9_lEEPS8_ll,"",@"SHT_CUDA_INFO"
	.sectionflags	@""
	.align	4


	//----- nvinfo : EIATTR_CUDA_API_VERSION
	.align		4
        /*0000*/ 	.byte	0x04, 0x37
        /*0002*/ 	.short	(.L_1492 - .L_1491)
.L_1491:
        /*0004*/ 	.word	0x00000082


	//----- nvinfo : EIATTR_KPARAM_INFO
	.align		4
.L_1492:
        /*0008*/ 	.byte	0x04, 0x17
        /*000a*/ 	.short	(.L_1494 - .L_1493)
.L_1493:
        /*000c*/ 	.word	0x00000000
        /*0010*/ 	.short	0x0006
        /*0012*/ 	.short	0x0060
        /*0014*/ 	.byte	0x00, 0xf0, 0x21, 0x00


	//----- nvinfo : EIATTR_KPARAM_INFO
	.align		4
.L_1494:
        /*0018*/ 	.byte	0x04, 0x17
        /*001a*/ 	.short	(.L_1496 - .L_1495)
.L_1495:
        /*001c*/ 	.word	0x00000000
        /*0020*/ 	.short	0x0005
        /*0022*/ 	.short	0x0058
        /*0024*/ 	.byte	0x00, 0xf0, 0x21, 0x00


	//----- nvinfo : EIATTR_KPARAM_INFO
	.align		4
.L_1496:
        /*0028*/ 	.byte	0x04, 0x17
        /*002a*/ 	.short	(.L_1498 - .L_1497)
.L_1497:
        /*002c*/ 	.word	0x00000000
        /*0030*/ 	.short	0x0004
        /*0032*/ 	.short	0x0050
        /*0034*/ 	.byte	0x00, 0xf5, 0x21, 0x00


	//----- nvinfo : EIATTR_KPARAM_INFO
	.align		4
.L_1498:
        /*0038*/ 	.byte	0x04, 0x17
        /*003a*/ 	.short	(.L_1500 - .L_1499)
.L_1499:
        /*003c*/ 	.word	0x00000000
        /*0040*/ 	.short	0x0003
        /*0042*/ 	.short	0x0028
        /*0044*/ 	.byte	0x00, 0xf0, 0xa1, 0x00


	//----- nvinfo : EIATTR_KPARAM_INFO
	.align		4
.L_1500:
        /*0048*/ 	.byte	0x04, 0x17
        /*004a*/ 	.short	(.L_1502 - .L_1501)
.L_1501:
        /*004c*/ 	.word	0x00000000
        /*0050*/ 	.short	0x0002
        /*0052*/ 	.short	0x0010
        /*0054*/ 	.byte	0x00, 0xf0, 0x61, 0x00


	//----- nvinfo : EIATTR_KPARAM_INFO
	.align		4
.L_1502:
        /*0058*/ 	.byte	0x04, 0x17
        /*005a*/ 	.short	(.L_1504 - .L_1503)
.L_1503:
        /*005c*/ 	.word	0x00000000
        /*0060*/ 	.short	0x0001
        /*0062*/ 	.short	0x0008
        /*0064*/ 	.byte	0x00, 0xf5, 0x21, 0x00


	//----- nvinfo : EIATTR_KPARAM_INFO
	.align		4
.L_1504:
        /*0068*/ 	.byte	0x04, 0x17
        /*006a*/ 	.short	(.L_1506 - .L_1505)
.L_1505:
        /*006c*/ 	.word	0x00000000
        /*0070*/ 	.short	0x0000
        /*0072*/ 	.short	0x0000
        /*0074*/ 	.byte	0x00, 0xf0, 0x11, 0x00


	//----- nvinfo : EIATTR_SPARSE_MMA_MASK
	.align		4
.L_1506:
        /*0078*/ 	.byte	0x03, 0x50
        /*007a*/ 	.short	0x0000


	//----- nvinfo : EIATTR_MAXREG_COUNT
	.align		4
        /*007c*/ 	.byte	0x03, 0x1b
        /*007e*/ 	.short	0x00ff


	//----- nvinfo : EIATTR_EXTERNS
	.align		4
        /*0080*/ 	.byte	0x04, 0x0f
        /*0082*/ 	.short	(.L_1508 - .L_1507)


	//   ....[0]....
	.align		4
.L_1507:
        /*0084*/ 	.word	index@(__assertfail)


	//----- nvinfo : EIATTR_MERCURY_ISA_VERSION
	.align		4
.L_1508:
        /*0088*/ 	.byte	0x03, 0x5f
        /*008a*/ 	.short	0x0101


	//----- nvinfo : EIATTR_VRC_CTA_INIT_COUNT
	.align		4
        /*008c*/ 	.byte	0x02, 0x4a
	.zero		1
	.zero		1


	//----- nvinfo : EIATTR_SYSCALL_OFFSETS
	.align		4
        /*0090*/ 	.byte	0x04, 0x46
        /*0092*/ 	.short	(.L_1510 - .L_1509)


	//   ....[0]....
.L_1509:
        /*0094*/ 	.word	0x00000860


	//   ....[1]....
        /*0098*/ 	.word	0x00000b70


	//   ....[2]....
        /*009c*/ 	.word	0x00000e70


	//   ....[3]....
        /*00a0*/ 	.word	0x00001170


	//   ....[4]....
        /*00a4*/ 	.word	0x00001470


	//   ....[5]....
        /*00a8*/ 	.word	0x00001da0


	//   ....[6]....
        /*00ac*/ 	.word	0x00002160


	//   ....[7]....
        /*00b0*/ 	.word	0x00002490


	//   ....[8]....
        /*00b4*/ 	.word	0x000027c0


	//   ....[9]....
        /*00b8*/ 	.word	0x00002af0


	//----- nvinfo : EIATTR_EXIT_INSTR_OFFSETS
	.align		4
.L_1510:
        /*00bc*/ 	.byte	0x04, 0x1c
        /*00be*/ 	.short	(.L_1512 - .L_1511)


	//   ....[0]....
.L_1511:
        /*00c0*/ 	.word	0x000000b0


	//   ....[1]....
        /*00c4*/ 	.word	0x000009b0


	//   ....[2]....
        /*00c8*/ 	.word	0x00001630


	//   ....[3]....
        /*00cc*/ 	.word	0x00001fa0


	//   ....[4]....
        /*00d0*/ 	.word	0x00002ce0


	//----- nvinfo : EIATTR_CRS_STACK_SIZE
	.align		4
.L_1512:
        /*00d4*/ 	.byte	0x04, 0x1e
        /*00d6*/ 	.short	(.L_1514 - .L_1513)
.L_1513:
        /*00d8*/ 	.word	0x00000000


	//----- nvinfo : EIATTR_CBANK_PARAM_SIZE
	.align		4
.L_1514:
        /*00dc*/ 	.byte	0x03, 0x19
        /*00de*/ 	.short	0x0068


	//----- nvinfo : EIATTR_PARAM_CBANK
	.align		4
        /*00e0*/ 	.byte	0x04, 0x0a
        /*00e2*/ 	.short	(.L_1516 - .L_1515)
	.align		4
.L_1515:
        /*00e4*/ 	.word	index@(.nv.constant0._ZN2at6native39_GLOBAL__N__cee6930f_7_Loss_cu_5b0651e139nll_loss_backward_no_reduce_cuda_kernelIdhEEviPKT0_NS_27GenericPackedTensorAccessorIKT_Lm1ENS_16DefaultPtrTraitsElEENS6_IS7_Lm2ES9_lEEPS8_ll)
        /*00e8*/ 	.short	0x0380
        /*00ea*/ 	.short	0x0068


	//----- nvinfo : EIATTR_SW_WAR
	.align		4
.L_1516:
        /*00ec*/ 	.byte	0x04, 0x36
        /*00ee*/ 	.short	(.L_1518 - .L_1517)
.L_1517:
        /*00f0*/ 	.word	0x00000008
.L_1518:


//--------------------- .nv.info._ZN2at6native39_GLOBAL__N__cee6930f_7_Loss_cu_5b0651e138nll_loss_forward_reduce_cuda_kernel_2dIN3c108BFloat16EflEEvPT_S6_PKS5_PKT1_S8_bllll --------------------------
	.section	.nv.info._ZN2at6native39_GLOBAL__N__cee6930f_7_Loss_cu_5b0651e138nll_loss_forward_reduce_cuda_kernel_2dIN3c108BFloat16EflEEvPT_S6_PKS5_PKT1_S8_bllll,"",@"SHT_CUDA_INFO"
	.sectionflags	@""
	.align	4


	//----- nvinfo : EIATTR_CUDA_API_VERSION
	.align		4
        /*0000*/ 	.byte	0x04, 0x37
        /*0002*/ 	.short	(.L_1520 - .L_1519)
.L_1519:
        /*0004*/ 	.word	0x00000082


	//----- nvinfo : EIATTR_KPARAM_INFO
	.align		4
.L_1520:
        /*0008*/ 	.byte	0x04, 0x17
        /*000a*/ 	.short	(.L_1522 - .L_1521)
.L_1521:
        /*000c*/ 	.word	0x00000000
        /*0010*/ 	.short	0x0009
        /*0012*/ 	.short	0x0048
        /*0014*/ 	.byte	0x00, 0xf0, 0x21, 0x00


	//----- nvinfo : EIATTR_KPARAM_INFO
	.align		4
.L_1522:
        /*0018*/ 	.byte	0x04, 0x17
        /*001a*/ 	.short	(.L_1524 - .L_1523)
.L_1523:
        /*001c*/ 	.word	0x00000000
        /*0020*/ 	.short	0x0008
        /*0022*/ 	.short	0x0040
        /*0024*/ 	.byte	0x00, 0xf0, 0x21, 0x00


	//----- nvinfo : EIATTR_KPARAM_INFO
	.align		4
.L_1524:
        /*0028*/ 	.byte	0x04, 0x17
        /*002a*/ 	.short	(.L_1526 - .L_1525)
.L_1525:
        /*002c*/ 	.word	0x00000000
        /*0030*/ 	.short	0x0007
        /*0032*/ 	.short	0x0038
        /*0034*/ 	.byte	0x00, 0xf0, 0x21, 0x00


	//----- nvinfo : EIATTR_KPARAM_INFO
	.align		4
.L_1526:
        /*0038*/ 	.byte	0x04, 0x17
        /*003a*/ 	.short	(.L_1528 - .L_1527)
.L_1527:
        /*003c*/ 	.word	0x00000000
        /*0040*/ 	.short	0x0006
        /*0042*/ 	.short	0x0030
        /*0044*/ 	.byte	0x00, 0xf0, 0x21, 0x00


	//----- nvinfo : EIATTR_KPARAM_INFO
	.align		4
.L_1528:
        /*0048*/ 	.byte	0x04, 0x17
        /*004a*/ 	.short	(.L_1530 - .L_1529)
.L_1529:
        /*004c*/ 	.word	0x00000000
        /*0050*/ 	.short	0x0005
        /*0052*/ 	.short	0x0028
        /*0054*/ 	.byte	0x00, 0xf0, 0x05, 0x00


	//----- nvinfo : EIATTR_KPARAM_INFO
	.align		4
.L_1530:
        /*0058*/ 	.byte	0x04, 0x17
        /*005a*/ 	.short	(.L_1532 - .L_1531)
.L_1531:
        /*005c*/ 	.word	0x00000000
        /*0060*/ 	.short	0x0004
        /*0062*/ 	.short	0x0020
        /*0064*/ 	.byte	0x00, 0xf5, 0x21, 0x00


	//----- nvinfo : EIATTR_KPARAM_INFO
	.align		4
.L_1532:
        /*0068*/ 	.byte	0x04, 0x17
        /*006a*/ 	.short	(.L_1534 - .L_1533)
.L_1533:
        /*006c*/ 	.word	0x00000000
        /*0070*/ 	.short	0x0003
        /*0072*/ 	.short	0x0018
        /*0074*/ 	.byte	0x00, 0xf5, 0x21, 0x00


	//----- nvinfo : EIATTR_KPARAM_INFO
	.align		4
.L_1534:
        /*0078*/ 	.byte	0x04, 0x17
        /*007a*/ 	.short	(.L_1536 - .L_1535)
.L_1535:
        /*007c*/ 	.word	0x00000000
        /*0080*/ 	.short	0x0002
        /*0082*/ 	.short	0x0010
        /*0084*/ 	.byte	0x00, 0xf5, 0x21, 0x00


	//----- nvinfo : EIATTR_KPARAM_INFO
	.align		4
.L_1536:
        /*0088*/ 	.byte	0x04, 0x17
        /*008a*/ 	.short	(.L_1538 - .L_1537)
.L_1537:
        /*008c*/ 	.word	0x00000000
        /*0090*/ 	.short	0x0001
        /*0092*/ 	.short	0x0008
        /*0094*/ 	.byte	0x00, 0xf5, 0x21, 0x00


	//----- nvinfo : EIATTR_KPARAM_INFO
	.align		4
.L_1538:
        /*0098*/ 	.byte	0x04, 0x17
        /*009a*/ 	.short	(.L_1540 - .L_1539)
.L_1539:
        /*009c*/ 	.word	0x00000000
        /*00a0*/ 	.short	0x0000
        /*00a2*/ 	.short	0x0000
        /*00a4*/ 	.byte	0x00, 0xf5, 0x21, 0x00


	//----- nvinfo : EIATTR_SPARSE_MMA_MASK
	.align		4
.L_1540:
        /*00a8*/ 	.byte	0x03, 0x50
        /*00aa*/ 	.short	0x0000


	//----- nvinfo : EIATTR_MAXREG_COUNT
	.align		4
        /*00ac*/ 	.byte	0x03, 0x1b
        /*00ae*/ 	.short	0x00ff


	//----- nvinfo : EIATTR_NUM_BARRIERS
	.align		4
        /*00b0*/ 	.byte	0x02, 0x4c
        /*00b2*/ 	.byte	0x01
	.zero		1


	//----- nvinfo : EIATTR_EXTERNS
	.align		4
        /*00b4*/ 	.byte	0x04, 0x0f
        /*00b6*/ 	.short	(.L_1542 - .L_1541)


	//   ....[0]....
	.align		4
.L_1541:
        /*00b8*/ 	.word	index@(__assertfail)


	//----- nvinfo : EIATTR_MERCURY_ISA_VERSION
	.align		4
.L_1542:
        /*00bc*/ 	.byte	0x03, 0x5f
        /*00be*/ 	.short	0x0101


	//----- nvinfo : EIATTR_VRC_CTA_INIT_COUNT
	.align		4
        /*00c0*/ 	.byte	0x02, 0x4a
	.zero		1
	.zero		1


	//----- nvinfo : EIATTR_SYSCALL_OFFSETS
	.align		4
        /*00c4*/ 	.byte	0x04, 0x46
        /*00c6*/ 	.short	(.L_1544 - .L_1543)


	//   ....[0]....
.L_1543:
        /*00c8*/ 	.word	0x00000420


	//   ....[1]....
        /*00cc*/ 	.word	0x00000800


	//----- nvinfo : EIATTR_EXIT_INSTR_OFFSETS
	.align		4
.L_1544:
        /*00d0*/ 	.byte	0x04, 0x1c
        /*00d2*/ 	.short	(.L_1546 - .L_1545)


	//   ....[0]....
.L_1545:
        /*00d4*/ 	.word	0x00000b20


	//   ....[1]....
        /*00d8*/ 	.word	0x00000c50


	//   ....[2]....
        /*00dc*/ 	.word	0x00000ca0


	//----- nvinfo : EIATTR_CRS_STACK_SIZE
	.align		4
.L_1546:
        /*00e0*/ 	.byte	0x04, 0x1e
        /*00e2*/ 	.short	(.L_1548 - .L_1547)
.L_1547:
        /*00e4*/ 	.word	0x00000000


	//----- nvinfo : EIATTR_CBANK_PARAM_SIZE
	.align		4
.L_1548:
        /*00e8*/ 	.byte	0x03, 0x19
        /*00ea*/ 	.short	0x0050


	//----- nvinfo : EIATTR_PARAM_CBANK
	.align		4
        /*00ec*/ 	.byte	0x04, 0x0a
        /*00ee*/ 	.short	(.L_1550 - .L_1549)
	.align		4
.L_1549:
        /*00f0*/ 	.word	index@(.nv.constant0._ZN2at6native39_GLOBAL__N__cee6930f_7_Loss_cu_5b0651e138nll_loss_forward_reduce_cuda_kernel_2dIN3c108BFloat16EflEEvPT_S6_PKS5_PKT1_S8_bllll)
        /*00f4*/ 	.short	0x0380
        /*00f6*/ 	.short	0x0050


	//----- nvinfo : EIATTR_SW_WAR
	.align		4
.L_1550:
        /*00f8*/ 	.byte	0x04, 0x36
        /*00fa*/ 	.short	(.L_1552 - .L_1551)
.L_1551:
        /*00fc*/ 	.word	0x00000008
.L_1552:


//--------------------- .nv.info._ZN2at6native39_GLOBAL__N__cee6930f_7_Loss_cu_5b0651e138nll_loss_forward_reduce_cuda_kernel_2dIN3c108BFloat16EfhEEvPT_S6_PKS5_PKT1_S8_bllll --------------------------
	.section	.nv.info._ZN2at6native39_GLOBAL__N__cee6930f_7_Loss_cu_5b0651e138nll_loss_forward_reduce_cuda_kernel_2dIN3c108BFloat16EfhEEvPT_S6_PKS5_PKT1_S8_bllll,"",@"SHT_CUDA_INFO"
	.sectionflags	@""
	.align	4


	//----- nvinfo : EIATTR_CUDA_API_VERSION
	.align		4
        /*0000*/ 	.byte	0x04, 0x37
        /*0002*/ 	.short	(.L_1554 - .L_1553)
.L_1553:
        /*0004*/ 	.word	0x00000082


	//----- nvinfo : EIATTR_KPARAM_INFO
	.align		4
.L_1554:
        /*0008*/ 	.byte	0x04, 0x17
        /*000a*/ 	.short	(.L_1556 - .L_1555)
.L_1555:
        /*000c*/ 	.word	0x00000000
        /*0010*/ 	.short	0x0009
        /*0012*/ 	.short	0x0048
        /*0014*/ 	.byte	0x00, 0xf0, 0x21, 0x00


	//----- nvinfo : EIATTR_KPARAM_INFO
	.align		4
.L_1556:
        /*0018*/ 	.byte	0x04, 0x17
        /*001a*/ 	.short	(.L_1558 - .L_1557)
.L_1557:
        /*001c*/ 	.word	0x00000000
        /*0020*/ 	.short	0x0008
        /*0022*/ 	.short	0x0040
        /*0024*/ 	.byte	0x00, 0xf0, 0x21, 0x00


	//----- nvinfo : EIATTR_KPARAM_INFO
	.align		4
.L_1558:
        /*0028*/ 	.byte	0x04, 0x17
        /*002a*/ 	.short	(.L_1560 - .L_1559)
.L_1559:
        /*002c*/ 	.word	0x00000000
        /*0030*/ 	.short	0x0007
        /*0032*/ 	.short	0x0038
        /*0034*/ 	.byte	0x00, 0xf0, 0x21, 0x00


	//----- nvinfo : EIATTR_KPARAM_INFO
	.align		4
.L_1560:
        /*0038*/ 	.byte	0x04, 0x17
        /*003a*/ 	.short	(.L_1562 - .L_1561)
.L_1561:
        /*003c*/ 	.word	0x00000000
        /*0040*/ 	.short	0x0006
        /*0042*/ 	.short	0x0030
        /*0044*/ 	.byte	0x00, 0xf0, 0x21, 0x00


	//----- nvinfo : EIATTR_KPARAM_INFO
	.align		4
.L_1562:
        /*0048*/ 	.byte	0x04, 0x17
        /*004a*/ 	.short	(.L_1564 - .L_1563)
.L_1563:
        /*004c*/ 	.word	0x00000000
        /*0050*/ 	.short	0x0005
        /*0052*/ 	.short	0x0028
        /*0054*/ 	.byte	0x00, 0xf0, 0x05, 0x00


	//----- nvinfo : EIATTR_KPARAM_INFO
	.align		4
.L_1564:
        /*0058*/ 	.byte	0x04, 0x17
        /*005a*/ 	.short	(.L_1566 - .L_1565)
.L_1565:
        /*005c*/ 	.word	0x00000000
        /*0060*/ 	.short	0x0004
        /*0062*/ 	.short	0x0020
        /*0064*/ 	.byte	0x00, 0xf5, 0x21, 0x00


	//----- nvinfo : EIATTR_KPARAM_INFO
	.align		4
.L_1566:
        /*0068*/ 	.byte	0x04, 0x17
        /*006a*/ 	.short	(.L_1568 - .L_1567)
.L_1567:
        /*006c*/ 	.word	0x00000000
        /*0070*/ 	.short	0x0003
        /*0072*/ 	.short	0x0018
        /*0074*/ 	.byte	0x00, 0xf5, 0x21, 0x00


	//----- nvinfo : EIATTR_KPARAM_INFO
	.align		4
.L_1568:
        /*0078*/ 	.byte	0x04, 0x17
        /*007a*/ 	.short	(.L_1570 - .L_1569)
.L_1569:
        /*007c*/ 	.word	0x00000000
        /*0080*/ 	.short	0x0002
        /*0082*/ 	.short	0x0010
        /*0084*/ 	.byte	0x00, 0xf5, 0x21, 0x00


	//----- nvinfo : EIATTR_KPARAM_INFO
	.align		4
.L_1570:
        /*0088*/ 	.byte	0x04, 0x17
        /*008a*/ 	.short	(.L_1572 - .L_1571)
.L_1571:
        /*008c*/ 	.word	0x00000000
        /*0090*/ 	.short	0x0001
        /*0092*/ 	.short	0x0008
        /*0094*/ 	.byte	0x00, 0xf5, 0x21, 0x00


	//----- nvinfo : EIATTR_KPARAM_INFO
	.align		4
.L_1572:
        /*0098*/ 	.byte	0x04, 0x17
        /*009a*/ 	.short	(.L_1574 - .L_1573)
.L_1573:
        /*009c*/ 	.word	0x00000000
        /*00a0*/ 	.short	0x0000
        /*00a2*/ 	.short	0x0000
        /*00a4*/ 	.byte	0x00, 0xf5, 0x21, 0x00


	//----- nvinfo : EIATTR_SPARSE_MMA_MASK
	.align		4
.L_1574:
        /*00a8*/ 	.byte	0x03, 0x50
        /*00aa*/ 	.short	0x0000


	//----- nvinfo : EIATTR_MAXREG_COUNT
	.align		4
        /*00ac*/ 	.byte	0x03, 0x1b
        /*00ae*/ 	.short	0x00ff


	//----- nvinfo : EIATTR_NUM_BARRIERS
	.align		4
        /*00b0*/ 	.byte	0x02, 0x4c
        /*00b2*/ 	.byte	0x01
	.zero		1


	//----- nvinfo : EIATTR_EXTERNS
	.align		4
        /*00b4*/ 	.byte	0x04, 0x0f
        /*00b6*/ 	.short	(.L_1576 - .L_1575)


	//   ....[0]....
	.align		4
.L_1575:
        /*00b8*/ 	.word	index@(__assertfail)


	//----- nvinfo : EIATTR_MERCURY_ISA_VERSION
	.align		4
.L_1576:
        /*00bc*/ 	.byte	0x03, 0x5f
        /*00be*/ 	.short	0x0101


	//----- nvinfo : EIATTR_VRC_CTA_INIT_COUNT
	.align		4
        /*00c0*/ 	.byte	0x02, 0x4a
	.zero		1
	.zero		1


	//----- nvinfo : EIATTR_SYSCALL_OFFSETS
	.align		4
        /*00c4*/ 	.byte	0x04, 0x46
        /*00c6*/ 	.short	(.L_1578 - .L_1577)


	//   ....[0]....
.L_1577:
        /*00c8*/ 	.word	0x00000400


	//   ....[1]....
        /*00cc*/ 	.word	0x000007d0


	//----- nvinfo : EIATTR_EXIT_INSTR_OFFSETS
	.align		4
.L_1578:
        /*00d0*/ 	.byte	0x04, 0x1c
        /*00d2*/ 	.short	(.L_1580 - .L_1579)


	//   ....[0]....
.L_1579:
        /*00d4*/ 	.word	0x00000b00


	//   ....[1]....
        /*00d8*/ 	.word	0x00000c30


	//   ....[2]....
        /*00dc*/ 	.word	0x00000c80


	//----- nvinfo : EIATTR_CRS_STACK_SIZE
	.align		4
.L_1580:
        /*00e0*/ 	.byte	0x04, 0x1e
        /*00e2*/ 	.short	(.L_1582 - .L_1581)
.L_1581:
        /*00e4*/ 	.word	0x00000000


	//----- nvinfo : EIATTR_CBANK_PARAM_SIZE
	.align		4
.L_1582:
        /*00e8*/ 	.byte	0x03, 0x19
        /*00ea*/ 	.short	0x0050


	//----- nvinfo : EIATTR_PARAM_CBANK
	.align		4
        /*00ec*/ 	.byte	0x04, 0x0a
        /*00ee*/ 	.short	(.L_1584 - .L_1583)
	.align		4
.L_1583:
        /*00f0*/ 	.word	index@(.nv.constant0._ZN2at6native39_GLOBAL__N__cee6930f_7_Loss_cu_5b0651e138nll_loss_forward_reduce_cuda_kernel_2dIN3c108BFloat16EfhEEvPT_S6_PKS5_PKT1_S8_bllll)
        /*00f4*/ 	.short	0x0380
        /*00f6*/ 	.short	0x0050


	//----- nvinfo : EIATTR_SW_WAR
	.align		4
.L_1584:
        /*00f8*/ 	.byte	0x04, 0x36
        /*00fa*/ 	.short	(.L_1586 - .L_1585)
.L_1585:
        /*00fc*/ 	.word	0x00000008
.L_1586:


//--------------------- .nv.info._ZN2at6native39_GLOBAL__N__cee6930f_7_Loss_cu_5b0651e138nll_loss_forward_reduce_cuda_kernel_2dIN3c104HalfEflEEvPT_S6_PKS5_PKT1_S8_bllll --------------------------
	.section	.nv.info._ZN2at6native39_GLOBAL__N__cee6930f_7_Loss_cu_5b0651e138nll_loss_forward_reduce_cuda_kernel_2dIN3c104HalfEflEEvPT_S6_PKS5_PKT1_S8_bllll,"",@"SHT_CUDA_INFO"
	.sectionflags	@""
	.align	4


	//----- nvinfo : EIATTR_CUDA_API_VERSION
	.align		4
        /*0000*/ 	.byte	0x04, 0x37
        /*0002*/ 	.short	(.L_1588 - .L_1587)
.L_1587:
        /*0004*/ 	.word	0x00000082


	//----- nvinfo : EIATTR_KPARAM_INFO
	.align		4
.L_1588:
        /*0008*/ 	.byte	0x04, 0x17
        /*000a*/ 	.short	(.L_1590 - .L_1589)
.L_1589:
        /*000c*/ 	.word	0x00000000
        /*0010*/ 	.short	0x0009
        /*0012*/ 	.short	0x0048
        /*0014*/ 	.byte	0x00, 0xf0, 0x21, 0x00


	//----- nvinfo : EIATTR_KPARAM_INFO
	.align		4
.L_1590:
        /*0018*/ 	.byte	0x04, 0x17
        /*001a*/ 	.short	(.L_1592 - .L_1591)
.L_1591:
        /*001c*/ 	.word	0x00000000
        /*0020*/ 	.short	0x0008
        /*0022*/ 	.short	0x0040
        /*0024*/ 	.byte	0x00, 0xf0, 0x21, 0x00


	//----- nvinfo : EIATTR_KPARAM_INFO
	.align		4
.L_1592:
        /*0028*/ 	.byte	0x04, 0x17
        /*002a*/ 	.short	(.L_1594 - .L_1593)
.L_1593:
        /*002c*/ 	.word	0x00000000
        /*0030*/ 	.short	0x0007
        /*0032*/ 	.short	0x0038
        /*0034*/ 	.byte	0x00, 0xf0, 0x21, 0x00


	//----- nvinfo : EIATTR_KPARAM_INFO
	.align		4
.L_1594:
        /*0038*/ 	.byte	0x04, 0x17
        /*003a*/ 	.short	(.L_1596 - .L_1595)
.L_1595:
        /*003c*/ 	.word	0x00000000
        /*0040*/ 	.short	0x0006
        /*0042*/ 	.short	0x0030
        /*0044*/ 	.byte	0x00, 0xf0, 0x21, 0x00


	//----- nvinfo : EIATTR_KPARAM_INFO
	.align		4
.L_1596:
        /*0048*/ 	.byte	0x04, 0x17
        /*004a*/ 	.short	(.L_1598 - .L_1597)
.L_1597:
        /*004c*/ 	.word	0x00000000
        /*0050*/ 	.short	0x0005
        /*0052*/ 	.short	0x0028
        /*0054*/ 	.byte	0x00, 0xf0, 0x05, 0x00


	//----- nvinfo : EIATTR_KPARAM_INFO
	.align		4
.L_1598:
        /*0058*/ 	.byte	0x04, 0x17
        /*005a*/ 	.short	(.L_1600 - .L_1599)
.L_1599:
        /*005c*/ 	.word	0x00000000
        /*0060*/ 	.short	0x0004
        /*0062*/ 	.short	0x0020
        /*0064*/ 	.byte	0x00, 0xf5, 0x21, 0x00


	//----- nvinfo : EIATTR_KPARAM_INFO
	.align		4
.L_1600:
        /*0068*/ 	.byte	0x04, 0x17
        /*006a*/ 	.short	(.L_1602 - .L_1601)
.L_1601:
        /*006c*/ 	.word	0x00000000
        /*0070*/ 	.short	0x0003
        /*0072*/ 	.short	0x0018
        /*0074*/ 	.byte	0x00, 0xf5, 0x21, 0x00


	//----- nvinfo : EIATTR_KPARAM_INFO
	.align		4
.L_1602:
        /*0078*/ 	.byte	0x04, 0x17
        /*007a*/ 	.short	(.L_1604 - .L_1603)
.L_1603:
        /*007c*/ 	.word	0x00000000
        /*0080*/ 	.short	0x0002
        /*0082*/ 	.short	0x0010
        /*0084*/ 	.byte	0x00, 0xf5, 0x21, 0x00


	//----- nvinfo : EIATTR_KPARAM_INFO
	.align		4
.L_1604:
        /*0088*/ 	.byte	0x04, 0x17
        /*008a*/ 	.short	(.L_1606 - .L_1605)
.L_1605:
        /*008c*/ 	.word	0x00000000
        /*0090*/ 	.short	0x0001
        /*0092*/ 	.short	0x0008
        /*0094*/ 	.byte	0x00, 0xf5, 0x21, 0x00


	//----- nvinfo : EIATTR_KPARAM_INFO
	.align		4
.L_1606:
        /*0098*/ 	.byte	0x04, 0x17
        /*009a*/ 	.short	(.L_1608 - .L_1607)
.L_1607:
        /*009c*/ 	.word	0x00000000
        /*00a0*/ 	.short	0x0000
        /*00a2*/ 	.short	0x0000
        /*00a4*/ 	.byte	0x00, 0xf5, 0x21, 0x00


	//----- nvinfo : EIATTR_SPARSE_MMA_MASK
	.align		4
.L_1608:
        /*00a8*/ 	.byte	0x03, 0x50
        /*00aa*/ 	.short	0x0000


	//----- nvinfo : EIATTR_MAXREG_COUNT
	.align		4
        /*00ac*/ 	.byte	0x03, 0x1b
        /*00ae*/ 	.short	0x00ff


	//----- nvinfo : EIATTR_NUM_BARRIERS
	.align		4
        /*00b0*/ 	.byte	0x02, 0x4c
        /*00b2*/ 	.byte	0x01
	.zero		1


	//----- nvinfo : EIATTR_EXTERNS
	.align		4
        /*00b4*/ 	.byte	0x04, 0x0f
        /*00b6*/ 	.short	(.L_1610 - .L_1609)


	//   ....[0]....
	.align		4
.L_1609:
        /*00b8*/ 	.word	index@(__assertfail)


	//----- nvinfo : EIATTR_MERCURY_ISA_VERSION
	.align		4
.L_1610:
        /*00bc*/ 	.byte	0x03, 0x5f
        /*00be*/ 	.short	0x0101


	//----- nvinfo : EIATTR_VRC_CTA_INIT_COUNT
	.align		4
        /*00c0*/ 	.byte	0x02, 0x4a
	.zero		1
	.zero		1


	//----- nvinfo : EIATTR_SYSCALL_OFFSETS
	.align		4
        /*00c4*/ 	.byte	0x04, 0x46
        /*00c6*/ 	.short	(.L_1612 - .L_1611)


	//   ....[0]....
.L_1611:
        /*00c8*/ 	.word	0x00000420


	//   ....[1]....
        /*00cc*/ 	.word	0x00000800


	//----- nvinfo : EIATTR_EXIT_INSTR_OFFSETS
	.align		4
.L_1612:
        /*00d0*/ 	.byte	0x04, 0x1c
        /*00d2*/ 	.short	(.L_1614 - .L_1613)


	//   ....[0]....
.L_1613:
        /*00d4*/ 	.word	0x00000b20


	//   ....[1]....
        /*00d8*/ 	.word	0x00000c50


	//   ....[2]....
        /*00dc*/ 	.word	0x00000ca0


	//----- nvinfo : EIATTR_CRS_STACK_SIZE
	.align		4
.L_1614:
        /*00e0*/ 	.byte	0x04, 0x1e
        /*00e2*/ 	.short	(.L_1616 - .L_1615)
.L_1615:
        /*00e4*/ 	.word	0x00000000


	//----- nvinfo : EIATTR_CBANK_PARAM_SIZE
	.align		4
.L_1616:
        /*00e8*/ 	.byte	0x03, 0x19
        /*00ea*/ 	.short	0x0050


	//----- nvinfo : EIATTR_PARAM_CBANK
	.align		4
        /*00ec*/ 	.byte	0x04, 0x0a
        /*00ee*/ 	.short	(.L_1618 - .L_1617)
	.align		4
.L_1617:
        /*00f0*/ 	.word	index@(.nv.constant0._ZN2at6native39_GLOBAL__N__cee6930f_7_Loss_cu_5b0651e138nll_loss_forward_reduce_cuda_kernel_2dIN3c104HalfEflEEvPT_S6_PKS5_PKT1_S8_bllll)
        /*00f4*/ 	.short	0x0380
        /*00f6*/ 	.short	0x0050


	//----- nvinfo : EIATTR_SW_WAR
	.align		4
.L_1618:
        /*00f8*/ 	.byte	0x04, 0x36
        /*00fa*/ 	.short	(.L_1620 - .L_1619)
.L_1619:
        /*00fc*/ 	.word	0x00000008
.L_1620:


//--------------------- .nv.info._ZN2at6native39_GLOBAL__N__cee6930f_7_Loss_cu_5b0651e138nll_loss_forward_reduce_cuda_kernel_2dIN3c104HalfEfhEEvPT_S6_PKS5_PKT1_S8_bllll --------------------------
	.section	.nv.info._ZN2at6native39_GLOBAL__N__cee6930f_7_Loss_cu_5b0651e138nll_loss_forward_reduce_cuda_kernel_2dIN3c104HalfEfhEEvPT_S6_PKS5_PKT1_S8_bllll,"",@"SHT_CUDA_INFO"
	.sectionflags	@""
	.align	4


	//----- nvinfo : EIATTR_CUDA_API_VERSION
	.align		4
        /*0000*/ 	.byte	0x04, 0x37
        /*0002*/ 	.short	(.L_1622 - .L_1621)
.L_1621:
        /*0004*/ 	.word	0x00000082


	//----- nvinfo : EIATTR_KPARAM_INFO
	.align		4
.L_1622:
        /*0008*/ 	.byte	0x04, 0x17
        /*000a*/ 	.short	(.L_1624 - .L_1623)
.L_1623:
        /*000c*/ 	.word	0x00000000
        /*0010*/ 	.short	0x0009
        /*0012*/ 	.short	0x0048
        /*0014*/ 	.byte	0x00, 0xf0, 0x21, 0x00


	//----- nvinfo : EIATTR_KPARAM_INFO
	.align		4
.L_1624:
        /*0018*/ 	.byte	0x04, 0x17
        /*001a*/ 	.short	(.L_1626 - .L_1625)
.L_1625:
        /*001c*/ 	.word	0x00000000
        /*0020*/ 	.short	0x0008
        /*0022*/ 	.short	0x0040
        /*0024*/ 	.byte	0x00, 0xf0, 0x21, 0x00


	//----- nvinfo : EIATTR_KPARAM_INFO
	.align		4
.L_1626:
        /*0028*/ 	.byte	0x04, 0x17
        /*002a*/ 	.short	(.L_1628 - .L_1627)
.L_1627:
        /*002c*/ 	.word	0x00000000
        /*0030*/ 	.short	0x0007
        /*0032*/ 	.short	0x0038
        /*0034*/ 	.byte	0x00, 0xf0, 0x21, 0x00


	//----- nvinfo : EIATTR_KPARAM_INFO
	.align		4
.L_1628:
        /*0038*/ 	.byte	0x04, 0x17
        /*003a*/ 	.short	(.L_1630 - .L_1629)
.L_1629:
        /*003c*/ 	.word	0x00000000
        /*0040*/ 	.short	0x0006
        /*0042*/ 	.short	0x0030
        /*0044*/ 	.byte	0x00, 0xf0, 0x21, 0x00


	//----- nvinfo : EIATTR_KPARAM_INFO
	.align		4
.L_1630:
        /*0048*/ 	.byte	0x04, 0x17
        /*004a*/ 	.short	(.L_1632 - .L_1631)
.L_1631:
        /*004c*/ 	.word	0x00000000
        /*0050*/ 	.short	0x0005
        /*0052*/ 	.short	0x0028
        /*0054*/ 	.byte	0x00, 0xf0, 0x05, 0x00


	//----- nvinfo : EIATTR_KPARAM_INFO
	.align		4
.L_1632:
        /*0058*/ 	.byte	0x04, 0x17
        /*005a*/ 	.short	(.L_1634 - .L_1633)
.L_1633:
        /*005c*/ 	.word	0x00000000
        /*0060*/ 	.short	0x0004
        /*0062*/ 	.short	0x0020
        /*0064*/ 	.byte	0x00, 0xf5, 0x21, 0x00


	//----- nvinfo : EIATTR_KPARAM_INFO
	.align		4
.L_1634:
        /*0068*/ 	.byte	0x04, 0x17
        /*006a*/ 	.short	(.L_1636 - .L_1635)
.L_1635:
        /*006c*/ 	.word	0x00000000
        /*0070*/ 	.short	0x0003
        /*0072*/ 	.short	0x0018
        /*0074*/ 	.byte	0x00, 0xf5, 0x21, 0x00


	//----- nvinfo : EIATTR_KPARAM_INFO
	.align		4
.L_1636:
        /*0078*/ 	.byte	0x04, 0x17
        /*007a*/ 	.short	(.L_1638 - .L_1637)
.L_1637:
        /*007c*/ 	.word	0x00000000
        /*0080*/ 	.short	0x0002
        /*0082*/ 	.short	0x0010
        /*0084*/ 	.byte	0x00, 0xf5, 0x21, 0x00


	//----- nvinfo : EIATTR_KPARAM_INFO
	.align		4
.L_1638:
        /*0088*/ 	.byte	0x04, 0x17
        /*008a*/ 	.short	(.L_1640 - .L_1639)
.L_1639:
        /*008c*/ 	.word	0x00000000
        /*0090*/ 	.short	0x0001
        /*0092*/ 	.short	0x0008
        /*0094*/ 	.byte	0x00, 0xf5, 0x21, 0x00


	//----- nvinfo : EIATTR_KPARAM_INFO
	.align		4
.L_1640:
        /*0098*/ 	.byte	0x04, 0x17
        /*009a*/ 	.short	(.L_1642 - .L_1641)
.L_1641:
        /*009c*/ 	.word	0x00000000
        /*00a0*/ 	.short	0x0000
        /*00a2*/ 	.short	0x0000
        /*00a4*/ 	.byte	0x00, 0xf5, 0x21, 0x00


	//----- nvinfo : EIATTR_SPARSE_MMA_MASK
	.align		4
.L_1642:
        /*00a8*/ 	.byte	0x03, 0x50
        /*00aa*/ 	.short	0x0000


	//----- nvinfo : EIATTR_MAXREG_COUNT
	.align		4
        /*00ac*/ 	.byte	0x03, 0x1b
        /*00ae*/ 	.short	0x00ff


	//----- nvinfo : EIATTR_NUM_BARRIERS
	.align		4
        /*00b0*/ 	.byte	0x02, 0x4c
        /*00b2*/ 	.byte	0x01
	.zero		1


	//----- nvinfo : EIATTR_EXTERNS
	.align		4
        /*00b4*/ 	.byte	0x04, 0x0f
        /*00b6*/ 	.short	(.L_1644 - .L_1643)


	//   ....[0]....
	.align		4
.L_1643:
        /*00b8*/ 	.word	index@(__assertfail)


	//----- nvinfo : EIATTR_MERCURY_ISA_VERSION
	.align		4
.L_1644:
        /*00bc*/ 	.byte	0x03, 0x5f
        /*00be*/ 	.short	0x0101


	//----- nvinfo : EIATTR_VRC_CTA_INIT_COUNT
	.align		4
        /*00c0*/ 	.byte	0x02, 0x4a
	.zero		1
	.zero		1


	//----- nvinfo : EIATTR_SYSCALL_OFFSETS
	.align		4
        /*00c4*/ 	.byte	0x04, 0x46
        /*00c6*/ 	.short	(.L_1646 - .L_1645)


	//   ....[0]....
.L_1645:
        /*00c8*/ 	.word	0x00000400


	//   ....[1]....
        /*00cc*/ 	.word	0x000007d0


	//----- nvinfo : EIATTR_EXIT_INSTR_OFFSETS
	.align		4
.L_1646:
        /*00d0*/ 	.byte	0x04, 0x1c
        /*00d2*/ 	.short	(.L_1648 - .L_1647)


	//   ....[0]....
.L_1647:
        /*00d4*/ 	.word	0x00000b00


	//   ....[1]....
        /*00d8*/ 	.word	0x00000c30


	//   ....[2]....
        /*00dc*/ 	.word	0x00000c80


	//----- nvinfo : EIATTR_CRS_STACK_SIZE
	.align		4
.L_1648:
        /*00e0*/ 	.byte	0x04, 0x1e
        /*00e2*/ 	.short	(.L_1650 - .L_1649)
.L_1649:
        /*00e4*/ 	.word	0x00000000


	//----- nvinfo : EIATTR_CBANK_PARAM_SIZE
	.align		4
.L_1650:
        /*00e8*/ 	.byte	0x03, 0x19
        /*00ea*/ 	.short	0x0050


	//----- nvinfo : EIATTR_PARAM_CBANK
	.align		4
        /*00ec*/ 	.byte	0x04, 0x0a
        /*00ee*/ 	.short	(.L_1652 - .L_1651)
	.align		4
.L_1651:
        /*00f0*/ 	.word	index@(.nv.constant0._ZN2at6native39_GLOBAL__N__cee6930f_7_Loss_cu_5b0651e138nll_loss_forward_reduce_cuda_kernel_2dIN3c104HalfEfhEEvPT_S6_PKS5_PKT1_S8_bllll)
        /*00f4*/ 	.short	0x0380
        /*00f6*/ 	.short	0x0050


	//----- nvinfo : EIATTR_SW_WAR
	.align		4
.L_1652:
        /*00f8*/ 	.byte	0x04, 0x36
        /*00fa*/ 	.short	(.L_1654 - .L_1653)
.L_1653:
        /*00fc*/ 	.word	0x00000008
.L_1654:


//--------------------- .nv.info._ZN2at6native39_GLOBAL__N__cee6930f_7_Loss_cu_5b0651e138nll_loss_forward_reduce_cuda_kernel_2dIfflEEvPT_S4_PKS3_PKT1_S6_bllll --------------------------
	.section	.nv.info._ZN2at6native39_GLOBAL__N__cee6930f_7_Loss_cu_5b0651e138nll_loss_forward_reduce_cuda_kernel_2dIfflEEvPT_S4_PKS3_PKT1_S6_bllll,"",@"SHT_CUDA_INFO"
	.sectionflags	@""
	.align	4


	//----- nvinfo : EIATTR_CUDA_API_VERSION
	.align		4
        /*0000*/ 	.byte	0x04, 0x37
        /*0002*/ 	.short	(.L_1656 - .L_1655)
.L_1655:
        /*0004*/ 	.word	0x00000082


	//----- nvinfo : EIATTR_KPARAM_INFO
	.align		4
.L_1656:
        /*0008*/ 	.byte	0x04, 0x17
        /*000a*/ 	.short	(.L_1658 - .L_1657)
.L_1657:
        /*000c*/ 	.word	0x00000000
        /*0010*/ 	.short	0x0009
        /*0012*/ 	.short	0x0048
        /*0014*/ 	.byte	0x00, 0xf0, 0x21, 0x00


	//----- nvinfo : EIATTR_KPARAM_INFO
	.align		4
.L_1658:
        /*0018*/ 	.byte	0x04, 0x17
        /*001a*/ 	.short	(.L_1660 - .L_1659)
.L_1659:
        /*001c*/ 	.word	0x00000000
        /*0020*/ 	.short	0x0008
        /*0022*/ 	.short	0x0040
        /*0024*/ 	.byte	0x00, 0xf0, 0x21, 0x00


	//----- nvinfo : EIATTR_KPARAM_INFO
	.align		4
.L_1660:
        /*0028*/ 	.byte	0x04, 0x17
        /*002a*/ 	.short	(.L_1662 - .L_1661)
.L_1661:
        /*002c*/ 	.word	0x00000000
        /*0030*/ 	.short	0x0007
        /*0032*/ 	.short	0x0038
        /*0034*/ 	.byte	0x00, 0xf0, 0x21, 0x00


	//----- nvinfo : EIATTR_KPARAM_INFO
	.align		4
.L_1662:
        /*0038*/ 	.byte	0x04, 0x17
        /*003a*/ 	.short	(.L_1664 - .L_1663)
.L_1663:
        /*003c*/ 	.word	0x00000000
        /*0040*/ 	.short	0x0006
        /*0042*/ 	.short	0x0030
        /*0044*/ 	.byte	0x00, 0xf0, 0x21, 0x00


	//----- nvinfo : EIATTR_KPARAM_INFO
	.align		4
.L_1664:
        /*0048*/ 	.byte	0x04, 0x17
        /*004a*/ 	.short	(.L_1666 - .L_1665)
.L_1665:
        /*004c*/ 	.word	0x00000000
        /*0050*/ 	.short	0x0005
        /*0052*/ 	.short	0x0028
        /*0054*/ 	.byte	0x00, 0xf0, 0x05, 0x00


	//----- nvinfo : EIATTR_KPARAM_INFO
	.align		4
.L_1666:
        /*0058*/ 	.byte	0x04, 0x17
        /*005a*/ 	.short	(.L_1668 - .L_1667)
.L_1667:
        /*005c*/ 	.word	0x00000000
        /*0060*/ 	.short	0x0004
        /*0062*/ 	.short	0x0020
        /*0064*/ 	.byte	0x00, 0xf5, 0x21, 0x00


	//----- nvinfo : EIATTR_KPARAM_INFO
	.align		4
.L_1668:
        /*0068*/ 	.byte	0x04, 0x17
        /*006a*/ 	.short	(.L_1670 - .L_1669)
.L_1669:
        /*006c*/ 	.word	0x00000000
        /*0070*/ 	.short	0x0003
        /*0072*/ 	.short	0x0018
        /*0074*/ 	.byte	0x00, 0xf5, 0x21, 0x00


	//----- nvinfo : EIATTR_KPARAM_INFO
	.align		4
.L_1670:
        /*0078*/ 	.byte	0x04, 0x17
        /*007a*/ 	.short	(.L_1672 - .L_1671)
.L_1671:
        /*007c*/ 	.word	0x00000000
        /*0080*/ 	.short	0x0002
        /*0082*/ 	.short	0x0010
        /*0084*/ 	.byte	0x00, 0xf5, 0x21, 0x00


	//----- nvinfo : EIATTR_KPARAM_INFO
	.align		4
.L_1672:
        /*0088*/ 	.byte	0x04, 0x17
        /*008a*/ 	.short	(.L_1674 - .L_1673)
.L_1673:
        /*008c*/ 	.word	0x00000000
        /*0090*/ 	.short	0x0001
        /*0092*/ 	.short	0x0008
        /*0094*/ 	.byte	0x00, 0xf5, 0x21, 0x00


	//----- nvinfo : EIATTR_KPARAM_INFO
	.align		4
.L_1674:
        /*0098*/ 	.byte	0x04, 0x17
        /*009a*/ 	.short	(.L_1676 - .L_1675)
.L_1675:
        /*009c*/ 	.word	0x00000000
        /*00a0*/ 	.short	0x0000
        /*00a2*/ 	.short	0x0000
        /*00a4*/ 	.byte	0x00, 0xf5, 0x21, 0x00


	//----- nvinfo : EIATTR_SPARSE_MMA_MASK
	.align		4
.L_1676:
        /*00a8*/ 	.byte	0x03, 0x50
        /*00aa*/ 	.short	0x0000


	//----- nvinfo : EIATTR_MAXREG_COUNT
	.align		4
        /*00ac*/ 	.byte	0x03, 0x1b
        /*00ae*/ 	.short	0x00ff


	//----- nvinfo : EIATTR_NUM_BARRIERS
	.align		4
        /*00b0*/ 	.byte	0x02, 0x4c
        /*00b2*/ 	.byte	0x01
	.zero		1


	//----- nvinfo : EIATTR_EXTERNS
	.align		4
        /*00b4*/ 	.byte	0x04, 0x0f
        /*00b6*/ 	.short	(.L_1678 - .L_1677)


	//   ....[0]....
	.align		4
.L_1677:
        /*00b8*/ 	.word	index@(__assertfail)


	//----- nvinfo : EIATTR_MERCURY_ISA_VERSION
	.align		4
.L_1678:
        /*00bc*/ 	.byte	0x03, 0x5f
        /*00be*/ 	.short	0x0101


	//----- nvinfo : EIATTR_VRC_CTA_INIT_COUNT
	.align		4
        /*00c0*/ 	.byte	0x02, 0x4a
	.zero		1
	.zero		1


	//----- nvinfo : EIATTR_SYSCALL_OFFSETS
	.align		4
        /*00c4*/ 	.byte	0x04, 0x46
        /*00c6*/ 	.short	(.L_1680 - .L_1679)


	//   ....[0]....
.L_1679:
        /*00c8*/ 	.word	0x00000420


	//   ....[1]....
        /*00cc*/ 	.word	0x000007b0


	//----- nvinfo : EIATTR_EXIT_INSTR_OFFSETS
	.align		4
.L_1680:
        /*00d0*/ 	.byte	0x04, 0x1c
        /*00d2*/ 	.short	(.L_1682 - .L_1681)


	//   ....[0]....
.L_1681:
        /*00d4*/ 	.word	0x00000a90


	//   ....[1]....
        /*00d8*/ 	.word	0x00000b90


	//   ....[2]....
        /*00dc*/ 	.word	0x00000bd0


	//----- nvinfo : EIATTR_CRS_STACK_SIZE
	.align		4
.L_1682:
        /*00e0*/ 	.byte	0x04, 0x1e
        /*00e2*/ 	.short	(.L_1684 - .L_1683)
.L_1683:
        /*00e4*/ 	.word	0x00000000


	//----- nvinfo : EIATTR_CBANK_PARAM_SIZE
	.align		4
.L_1684:
        /*00e8*/ 	.byte	0x03, 0x19
        /*00ea*/ 	.short	0x0050


	//----- nvinfo : EIATTR_PARAM_CBANK
	.align		4
        /*00ec*/ 	.byte	0x04, 0x0a
        /*00ee*/ 	.short	(.L_1686 - .L_1685)
	.align		4
.L_1685:
        /*00f0*/ 	.word	index@(.nv.constant0._ZN2at6native39_GLOBAL__N__cee6930f_7_Loss_cu_5b0651e138nll_loss_forward_reduce_cuda_kernel_2dIfflEEvPT_S4_PKS3_PKT1_S6_bllll)
        /*00f4*/ 	.short	0x0380
        /*00f6*/ 	.short	0x0050


	//----- nvinfo : EIATTR_SW_WAR
	.align		4
.L_1686:
        /*00f8*/ 	.byte	0x04, 0x36
        /*00fa*/ 	.short	(.L_1688 - .L_1687)
.L_1687:
        /*00fc*/ 	.word	0x00000008
.L_1688:


//--------------------- .nv.info._ZN2at6native39_GLOBAL__N__cee6930f_7_Loss_cu_5b0651e138nll_loss_forward_reduce_cuda_kernel_2dIffhEEvPT_S4_PKS3_PKT1_S6_bllll --------------------------
	.section	.nv.info._ZN2at6native39_GLOBAL__N__cee6930f_7_Loss_cu_5b0651e138nll_loss_forward_reduce_cuda_kernel_2dIffhEEvPT_S4_PKS3_PKT1_S6_bllll,"",@"SHT_CUDA_INFO"
	.sectionflags	@""
	.align	4


	//----- nvinfo : EIATTR_CUDA_API_VERSION
	.align		4
        /*0000*/ 	.byte	0x04, 0x37
        /*0002*/ 	.short	(.L_1690 - .L_1689)
.L_1689:
        /*0004*/ 	.word	0x00000082


	//----- nvinfo : EIATTR_KPARAM_INFO
	.align		4
.L_1690:
        /*0008*/ 	.byte	0x04, 0x17
        /*000a*/ 	.short	(.L_1692 - .L_1691)
.L_1691:
        /*000c*/ 	.word	0x00000000
        /*0010*/ 	.short	0x0009
        /*0012*/ 	.short	0x0048
        /*0014*/ 	.byte	0x00, 0xf0, 0x21, 0x00


	//----- nvinfo : EIATTR_KPARAM_INFO
	.align		4
.L_1692:
        /*0018*/ 	.byte	0x04, 0x17
        /*001a*/ 	.short	(.L_1694 - .L_1693)
.L_1693:
        /*001c*/ 	.word	0x00000000
        /*0020*/ 	.short	0x0008
        /*0022*/ 	.short	0x0040
        /*0024*/ 	.byte	0x00, 0xf0, 0x21, 0x00


	//----- nvinfo : EIATTR_KPARAM_INFO
	.align		4
.L_1694:
        /*0028*/ 	.byte	0x04, 0x17
        /*002a*/ 	.short	(.L_1696 - .L_1695)
.L_1695:
        /*002c*/ 	.word	0x00000000
        /*0030*/ 	.short	0x0007
        /*0032*/ 	.short	0x0038
        /*0034*/ 	.byte	0x00, 0xf0, 0x21, 0x00


	//----- nvinfo : EIATTR_KPARAM_INFO
	.align		4
.L_1696:
        /*0038*/ 	.byte	0x04, 0x17
        /*003a*/ 	.short	(.L_1698 - .L_1697)
.L_1697:
        /*003c*/ 	.word	0x00000000
        /*0040*/ 	.short	0x0006
        /*0042*/ 	.short	0x0030
        /*0044*/ 	.byte	0x00, 0xf0, 0x21, 0x00


	//----- nvinfo : EIATTR_KPARAM_INFO
	.align		4
.L_1698:
        /*0048*/ 	.byte	0x04, 0x17
        /*004a*/ 	.short	(.L_1700 - .L_1699)
.L_1699:
        /*004c*/ 	.word	0x00000000
        /*0050*/ 	.short	0x0005
        /*0052*/ 	.short	0x0028
        /*0054*/ 	.byte	0x00, 0xf0, 0x05, 0x00


	//----- nvinfo : EIATTR_KPARAM_INFO
	.align		4
.L_1700:
        /*0058*/ 	.byte	0x04, 0x17
        /*005a*/ 	.short	(.L_1702 - .L_1701)
.L_1701:
        /*005c*/ 	.word	0x00000000
        /*0060*/ 	.short	0x0004
        /*0062*/ 	.short	0x0020
        /*0064*/ 	.byte	0x00, 0xf5, 0x21, 0x00


	//----- nvinfo : EIATTR_KPARAM_INFO
	.align		4
.L_1702:
        /*0068*/ 	.byte	0x04, 0x17
        /*006a*/ 	.short	(.L_1704 - .L_1703)
.L_1703:
        /*006c*/ 	.word	0x00000000
        /*0070*/ 	.short	0x0003
        /*0072*/ 	.short	0x0018
        /*0074*/ 	.byte	0x00, 0xf5, 0x21, 0x00


	//----- nvinfo : EIATTR_KPARAM_INFO
	.align		4
.L_1704:
        /*0078*/ 	.byte	0x04, 0x17
        /*007a*/ 	.short	(.L_1706 - .L_1705)
.L_1705:
        /*007c*/ 	.word	0x00000000
        /*0080*/ 	.short	0x0002
        /*0082*/ 	.short	0x0010
        /*0084*/ 	.byte	0x00, 0xf5, 0x21, 0x00


	//----- nvinfo : EIATTR_KPARAM_INFO
	.align		4
.L_1706:
        /*0088*/ 	.byte	0x04, 0x17
        /*008a*/ 	.short	(.L_1708 - .L_1707)
.L_1707:
        /*008c*/ 	.word	0x00000000
        /*0090*/ 	.short	0x0001
        /*0092*/ 	.short	0x0008
        /*0094*/ 	.byte	0x00, 0xf5, 0x21, 0x00


	//----- nvinfo : EIATTR_KPARAM_INFO
	.align		4
.L_1708:
        /*0098*/ 	.byte	0x04, 0x17
        /*009a*/ 	.short	(.L_1710 - .L_1709)
.L_1709:
        /*009c*/ 	.word	0x00000000
        /*00a0*/ 	.short	0x0000
        /*00a2*/ 	.short	0x0000
        /*00a4*/ 	.byte	0x00, 0xf5, 0x21, 0x00


	//----- nvinfo : EIATTR_SPARSE_MMA_MASK
	.align		4
.L_1710:
        /*00a8*/ 	.byte	0x03, 0x50
        /*00aa*/ 	.short	0x0000


	//----- nvinfo : EIATTR_MAXREG_COUNT
	.align		4
        /*00ac*/ 	.byte	0x03, 0x1b
        /*00ae*/ 	.short	0x00ff


	//----- nvinfo : EIATTR_NUM_BARRIERS
	.align		4
        /*00b0*/ 	.byte	0x02, 0x4c
        /*00b2*/ 	.byte	0x01
	.zero		1


	//----- nvinfo : EIATTR_EXTERNS
	.align		4
        /*00b4*/ 	.byte	0x04, 0x0f
        /*00b6*/ 	.short	(.L_1712 - .L_1711)


	//   ....[0]....
	.align		4
.L_1711:
        /*00b8*/ 	.word	index@(__assertfail)


	//----- nvinfo : EIATTR_MERCURY_ISA_VERSION
	.align		4
.L_1712:
        /*00bc*/ 	.byte	0x03, 0x5f
        /*00be*/ 	.short	0x0101


	//----- nvinfo : EIATTR_VRC_CTA_INIT_COUNT
	.align		4
        /*00c0*/ 	.byte	0x02, 0x4a
	.zero		1
	.zero		1


	//----- nvinfo : EIATTR_SYSCALL_OFFSETS
	.align		4
        /*00c4*/ 	.byte	0x04, 0x46
        /*00c6*/ 	.short	(.L_1714 - .L_1713)


	//   ....[0]....
.L_1713:
        /*00c8*/ 	.word	0x00000400


	//   ....[1]....
        /*00cc*/ 	.word	0x00000780


	//----- nvinfo : EIATTR_EXIT_INSTR_OFFSETS
	.align		4
.L_1714:
        /*00d0*/ 	.byte	0x04, 0x1c
        /*00d2*/ 	.short	(.L_1716 - .L_1715)


	//   ....[0]....
.L_1715:
        /*00d4*/ 	.word	0x00000a70


	//   ....[1]....
        /*00d8*/ 	.word	0x00000b70


	//   ....[2]....
        /*00dc*/ 	.word	0x00000bb0


	//----- nvinfo : EIATTR_CRS_STACK_SIZE
	.align		4
.L_1716:
        /*00e0*/ 	.byte	0x04, 0x1e
        /*00e2*/ 	.short	(.L_1718 - .L_1717)
.L_1717:
        /*00e4*/ 	.word	0x00000000


	//----- nvinfo : EIATTR_CBANK_PARAM_SIZE
	.align		4
.L_1718:
        /*00e8*/ 	.byte	0x03, 0x19
        /*00ea*/ 	.short	0x0050


	//----- nvinfo : EIATTR_PARAM_CBANK
	.align		4
        /*00ec*/ 	.byte	0x04, 0x0a
        /*00ee*/ 	.short	(.L_1720 - .L_1719)
	.align		4
.L_1719:
        /*00f0*/ 	.word	index@(.nv.constant0._ZN2at6native39_GLOBAL__N__cee6930f_7_Loss_cu_5b0651e138nll_loss_forward_reduce_cuda_kernel_2dIffhEEvPT_S4_PKS3_PKT1_S6_bllll)
        /*00f4*/ 	.short	0x0380
        /*00f6*/ 	.short	0x0050


	//----- nvinfo : EIATTR_SW_WAR
	.align		4
.L_1720:
        /*00f8*/ 	.byte	0x04, 0x36
        /*00fa*/ 	.short	(.L_1722 - .L_1721)
.L_1721:
        /*00fc*/ 	.word	0x00000008
.L_1722:


//--------------------- .nv.info._ZN2at6native39_GLOBAL__N__cee6930f_7_Loss_cu_5b0651e138nll_loss_forward_reduce_cuda_kernel_2dIddlEEvPT_S4_PKS3_PKT1_S6_bllll --------------------------
	.section	.nv.info._ZN2at6native39_GLOBAL__N__cee6930f_7_Loss_cu_5b0651e138nll_loss_forward_reduce_cuda_kernel_2dIddlEEvPT_S4_PKS3_PKT1_S6_bllll,"",@"SHT_CUDA_INFO"
	.sectionflags	@""
	.align	4


	//----- nvinfo : EIATTR_CUDA_API_VERSION
	.align		4
        /*0000*/ 	.byte	0x04, 0x37
        /*0002*/ 	.short	(.L_1724 - .L_1723)
.L_1723:
        /*0004*/ 	.word	0x00000082


	//----- nvinfo : EIATTR_KPARAM_INFO
	.align		4
.L_1724:
        /*0008*/ 	.byte	0x04, 0x17
        /*000a*/ 	.short	(.L_1726 - .L_1725)
.L_1725:
        /*000c*/ 	.word	0x00000000
        /*0010*/ 	.short	0x0009
        /*0012*/ 	.short	0x0048
        /*0014*/ 	.byte	0x00, 0xf0, 0x21, 0x00


	//----- nvinfo : EIATTR_KPARAM_INFO
	.align		4
.L_1726:
        /*0018*/ 	.byte	0x04, 0x17
        /*001a*/ 	.short	(.L_1728 - .L_1727)
.L_1727:
        /*001c*/ 	.word	0x00000000
        /*0020*/ 	.short	0x0008
        /*0022*/ 	.short	0x0040
        /*0024*/ 	.byte	0x00, 0xf0, 0x21, 0x00


	//----- nvinfo : EIATTR_KPARAM_INFO
	.align		4
.L_1728:
        /*0028*/ 	.byte	0x04, 0x17
        /*002a*/ 	.short	(.L_1730 - .L_1729)
.L_1729:
        /*002c*/ 	.word	0x00000000
        /*0030*/ 	.short	0x0007
        /*0032*/ 	.short	0x0038
        /*0034*/ 	.byte	0x00, 0xf0, 0x21, 0x00


	//----- nvinfo : EIATTR_KPARAM_INFO
	.align		4
.L_1730:
        /*0038*/ 	.byte	0x04, 0x17
        /*003a*/ 	.short	(.L_1732 - .L_1731)
.L_1731:
        /*003c*/ 	.word	0x00000000
        /*0040*/ 	.short	0x0006
        /*0042*/ 	.short	0x0030
        /*0044*/ 	.byte	0x00, 0xf0, 0x21, 0x00


	//----- nvinfo : EIATTR_KPARAM_INFO
	.align		4
.L_1732:
        /*0048*/ 	.byte	0x04, 0x17
        /*004a*/ 	.short	(.L_1734 - .L_1733)
.L_1733:
        /*004c*/ 	.word	0x00000000
        /*0050*/ 	.short	0x0005
        /*0052*/ 	.short	0x0028
        /*0054*/ 	.byte	0x00, 0xf0, 0x05, 0x00


	//----- nvinfo : EIATTR_KPARAM_INFO
	.align		4
.L_1734:
        /*0058*/ 	.byte	0x04, 0x17
        /*005a*/ 	.short	(.L_1736 - .L_1735)
.L_1735:
        /*005c*/ 	.word	0x00000000
        /*0060*/ 	.short	0x0004
        /*0062*/ 	.short	0x0020
        /*0064*/ 	.byte	0x00, 0xf5, 0x21, 0x00


	//----- nvinfo : EIATTR_KPARAM_INFO
	.align		4
.L_1736:
        /*0068*/ 	.byte	0x04, 0x17
        /*006a*/ 	.short	(.L_1738 - .L_1737)
.L_1737:
        /*006c*/ 	.word	0x00000000
        /*0070*/ 	.short	0x0003
        /*0072*/ 	.short	0x0018
        /*0074*/ 	.byte	0x00, 0xf5, 0x21, 0x00


	//----- nvinfo : EIATTR_KPARAM_INFO
	.align		4
.L_1738:
        /*0078*/ 	.byte	0x04, 0x17
        /*007a*/ 	.short	(.L_1740 - .L_1739)
.L_1739:
        /*007c*/ 	.word	0x00000000
        /*0080*/ 	.short	0x0002
        /*0082*/ 	.short	0x0010
        /*0084*/ 	.byte	0x00, 0xf5, 0x21, 0x00


	//----- nvinfo : EIATTR_KPARAM_INFO
	.align		4
.L_1740:
        /*0088*/ 	.byte	0x04, 0x17
        /*008a*/ 	.short	(.L_1742 - .L_1741)
.L_1741:
        /*008c*/ 	.word	0x00000000
        /*0090*/ 	.short	0x0001
        /*0092*/ 	.short	0x0008
        /*0094*/ 	.byte	0x00, 0xf5, 0x21, 0x00


	//----- nvinfo : EIATTR_KPARAM_INFO
	.align		4
.L_1742:
        /*0098*/ 	.byte	0x04, 0x17
        /*009a*/ 	.short	(.L_1744 - .L_1743)
.L_1743:
        /*009c*/ 	.word	0x00000000
        /*00a0*/ 	.short	0x0000
        /*00a2*/ 	.short	0x0000
        /*00a4*/ 	.byte	0x00, 0xf5, 0x21, 0x00


	//----- nvinfo : EIATTR_SPARSE_MMA_MASK
	.align		4
.L_1744:
        /*00a8*/ 	.byte	0x03, 0x50
        /*00aa*/ 	.short	0x0000


	//----- nvinfo : EIATTR_MAXREG_COUNT
	.align		4
        /*00ac*/ 	.byte	0x03, 0x1b
        /*00ae*/ 	.short	0x00ff


	//----- nvinfo : EIATTR_NUM_BARRIERS
	.align		4
        /*00b0*/ 	.byte	0x02, 0x4c
        /*00b2*/ 	.byte	0x01
	.zero		1


	//----- nvinfo : EIATTR_EXTERNS
	.align		4
        /*00b4*/ 	.byte	0x04, 0x0f
        /*00b6*/ 	.short	(.L_1746 - .L_1745)


	//   ....[0]....
	.align		4
.L_1745:
        /*00b8*/ 	.word	index@(__assertfail)


	//----- nvinfo : EIATTR_MERCURY_ISA_VERSION
	.align		4
.L_1746:
        /*00bc*/ 	.byte	0x03, 0x5f
        /*00be*/ 	.short	0x0101


	//----- nvinfo : EIATTR_VRC_CTA_INIT_COUNT
	.align		4
        /*00c0*/ 	.byte	0x02, 0x4a
	.zero		1
	.zero		1


	//----- nvinfo : EIATTR_SYSCALL_OFFSETS
	.align		4
        /*00c4*/ 	.byte	0x04, 0x46
        /*00c6*/ 	.short	(.L_1748 - .L_1747)


	//   ....[0]....
.L_1747:
        /*00c8*/ 	.word	0x00000420


	//   ....[1]....
        /*00cc*/ 	.word	0x000007b0


	//----- nvinfo : EIATTR_EXIT_INSTR_OFFSETS
	.align		4
.L_1748:
        /*00d0*/ 	.byte	0x04, 0x1c
        /*00d2*/ 	.short	(.L_1750 - .L_1749)


	//   ....[0]....
.L_1749:
        /*00d4*/ 	.word	0x00000a90


	//   ....[1]....
        /*00d8*/ 	.word	0x00000ca0


	//   ....[2]....
        /*00dc*/ 	.word	0x00000ce0


	//----- nvinfo : EIATTR_CRS_STACK_SIZE
	.align		4
.L_1750:
        /*00e0*/ 	.byte	0x04, 0x1e
        /*00e2*/ 	.short	(.L_1752 - .L_1751)
.L_1751:
        /*00e4*/ 	.word	0x00000000


	//----- nvinfo : EIATTR_CBANK_PARAM_SIZE
	.align		4
.L_1752:
        /*00e8*/ 	.byte	0x03, 0x19
        /*00ea*/ 	.short	0x0050


	//----- nvinfo : EIATTR_PARAM_CBANK
	.align		4
        /*00ec*/ 	.byte	0x04, 0x0a
        /*00ee*/ 	.short	(.L_1754 - .L_1753)
	.align		4
.L_1753:
        /*00f0*/ 	.word	index@(.nv.constant0._ZN2at6native39_GLOBAL__N__cee6930f_7_Loss_cu_5b0651e138nll_loss_forward_reduce_cuda_kernel_2dIddlEEvPT_S4_PKS3_PKT1_S6_bllll)
        /*00f4*/ 	.short	0x0380
        /*00f6*/ 	.short	0x0050


	//----- nvinfo : EIATTR_SW_WAR
	.align		4
.L_1754:
        /*00f8*/ 	.byte	0x04, 0x36
        /*00fa*/ 	.short	(.L_1756 - .L_1755)
.L_1755:
        /*00fc*/ 	.word	0x00000008
.L_1756:


//--------------------- .nv.info._ZN2at6native39_GLOBAL__N__cee6930f_7_Loss_cu_5b0651e138nll_loss_forward_reduce_cuda_kernel_2dIddhEEvPT_S4_PKS3_PKT1_S6_bllll --------------------------
	.section	.nv.info._ZN2at6native39_GLOBAL__N__cee6930f_7_Loss_cu_5b0651e138nll_loss_forward_reduce_cuda_kernel_2dIddhEEvPT_S4_PKS3_PKT1_S6_bllll,"",@"SHT_CUDA_INFO"
	.sectionflags	@""
	.align	4


	//----- nvinfo : EIATTR_CUDA_API_VERSION
	.align		4
        /*0000*/ 	.byte	0x04, 0x37
        /*0002*/ 	.short	(.L_1758 - .L_1757)
.L_1757:
        /*0004*/ 	.word	0x00000082


	//----- nvinfo : EIATTR_KPARAM_INFO
	.align		4
.L_1758:
        /*0008*/ 	.byte	0x04, 0x17
        /*000a*/ 	.short	(.L_1760 - .L_1759)
.L_1759:
        /*000c*/ 	.word	0x00000000
        /*0010*/ 	.short	0x0009
        /*0012*/ 	.short	0x0048
        /*0014*/ 	.byte	0x00, 0xf0, 0x21, 0x00


	//----- nvinfo : EIATTR_KPARAM_INFO
	.align		4
.L_1760:
        /*0018*/ 	.byte	0x04, 0x17
        /*001a*/ 	.short	(.L_1762 - .L_1761)
.L_1761:
        /*001c*/ 	.word	0x00000000
        /*0020*/ 	.short	0x0008
        /*0022*/ 	.short	0x0040
        /*0024*/ 	.byte	0x00, 0xf0, 0x21, 0x00


	//----- nvinfo : EIATTR_KPARAM_INFO
	.align		4
.L_1762:
        /*0028*/ 	.byte	0x04, 0x17
        /*002a*/ 	.short	(.L_1764 - .L_1763)
.L_1763:
        /*002c*/ 	.word	0x00000000
        /*0030*/ 	.short	0x0007
        /*0032*/ 	.short	0x0038
        /*0034*/ 	.byte	0x00, 0xf0, 0x21, 0x00


	//----- nvinfo : EIATTR_KPARAM_INFO
	.align		4
.L_1764:
        /*0038*/ 	.byte	0x04, 0x17
        /*003a*/ 	.short	(.L_1766 - .L_1765)
.L_1765:
        /*003c*/ 	.word	0x00000000
        /*0040*/ 	.short	0x0006
        /*0042*/ 	.short	0x0030
        /*0044*/ 	.byte	0x00, 0xf0, 0x21, 0x00


	//----- nvinfo : EIATTR_KPARAM_INFO
	.align		4
.L_1766:
        /*0048*/ 	.byte	0x04, 0x17
        /*004a*/ 	.short	(.L_1768 - .L_1767)
.L_1767:
        /*004c*/ 	.word	0x00000000
        /*0050*/ 	.short	0x0005
        /*0052*/ 	.short	0x0028
        /*0054*/ 	.byte	0x00, 0xf0, 0x05, 0x00


	//----- nvinfo : EIATTR_KPARAM_INFO
	.align		4
.L_1768:
        /*0058*/ 	.byte	0x04, 0x17
        /*005a*/ 	.short	(.L_1770 - .L_1769)
.L_1769:
        /*005c*/ 	.word	0x00000000
        /*0060*/ 	.short	0x0004
        /*0062*/ 	.short	0x0020
        /*0064*/ 	.byte	0x00, 0xf5, 0x21, 0x00


	//----- nvinfo : EIATTR_KPARAM_INFO
	.align		4
.L_1770:
        /*0068*/ 	.byte	0x04, 0x17
        /*006a*/ 	.short	(.L_1772 - .L_1771)
.L_1771:
        /*006c*/ 	.word	0x00000000
        /*0070*/ 	.short	0x0003
        /*0072*/ 	.short	0x0018
        /*0074*/ 	.byte	0x00, 0xf5, 0x21, 0x00


	//----- nvinfo : EIATTR_KPARAM_INFO
	.align		4
.L_1772:
        /*0078*/ 	.byte	0x04, 0x17
        /*007a*/ 	.short	(.L_1774 - .L_1773)
.L_1773:
        /*007c*/ 	.word	0x00000000
        /*0080*/ 	.short	0x0002
        /*0082*/ 	.short	0x0010
        /*0084*/ 	.byte	0x00, 0xf5, 0x21, 0x00


	//----- nvinfo : EIATTR_KPARAM_INFO
	.align		4
.L_1774:
        /*0088*/ 	.byte	0x04, 0x17
        /*008a*/ 	.short	(.L_1776 - .L_1775)
.L_1775:
        /*008c*/ 	.word	0x00000000
        /*0090*/ 	.short	0x0001
        /*0092*/ 	.short	0x0008
        /*0094*/ 	.byte	0x00, 0xf5, 0x21, 0x00


	//----- nvinfo : EIATTR_KPARAM_INFO
	.align		4
.L_1776:
        /*0098*/ 	.byte	0x04, 0x17
        /*009a*/ 	.short	(.L_1778 - .L_1777)
.L_1777:
        /*009c*/ 	.word	0x00000000
        /*00a0*/ 	.short	0x0000
        /*00a2*/ 	.short	0x0000
        /*00a4*/ 	.byte	0x00, 0xf5, 0x21, 0x00


	//----- nvinfo : EIATTR_SPARSE_MMA_MASK
	.align		4
.L_1778:
        /*00a8*/ 	.byte	0x03, 0x50
        /*00aa*/ 	.short	0x0000


	//----- nvinfo : EIATTR_MAXREG_COUNT
	.align		4
        /*00ac*/ 	.byte	0x03, 0x1b
        /*00ae*/ 	.short	0x00ff


	//----- nvinfo : EIATTR_NUM_BARRIERS
	.align		4
        /*00b0*/ 	.byte	0x02, 0x4c
        /*00b2*/ 	.byte	0x01
	.zero		1


	//----- nvinfo : EIATTR_EXTERNS
	.align		4
        /*00b4*/ 	.byte	0x04, 0x0f
        /*00b6*/ 	.short	(.L_1780 - .L_1779)


	//   ....[0]....
	.align		4
.L_1779:
        /*00b8*/ 	.word	index@(__assertfail)


	//----- nvinfo : EIATTR_MERCURY_ISA_VERSION
	.align		4
.L_1780:
        /*00bc*/ 	.byte	0x03, 0x5f
        /*00be*/ 	.short	0x0101


	//----- nvinfo : EIATTR_VRC_CTA_INIT_COUNT
	.align		4
        /*00c0*/ 	.byte	0x02, 0x4a
	.zero		1
	.zero		1


	//----- nvinfo : EIATTR_SYSCALL_OFFSETS
	.align		4
        /*00c4*/ 	.byte	0x04, 0x46
        /*00c6*/ 	.short	(.L_1782 - .L_1781)


	//   ....[0]....
.L_1781:
        /*00c8*/ 	.word	0x00000400


	//   ....[1]....
        /*00cc*/ 	.word	0x00000780


	//----- nvinfo : EIATTR_EXIT_INSTR_OFFSETS
	.align		4
.L_1782:
        /*00d0*/ 	.byte	0x04, 0x1c
        /*00d2*/ 	.short	(.L_1784 - .L_1783)


	//   ....[0]....
.L_1783:
        /*00d4*/ 	.word	0x00000a70


	//   ....[1]....
        /*00d8*/ 	.word	0x00000c80


	//   ....[2]....
        /*00dc*/ 	.word	0x00000cc0


	//----- nvinfo : EIATTR_CRS_STACK_SIZE
	.align		4
.L_1784:
        /*00e0*/ 	.byte	0x04, 0x1e
        /*00e2*/ 	.short	(.L_1786 - .L_1785)
.L_1785:
        /*00e4*/ 	.word	0x00000000


	//----- nvinfo : EIATTR_CBANK_PARAM_SIZE
	.align		4
.L_1786:
        /*00e8*/ 	.byte	0x03, 0x19
        /*00ea*/ 	.short	0x0050


	//----- nvinfo : EIATTR_PARAM_CBANK
	.align		4
        /*00ec*/ 	.byte	0x04, 0x0a
        /*00ee*/ 	.short	(.L_1788 - .L_1787)
	.align		4
.L_1787:
        /*00f0*/ 	.word	index@(.nv.constant0._ZN2at6native39_GLOBAL__N__cee6930f_7_Loss_cu_5b0651e138nll_loss_forward_reduce_cuda_kernel_2dIddhEEvPT_S4_PKS3_PKT1_S6_bllll)
        /*00f4*/ 	.short	0x0380
        /*00f6*/ 	.short	0x0050


	//----- nvinfo : EIATTR_SW_WAR
	.align		4
.L_1788:
        /*00f8*/ 	.byte	0x04, 0x36
        /*00fa*/ 	.short	(.L_1790 - .L_1789)
.L_1789:
        /*00fc*/ 	.word	0x00000008
.L_1790:


//--------------------- .nv.info._ZN2at6native39_GLOBAL__N__cee6930f_7_Loss_cu_5b0651e138nll_loss_forward_reduce_cuda_kernel_1dIN3c108BFloat16ElEEvPT_S6_PKS5_PKT0_S8_bll --------------------------
	.section	.nv.info._ZN2at6native39_GLOBAL__N__cee6930f_7_Loss_cu_5b0651e138nll_loss_forward_reduce_cuda_kernel_1dIN3c108BFloat16ElEEvPT_S6_PKS5_PKT0_S8_bll,"",@"SHT_CUDA_INFO"
	.sectionflags	@""
	.align	4


	//----- nvinfo : EIATTR_CUDA_API_VERSION
	.align		4
        /*0000*/ 	.byte	0x04, 0x37
        /*0002*/ 	.short	(.L_1792 - .L_1791)
.L_1791:
        /*0004*/ 	.word	0x00000082


	//----- nvinfo : EIATTR_KPARAM_INFO
	.align		4
.L_1792:
        /*0008*/ 	.byte	0x04, 0x17
        /*000a*/ 	.short	(.L_1794 - .L_1793)
.L_1793:
        /*000c*/ 	.word	0x00000000
        /*0010*/ 	.short	0x0007
        /*0012*/ 	.short	0x0038
        /*0014*/ 	.byte	0x00, 0xf0, 0x21, 0x00


	//----- nvinfo : EIATTR_KPARAM_INFO
	.align		4
.L_1794:
        /*0018*/ 	.byte	0x04, 0x17
        /*001a*/ 	.short	(.L_1796 - .L_1795)
.L_1795:
        /*001c*/ 	.word	0x00000000
        /*0020*/ 	.short	0x0006
        /*0022*/ 	.short	0x0030
        /*0024*/ 	.byte	0x00, 0xf0, 0x21, 0x00


	//----- nvinfo : EIATTR_KPARAM_INFO
	.align		4
.L_1796:
        /*0028*/ 	.byte	0x04, 0x17
        /*002a*/ 	.short	(.L_1798 - .L_1797)
.L_1797:
        /*002c*/ 	.word	0x00000000
        /*0030*/ 	.short	0x0005
        /*0032*/ 	.short	0x0028
        /*0034*/ 	.byte	0x00, 0xf0, 0x05, 0x00


	//----- nvinfo : EIATTR_KPARAM_INFO
	.align		4
.L_1798:
        /*0038*/ 	.byte	0x04, 0x17
        /*003a*/ 	.short	(.L_1800 - .L_1799)
.L_1799:
        /*003c*/ 	.word	0x00000000
        /*0040*/ 	.short	0x0004
        /*0042*/ 	.short	0x0020
        /*0044*/ 	.byte	0x00, 0xf5, 0x21, 0x00


	//----- nvinfo : EIATTR_KPARAM_INFO
	.align		4
.L_1800:
        /*0048*/ 	.byte	0x04, 0x17
        /*004a*/ 	.short	(.L_1802 - .L_1801)
.L_1801:
        /*004c*/ 	.word	0x00000000
        /*0050*/ 	.short	0x0003
        /*0052*/ 	.short	0x0018
        /*0054*/ 	.byte	0x00, 0xf5, 0x21, 0x00


	//----- nvinfo : EIATTR_KPARAM_INFO
	.align		4
.L_1802:
        /*0058*/ 	.byte	0x04, 0x17
        /*005a*/ 	.short	(.L_1804 - .L_1803)
.L_1803:
        /*005c*/ 	.word	0x00000000
        /*0060*/ 	.short	0x0002
        /*0062*/ 	.short	0x0010
        /*0064*/ 	.byte	0x00, 0xf5, 0x21, 0x00


	//----- nvinfo : EIATTR_KPARAM_INFO
	.align		4
.L_1804:
        /*0068*/ 	.byte	0x04, 0x17
        /*006a*/ 	.short	(.L_1806 - .L_1805)
.L_1805:
        /*006c*/ 	.word	0x00000000
        /*0070*/ 	.short	0x0001
        /*0072*/ 	.short	0x0008
        /*0074*/ 	.byte	0x00, 0xf5, 0x21, 0x00


	//----- nvinfo : EIATTR_KPARAM_INFO
	.align		4
.L_1806:
        /*0078*/ 	.byte	0x04, 0x17
        /*007a*/ 	.short	(.L_1808 - .L_1807)
.L_1807:
        /*007c*/ 	.word	0x00000000
        /*0080*/ 	.short	0x0000
        /*0082*/ 	.short	0x0000
        /*0084*/ 	.byte	0x00, 0xf5, 0x21, 0x00


	//----- nvinfo : EIATTR_SPARSE_MMA_MASK
	.align		4
.L_1808:
        /*0088*/ 	.byte	0x03, 0x50
        /*008a*/ 	.short	0x0000


	//----- nvinfo : EIATTR_MAXREG_COUNT
	.align		4
        /*008c*/ 	.byte	0x03, 0x1b
        /*008e*/ 	.short	0x00ff


	//----- nvinfo : EIATTR_EXTERNS
	.align		4
        /*0090*/ 	.byte	0x04, 0x0f
        /*0092*/ 	.short	(.L_1810 - .L_1809)


	//   ....[0]....
	.align		4
.L_1809:
        /*0094*/ 	.word	index@(__assertfail)


	//----- nvinfo : EIATTR_MERCURY_ISA_VERSION
	.align		4
.L_1810:
        /*0098*/ 	.byte	0x03, 0x5f
        /*009a*/ 	.short	0x0101


	//----- nvinfo : EIATTR_VRC_CTA_INIT_COUNT
	.align		4
        /*009c*/ 	.byte	0x02, 0x4a
	.zero		1
	.zero		1


	//----- nvinfo : EIATTR_SYSCALL_OFFSETS
	.align		4
        /*00a0*/ 	.byte	0x04, 0x46
        /*00a2*/ 	.short	(.L_1812 - .L_1811)


	//   ....[0]....
.L_1811:
        /*00a4*/ 	.word	0x00000170


	//   ....[1]....
        /*00a8*/ 	.word	0x00000340


	//----- nvinfo : EIATTR_EXIT_INSTR_OFFSETS
	.align		4
.L_1812:
        /*00ac*/ 	.byte	0x04, 0x1c
        /*00ae*/ 	.short	(.L_1814 - .L_1813)


	//   ....[0]....
.L_1813:
        /*00b0*/ 	.word	0x00000490


	//   ....[1]....
        /*00b4*/ 	.word	0x00000530


	//   ....[2]....
        /*00b8*/ 	.word	0x00000610


	//   ....[3]....
        /*00bc*/ 	.word	0x00000660


	//----- nvinfo : EIATTR_CRS_STACK_SIZE
	.align		4
.L_1814:
        /*00c0*/ 	.byte	0x04, 0x1e
        /*00c2*/ 	.short	(.L_1816 - .L_1815)
.L_1815:
        /*00c4*/ 	.word	0x00000000


	//----- nvinfo : EIATTR_CBANK_PARAM_SIZE
	.align		4
.L_1816:
        /*00c8*/ 	.byte	0x03, 0x19
        /*00ca*/ 	.short	0x0040


	//----- nvinfo : EIATTR_PARAM_CBANK
	.align		4
        /*00cc*/ 	.byte	0x04, 0x0a
        /*00ce*/ 	.short	(.L_1818 - .L_1817)
	.align		4
.L_1817:
        /*00d0*/ 	.word	index@(.nv.constant0._ZN2at6native39_GLOBAL__N__cee6930f_7_Loss_cu_5b0651e138nll_loss_forward_reduce_cuda_kernel_1dIN3c108BFloat16ElEEvPT_S6_PKS5_PKT0_S8_bll)
        /*00d4*/ 	.short	0x0380
        /*00d6*/ 	.short	0x0040


	//----- nvinfo : EIATTR_SW_WAR
	.align		4
.L_1818:
        /*00d8*/ 	.byte	0x04, 0x36
        /*00da*/ 	.short	(.L_1820 - .L_1819)
.L_1819:
        /*00dc*/ 	.word	0x00000008
.L_1820:


//--------------------- .nv.info._ZN2at6native39_GLOBAL__N__cee6930f_7_Loss_cu_5b0651e138nll_loss_forward_reduce_cuda_kernel_1dIN3c108BFloat16EhEEvPT_S6_PKS5_PKT0_S8_bll --------------------------
	.section	.nv.info._ZN2at6native39_GLOBAL__N__cee6930f_7_Loss_cu_5b0651e138nll_loss_forward_reduce_cuda_kernel_1dIN3c108BFloat16EhEEvPT_S6_PKS5_PKT0_S8_bll,"",@"SHT_CUDA_INFO"
	.sectionflags	@""
	.align	4


	//----- nvinfo : EIATTR_CUDA_API_VERSION
	.align		4
        /*0000*/ 	.byte	0x04, 0x37
        /*0002*/ 	.short	(.L_1822 - .L_1821)
.L_1821:
        /*0004*/ 	.word	0x00000082


	//----- nvinfo : EIATTR_KPARAM_INFO
	.align		4
.L_1822:
        /*0008*/ 	.byte	0x04, 0x17
        /*000a*/ 	.short	(.L_1824 - .L_1823)
.L_1823:
        /*000c*/ 	.word	0x00000000
        /*0010*/ 	.short	0x0007
        /*0012*/ 	.short	0x0038
        /*0014*/ 	.byte	0x00, 0xf0, 0x21, 0x00


	//----- nvinfo : EIATTR_KPARAM_INFO
	.align		4
.L_1824:
        /*0018*/ 	.byte	0x04, 0x17
        /*001a*/ 	.short	(.L_1826 - .L_1825)
.L_1825:
        /*001c*/ 	.word	0x00000000
        /*0020*/ 	.short	0x0006
        /*0022*/ 	.short	0x0030
        /*0024*/ 	.byte	0x00, 0xf0, 0x21, 0x00


	//----- nvinfo : EIATTR_KPARAM_INFO
	.align		4
.L_1826:
        /*0028*/ 	.byte	0x04, 0x17
        /*002a*/ 	.short	(.L_1828 - .L_1827)
.L_1827:
        /*002c*/ 	.word	0x00000000
        /*0030*/ 	.short	0x0005
        /*0032*/ 	.short	0x0028
        /*0034*/ 	.byte	0x00, 0xf0, 0x05, 0x00


	//----- nvinfo : EIATTR_KPARAM_INFO
	.align		4
.L_1828:
        /*0038*/ 	.byte	0x04, 0x17
        /*003a*/ 	.short	(.L_1830 - .L_1829)
.L_1829:
        /*003c*/ 	.word	0x00000000
        /*0040*/ 	.short	0x0004
        /*0042*/ 	.short	0x0020
        /*0044*/ 	.byte	0x00, 0xf5, 0x21, 0x00


	//----- nvinfo : EIATTR_KPARAM_INFO
	.align		4
.L_1830:
        /*0048*/ 	.byte	0x04, 0x17
        /*004a*/ 	.short	(.L_1832 - .L_1831)
.L_1831:
        /*004c*/ 	.word	0x00000000
        /*0050*/ 	.short	0x0003
        /*0052*/ 	.short	0x0018
        /*0054*/ 	.byte	0x00, 0xf5, 0x21, 0x00


	//----- nvinfo : EIATTR_KPARAM_INFO
	.align		4
.L_1832:
        /*0058*/ 	.byte	0x04, 0x17
        /*005a*/ 	.short	(.L_1834 - .L_1833)
.L_1833:
        /*005c*/ 	.word	0x00000000
        /*0060*/ 	.short	0x0002
        /*0062*/ 	.short	0x0010
        /*0064*/ 	.byte	0x00, 0xf5, 0x21, 0x00


	//----- nvinfo : EIATTR_KPARAM_INFO
	.align		4
.L_1834:
        /*0068*/ 	.byte	0x04, 0x17
        /*006a*/ 	.short	(.L_1836 - .L_1835)
.L_1835:
        /*006c*/ 	.word	0x00000000
        /*0070*/ 	.short	0x0001
        /*0072*/ 	.short	0x0008
        /*0074*/ 	.byte	0x00, 0xf5, 0x21, 0x00


	//----- nvinfo : EIATTR_KPARAM_INFO
	.align		4
.L_1836:
        /*0078*/ 	.byte	0x04, 0x17
        /*007a*/ 	.short	(.L_1838 - .L_1837)
.L_1837:
        /*007c*/ 	.word	0x00000000
        /*0080*/ 	.short	0x0000
        /*0082*/ 	.short	0x0000
        /*0084*/ 	.byte	0x00, 0xf5, 0x21, 0x00


	//----- nvinfo : EIATTR_SPARSE_MMA_MASK
	.align		4
.L_1838:
        /*0088*/ 	.byte	0x03, 0x50
        /*008a*/ 	.short	0x0000


	//----- nvinfo : EIATTR_MAXREG_COUNT
	.align		4
        /*008c*/ 	.byte	0x03, 0x1b
        /*008e*/ 	.short	0x00ff


	//----- nvinfo : EIATTR_EXTERNS
	.align		4
        /*0090*/ 	.byte	0x04, 0x0f
        /*0092*/ 	.short	(.L_1840 - .L_1839)


	//   ....[0]....
	.align		4
.L_1839:
        /*0094*/ 	.word	index@(__assertfail)


	//----- nvinfo : EIATTR_MERCURY_ISA_VERSION
	.align		4
.L_1840:
        /*0098*/ 	.byte	0x03, 0x5f
        /*009a*/ 	.short	0x0101


	//----- nvinfo : EIATTR_VRC_CTA_INIT_COUNT
	.align		4
        /*009c*/ 	.byte	0x02, 0x4a
	.zero		1
	.zero		1


	//----- nvinfo : EIATTR_SYSCALL_OFFSETS
	.align		4
        /*00a0*/ 	.byte	0x04, 0x46
        /*00a2*/ 	.short	(.L_1842 - .L_1841)


	//   ....[0]....
.L_1841:
        /*00a4*/ 	.word	0x00000170


	//   ....[1]....
        /*00a8*/ 	.word	0x00000320


	//----- nvinfo : EIATTR_EXIT_INSTR_OFFSETS
	.align		4
.L_1842:
        /*00ac*/ 	.byte	0x04, 0x1c
        /*00ae*/ 	.short	(.L_1844 - .L_1843)


	//   ....[0]....
.L_1843:
        /*00b0*/ 	.word	0x00000470


	//   ....[1]....
        /*00b4*/ 	.word	0x00000510


	//   ....[2]....
        /*00b8*/ 	.word	0x000005f0


	//   ....[3]....
        /*00bc*/ 	.word	0x00000640


	//----- nvinfo : EIATTR_CRS_STACK_SIZE
	.align		4
.L_1844:
        /*00c0*/ 	.byte	0x04, 0x1e
        /*00c2*/ 	.short	(.L_1846 - .L_1845)
.L_1845:
        /*00c4*/ 	.word	0x00000000


	//----- nvinfo : EIATTR_CBANK_PARAM_SIZE
	.align		4
.L_1846:
        /*00c8*/ 	.byte	0x03, 0x19
        /*00ca*/ 	.short	0x0040


	//----- nvinfo : EIATTR_PARAM_CBANK
	.align		4
        /*00cc*/ 	.byte	0x04, 0x0a
        /*00ce*/ 	.short	(.L_1848 - .L_1847)
	.align		4
.L_1847:
        /*00d0*/ 	.word	index@(.nv.constant0._ZN2at6native39_GLOBAL__N__cee6930f_7_Loss_cu_5b0651e138nll_loss_forward_reduce_cuda_kernel_1dIN3c108BFloat16EhEEvPT_S6_PKS5_PKT0_S8_bll)
        /*00d4*/ 	.short	0x0380
        /*00d6*/ 	.short	0x0040


	//----- nvinfo : EIATTR_SW_WAR
	.align		4
.L_1848:
        /*00d8*/ 	.byte	0x04, 0x36
        /*00da*/ 	.short	(.L_1850 - .L_1849)
.L_1849:
        /*00dc*/ 	.word	0x00000008
.L_1850:


//--------------------- .nv.info._ZN2at6native39_GLOBAL__N__cee6930f_7_Loss_cu_5b0651e138nll_loss_forward_reduce_cuda_kernel_1dIN3c104HalfElEEvPT_S6_PKS5_PKT0_S8_bll --------------------------
	.section	.nv.info._ZN2at6native39_GLOBAL__N__cee6930f_7_Loss_cu_5b0651e138nll_loss_forward_reduce_cuda_kernel_1dIN3c104HalfElEEvPT_S6_PKS5_PKT0_S8_bll,"",@"SHT_CUDA_INFO"
	.sectionflags	@""
	.align	4


	//----- nvinfo : EIATTR_CUDA_API_VERSION
	.align		4
        /*0000*/ 	.byte	0x04, 0x37
        /*0002*/ 	.short	(.L_1852 - .L_1851)
.L_1851:
        /*0004*/ 	.word	0x00000082


	//----- nvinfo : EIATTR_KPARAM_INFO
	.align		4
.L_1852:
        /*0008*/ 	.byte	0x04, 0x17
        /*000a*/ 	.short	(.L_1854 - .L_1853)
.L_1853:
        /*000c*/ 	.word	0x00000000
        /*0010*/ 	.short	0x0007
        /*0012*/ 	.short	0x0038
        /*0014*/ 	.byte	0x00, 0xf0, 0x21, 0x00


	//----- nvinfo : EIATTR_KPARAM_INFO
	.align		4
.L_1854:
        /*0018*/ 	.byte	0x04, 0x17
        /*001a*/ 	.short	(.L_1856 - .L_1855)
.L_1855:
        /*001c*/ 	.word	0x00000000
        /*0020*/ 	.short	0x0006
        /*0022*/ 	.short	0x0030
        /*0024*/ 	.byte	0x00, 0xf0, 0x21, 0x00


	//----- nvinfo : EIATTR_KPARAM_INFO
	.align		4
.L_1856:
        /*0028*/ 	.byte	0x04, 0x17
        /*002a*/ 	.short	(.L_1858 - .L_1857)
.L_1857:
        /*002c*/ 	.word	0x00000000
        /*0030*/ 	.short	0x0005
        /*0032*/ 	.short	0x0028
        /*0034*/ 	.byte	0x00, 0xf0, 0x05, 0x00


	//----- nvinfo : EIATTR_KPARAM_INFO
	.align		4
.L_1858:
        /*0038*/ 	.byte	0x04, 0x17
        /*003a*/ 	.short	(.L_1860 - .L_1859)
.L_1859:
        /*003c*/ 	.word	0x00000000
        /*0040*/ 	.short	0x0004
        /*0042*/ 	.short	0x0020
        /*0044*/ 	.byte	0x00, 0xf5, 0x21, 0x00


	//----- nvinfo : EIATTR_KPARAM_INFO
	.align		4
.L_1860:
        /*0048*/ 	.byte	0x04, 0x17
        /*004a*/ 	.short	(.L_1862 - .L_1861)
.L_1861:
        /*004c*/ 	.word	0x00000000
        /*0050*/ 	.short	0x0003
        /*0052*/ 	.short	0x0018
        /*0054*/ 	.byte	0x00, 0xf5, 0x21, 0x00


	//----- nvinfo : EIATTR_KPARAM_INFO
	.align		4
.L_1862:
        /*0058*/ 	.byte	0x04, 0x17
        /*005a*/ 	.short	(.L_1864 - .L_1863)
.L_1863:
        /*005c*/ 	.word	0x00000000
        /*0060*/ 	.short	0x0002
        /*0062*/ 	.short	0x0010
        /*0064*/ 	.byte	0x00, 0xf5, 0x21, 0x00


	//----- nvinfo : EIATTR_KPARAM_INFO
	.align		4
.L_1864:
        /*0068*/ 	.byte	0x04, 0x17
        /*006a*/ 	.short	(.L_1866 - .L_1865)
.L_1865:
        /*006c*/ 	.word	0x00000000
        /*0070*/ 	.short	0x0001
        /*0072*/ 	.short	0x0008
        /*0074*/ 	.byte	0x00, 0xf5, 0x21, 0x00


	//----- nvinfo : EIATTR_KPARAM_INFO
	.align		4
.L_1866:
        /*0078*/ 	.byte	0x04, 0x17
        /*007a*/ 	.short	(.L_1868 - .L_1867)
.L_1867:
        /*007c*/ 	.word	0x00000000
        /*0080*/ 	.short	0x0000
        /*0082*/ 	.short	0x0000
        /*0084*/ 	.byte	0x00, 0xf5, 0x21, 0x00


	//----- nvinfo : EIATTR_SPARSE_MMA_MASK
	.align		4
.L_1868:
        /*0088*/ 	.byte	0x03, 0x50
        /*008a*/ 	.short	0x0000


	//----- nvinfo : EIATTR_MAXREG_COUNT
	.align		4
        /*008c*/ 	.byte	0x03, 0x1b
        /*008e*/ 	.short	0x00ff


	//----- nvinfo : EIATTR_EXTERNS
	.align		4
        /*0090*/ 	.byte	0x04, 0x0f
        /*0092*/ 	.short	(.L_1870 - .L_1869)


	//   ....[0]....
	.align		4
.L_1869:
        /*0094*/ 	.word	index@(__assertfail)


	//----- nvinfo : EIATTR_MERCURY_ISA_VERSION
	.align		4
.L_1870:
        /*0098*/ 	.byte	0x03, 0x5f
        /*009a*/ 	.short	0x0101


	//----- nvinfo : EIATTR_VRC_CTA_INIT_COUNT
	.align		4
        /*009c*/ 	.byte	0x02, 0x4a
	.zero		1
	.zero		1


	//----- nvinfo : EIATTR_SYSCALL_OFFSETS
	.align		4
        /*00a0*/ 	.byte	0x04, 0x46
        /*00a2*/ 	.short	(.L_1872 - .L_1871)


	//   ....[0]....
.L_1871:
        /*00a4*/ 	.word	0x00000170


	//   ....[1]....
        /*00a8*/ 	.word	0x00000340


	//----- nvinfo : EIATTR_EXIT_INSTR_OFFSETS
	.align		4
.L_1872:
        /*00ac*/ 	.byte	0x04, 0x1c
        /*00ae*/ 	.short	(.L_1874 - .L_1873)


	//   ....[0]....
.L_1873:
        /*00b0*/ 	.word	0x00000490


	//   ....[1]....
        /*00b4*/ 	.word	0x00000520


	//   ....[2]....
        /*00b8*/ 	.word	0x000005d0


	//   ....[3]....
        /*00bc*/ 	.word	0x00000620


	//----- nvinfo : EIATTR_CRS_STACK_SIZE
	.align		4
.L_1874:
        /*00c0*/ 	.byte	0x04, 0x1e
        /*00c2*/ 	.short	(.L_1876 - .L_1875)
.L_1875:
        /*00c4*/ 	.word	0x00000000


	//----- nvinfo : EIATTR_CBANK_PARAM_SIZE
	.align		4
.L_1876:
        /*00c8*/ 	.byte	0x03, 0x19
        /*00ca*/ 	.short	0x0040


	//----- nvinfo : EIATTR_PARAM_CBANK
	.align		4
        /*00cc*/ 	.byte	0x04, 0x0a
        /*00ce*/ 	.short	(.L_1878 - .L_1877)
	.align		4
.L_1877:
        /*00d0*/ 	.word	index@(.nv.constant0._ZN2at6native39_GLOBAL__N__cee6930f_7_Loss_cu_5b0651e138nll_loss_forward_reduce_cuda_kernel_1dIN3c104HalfElEEvPT_S6_PKS5_PKT0_S8_bll)
        /*00d4*/ 	.short	0x0380
        /*00d6*/ 	.short	0x0040


	//----- nvinfo : EIATTR_SW_WAR
	.align		4
.L_1878:
        /*00d8*/ 	.byte	0x04, 0x36
        /*00da*/ 	.short	(.L_1880 - .L_1879)
.L_1879:
        /*00dc*/ 	.word	0x00000008
.L_1880:


//--------------------- .nv.info._ZN2at6native39_GLOBAL__N__cee6930f_7_Loss_cu_5b0651e138nll_loss_forward_reduce_cuda_kernel_1dIN3c104HalfEhEEvPT_S6_PKS5_PKT0_S8_bll --------------------------
	.section	.nv.info._ZN2at6native39_GLOBAL__N__cee6930f_7_Loss_cu_5b0651e138nll_loss_forward_reduce_cuda_kernel_1dIN3c104HalfEhEEvPT_S6_PKS5_PKT0_S8_bll,"",@"SHT_CUDA_INFO"
	.sectionflags	@""
	.align	4


	//----- nvinfo : EIATTR_CUDA_API_VERSION
	.align		4
        /*0000*/ 	.byte	0x04, 0x37
        /*0002*/ 	.short	(.L_1882 - .L_1881)
.L_1881:
        /*0004*/ 	.word	0x00000082


	//----- nvinfo : EIATTR_KPARAM_INFO
	.align		4
.L_1882:
        /*0008*/ 	.byte	0x04, 0x17
        /*000a*/ 	.short	(.L_1884 - .L_1883)
.L_1883:
        /*000c*/ 	.word	0x00000000
        /*0010*/ 	.short	0x0007
        /*0012*/ 	.short	0x0038
        /*0014*/ 	.byte	0x00, 0xf0, 0x21, 0x00


	//----- nvinfo : EIATTR_KPARAM_INFO
	.align		4
.L_1884:
        /*0018*/ 	.byte	0x04, 0x17
        /*001a*/ 	.short	(.L_1886 - .L_1885)
.L_1885:
        /*001c*/ 	.word	0x00000000
        /*0020*/ 	.short	0x0006
        /*0022*/ 	.short	0x0030
        /*0024*/ 	.byte	0x00, 0xf0, 0x21, 0x00


	//----- nvinfo : EIATTR_KPARAM_INFO
	.align		4
.L_1886:
        /*0028*/ 	.byte	0x04, 0x17
        /*002a*/ 	.short	(.L_1888 - .L_1887)
.L_1887:
        /*002c*/ 	.word	0x00000000
        /*0030*/ 	.short	0x0005
        /*0032*/ 	.short	0x0028
        /*0034*/ 	.byte	0x00, 0xf0, 0x05, 0x00


	//----- nvinfo : EIATTR_KPARAM_INFO
	.align		4
.L_1888:
        /*0038*/ 	.byte	0x04, 0x17
        /*003a*/ 	.short	(.L_1890 - .L_1889)
.L_1889:
        /*003c*/ 	.word	0x00000000
        /*0040*/ 	.short	0x0004
        /*0042*/ 	.short	0x0020
        /*0044*/ 	.byte	0x00, 0xf5, 0x21, 0x00


	//----- nvinfo : EIATTR_KPARAM_INFO
	.align		4
.L_1890:
        /*0048*/ 	.byte	0x04, 0x17
        /*004a*/ 	.short	(.L_1892 - .L_1891)
.L_1891:
        /*004c*/ 	.word	0x00000000
        /*0050*/ 	.short	0x0003
        /*0052*/ 	.short	0x0018
        /*0054*/ 	.byte	0x00, 0xf5, 0x21, 0x00


	//----- nvinfo : EIATTR_KPARAM_INFO
	.align		4
.L_1892:
        /*0058*/ 	.byte	0x04, 0x17
        /*005a*/ 	.short	(.L_1894 - .L_1893)
.L_1893:
        /*005c*/ 	.word	0x00000000
        /*0060*/ 	.short	0x0002
        /*0062*/ 	.short	0x0010
        /*0064*/ 	.byte	0x00, 0xf5, 0x21, 0x00


	//----- nvinfo : EIATTR_KPARAM_INFO
	.align		4
.L_1894:
        /*0068*/ 	.byte	0x04, 0x17
        /*006a*/ 	.short	(.L_1896 - .L_1895)
.L_1895:
        /*006c*/ 	.word	0x00000000
        /*0070*/ 	.short	0x0001
        /*0072*/ 	.short	0x0008
        /*0074*/ 	.byte	0x00, 0xf5, 0x21, 0x00


	//----- nvinfo : EIATTR_KPARAM_INFO
	.align		4
.L_1896:
        /*0078*/ 	.byte	0x04, 0x17
        /*007a*/ 	.short	(.L_1898 - .L_1897)
.L_1897:
        /*007c*/ 	.word	0x00000000
        /*0080*/ 	.short	0x0000
        /*0082*/ 	.short	0x0000
        /*0084*/ 	.byte	0x00, 0xf5, 0x21, 0x00


	//----- nvinfo : EIATTR_SPARSE_MMA_MASK
	.align		4
.L_1898:
        /*0088*/ 	.byte	0x03, 0x50
        /*008a*/ 	.short	0x0000


	//----- nvinfo : EIATTR_MAXREG_COUNT
	.align		4
        /*008c*/ 	.byte	0x03, 0x1b
        /*008e*/ 	.short	0x00ff


	//----- nvinfo : EIATTR_EXTERNS
	.align		4
        /*0090*/ 	.byte	0x04, 0x0f
        /*0092*/ 	.short	(.L_1900 - .L_1899)


	//   ....[0]....
	.align		4
.L_1899:
        /*0094*/ 	.word	index@(__assertfail)


	//----- nvinfo : EIATTR_MERCURY_ISA_VERSION
	.align		4
.L_1900:
        /*0098*/ 	.byte	0x03, 0x5f
        /*009a*/ 	.short	0x0101


	//----- nvinfo : EIATTR_VRC_CTA_INIT_COUNT
	.align		4
        /*009c*/ 	.byte	0x02, 0x4a
	.zero		1
	.zero		1


	//----- nvinfo : EIATTR_SYSCALL_OFFSETS
	.align		4
        /*00a0*/ 	.byte	0x04, 0x46
        /*00a2*/ 	.short	(.L_1902 - .L_1901)


	//   ....[0]....
.L_1901:
        /*00a4*/ 	.word	0x00000170


	//   ....[1]....
        /*00a8*/ 	.word	0x00000320


	//----- nvinfo : EIATTR_EXIT_INSTR_OFFSETS
	.align		4
.L_1902:
        /*00ac*/ 	.byte	0x04, 0x1c
        /*00ae*/ 	.short	(.L_1904 - .L_1903)


	//   ....[0]....
.L_1903:
        /*00b0*/ 	.word	0x00000470


	//   ....[1]....
        /*00b4*/ 	.word	0x00000500


	//   ....[2]....
        /*00b8*/ 	.word	0x000005b0


	//   ....[3]....
        /*00bc*/ 	.word	0x00000600


	//----- nvinfo : EIATTR_CRS_STACK_SIZE
	.align		4
.L_1904:
        /*00c0*/ 	.byte	0x04, 0x1e
        /*00c2*/ 	.short	(.L_1906 - .L_1905)
.L_1905:
        /*00c4*/ 	.word	0x00000000


	//----- nvinfo : EIATTR_CBANK_PARAM_SIZE
	.align		4
.L_1906:
        /*00c8*/ 	.byte	0x03, 0x19
        /*00ca*/ 	.short	0x0040


	//----- nvinfo : EIATTR_PARAM_CBANK
	.align		4
        /*00cc*/ 	.byte	0x04, 0x0a
        /*00ce*/ 	.short	(.L_1908 - .L_1907)
	.align		4
.L_1907:
        /*00d0*/ 	.word	index@(.nv.constant0._ZN2at6native39_GLOBAL__N__cee6930f_7_Loss_cu_5b0651e138nll_loss_forward_reduce_cuda_kernel_1dIN3c104HalfEhEEvPT_S6_PKS5_PKT0_S8_bll)
        /*00d4*/ 	.short	0x0380
        /*00d6*/ 	.short	0x0040


	//----- nvinfo : EIATTR_SW_WAR
	.align		4
.L_1908:
        /*00d8*/ 	.byte	0x04, 0x36
        /*00da*/ 	.short	(.L_1910 - .L_1909)
.L_1909:
        /*00dc*/ 	.word	0x00000008
.L_1910:


//--------------------- .nv.info._ZN2at6native39_GLOBAL__N__cee6930f_7_Loss_cu_5b0651e138nll_loss_forward_reduce_cuda_kernel_1dIflEEvPT_S4_PKS3_PKT0_S6_bll --------------------------
	.section	.nv.info._ZN2at6native39_GLOBAL__N__cee6930f_7_Loss_cu_5b0651e138nll_loss_forward_reduce_cuda_kernel_1dIflEEvPT_S4_PKS3_PKT0_S6_bll,"",@"SHT_CUDA_INFO"
	.sectionflags	@""
	.align	4


	//----- nvinfo : EIATTR_CUDA_API_VERSION
	.align		4
        /*0000*/ 	.byte	0x04, 0x37
        /*0002*/ 	.short	(.L_1912 - .L_1911)
.L_1911:
        /*0004*/ 	.word	0x00000082


	//----- nvinfo : EIATTR_KPARAM_INFO
	.align		4
.L_1912:
        /*0008*/ 	.byte	0x04, 0x17
        /*000a*/ 	.short	(.L_1914 - .L_1913)
.L_1913:
        /*000c*/ 	.word	0x00000000
        /*0010*/ 	.short	0x0007
        /*0012*/ 	.short	0x0038
        /*0014*/ 	.byte	0x00, 0xf0, 0x21, 0x00


	//----- nvinfo : EIATTR_KPARAM_INFO
	.align		4
.L_1914:
        /*0018*/ 	.byte	0x04, 0x17
        /*001a*/ 	.short	(.L_1916 - .L_1915)
.L_1915:
        /*001c*/ 	.word	0x00000000
        /*0020*/ 	.short	0x0006
        /*0022*/ 	.short	0x0030
        /*0024*/ 	.byte	0x00, 0xf0, 0x21, 0x00


	//----- nvinfo : EIATTR_KPARAM_INFO
	.align		4
.L_1916:
        /*0028*/ 	.byte	0x04, 0x17
        /*002a*/ 	.short	(.L_1918 - .L_1917)
.L_1917:
        /*002c*/ 	.word	0x00000000
        /*0030*/ 	.short	0x0005
        /*0032*/ 	.short	0x0028
        /*0034*/ 	.byte	0x00, 0xf0, 0x05, 0x00


	//----- nvinfo : EIATTR_KPARAM_INFO
	.align		4
.L_1918:
        /*0038*/ 	.byte	0x04, 0x17
        /*003a*/ 	.short	(.L_1920 - .L_1919)
.L_1919:
        /*003c*/ 	.word	0x00000000
        /*0040*/ 	.short	0x0004
        /*0042*/ 	.short	0x0020
        /*0044*/ 	.byte	0x00, 0xf5, 0x21, 0x00


	//----- nvinfo : EIATTR_KPARAM_INFO
	.align		4
.L_1920:
        /*0048*/ 	.byte	0x04, 0x17
        /*004a*/ 	.short	(.L_1922 - .L_1921)
.L_1921:
        /*004c*/ 	.word	0x00000000
        /*0050*/ 	.short	0x0003
        /*0052*/ 	.short	0x0018
        /*0054*/ 	.byte	0x00, 0xf5, 0x21, 0x00


	//----- nvinfo : EIATTR_KPARAM_INFO
	.align		4
.L_1922:
        /*0058*/ 	.byte	0x04, 0x17
        /*005a*/ 	.short	(.L_1924 - .L_1923)
.L_1923:
        /*005c*/ 	.word	0x00000000
        /*0060*/ 	.short	0x0002
        /*0062*/ 	.short	0x0010
        /*0064*/ 	.byte	0x00, 0xf5, 0x21, 0x00


	//----- nvinfo : EIATTR_KPARAM_INFO
	.align		4
.L_1924:
        /*0068*/ 	.byte	0x04, 0x17
        /*006a*/ 	.short	(.L_1926 - .L_1925)
.L_1925:
        /*006c*/ 	.word	0x00000000
        /*0070*/ 	.short	0x0001
        /*0072*/ 	.short	0x0008
        /*0074*/ 	.byte	0x00, 0xf5, 0x21, 0x00


	//----- nvinfo : EIATTR_KPARAM_INFO
	.align		4
.L_1926:
        /*0078*/ 	.byte	0x04, 0x17
        /*007a*/ 	.short	(.L_1928 - .L_1927)
.L_1927:
        /*007c*/ 	.word	0x00000000
        /*0080*/ 	.short	0x0000
        /*0082*/ 	.short	0x0000
        /*0084*/ 	.byte	0x00, 0xf5, 0x21, 0x00


	//----- nvinfo : EIATTR_SPARSE_MMA_MASK
	.align		4
.L_1928:
        /*0088*/ 	.byte	0x03, 0x50
        /*008a*/ 	.short	0x0000


	//----- nvinfo : EIATTR_MAXREG_COUNT
	.align		4
        /*008c*/ 	.byte	0x03, 0x1b
        /*008e*/ 	.short	0x00ff


	//----- nvinfo : EIATTR_EXTERNS
	.align		4
        /*0090*/ 	.byte	0x04, 0x0f
        /*0092*/ 	.short	(.L_1930 - .L_1929)


	//   ....[0]....
	.align		4
.L_1929:
        /*0094*/ 	.word	index@(__assertfail)


	//----- nvinfo : EIATTR_MERCURY_ISA_VERSION
	.align		4
.L_1930:
        /*0098*/ 	.byte	0x03, 0x5f
        /*009a*/ 	.short	0x0101


	//----- nvinfo : EIATTR_VRC_CTA_INIT_COUNT
	.align		4
        /*009c*/ 	.byte	0x02, 0x4a
	.zero		1
	.zero		1


	//----- nvinfo : EIATTR_SYSCALL_OFFSETS
	.align		4
        /*00a0*/ 	.byte	0x04, 0x46
        /*00a2*/ 	.short	(.L_1932 - .L_1931)


	//   ....[0]....
.L_1931:
        /*00a4*/ 	.word	0x00000170


	//   ....[1]....
        /*00a8*/ 	.word	0x00000340


	//----- nvinfo : EIATTR_EXIT_INSTR_OFFSETS
	.align		4
.L_1932:
        /*00ac*/ 	.byte	0x04, 0x1c
        /*00ae*/ 	.short	(.L_1934 - .L_1933)


	//   ....[0]....
.L_1933:
        /*00b0*/ 	.word	0x00000460


	//   ....[1]....
        /*00b4*/ 	.word	0x000004e0


	//   ....[2]....
        /*00b8*/ 	.word	0x00000560


	//   ....[3]....
        /*00bc*/ 	.word	0x000005b0


	//----- nvinfo : EIATTR_CRS_STACK_SIZE
	.align		4
.L_1934:
        /*00c0*/ 	.byte	0x04, 0x1e
        /*00c2*/ 	.short	(.L_1936 - .L_1935)
.L_1935:
        /*00c4*/ 	.word	0x00000000


	//----- nvinfo : EIATTR_CBANK_PARAM_SIZE
	.align		4
.L_1936:
        /*00c8*/ 	.byte	0x03, 0x19
        /*00ca*/ 	.short	0x0040


	//----- nvinfo : EIATTR_PARAM_CBANK
	.align		4
        /*00cc*/ 	.byte	0x04, 0x0a
        /*00ce*/ 	.short	(.L_1938 - .L_1937)
	.align		4
.L_1937:
        /*00d0*/ 	.word	index@(.nv.constant0._ZN2at6native39_GLOBAL__N__cee6930f_7_Loss_cu_5b0651e138nll_loss_forward_reduce_cuda_kernel_1dIflEEvPT_S4_PKS3_PKT0_S6_bll)
        /*00d4*/ 	.short	0x0380
        /*00d6*/ 	.short	0x0040


	//----- nvinfo : EIATTR_SW_WAR
	.align		4
.L_1938:
        /*00d8*/ 	.byte	0x04, 0x36
        /*00da*/ 	.short	(.L_1940 - .L_1939)
.L_1939:
        /*00dc*/ 	.word	0x00000008
.L_1940:


//--------------------- .nv.info._ZN2at6native39_GLOBAL__N__cee6930f_7_Loss_cu_5b0651e138nll_loss_forward_reduce_cuda_kernel_1dIfhEEvPT_S4_PKS3_PKT0_S6_bll --------------------------
	.section	.nv.info._ZN2at6native39_GLOBAL__N__cee6930f_7_Loss_cu_5b0651e138nll_loss_forward_reduce_cuda_kernel_1dIfhEEvPT_S4_PKS3_PKT0_S6_bll,"",@"SHT_CUDA_INFO"
	.sectionflags	@""
	.align	4


	//----- nvinfo : EIATTR_CUDA_API_VERSION
	.align		4
        /*0000*/ 	.byte	0x04, 0x37
        /*0002*/ 	.short	(.L_1942 - .L_1941)
.L_1941:
        /*0004*/ 	.word	0x00000082


	//----- nvinfo : EIATTR_KPARAM_INFO
	.align		4
.L_1942:
        /*0008*/ 	.byte	0x04, 0x17
        /*000a*/ 	.short	(.L_1944 - .L_1943)
.L_1943:
        /*000c*/ 	.word	0x00000000
        /*0010*/ 	.short	0x0007
        /*0012*/ 	.short	0x0038
        /*0014*/ 	.byte	0x00, 0xf0, 0x21, 0x00


	//----- nvinfo : EIATTR_KPARAM_INFO
	.align		4
.L_1944:
        /*0018*/ 	.byte	0x04, 0x17
        /*001a*/ 	.short	(.L_1946 - .L_1945)
.L_1945:
        /*001c*/ 	.word	0x00000000
        /*0020*/ 	.short	0x0006
        /*0022*/ 	.short	0x0030
        /*0024*/ 	.byte	0x00, 0xf0, 0x21, 0x00


	//----- nvinfo : EIATTR_KPARAM_INFO
	.align		4
.L_1946:
        /*0028*/ 	.byte	0x04, 0x17
        /*002a*/ 	.short	(.L_1948 - .L_1947)
.L_1947:
        /*002c*/ 	.word	0x00000000
        /*0030*/ 	.short	0x0005
        /*0032*/ 	.short	0x0028
        /*0034*/ 	.byte	0x00, 0xf0, 0x05, 0x00


	//----- nvinfo : EIATTR_KPARAM_INFO
	.align		4
.L_1948:
        /*0038*/ 	.byte	0x04, 0x17
        /*003a*/ 	.short	(.L_1950 - .L_1949)
.L_1949:
        /*003c*/ 	.word	0x00000000
        /*0040*/ 	.short	0x0004
        /*0042*/ 	.short	0x0020
        /*0044*/ 	.byte	0x00, 0xf5, 0x21, 0x00


	//----- nvinfo : EIATTR_KPARAM_INFO
	.align		4
.L_1950:
        /*0048*/ 	.byte	0x04, 0x17
        /*004a*/ 	.short	(.L_1952 - .L_1951)
.L_1951:
        /*004c*/ 	.word	0x00000000
        /*0050*/ 	.short	0x0003
        /*0052*/ 	.short	0x0018
        /*0054*/ 	.byte	0x00, 0xf5, 0x21, 0x00


	//----- nvinfo : EIATTR_KPARAM_INFO
	.align		4
.L_1952:
        /*0058*/ 	.byte	0x04, 0x17
        /*005a*/ 	.short	(.L_1954 - .L_1953)
.L_1953:
        /*005c*/ 	.word	0x00000000
        /*0060*/ 	.short	0x0002
        /*0062*/ 	.short	0x0010
        /*0064*/ 	.byte	0x00, 0xf5, 0x21, 0x00


	//----- nvinfo : EIATTR_KPARAM_INFO
	.align		4
.L_1954:
        /*0068*/ 	.byte	0x04, 0x17
        /*006a*/ 	.short	(.L_1956 - .L_1955)
.L_1955:
        /*006c*/ 	.word	0x00000000
        /*0070*/ 	.short	0x0001
        /*0072*/ 	.short	0x0008
        /*0074*/ 	.byte	0x00, 0xf5, 0x21, 0x00


	//----- nvinfo : EIATTR_KPARAM_INFO
	.align		4
.L_1956:
        /*0078*/ 	.byte	0x04, 0x17
        /*007a*/ 	.short	(.L_1958 - .L_1957)
.L_1957:
        /*007c*/ 	.word	0x00000000
        /*0080*/ 	.short	0x0000
        /*0082*/ 	.short	0x0000
        /*0084*/ 	.byte	0x00, 0xf5, 0x21, 0x00


	//----- nvinfo : EIATTR_SPARSE_MMA_MASK
	.align		4
.L_1958:
        /*0088*/ 	.byte	0x03, 0x50
        /*008a*/ 	.short	0x0000


	//----- nvinfo : EIATTR_MAXREG_COUNT
	.align		4
        /*008c*/ 	.byte	0x03, 0x1b
        /*008e*/ 	.short	0x00ff


	//----- nvinfo : EIATTR_EXTERNS
	.align		4
        /*0090*/ 	.byte	0x04, 0x0f
        /*0092*/ 	.short	(.L_1960 - .L_1959)


	//   ....[0]....
	.align		4
.L_1959:
        /*0094*/ 	.word	index@(__assertfail)


	//----- nvinfo : EIATTR_MERCURY_ISA_VERSION
	.align		4
.L_1960:
        /*0098*/ 	.byte	0x03, 0x5f
        /*009a*/ 	.short	0x0101


	//----- nvinfo : EIATTR_VRC_CTA_INIT_COUNT
	.align		4
        /*009c*/ 	.byte	0x02, 0x4a
	.zero		1
	.zero		1


	//----- nvinfo : EIATTR_SYSCALL_OFFSETS
	.align		4
        /*00a0*/ 	.byte	0x04, 0x46
        /*00a2*/ 	.short	(.L_1962 - .L_1961)


	//   ....[0]....
.L_1961:
        /*00a4*/ 	.word	0x00000170


	//   ....[1]....
        /*00a8*/ 	.word	0x00000320


	//----- nvinfo : EIATTR_EXIT_INSTR_OFFSETS
	.align		4
.L_1962:
        /*00ac*/ 	.byte	0x04, 0x1c
        /*00ae*/ 	.short	(.L_1964 - .L_1963)


	//   ....[0]....
.L_1963:
        /*00b0*/ 	.word	0x00000440


	//   ....[1]....
        /*00b4*/ 	.word	0x000004c0


	//   ....[2]....
        /*00b8*/ 	.word	0x00000540


	//   ....[3]....
        /*00bc*/ 	.word	0x00000590


	//----- nvinfo : EIATTR_CRS_STACK_SIZE
	.align		4
.L_1964:
        /*00c0*/ 	.byte	0x04, 0x1e
        /*00c2*/ 	.short	(.L_1966 - .L_1965)
.L_1965:
        /*00c4*/ 	.word	0x00000000


	//----- nvinfo : EIATTR_CBANK_PARAM_SIZE
	.align		4
.L_1966:
        /*00c8*/ 	.byte	0x03, 0x19
        /*00ca*/ 	.short	0x0040


	//----- nvinfo : EIATTR_PARAM_CBANK
	.align		4
        /*00cc*/ 	.byte	0x04, 0x0a
        /*00ce*/ 	.short	(.L_1968 - .L_1967)
	.align		4
.L_1967:
        /*00d0*/ 	.word	index@(.nv.constant0._ZN2at6native39_GLOBAL__N__cee6930f_7_Loss_cu_5b0651e138nll_loss_forward_reduce_cuda_kernel_1dIfhEEvPT_S4_PKS3_PKT0_S6_bll)
        /*00d4*/ 	.short	0x0380
        /*00d6*/ 	.short	0x0040


	//----- nvinfo : EIATTR_SW_WAR
	.align		4
.L_1968:
        /*00d8*/ 	.byte	0x04, 0x36
        /*00da*/ 	.short	(.L_1970 - .L_1969)
.L_1969:
        /*00dc*/ 	.word	0x00000008
.L_1970:


//--------------------- .nv.info._ZN2at6native39_GLOBAL__N__cee6930f_7_Loss_cu_5b0651e138nll_loss_forward_reduce_cuda_kernel_1dIdlEEvPT_S4_PKS3_PKT0_S6_bll --------------------------
	.section	.nv.info._ZN2at6native39_GLOBAL__N__cee6930f_7_Loss_cu_5b0651e138nll_loss_forward_reduce_cuda_kernel_1dIdlEEvPT_S4_PKS3_PKT0_S6_bll,"",@"SHT_CUDA_INFO"
	.sectionflags	@""
	.align	4


	//----- nvinfo : EIATTR_CUDA_API_VERSION
	.align		4
        /*0000*/ 	.byte	0x04, 0x37
        /*0002*/ 	.short	(.L_1972 - .L_1971)
.L_1971:
        /*0004*/ 	.word	0x00000082


	//----- nvinfo : EIATTR_KPARAM_INFO
	.align		4
.L_1972:
        /*0008*/ 	.byte	0x04, 0x17
        /*000a*/ 	.short	(.L_1974 - .L_1973)
.L_1973:
        /*000c*/ 	.word	0x00000000
        /*0010*/ 	.short	0x0007
        /*0012*/ 	.short	0x0038
        /*0014*/ 	.byte	0x00, 0xf0, 0x21, 0x00


	//----- nvinfo : EIATTR_KPARAM_INFO
	.align		4
.L_1974:
        /*0018*/ 	.byte	0x04, 0x17
        /*001a*/ 	.short	(.L_1976 - .L_1975)
.L_1975:
        /*001c*/ 	.word	0x00000000
        /*0020*/ 	.short	0x0006
        /*0022*/ 	.short	0x0030
        /*0024*/ 	.byte	0x00, 0xf0, 0x21, 0x00


	//----- nvinfo : EIATTR_KPARAM_INFO
	.align		4
.L_1976:
        /*0028*/ 	.byte	0x04, 0x17
        /*002a*/ 	.short	(.L_1978 - .L_1977)
.L_1977:
        /*002c*/ 	.word	0x00000000
        /*0030*/ 	.short	0x0005
        /*0032*/ 	.short	0x0028
        /*0034*/ 	.byte	0x00, 0xf0, 0x05, 0x00


	//----- nvinfo : EIATTR_KPARAM_INFO
	.align		4
.L_1978:
        /*0038*/ 	.byte	0x04, 0x17
        /*003a*/ 	.short	(.L_1980 - .L_1979)
.L_1979:
        /*003c*/ 	.word	0x00000000
        /*0040*/ 	.short	0x0004
        /*0042*/ 	.short	0x0020
        /*0044*/ 	.byte	0x00, 0xf5, 0x21, 0x00


	//----- nvinfo : EIATTR_KPARAM_INFO
	.align		4
.L_1980:
        /*0048*/ 	.byte	0x04, 0x17
        /*004a*/ 	.short	(.L_1982 - .L_1981)
.L_1981:
        /*004c*/ 	.word	0x00000000
        /*0050*/ 	.short	0x0003
        /*0052*/ 	.short	0x0018
        /*0054*/ 	.byte	0x00, 0xf5, 0x21, 0x00


	//----- nvinfo : EIATTR_KPARAM_INFO
	.align		4
.L_1982:
        /*0058*/ 	.byte	0x04, 0x17
        /*005a*/ 	.short	(.L_1984 - .L_1983)
.L_1983:
        /*005c*/ 	.word	0x00000000
        /*0060*/ 	.short	0x0002
        /*0062*/ 	.short	0x0010
        /*0064*/ 	.byte	0x00, 0xf5, 0x21, 0x00


	//----- nvinfo : EIATTR_KPARAM_INFO
	.align		4
.L_1984:
        /*0068*/ 	.byte	0x04, 0x17
        /*006a*/ 	.short	(.L_1986 - .L_1985)
.L_1985:
        /*006c*/ 	.word	0x00000000
        /*0070*/ 	.short	0x0001
        /*0072*/ 	.short	0x0008
        /*0074*/ 	.byte	0x00, 0xf5, 0x21, 0x00


	//----- nvinfo : EIATTR_KPARAM_INFO
	.align		4
.L_1986:
        /*0078*/ 	.byte	0x04, 0x17
        /*007a*/ 	.short	(.L_1988 - .L_1987)
.L_1987:
        /*007c*/ 	.word	0x00000000
        /*0080*/ 	.short	0x0000
        /*0082*/ 	.short	0x0000
        /*0084*/ 	.byte	0x00, 0xf5, 0x21, 0x00


	//----- nvinfo : EIATTR_SPARSE_MMA_MASK
	.align		4
.L_1988:
        /*0088*/ 	.byte	0x03, 0x50
        /*008a*/ 	.short	0x0000


	//----- nvinfo : EIATTR_MAXREG_COUNT
	.align		4
        /*008c*/ 	.byte	0x03, 0x1b
        /*008e*/ 	.short	0x00ff


	//----- nvinfo : EIATTR_EXTERNS
	.align		4
        /*0090*/ 	.byte	0x04, 0x0f
        /*0092*/ 	.short	(.L_1990 - .L_1989)


	//   ....[0]....
	.align		4
.L_1989:
        /*0094*/ 	.word	index@(__assertfail)


	//----- nvinfo : EIATTR_MERCURY_ISA_VERSION
	.align		4
.L_1990:
        /*0098*/ 	.byte	0x03, 0x5f
        /*009a*/ 	.short	0x0101


	//----- nvinfo : EIATTR_VRC_CTA_INIT_COUNT
	.align		4
        /*009c*/ 	.byte	0x02, 0x4a
	.zero		1
	.zero		1


	//----- nvinfo : EIATTR_SYSCALL_OFFSETS
	.align		4
        /*00a0*/ 	.byte	0x04, 0x46
        /*00a2*/ 	.short	(.L_1992 - .L_1991)


	//   ....[0]....
.L_1991:
        /*00a4*/ 	.word	0x00000170


	//   ....[1]....
        /*00a8*/ 	.word	0x00000340


	//----- nvinfo : EIATTR_EXIT_INSTR_OFFSETS
	.align		4
.L_1992:
        /*00ac*/ 	.byte	0x04, 0x1c
        /*00ae*/ 	.short	(.L_1994 - .L_1993)


	//   ....[0]....
.L_1993:
        /*00b0*/ 	.word	0x00000480


	//   ....[1]....
        /*00b4*/ 	.word	0x00000500


	//   ....[2]....
        /*00b8*/ 	.word	0x00000580


	//   ....[3]....
        /*00bc*/ 	.word	0x000005d0


	//----- nvinfo : EIATTR_CRS_STACK_SIZE
	.align		4
.L_1994:
        /*00c0*/ 	.byte	0x04, 0x1e
        /*00c2*/ 	.short	(.L_1996 - .L_1995)
.L_1995:
        /*00c4*/ 	.word	0x00000000


	//----- nvinfo : EIATTR_CBANK_PARAM_SIZE
	.align		4
.L_1996:
        /*00c8*/ 	.byte	0x03, 0x19
        /*00ca*/ 	.short	0x0040


	//----- nvinfo : EIATTR_PARAM_CBANK
	.align		4
        /*00cc*/ 	.byte	0x04, 0x0a
        /*00ce*/ 	.short	(.L_1998 - .L_1997)
	.align		4
.L_1997:
        /*00d0*/ 	.word	index@(.nv.constant0._ZN2at6native39_GLOBAL__N__cee6930f_7_Loss_cu_5b0651e138nll_loss_forward_reduce_cuda_kernel_1dIdlEEvPT_S4_PKS3_PKT0_S6_bll)
        /*00d4*/ 	.short	0x0380
        /*00d6*/ 	.short	0x0040


	//----- nvinfo : EIATTR_SW_WAR
	.align		4
.L_1998:
        /*00d8*/ 	.byte	0x04, 0x36
        /*00da*/ 	.short	(.L_2000 - .L_1999)
.L_1999:
        /*00dc*/ 	.word	0x00000008
.L_2000:


//--------------------- .nv.info._ZN2at6native39_GLOBAL__N__cee6930f_7_Loss_cu_5b0651e138nll_loss_forward_reduce_cuda_kernel_1dIdhEEvPT_S4_PKS3_PKT0_S6_bll --------------------------
	.section	.nv.info._ZN2at6native39_GLOBAL__N__cee6930f_7_Loss_cu_5b0651e138nll_loss_forward_reduce_cuda_kernel_1dIdhEEvPT_S4_PKS3_PKT0_S6_bll,"",@"SHT_CUDA_INFO"
	.sectionflags	@""
	.align	4


	//----- nvinfo : EIATTR_CUDA_API_VERSION
	.align		4
        /*0000*/ 	.byte	0x04, 0x37
        /*0002*/ 	.short	(.L_2002 - .L_2001)
.L_2001:
        /*0004*/ 	.word	0x00000082


	//----- nvinfo : EIATTR_KPARAM_INFO
	.align		4
.L_2002:
        /*0008*/ 	.byte	0x04, 0x17
        /*000a*/ 	.short	(.L_2004 - .L_2003)
.L_2003:
        /*000c*/ 	.word	0x00000000
        /*0010*/ 	.short	0x0007
        /*0012*/ 	.short	0x0038
        /*0014*/ 	.byte	0x00, 0xf0, 0x21, 0x00


	//----- nvinfo : EIATTR_KPARAM_INFO
	.align		4
.L_2004:
        /*0018*/ 	.byte	0x04, 0x17
        /*001a*/ 	.short	(.L_2006 - .L_2005)
.L_2005:
        /*001c*/ 	.word	0x00000000
        /*0020*/ 	.short	0x0006
        /*0022*/ 	.short	0x0030
        /*0024*/ 	.byte	0x00, 0xf0, 0x21, 0x00


	//----- nvinfo : EIATTR_KPARAM_INFO
	.align		4
.L_2006:
        /*0028*/ 	.byte	0x04, 0x17
        /*002a*/ 	.short	(.L_2008 - .L_2007)
.L_2007:
        /*002c*/ 	.word	0x00000000
        /*0030*/ 	.short	0x0005
        /*0032*/ 	.short	0x0028
        /*0034*/ 	.byte	0x00, 0xf0, 0x05, 0x00


	//----- nvinfo : EIATTR_KPARAM_INFO
	.align		4
.L_2008:
        /*0038*/ 	.byte	0x04, 0x17
        /*003a*/ 	.short	(.L_2010 - .L_2009)
.L_2009:
        /*003c*/ 	.word	0x00000000
        /*0040*/ 	.short	0x0004
        /*0042*/ 	.short	0x0020
        /*0044*/ 	.byte	0x00, 0xf5, 0x21, 0x00


	//----- nvinfo : EIATTR_KPARAM_INFO
	.align		4
.L_2010:
        /*0048*/ 	.byte	0x04, 0x17
        /*004a*/ 	.short	(.L_2012 - .L_2011)
.L_2011:
        /*004c*/ 	.word	0x00000000
        /*0050*/ 	.short	0x0003
        /*0052*/ 	.short	0x0018
        /*0054*/ 	.byte	0x00, 0xf5, 0x21, 0x00


	//----- nvinfo : EIATTR_KPARAM_INFO
	.align		4
.L_2012:
        /*0058*/ 	.byte	0x04, 0x17
        /*005a*/ 	.short	(.L_2014 - .L_2013)
.L_2013:
        /*005c*/ 	.word	0x00000000
        /*0060*/ 	.short	0x0002
        /*0062*/ 	.short	0x0010
        /*0064*/ 	.byte	0x00, 0xf5, 0x21, 0x00


	//----- nvinfo : EIATTR_KPARAM_INFO
	.align		4
.L_2014:
        /*0068*/ 	.byte	0x04, 0x17
        /*006a*/ 	.short	(.L_2016 - .L_2015)
.L_2015:
        /*006c*/ 	.word	0x00000000
        /*0070*/ 	.short	0x0001
        /*0072*/ 	.short	0x0008
        /*0074*/ 	.byte	0x00, 0xf5, 0x21, 0x00


	//----- nvinfo : EIATTR_KPARAM_INFO
	.align		4
.L_2016:
        /*0078*/ 	.byte	0x04, 0x17
        /*007a*/ 	.short	(.L_2018 - .L_2017)
.L_2017:
        /*007c*/ 	.word	0x00000000
        /*0080*/ 	.short	0x0000
        /*0082*/ 	.short	0x0000
        /*0084*/ 	.byte	0x00, 0xf5, 0x21, 0x00


	//----- nvinfo : EIATTR_SPARSE_MMA_MASK
	.align		4
.L_2018:
        /*0088*/ 	.byte	0x03, 0x50
        /*008a*/ 	.short	0x0000


	//----- nvinfo : EIATTR_MAXREG_COUNT
	.align		4
        /*008c*/ 	.byte	0x03, 0x1b
        /*008e*/ 	.short	0x00ff


	//----- nvinfo : EIATTR_EXTERNS
	.align		4
        /*0090*/ 	.byte	0x04, 0x0f
        /*0092*/ 	.short	(.L_2020 - .L_2019)


	//   ....[0]....
	.align		4
.L_2019:
        /*0094*/ 	.word	index@(__assertfail)


	//----- nvinfo : EIATTR_MERCURY_ISA_VERSION
	.align		4
.L_2020:
        /*0098*/ 	.byte	0x03, 0x5f
        /*009a*/ 	.short	0x0101


	//----- nvinfo : EIATTR_VRC_CTA_INIT_COUNT
	.align		4
        /*009c*/ 	.byte	0x02, 0x4a
	.zero		1
	.zero		1


	//----- nvinfo : EIATTR_SYSCALL_OFFSETS
	.align		4
        /*00a0*/ 	.byte	0x04, 0x46
        /*00a2*/ 	.short	(.L_2022 - .L_2021)


	//   ....[0]....
.L_2021:
        /*00a4*/ 	.word	0x00000170


	//   ....[1]....
        /*00a8*/ 	.word	0x00000320


	//----- nvinfo : EIATTR_EXIT_INSTR_OFFSETS
	.align		4
.L_2022:
        /*00ac*/ 	.byte	0x04, 0x1c
        /*00ae*/ 	.short	(.L_2024 - .L_2023)


	//   ....[0]....
.L_2023:
        /*00b0*/ 	.word	0x00000460


	//   ....[1]....
        /*00b4*/ 	.word	0x000004e0


	//   ....[2]....
        /*00b8*/ 	.word	0x00000560


	//   ....[3]....
        /*00bc*/ 	.word	0x000005b0


	//----- nvinfo : EIATTR_CRS_STACK_SIZE
	.align		4
.L_2024:
        /*00c0*/ 	.byte	0x04, 0x1e
        /*00c2*/ 	.short	(.L_2026 - .L_2025)
.L_2025:
        /*00c4*/ 	.word	0x00000000


	//----- nvinfo : EIATTR_CBANK_PARAM_SIZE
	.align		4
.L_2026:
        /*00c8*/ 	.byte	0x03, 0x19
        /*00ca*/ 	.short	0x0040


	//----- nvinfo : EIATTR_PARAM_CBANK
	.align		4
        /*00cc*/ 	.byte	0x04, 0x0a
        /*00ce*/ 	.short	(.L_2028 - .L_2027)
	.align		4
.L_2027:
        /*00d0*/ 	.word	index@(.nv.constant0._ZN2at6native39_GLOBAL__N__cee6930f_7_Loss_cu_5b0651e138nll_loss_forward_reduce_cuda_kernel_1dIdhEEvPT_S4_PKS3_PKT0_S6_bll)
        /*00d4*/ 	.short	0x0380
        /*00d6*/ 	.short	0x0040


	//----- nvinfo : EIATTR_SW_WAR
	.align		4
.L_2028:
        /*00d8*/ 	.byte	0x04, 0x36
        /*00da*/ 	.short	(.L_2030 - .L_2029)
.L_2029:
        /*00dc*/ 	.word	0x00000008
.L_2030:


//--------------------- .nv.info._ZN2at6native39_GLOBAL__N__cee6930f_7_Loss_cu_5b0651e138nll_loss_forward_no_reduce_cuda_kernelIN3c108BFloat16ElEEvlNS_27GenericPackedTensorAccessorIT_Lm2ENS_16DefaultPtrTraitsElEEPKT0_PS6_PKS6_ll --------------------------
	.section	.nv.info._ZN2at6native39_GLOBAL__N__cee6930f_7_Loss_cu_5b0651e138nll_loss_forward_no_reduce_cuda_kernelIN3c108BFloat16ElEEvlNS_27GenericPackedTensorAccessorIT_Lm2ENS_16DefaultPtrTraitsElEEPKT0_PS6_PKS6_ll,"",@"SHT_CUDA_INFO"
	.sectionflags	@""
	.align	4


	//----- nvinfo : EIATTR_CUDA_API_VERSION
	.align		4
        /*0000*/ 	.byte	0x04, 0x37
        /*0002*/ 	.short	(.L_2032 - .L_2031)
.L_2031:
        /*0004*/ 	.word	0x00000082


	//----- nvinfo : EIATTR_KPARAM_INFO
	.align		4
.L_2032:
        /*0008*/ 	.byte	0x04, 0x17
        /*000a*/ 	.short	(.L_2034 - .L_2033)
.L_2033:
        /*000c*/ 	.word	0x00000000
        /*0010*/ 	.short	0x0006
        /*0012*/ 	.short	0x0050
        /*0014*/ 	.byte	0x00, 0xf0, 0x21, 0x00


	//----- nvinfo : EIATTR_KPARAM_INFO
	.align		4
.L_2034:
        /*0018*/ 	.byte	0x04, 0x17
        /*001a*/ 	.short	(.L_2036 - .L_2035)
.L_2035:
        /*001c*/ 	.word	0x00000000
        /*0020*/ 	.short	0x0005
        /*0022*/ 	.short	0x0048
        /*0024*/ 	.byte	0x00, 0xf0, 0x21, 0x00


	//----- nvinfo : EIATTR_KPARAM_INFO
	.align		4
.L_2036:
        /*0028*/ 	.byte	0x04, 0x17
        /*002a*/ 	.short	(.L_2038 - .L_2037)
.L_2037:
        /*002c*/ 	.word	0x00000000
        /*0030*/ 	.short	0x0004
        /*0032*/ 	.short	0x0040
        /*0034*/ 	.byte	0x00, 0xf5, 0x21, 0x00


	//----- nvinfo : EIATTR_KPARAM_INFO
	.align		4
.L_2038:
        /*0038*/ 	.byte	0x04, 0x17
        /*003a*/ 	.short	(.L_2040 - .L_2039)
.L_2039:
        /*003c*/ 	.word	0x00000000
        /*0040*/ 	.short	0x0003
        /*0042*/ 	.short	0x0038
        /*0044*/ 	.byte	0x00, 0xf5, 0x21, 0x00


	//----- nvinfo : EIATTR_KPARAM_INFO
	.align		4
.L_2040:
        /*0048*/ 	.byte	0x04, 0x17
        /*004a*/ 	.short	(.L_2042 - .L_2041)
.L_2041:
        /*004c*/ 	.word	0x00000000
        /*0050*/ 	.short	0x0002
        /*0052*/ 	.short	0x0030
        /*0054*/ 	.byte	0x00, 0xf5, 0x21, 0x00


	//----- nvinfo : EIATTR_KPARAM_INFO
	.align		4
.L_2042:
        /*0058*/ 	.byte	0x04, 0x17
        /*005a*/ 	.short	(.L_2044 - .L_2043)
.L_2043:
        /*005c*/ 	.word	0x00000000
        /*0060*/ 	.short	0x0001
        /*0062*/ 	.short	0x0008
        /*0064*/ 	.byte	0x00, 0xf0, 0xa1, 0x00


	//----- nvinfo : EIATTR_KPARAM_INFO
	.align		4
.L_2044:
        /*0068*/ 	.byte	0x04, 0x17
        /*006a*/ 	.short	(.L_2046 - .L_2045)
.L_2045:
        /*006c*/ 	.word	0x00000000
        /*0070*/ 	.short	0x0000
        /*0072*/ 	.short	0x0000
        /*0074*/ 	.byte	0x00, 0xf0, 0x21, 0x00


	//----- nvinfo : EIATTR_SPARSE_MMA_MASK
	.align		4
.L_2046:
        /*0078*/ 	.byte	0x03, 0x50
        /*007a*/ 	.short	0x0000


	//----- nvinfo : EIATTR_MAXREG_COUNT
	.align		4
        /*007c*/ 	.byte	0x03, 0x1b
        /*007e*/ 	.short	0x00ff


	//----- nvinfo : EIATTR_EXTERNS
	.align		4
        /*0080*/ 	.byte	0x04, 0x0f
        /*0082*/ 	.short	(.L_2048 - .L_2047)


	//   ....[0]....
	.align		4
.L_2047:
        /*0084*/ 	.word	index@(__assertfail)


	//----- nvinfo : EIATTR_MERCURY_ISA_VERSION
	.align		4
.L_2048:
        /*0088*/ 	.byte	0x03, 0x5f
        /*008a*/ 	.short	0x0101


	//----- nvinfo : EIATTR_VRC_CTA_INIT_COUNT
	.align		4
        /*008c*/ 	.byte	0x02, 0x4a
	.zero		1
	.zero		1


	//----- nvinfo : EIATTR_SYSCALL_OFFSETS
	.align		4
        /*0090*/ 	.byte	0x04, 0x46
        /*0092*/ 	.short	(.L_2050 - .L_2049)


	//   ....[0]....
.L_2049:
        /*0094*/ 	.word	0x000007a0


	//   ....[1]....
        /*0098*/ 	.word	0x00000c30


	//   ....[2]....
        /*009c*/ 	.word	0x00000fa0


	//   ....[3]....
        /*00a0*/ 	.word	0x00001310


	//   ....[4]....
        /*00a4*/ 	.word	0x00001680


	//   ....[5]....
        /*00a8*/ 	.word	0x00001f10


	//   ....[6]....
        /*00ac*/ 	.word	0x00002440


	//   ....[7]....
        /*00b0*/ 	.word	0x00002800


	//   ....[8]....
        /*00b4*/ 	.word	0x00002be0


	//   ....[9]....
        /*00b8*/ 	.word	0x00002fc0


	//----- nvinfo : EIATTR_EXIT_INSTR_OFFSETS
	.align		4
.L_2050:
        /*00bc*/ 	.byte	0x04, 0x1c
        /*00be*/ 	.short	(.L_2052 - .L_2051)


	//   ....[0]....
.L_2051:
        /*00c0*/ 	.word	0x00000090


	//   ....[1]....
        /*00c4*/ 	.word	0x00000a20


	//   ....[2]....
        /*00c8*/ 	.word	0x00001860


	//   ....[3]....
        /*00cc*/ 	.word	0x00002220


	//   ....[4]....
        /*00d0*/ 	.word	0x00003220


	//----- nvinfo : EIATTR_CRS_STACK_SIZE
	.align		4
.L_2052:
        /*00d4*/ 	.byte	0x04, 0x1e
        /*00d6*/ 	.short	(.L_2054 - .L_2053)
.L_2053:
        /*00d8*/ 	.word	0x00000000


	//----- nvinfo : EIATTR_CBANK_PARAM_SIZE
	.align		4
.L_2054:
        /*00dc*/ 	.byte	0x03, 0x19
        /*00de*/ 	.short	0x0058


	//----- nvinfo : EIATTR_PARAM_CBANK
	.align		4
        /*00e0*/ 	.byte	0x04, 0x0a
        /*00e2*/ 	.short	(.L_2056 - .L_2055)
	.align		4
.L_2055:
        /*00e4*/ 	.word	index@(.nv.constant0._ZN2at6native39_GLOBAL__N__cee6930f_7_Loss_cu_5b0651e138nll_loss_forward_no_reduce_cuda_kernelIN3c108BFloat16ElEEvlNS_27GenericPackedTensorAccessorIT_Lm2ENS_16DefaultPtrTraitsElEEPKT0_PS6_PKS6_ll)
        /*00e8*/ 	.short	0x0380
        /*00ea*/ 	.short	0x0058


	//----- nvinfo : EIATTR_SW_WAR
	.align		4
.L_2056:
        /*00ec*/ 	.byte	0x04, 0x36
        /*00ee*/ 	.short	(.L_2058 - .L_2057)
.L_2057:
        /*00f0*/ 	.word	0x00000008
.L_2058:


//--------------------- .nv.info._ZN2at6native39_GLOBAL__N__cee6930f_7_Loss_cu_5b0651e138nll_loss_forward_no_reduce_cuda_kernelIN3c108BFloat16EhEEvlNS_27GenericPackedTensorAccessorIT_Lm2ENS_16DefaultPtrTraitsElEEPKT0_PS6_PKS6_ll --------------------------
	.section	.nv.info._ZN2at6native39_GLOBAL__N__cee6930f_7_Loss_cu_5b0651e138nll_loss_forward_no_reduce_cuda_kernelIN3c108BFloat16EhEEvlNS_27GenericPackedTensorAccessorIT_Lm2ENS_16DefaultPtrTraitsElEEPKT0_PS6_PKS6_ll,"",@"SHT_CUDA_INFO"
	.sectionflags	@""
	.align	4


	//----- nvinfo : EIATTR_CUDA_API_VERSION
	.align		4
        /*0000*/ 	.byte	0x04, 0x37
        /*0002*/ 	.short	(.L_2060 - .L_2059)
.L_2059:
        /*0004*/ 	.word	0x00000082


	//----- nvinfo : EIATTR_KPARAM_INFO
	.align		4
.L_2060:
        /*0008*/ 	.byte	0x04, 0x17
        /*000a*/ 	.short	(.L_2062 - .L_2061)
.L_2061:
        /*000c*/ 	.word	0x00000000
        /*0010*/ 	.short	0x0006
        /*0012*/ 	.short	0x0050
        /*0014*/ 	.byte	0x00, 0xf0, 0x21, 0x00


	//----- nvinfo : EIATTR_KPARAM_INFO
	.align		4
.L_2062:
        /*0018*/ 	.byte	0x04, 0x17
        /*001a*/ 	.short	(.L_2064 - .L_2063)
.L_2063:
        /*001c*/ 	.word	0x00000000
        /*0020*/ 	.short	0x0005
        /*0022*/ 	.short	0x0048
        /*0024*/ 	.byte	0x00, 0xf0, 0x21, 0x00


	//----- nvinfo : EIATTR_KPARAM_INFO
	.align		4
.L_2064:
        /*0028*/ 	.byte	0x04, 0x17
        /*002a*/ 	.short	(.L_2066 - .L_2065)
.L_2065:
        /*002c*/ 	.word	0x00000000
        /*0030*/ 	.short	0x0004
        /*0032*/ 	.short	0x0040
        /*0034*/ 	.byte	0x00, 0xf5, 0x21, 0x00


	//----- nvinfo : EIATTR_KPARAM_INFO
	.align		4
.L_2066:
        /*0038*/ 	.byte	0x04, 0x17
        /*003a*/ 	.short	(.L_2068 - .L_2067)
.L_2067:
        /*003c*/ 	.word	0x00000000
        /*0040*/ 	.short	0x0003
        /*0042*/ 	.short	0x0038
        /*0044*/ 	.byte	0x00, 0xf5, 0x21, 0x00


	//----- nvinfo : EIATTR_KPARAM_INFO
	.align		4
.L_2068:
        /*0048*/ 	.byte	0x04, 0x17
        /*004a*/ 	.short	(.L_2070 - .L_2069)
.L_2069:
        /*004c*/ 	.word	0x00000000
        /*0050*/ 	.short	0x0002
        /*0052*/ 	.short	0x0030
        /*0054*/ 	.byte	0x00, 0xf5, 0x21, 0x00


	//----- nvinfo : EIATTR_KPARAM_INFO
	.align		4
.L_2070:
        /*0058*/ 	.byte	0x04, 0x17
        /*005a*/ 	.short	(.L_2072 - .L_2071)
.L_2071:
        /*005c*/ 	.word	0x00000000
        /*0060*/ 	.short	0x0001
        /*0062*/ 	.short	0x0008
        /*0064*/ 	.byte	0x00, 0xf0, 0xa1, 0x00


	//----- nvinfo : EIATTR_KPARAM_INFO
	.align		4
.L_2072:
        /*0068*/ 	.byte	0x04, 0x17
        /*006a*/ 	.short	(.L_2074 - .L_2073)
.L_2073:
        /*006c*/ 	.word	0x00000000
        /*0070*/ 	.short	0x0000
        /*0072*/ 	.short	0x0000
        /*0074*/ 	.byte	0x00, 0xf0, 0x21, 0x00


	//----- nvinfo : EIATTR_SPARSE_MMA_MASK
	.align		4
.L_2074:
        /*0078*/ 	.byte	0x03, 0x50
        /*007a*/ 	.short	0x0000


	//----- nvinfo : EIATTR_MAXREG_COUNT
	.align		4
        /*007c*/ 	.byte	0x03, 0x1b
        /*007e*/ 	.short	0x00ff


	//----- nvinfo : EIATTR_EXTERNS
	.align		4
        /*0080*/ 	.byte	0x04, 0x0f
        /*0082*/ 	.short	(.L_2076 - .L_2075)


	//   ....[0]....
	.align		4
.L_2075:
        /*0084*/ 	.word	index@(__assertfail)


	//----- nvinfo : EIATTR_MERCURY_ISA_VERSION
	.align		4
.L_2076:
        /*0088*/ 	.byte	0x03, 0x5f
        /*008a*/ 	.short	0x0101


	//----- nvinfo : EIATTR_VRC_CTA_INIT_COUNT
	.align		4
        /*008c*/ 	.byte	0x02, 0x4a
	.zero		1
	.zero		1


	//----- nvinfo : EIATTR_SYSCALL_OFFSETS
	.align		4
        /*0090*/ 	.byte	0x04, 0x46
        /*0092*/ 	.short	(.L_2078 - .L_2077)


	//   ....[0]....
.L_2077:
        /*0094*/ 	.word	0x000007a0


	//   ....[1]....
        /*0098*/ 	.word	0x00000be0


	//   ....[2]....
        /*009c*/ 	.word	0x00000f00


	//   ....[3]....
        /*00a0*/ 	.word	0x00001220


	//   ....[4]....
        /*00a4*/ 	.word	0x00001540


	//   ....[5]....
        /*00a8*/ 	.word	0x00001da0


	//   ....[6]....
        /*00ac*/ 	.word	0x00002280


	//   ....[7]....
        /*00b0*/ 	.word	0x000025f0


	//   ....[8]....
        /*00b4*/ 	.word	0x00002980


	//   ....[9]....
        /*00b8*/ 	.word	0x00002d10


	//----- nvinfo : EIATTR_EXIT_INSTR_OFFSETS
	.align		4
.L_2078:
        /*00bc*/ 	.byte	0x04, 0x1c
        /*00be*/ 	.short	(.L_2080 - .L_2079)


	//   ....[0]....
.L_2079:
        /*00c0*/ 	.word	0x00000090


	//   ....[1]....
        /*00c4*/ 	.word	0x000009f0


	//   ....[2]....
        /*00c8*/ 	.word	0x000016f0


	//   ....[3]....
        /*00cc*/ 	.word	0x00002080


	//   ....[4]....
        /*00d0*/ 	.word	0x00002f40


	//----- nvinfo : EIATTR_CRS_STACK_SIZE
	.align		4
.L_2080:
        /*00d4*/ 	.byte	0x04, 0x1e
        /*00d6*/ 	.short	(.L_2082 - .L_2081)
.L_2081:
        /*00d8*/ 	.word	0x00000000


	//----- nvinfo : EIATTR_CBANK_PARAM_SIZE
	.align		4
.L_2082:
        /*00dc*/ 	.byte	0x03, 0x19
        /*00de*/ 	.short	0x0058


	//----- nvinfo : EIATTR_PARAM_CBANK
	.align		4
        /*00e0*/ 	.byte	0x04, 0x0a
        /*00e2*/ 	.short	(.L_2084 - .L_2083)
	.align		4
.L_2083:
        /*00e4*/ 	.word	index@(.nv.constant0._ZN2at6native39_GLOBAL__N__cee6930f_7_Loss_cu_5b0651e138nll_loss_forward_no_reduce_cuda_kernelIN3c108BFloat16EhEEvlNS_27GenericPackedTensorAccessorIT_Lm2ENS_16DefaultPtrTraitsElEEPKT0_PS6_PKS6_ll)
        /*00e8*/ 	.short	0x0380
        /*00ea*/ 	.short	0x0058


	//----- nvinfo : EIATTR_SW_WAR
	.align		4
.L_2084:
        /*00ec*/ 	.byte	0x04, 0x36
        /*00ee*/ 	.short	(.L_2086 - .L_2085)
.L_2085:
        /*00f0*/ 	.word	0x00000008
.L_2086:


//--------------------- .nv.info._ZN2at6native39_GLOBAL__N__cee6930f_7_Loss_cu_5b0651e138nll_loss_forward_no_reduce_cuda_kernelIN3c104HalfElEEvlNS_27GenericPackedTensorAccessorIT_Lm2ENS_16DefaultPtrTraitsElEEPKT0_PS6_PKS6_ll --------------------------
	.section	.nv.info._ZN2at6native39_GLOBAL__N__cee6930f_7_Loss_cu_5b0651e138nll_loss_forward_no_reduce_cuda_kernelIN3c104HalfElEEvlNS_27GenericPackedTensorAccessorIT_Lm2ENS_16DefaultPtrTraitsElEEPKT0_PS6_PKS6_ll,"",@"SHT_CUDA_INFO"
	.sectionflags	@""
	.align	4


	//----- nvinfo : EIATTR_CUDA_API_VERSION
	.align		4
        /*0000*/ 	.byte	0x04, 0x37
        /*0002*/ 	.short	(.L_2088 - .L_2087)
.L_2087:
        /*0004*/ 	.word	0x00000082


	//----- nvinfo : EIATTR_KPARAM_INFO
	.align		4
.L_2088:
        /*0008*/ 	.byte	0x04, 0x17
        /*000a*/ 	.short	(.L_2090 - .L_2089)
.L_2089:
        /*000c*/ 	.word	0x00000000
        /*0010*/ 	.short	0x0006
        /*0012*/ 	.short	0x0050
        /*0014*/ 	.byte	0x00, 0xf0, 0x21, 0x00


	//----- nvinfo : EIATTR_KPARAM_INFO
	.align		4
.L_2090:
        /*0018*/ 	.byte	0x04, 0x17
        /*001a*/ 	.short	(.L_2092 - .L_2091)
.L_2091:
        /*001c*/ 	.word	0x00000000
        /*0020*/ 	.short	0x0005
        /*0022*/ 	.short	0x0048
        /*0024*/ 	.byte	0x00, 0xf0, 0x21, 0x00


	//----- nvinfo : EIATTR_KPARAM_INFO
	.align		4
.L_2092:
        /*0028*/ 	.byte	0x04, 0x17
        /*002a*/ 	.short	(.L_2094 - .L_2093)
.L_2093:
        /*002c*/ 	.word	0x00000000
        /*0030*/ 	.short	0x0004
        /*0032*/ 	.short	0x0040
        /*0034*/ 	.byte	0x00, 0xf5, 0x21, 0x00


	//----- nvinfo : EIATTR_KPARAM_INFO
	.align		4
.L_2094:
        /*0038*/ 	.byte	0x04, 0x17
        /*003a*/ 	.short	(.L_2096 - .L_2095)
.L_2095:
        /*003c*/ 	.word	0x00000000
        /*0040*/ 	.short	0x0003
        /*0042*/ 	.short	0x0038
        /*0044*/ 	.byte	0x00, 0xf5, 0x21, 0x00


	//----- nvinfo : EIATTR_KPARAM_INFO
	.align		4
.L_2096:
        /*0048*/ 	.byte	0x04, 0x17
        /*004a*/ 	.short	(.L_2098 - .L_2097)
.L_2097:
        /*004c*/ 	.word	0x00000000
        /*0050*/ 	.short	0x0002
        /*0052*/ 	.short	0x0030
        /*0054*/ 	.byte	0x00, 0xf5, 0x21, 0x00


	//----- nvinfo : EIATTR_KPARAM_INFO
	.align		4
.L_2098:
        /*0058*/ 	.byte	0x04, 0x17
        /*005a*/ 	.short	(.L_2100 - .L_2099)
.L_2099:
        /*005c*/ 	.word	0x00000000
        /*0060*/ 	.short	0x0001
        /*0062*/ 	.short	0x0008
        /*0064*/ 	.byte	0x00, 0xf0, 0xa1, 0x00


	//----- nvinfo : EIATTR_KPARAM_INFO
	.align		4
.L_2100:
        /*0068*/ 	.byte	0x04, 0x17
        /*006a*/ 	.short	(.L_2102 - .L_2101)
.L_2101:
        /*006c*/ 	.word	0x00000000
        /*0070*/ 	.short	0x0000
        /*0072*/ 	.short	0x0000
        /*0074*/ 	.byte	0x00, 0xf0, 0x21, 0x00


	//----- nvinfo : EIATTR_SPARSE_MMA_MASK
	.align		4
.L_2102:
        /*0078*/ 	.byte	0x03, 0x50
        /*007a*/ 	.short	0x0000


	//----- nvinfo : EIATTR_MAXREG_COUNT
	.align		4
        /*007c*/ 	.byte	0x03, 0x1b
        /*007e*/ 	.short	0x00ff


	//----- nvinfo : EIATTR_EXTERNS
	.align		4
        /*0080*/ 	.byte	0x04, 0x0f
        /*0082*/ 	.short	(.L_2104 - .L_2103)


	//   ....[0]....
	.align		4
.L_2103:
        /*0084*/ 	.word	index@(__assertfail)


	//----- nvinfo : EIATTR_MERCURY_ISA_VERSION
	.align		4
.L_2104:
        /*0088*/ 	.byte	0x03, 0x5f
        /*008a*/ 	.short	0x0101


	//----- nvinfo : EIATTR_VRC_CTA_INIT_COUNT
	.align		4
        /*008c*/ 	.byte	0x02, 0x4a
	.zero		1
	.zero		1


	//----- nvinfo : EIATTR_SYSCALL_OFFSETS
	.align		4
        /*0090*/ 	.byte	0x04, 0x46
        /*0092*/ 	.short	(.L_2106 - .L_2105)


	//   ....[0]....
.L_2105:
        /*0094*/ 	.word	0x000007a0


	//   ....[1]....
        /*0098*/ 	.word	0x00000c30


	//   ....[2]....
        /*009c*/ 	.word	0x00000fa0


	//   ....[3]....
        /*00a0*/ 	.word	0x00001310


	//   ....[4]....
        /*00a4*/ 	.word	0x00001680


	//   ....[5]....
        /*00a8*/ 	.word	0x00001f10


	//   ....[6]....
        /*00ac*/ 	.word	0x00002410


	//   ....[7]....
        /*00b0*/ 	.word	0x000027a0


	//   ....[8]....
        /*00b4*/ 	.word	0x00002b50


	//   ....[9]....
        /*00b8*/ 	.word	0x00002f00


	//----- nvinfo : EIATTR_EXIT_INSTR_OFFSETS
	.align		4
.L_2106:
        /*00bc*/ 	.byte	0x04, 0x1c
        /*00be*/ 	.short	(.L_2108 - .L_2107)


	//   ....[0]....
.L_2107:
        /*00c0*/ 	.word	0x00000090


	//   ....[1]....
        /*00c4*/ 	.word	0x00000a20


	//   ....[2]....
        /*00c8*/ 	.word	0x00001860


	//   ....[3]....
        /*00cc*/ 	.word	0x000021f0


	//   ....[4]....
        /*00d0*/ 	.word	0x00003130


	//----- nvinfo : EIATTR_CRS_STACK_SIZE
	.align		4
.L_2108:
        /*00d4*/ 	.byte	0x04, 0x1e
        /*00d6*/ 	.short	(.L_2110 - .L_2109)
.L_2109:
        /*00d8*/ 	.word	0x00000000


	//----- nvinfo : EIATTR_CBANK_PARAM_SIZE
	.align		4
.L_2110:
        /*00dc*/ 	.byte	0x03, 0x19
        /*00de*/ 	.short	0x0058


	//----- nvinfo : EIATTR_PARAM_CBANK
	.align		4
        /*00e0*/ 	.byte	0x04, 0x0a
        /*00e2*/ 	.short	(.L_2112 - .L_2111)
	.align		4
.L_2111:
        /*00e4*/ 	.word	index@(.nv.constant0._ZN2at6native39_GLOBAL__N__cee6930f_7_Loss_cu_5b0651e138nll_loss_forward_no_reduce_cuda_kernelIN3c104HalfElEEvlNS_27GenericPackedTensorAccessorIT_Lm2ENS_16DefaultPtrTraitsElEEPKT0_PS6_PKS6_ll)
        /*00e8*/ 	.short	0x0380
        /*00ea*/ 	.short	0x0058


	//----- nvinfo : EIATTR_SW_WAR
	.align		4
.L_2112:
        /*00ec*/ 	.byte	0x04, 0x36
        /*00ee*/ 	.short	(.L_2114 - .L_2113)
.L_2113:
        /*00f0*/ 	.word	0x00000008
.L_2114:


//--------------------- .nv.info._ZN2at6native39_GLOBAL__N__cee6930f_7_Loss_cu_5b0651e138nll_loss_forward_no_reduce_cuda_kernelIN3c104HalfEhEEvlNS_27GenericPackedTensorAccessorIT_Lm2ENS_16DefaultPtrTraitsElEEPKT0_PS6_PKS6_ll --------------------------
	.section	.nv.info._ZN2at6native39_GLOBAL__N__cee6930f_7_Loss_cu_5b0651e138nll_loss_forward_no_reduce_cuda_kernelIN3c104HalfEhEEvlNS_27GenericPackedTensorAccessorIT_Lm2ENS_16DefaultPtrTraitsElEEPKT0_PS6_PKS6_ll,"",@"SHT_CUDA_INFO"
	.sectionflags	@""
	.align	4


	//----- nvinfo : EIATTR_CUDA_API_VERSION
	.align		4
        /*0000*/ 	.byte	0x04, 0x37
        /*0002*/ 	.short	(.L_2116 - .L_2115)
.L_2115:
        /*0004*/ 	.word	0x00000082


	//----- nvinfo : EIATTR_KPARAM_INFO
	.align		4
.L_2116:
        /*0008*/ 	.byte	0x04, 0x17
        /*000a*/ 	.short	(.L_2118 - .L_2117)
.L_2117:
        /*000c*/ 	.word	0x00000000
        /*0010*/ 	.short	0x0006
        /*0012*/ 	.short	0x0050
        /*0014*/ 	.byte	0x00, 0xf0, 0x21, 0x00


	//----- nvinfo : EIATTR_KPARAM_INFO
	.align		4
.L_2118:
        /*0018*/ 	.byte	0x04, 0x17
        /*001a*/ 	.short	(.L_2120 - .L_2119)
.L_2119:
        /*001c*/ 	.word	0x00000000
        /*0020*/ 	.short	0x0005
        /*0022*/ 	.short	0x0048
        /*0024*/ 	.byte	0x00, 0xf0, 0x21, 0x00


	//----- nvinfo : EIATTR_KPARAM_INFO
	.align		4
.L_2120:
        /*0028*/ 	.byte	0x04, 0x17
        /*002a*/ 	.short	(.L_2122 - .L_2121)
.L_2121:
        /*002c*/ 	.word	0x00000000
        /*0030*/ 	.short	0x0004
        /*0032*/ 	.short	0x0040
        /*0034*/ 	.byte	0x00, 0xf5, 0x21, 0x00


	//----- nvinfo : EIATTR_KPARAM_INFO
	.align		4
.L_2122:
        /*0038*/ 	.byte	0x04, 0x17
        /*003a*/ 	.short	(.L_2124 - .L_2123)
.L_2123:
        /*003c*/ 	.word	0x00000000
        /*0040*/ 	.short	0x0003
        /*0042*/ 	.short	0x0038
        /*0044*/ 	.byte	0x00, 0xf5, 0x21, 0x00


	//----- nvinfo : EIATTR_KPARAM_INFO
	.align		4
.L_2124:
        /*0048*/ 	.byte	0x04, 0x17
        /*004a*/ 	.short	(.L_2126 - .L_2125)
.L_2125:
        /*004c*/ 	.word	0x00000000
        /*0050*/ 	.short	0x0002
        /*0052*/ 	.short	0x0030
        /*0054*/ 	.byte	0x00, 0xf5, 0x21, 0x00


	//----- nvinfo : EIATTR_KPARAM_INFO
	.align		4
.L_2126:
        /*0058*/ 	.byte	0x04, 0x17
        /*005a*/ 	.short	(.L_2128 - .L_2127)
.L_2127:
        /*005c*/ 	.word	0x00000000
        /*0060*/ 	.short	0x0001
        /*0062*/ 	.short	0x0008
        /*0064*/ 	.byte	0x00, 0xf0, 0xa1, 0x00


	//----- nvinfo : EIATTR_KPARAM_INFO
	.align		4
.L_2128:
        /*0068*/ 	.byte	0x04, 0x17
        /*006a*/ 	.short	(.L_2130 - .L_2129)
.L_2129:
        /*006c*/ 	.word	0x00000000
        /*0070*/ 	.short	0x0000
        /*0072*/ 	.short	0x0000
        /*0074*/ 	.byte	0x00, 0xf0, 0x21, 0x00


	//----- nvinfo : EIATTR_SPARSE_MMA_MASK
	.align		4
.L_2130:
        /*0078*/ 	.byte	0x03, 0x50
        /*007a*/ 	.short	0x0000


	//----- nvinfo : EIATTR_MAXREG_COUNT
	.align		4
        /*007c*/ 	.byte	0x03, 0x1b
        /*007e*/ 	.short	0x00ff


	//----- nvinfo : EIATTR_EXTERNS
	.align		4
        /*0080*/ 	.byte	0x04, 0x0f
        /*0082*/ 	.short	(.L_2132 - .L_2131)


	//   ....[0]....
	.align		4
.L_2131:
        /*0084*/ 	.word	index@(__assertfail)


	//----- nvinfo : EIATTR_MERCURY_ISA_VERSION
	.align		4
.L_2132:
        /*0088*/ 	.byte	0x03, 0x5f
        /*008a*/ 	.short	0x0101


	//----- nvinfo : EIATTR_VRC_CTA_INIT_COUNT
	.align		4
        /*008c*/ 	.byte	0x02, 0x4a
	.zero		1
	.zero		1


	//----- nvinfo : EIATTR_SYSCALL_OFFSETS
	.align		4
        /*0090*/ 	.byte	0x04, 0x46
        /*0092*/ 	.short	(.L_2134 - .L_2133)


	//   ....[0]....
.L_2133:
        /*0094*/ 	.word	0x000007a0


	//   ....[1]....
        /*0098*/ 	.word	0x00000be0


	//   ....[2]....
        /*009c*/ 	.word	0x00000f00


	//   ....[3]....
        /*00a0*/ 	.word	0x00001220


	//   ....[4]....
        /*00a4*/ 	.word	0x00001540


	//   ....[5]....
        /*00a8*/ 	.word	0x00001da0


	//   ....[6]....
        /*00ac*/ 	.word	0x00002250


	//   ....[7]....
        /*00b0*/ 	.word	0x00002590


	//   ....[8]....
        /*00b4*/ 	.word	0x000028f0


	//   ....[9]....
        /*00b8*/ 	.word	0x00002c50


	//----- nvinfo : EIATTR_EXIT_INSTR_OFFSETS
	.align		4
.L_2134:
        /*00bc*/ 	.byte	0x04, 0x1c
        /*00be*/ 	.short	(.L_2136 - .L_2135)


	//   ....[0]....
.L_2135:
        /*00c0*/ 	.word	0x00000090


	//   ....[1]....
        /*00c4*/ 	.word	0x000009f0


	//   ....[2]....
        /*00c8*/ 	.word	0x000016f0


	//   ....[3]....
        /*00cc*/ 	.word	0x00002050


	//   ....[4]....
        /*00d0*/ 	.word	0x00002e50


	//----- nvinfo : EIATTR_CRS_STACK_SIZE
	.align		4
.L_2136:
        /*00d4*/ 	.byte	0x04, 0x1e
        /*00d6*/ 	.short	(.L_2138 - .L_2137)
.L_2137:
        /*00d8*/ 	.word	0x00000000


	//----- nvinfo : EIATTR_CBANK_PARAM_SIZE
	.align		4
.L_2138:
        /*00dc*/ 	.byte	0x03, 0x19
        /*00de*/ 	.short	0x0058


	//----- nvinfo : EIATTR_PARAM_CBANK
	.align		4
        /*00e0*/ 	.byte	0x04, 0x0a
        /*00e2*/ 	.short	(.L_2140 - .L_2139)
	.align		4
.L_2139:
        /*00e4*/ 	.word	index@(.nv.constant0._ZN2at6native39_GLOBAL__N__cee6930f_7_Loss_cu_5b0651e138nll_loss_forward_no_reduce_cuda_kernelIN3c104HalfEhEEvlNS_27GenericPackedTensorAccessorIT_Lm2ENS_16DefaultPtrTraitsElEEPKT0_PS6_PKS6_ll)
        /*00e8*/ 	.short	0x0380
        /*00ea*/ 	.short	0x0058


	//----- nvinfo : EIATTR_SW_WAR
	.align		4
.L_2140:
        /*00ec*/ 	.byte	0x04, 0x36
        /*00ee*/ 	.short	(.L_2142 - .L_2141)
.L_2141:
        /*00f0*/ 	.word	0x00000008
.L_2142:


//--------------------- .nv.info._ZN2at6native39_GLOBAL__N__cee6930f_7_Loss_cu_5b0651e138nll_loss_forward_no_reduce_cuda_kernelIflEEvlNS_27GenericPackedTensorAccessorIT_Lm2ENS_16DefaultPtrTraitsElEEPKT0_PS4_PKS4_ll --------------------------
	.section	.nv.info._ZN2at6native39_GLOBAL__N__cee6930f_7_Loss_cu_5b0651e138nll_loss_forward_no_reduce_cuda_kernelIflEEvlNS_27GenericPackedTensorAccessorIT_Lm2ENS_16DefaultPtrTraitsElEEPKT0_PS4_PKS4_ll,"",@"SHT_CUDA_INFO"
	.sectionflags	@""
	.align	4


	//----- nvinfo : EIATTR_CUDA_API_VERSION
	.align		4
        /*0000*/ 	.byte	0x04, 0x37
        /*0002*/ 	.short	(.L_2144 - .L_2143)
.L_2143:
        /*0004*/ 	.word	0x00000082


	//----- nvinfo : EIATTR_KPARAM_INFO
	.align		4
.L_2144:
        /*0008*/ 	.byte	0x04, 0x17
        /*000a*/ 	.short	(.L_2146 - .L_2145)
.L_2145:
        /*000c*/ 	.word	0x00000000
        /*0010*/ 	.short	0x0006
        /*0012*/ 	.short	0x0050
        /*0014*/ 	.byte	0x00, 0xf0, 0x21, 0x00


	//----- nvinfo : EIATTR_KPARAM_INFO
	.align		4
.L_2146:
        /*0018*/ 	.byte	0x04, 0x17
        /*001a*/ 	.short	(.L_2148 - .L_2147)
.L_2147:
        /*001c*/ 	.word	0x00000000
        /*0020*/ 	.short	0x0005
        /*0022*/ 	.short	0x0048
        /*0024*/ 	.byte	0x00, 0xf0, 0x21, 0x00


	//----- nvinfo : EIATTR_KPARAM_INFO
	.align		4
.L_2148:
        /*0028*/ 	.byte	0x04, 0x17
        /*002a*/ 	.short	(.L_2150 - .L_2149)
.L_2149:
        /*002c*/ 	.word	0x00000000
        /*0030*/ 	.short	0x0004
        /*0032*/ 	.short	0x0040
        /*0034*/ 	.byte	0x00, 0xf5, 0x21, 0x00


	//----- nvinfo : EIATTR_KPARAM_INFO
	.align		4
.L_2150:
        /*0038*/ 	.byte	0x04, 0x17
        /*003a*/ 	.short	(.L_2152 - .L_2151)
.L_2151:
        /*003c*/ 	.word	0x00000000
        /*0040*/ 	.short	0x0003
        /*0042*/ 	.short	0x0038
        /*0044*/ 	.byte	0x00, 0xf5, 0x21, 0x00


	//----- nvinfo : EIATTR_KPARAM_INFO
	.align		4
.L_2152:
        /*0048*/ 	.byte	0x04, 0x17
        /*004a*/ 	.short	(.L_2154 - .L_2153)
.L_2153:
        /*004c*/ 	.word	0x00000000
        /*0050*/ 	.short	0x0002
        /*0052*/ 	.short	0x0030
        /*0054*/ 	.byte	0x00, 0xf5, 0x21, 0x00


	//----- nvinfo : EIATTR_KPARAM_INFO
	.align		4
.L_2154:
        /*0058*/ 	.byte	0x04, 0x17
        /*005a*/ 	.short	(.L_2156 - .L_2155)
.L_2155:
        /*005c*/ 	.word	0x00000000
        /*0060*/ 	.short	0x0001
        /*0062*/ 	.short	0x0008
        /*0064*/ 	.byte	0x00, 0xf0, 0xa1, 0x00


	//----- nvinfo : EIATTR_KPARAM_INFO
	.align		4
.L_2156:
        /*0068*/ 	.byte	0x04, 0x17
        /*006a*/ 	.short	(.L_2158 - .L_2157)
.L_2157:
        /*006c*/ 	.word	0x00000000
        /*0070*/ 	.short	0x0000
        /*0072*/ 	.short	0x0000
        /*0074*/ 	.byte	0x00, 0xf0, 0x21, 0x00


	//----- nvinfo : EIATTR_SPARSE_MMA_MASK
	.align		4
.L_2158:
        /*0078*/ 	.byte	0x03, 0x50
        /*007a*/ 	.short	0x0000


	//----- nvinfo : EIATTR_MAXREG_COUNT
	.align		4
        /*007c*/ 	.byte	0x03, 0x1b
        /*007e*/ 	.short	0x00ff


	//----- nvinfo : EIATTR_EXTERNS
	.align		4
        /*0080*/ 	.byte	0x04, 0x0f
        /*0082*/ 	.short	(.L_2160 - .L_2159)


	//   ....[0]....
	.align		4
.L_2159:
        /*0084*/ 	.word	index@(__assertfail)


	//----- nvinfo : EIATTR_MERCURY_ISA_VERSION
	.align		4
.L_2160:
        /*0088*/ 	.byte	0x03, 0x5f
        /*008a*/ 	.short	0x0101


	//----- nvinfo : EIATTR_VRC_CTA_INIT_COUNT
	.align		4
        /*008c*/ 	.byte	0x02, 0x4a
	.zero		1
	.zero		1


	//----- nvinfo : EIATTR_SYSCALL_OFFSETS
	.align		4
        /*0090*/ 	.byte	0x04, 0x46
        /*0092*/ 	.short	(.L_2162 - .L_2161)


	//   ....[0]....
.L_2161:
        /*0094*/ 	.word	0x000007c0


	//   ....[1]....
        /*0098*/ 	.word	0x00000bf0


	//   ....[2]....
        /*009c*/ 	.word	0x00000fb0


	//   ....[3]....
        /*00a0*/ 	.word	0x00001350


	//   ....[4]....
        /*00a4*/ 	.word	0x000016f0


	//   ....[5]....
        /*00a8*/ 	.word	0x00002000


	//   ....[6]....
        /*00ac*/ 	.word	0x000024d0


	//   ....[7]....
        /*00b0*/ 	.word	0x00002850


	//   ....[8]....
        /*00b4*/ 	.word	0x00002c20


	//   ....[9]....
        /*00b8*/ 	.word	0x00002ff0


	//----- nvinfo : EIATTR_EXIT_INSTR_OFFSETS
	.align		4
.L_2162:
        /*00bc*/ 	.byte	0x04, 0x1c
        /*00be*/ 	.short	(.L_2164 - .L_2163)


	//   ....[0]....
.L_2163:
        /*00c0*/ 	.word	0x00000090


	//   ....[1]....
        /*00c4*/ 	.word	0x00000a00


	//   ....[2]....
        /*00c8*/ 	.word	0x000018e0


	//   ....[3]....
        /*00cc*/ 	.word	0x00002290


	//   ....[4]....
        /*00d0*/ 	.word	0x00003210


	//----- nvinfo : EIATTR_CRS_STACK_SIZE
	.align		4
.L_2164:
        /*00d4*/ 	.byte	0x04, 0x1e
        /*00d6*/ 	.short	(.L_2166 - .L_2165)
.L_2165:
        /*00d8*/ 	.word	0x00000000


	//----- nvinfo : EIATTR_CBANK_PARAM_SIZE
	.align		4
.L_2166:
        /*00dc*/ 	.byte	0x03, 0x19
        /*00de*/ 	.short	0x0058


	//----- nvinfo : EIATTR_PARAM_CBANK
	.align		4
        /*00e0*/ 	.byte	0x04, 0x0a
        /*00e2*/ 	.short	(.L_2168 - .L_2167)
	.align		4
.L_2167:
        /*00e4*/ 	.word	index@(.nv.constant0._ZN2at6native39_GLOBAL__N__cee6930f_7_Loss_cu_5b0651e138nll_loss_forward_no_reduce_cuda_kernelIflEEvlNS_27GenericPackedTensorAccessorIT_Lm2ENS_16DefaultPtrTraitsElEEPKT0_PS4_PKS4_ll)
        /*00e8*/ 	.short	0x0380
        /*00ea*/ 	.short	0x0058


	//----- nvinfo : EIATTR_SW_WAR
	.align		4
.L_2168:
        /*00ec*/ 	.byte	0x04, 0x36
        /*00ee*/ 	.short	(.L_2170 - .L_2169)
.L_2169:
        /*00f0*/ 	.word	0x00000008
.L_2170:


//--------------------- .nv.info._ZN2at6native39_GLOBAL__N__cee6930f_7_Loss_cu_5b0651e138nll_loss_forward_no_reduce_cuda_kernelIfhEEvlNS_27GenericPackedTensorAccessorIT_Lm2ENS_16DefaultPtrTraitsElEEPKT0_PS4_PKS4_ll --------------------------
	.section	.nv.info._ZN2at6native39_GLOBAL__N__cee6930f_7_Loss_cu_5b0651e138nll_loss_forward_no_reduce_cuda_kernelIfhEEvlNS_27GenericPackedTensorAccessorIT_Lm2ENS_16DefaultPtrTraitsElEEPKT0_PS4_PKS4_ll,"",@"SHT_CUDA_INFO"
	.sectionflags	@""
	.align	4


	//----- nvinfo : EIATTR_CUDA_API_VERSION
	.align		4
        /*0000*/ 	.byte	0x04, 0x37
        /*0002*/ 	.short	(.L_2172 - .L_2171)
.L_2171:
        /*0004*/ 	.word	0x00000082


	//----- nvinfo : EIATTR_KPARAM_INFO
	.align		4
.L_2172:
        /*0008*/ 	.byte	0x04, 0x17
        /*000a*/ 	.short	(.L_2174 - .L_2173)
.L_2173:
        /*000c*/ 	.word	0x00000000
        /*0010*/ 	.short	0x0006
        /*0012*/ 	.short	0x0050
        /*0014*/ 	.byte	0x00, 0xf0, 0x21, 0x00


	//----- nvinfo : EIATTR_KPARAM_INFO
	.align		4
.L_2174:
        /*0018*/ 	.byte	0x04, 0x17
        /*001a*/ 	.short	(.L_2176 - .L_2175)
.L_2175:
        /*001c*/ 	.word	0x00000000
        /*0020*/ 	.short	0x0005
        /*0022*/ 	.short	0x0048
        /*0024*/ 	.byte	0x00, 0xf0, 0x21, 0x00


	//----- nvinfo : EIATTR_KPARAM_INFO
	.align		4
.L_2176:
        /*0028*/ 	.byte	0x04, 0x17
        /*002a*/ 	.short	(.L_2178 - .L_2177)
.L_2177:
        /*002c*/ 	.word	0x00000000
        /*0030*/ 	.short	0x0004
        /*0032*/ 	.short	0x0040
        /*0034*/ 	.byte	0x00, 0xf5, 0x21, 0x00


	//----- nvinfo : EIATTR_KPARAM_INFO
	.align		4
.L_2178:
        /*0038*/ 	.byte	0x04, 0x17
        /*003a*/ 	.short	(.L_2180 - .L_2179)
.L_2179:
        /*003c*/ 	.word	0x00000000
        /*0040*/ 	.short	0x0003
        /*0042*/ 	.short	0x0038
        /*0044*/ 	.byte	0x00, 0xf5, 0x21, 0x00


	//----- nvinfo : EIATTR_KPARAM_INFO
	.align		4
.L_2180:
        /*0048*/ 	.byte	0x04, 0x17
        /*004a*/ 	.short	(.L_2182 - .L_2181)
.L_2181:
        /*004c*/ 	.word	0x00000000
        /*0050*/ 	.short	0x0002
        /*0052*/ 	.short	0x0030
        /*0054*/ 	.byte	0x00, 0xf5, 0x21, 0x00


	//----- nvinfo : EIATTR_KPARAM_INFO
	.align		4
.L_2182:
        /*0058*/ 	.byte	0x04, 0x17
        /*005a*/ 	.short	(.L_2184 - .L_2183)
.L_2183:
        /*005c*/ 	.word	0x00000000
        /*0060*/ 	.short	0x0001
        /*0062*/ 	.short	0x0008
        /*0064*/ 	.byte	0x00, 0xf0, 0xa1, 0x00


	//----- nvinfo : EIATTR_KPARAM_INFO
	.align		4
.L_2184:
        /*0068*/ 	.byte	0x04, 0x17
        /*006a*/ 	.short	(.L_2186 - .L_2185)
.L_2185:
        /*006c*/ 	.word	0x00000000
        /*0070*/ 	.short	0x0000
        /*0072*/ 	.short	0x0000
        /*0074*/ 	.byte	0x00, 0xf0, 0x21, 0x00


	//----- nvinfo : EIATTR_SPARSE_MMA_MASK
	.align		4
.L_2186:
        /*0078*/ 	.byte	0x03, 0x50
        /*007a*/ 	.short	0x0000


	//----- nvinfo : EIATTR_MAXREG_COUNT
	.align		4
        /*007c*/ 	.byte	0x03, 0x1b
        /*007e*/ 	.short	0x00ff


	//----- nvinfo : EIATTR_EXTERNS
	.align		4
        /*0080*/ 	.byte	0x04, 0x0f
        /*0082*/ 	.short	(.L_2188 - .L_2187)


	//   ....[0]....
	.align		4
.L_2187:
        /*0084*/ 	.word	index@(__assertfail)


	//----- nvinfo : EIATTR_MERCURY_ISA_VERSION
	.align		4
.L_2188:
        /*0088*/ 	.byte	0x03, 0x5f
        /*008a*/ 	.short	0x0101


	//----- nvinfo : EIATTR_VRC_CTA_INIT_COUNT
	.align		4
        /*008c*/ 	.byte	0x02, 0x4a
	.zero		1
	.zero		1


	//----- nvinfo : EIATTR_SYSCALL_OFFSETS
	.align		4
        /*0090*/ 	.byte	0x04, 0x46
        /*0092*/ 	.short	(.L_2190 - .L_2189)


	//   ....[0]....
.L_2189:
        /*0094*/ 	.word	0x000007a0


	//   ....[1]....
        /*0098*/ 	.word	0x00000b80


	//   ....[2]....
        /*009c*/ 	.word	0x00000ef0


	//   ....[3]....
        /*00a0*/ 	.word	0x00001240


	//   ....[4]....
        /*00a4*/ 	.word	0x00001590


	//   ....[5]....
        /*00a8*/ 	.word	0x00001e50


	//   ....[6]....
        /*00ac*/ 	.word	0x000022d0


	//   ....[7]....
        /*00b0*/ 	.word	0x00002600


	//   ....[8]....
        /*00b4*/ 	.word	0x00002980


	//   ....[9]....
        /*00b8*/ 	.word	0x00002d00


	//----- nvinfo : EIATTR_EXIT_INSTR_OFFSETS
	.align		4
.L_2190:
        /*00bc*/ 	.byte	0x04, 0x1c
        /*00be*/ 	.short	(.L_2192 - .L_2191)


	//   ....[0]....
.L_2191:
        /*00c0*/ 	.word	0x00000090


	//   ....[1]....
        /*00c4*/ 	.word	0x000009b0


	//   ....[2]....
        /*00c8*/ 	.word	0x00001750


	//   ....[3]....
        /*00cc*/ 	.word	0x000020b0


	//   ....[4]....
        /*00d0*/ 	.word	0x00002ef0


	//----- nvinfo : EIATTR_CRS_STACK_SIZE
	.align		4
.L_2192:
        /*00d4*/ 	.byte	0x04, 0x1e
        /*00d6*/ 	.short	(.L_2194 - .L_2193)
.L_2193:
        /*00d8*/ 	.word	0x00000000


	//----- nvinfo : EIATTR_CBANK_PARAM_SIZE
	.align		4
.L_2194:
        /*00dc*/ 	.byte	0x03, 0x19
        /*00de*/ 	.short	0x0058


	//----- nvinfo : EIATTR_PARAM_CBANK
	.align		4
        /*00e0*/ 	.byte	0x04, 0x0a
        /*00e2*/ 	.short	(.L_2196 - .L_2195)
	.align		4
.L_2195:
        /*00e4*/ 	.word	index@(.nv.constant0._ZN2at6native39_GLOBAL__N__cee6930f_7_Loss_cu_5b0651e138nll_loss_forward_no_reduce_cuda_kernelIfhEEvlNS_27GenericPackedTensorAccessorIT_Lm2ENS_16DefaultPtrTraitsElEEPKT0_PS4_PKS4_ll)
        /*00e8*/ 	.short	0x0380
        /*00ea*/ 	.short	0x0058


	//----- nvinfo : EIATTR_SW_WAR
	.align		4
.L_2196:
        /*00ec*/ 	.byte	0x04, 0x36
        /*00ee*/ 	.short	(.L_2198 - .L_2197)
.L_2197:
        /*00f0*/ 	.word	0x00000008
.L_2198:


//--------------------- .nv.info._ZN2at6native39_GLOBAL__N__cee6930f_7_Loss_cu_5b0651e138nll_loss_forward_no_reduce_cuda_kernelIdlEEvlNS_27GenericPackedTensorAccessorIT_Lm2ENS_16DefaultPtrTraitsElEEPKT0_PS4_PKS4_ll --------------------------
	.section	.nv.info._ZN2at6native39_GLOBAL__N__cee6930f_7_Loss_cu_5b0651e138nll_loss_forward_no_reduce_cuda_kernelIdlEEvlNS_27GenericPackedTensorAccessorIT_Lm2ENS_16DefaultPtrTraitsElEEPKT0_PS4_PKS4_ll,"",@"SHT_CUDA_INFO"
	.sectionflags	@""
	.align	4


	//----- nvinfo : EIATTR_CUDA_API_VERSION
	.align		4
        /*0000*/ 	.byte	0x04, 0x37
        /*0002*/ 	.short	(.L_2200 - .L_2199)
.L_2199:
        /*0004*/ 	.word	0x00000082


	//----- nvinfo : EIATTR_KPARAM_INFO
	.align		4
.L_2200:
        /*0008*/ 	.byte	0x04, 0x17
        /*000a*/ 	.short	(.L_2202 - .L_2201)
.L_2201:
        /*000c*/ 	.word	0x00000000
        /*0010*/ 	.short	0x0006
        /*0012*/ 	.short	0x0050
        /*0014*/ 	.byte	0x00, 0xf0, 0x21, 0x00


	//----- nvinfo : EIATTR_KPARAM_INFO
	.align		4
.L_2202:
        /*0018*/ 	.byte	0x04, 0x17
        /*001a*/ 	.short	(.L_2204 - .L_2203)
.L_2203:
        /*001c*/ 	.word	0x00000000
        /*0020*/ 	.short	0x0005
        /*0022*/ 	.short	0x0048
        /*0024*/ 	.byte	0x00, 0xf0, 0x21, 0x00


	//----- nvinfo : EIATTR_KPARAM_INFO
	.align		4
.L_2204:
        /*0028*/ 	.byte	0x04, 0x17
        /*002a*/ 	.short	(.L_2206 - .L_2205)
.L_2205:
        /*002c*/ 	.word	0x00000000
        /*0030*/ 	.short	0x0004
        /*0032*/ 	.short	0x0040
        /*0034*/ 	.byte	0x00, 0xf5, 0x21, 0x00


	//----- nvinfo : EIATTR_KPARAM_INFO
	.align		4
.L_2206:
        /*0038*/ 	.byte	0x04, 0x17
        /*003a*/ 	.short	(.L_2208 - .L_2207)
.L_2207:
        /*003c*/ 	.word	0x00000000
        /*0040*/ 	.short	0x0003
        /*0042*/ 	.short	0x0038
        /*0044*/ 	.byte	0x00, 0xf5, 0x21, 0x00


	//----- nvinfo : EIATTR_KPARAM_INFO
	.align		4
.L_2208:
        /*0048*/ 	.byte	0x04, 0x17
        /*004a*/ 	.short	(.L_2210 - .L_2209)
.L_2209:
        /*004c*/ 	.word	0x00000000
        /*0050*/ 	.short	0x0002
        /*0052*/ 	.short	0x0030
        /*0054*/ 	.byte	0x00, 0xf5, 0x21, 0x00


	//----- nvinfo : EIATTR_KPARAM_INFO
	.align		4
.L_2210:
        /*0058*/ 	.byte	0x04, 0x17
        /*005a*/ 	.short	(.L_2212 - .L_2211)
.L_2211:
        /*005c*/ 	.word	0x00000000
        /*0060*/ 	.short	0x0001
        /*0062*/ 	.short	0x0008
        /*0064*/ 	.byte	0x00, 0xf0, 0xa1, 0x00


	//----- nvinfo : EIATTR_KPARAM_INFO
	.align		4
.L_2212:
        /*0068*/ 	.byte	0x04, 0x17
        /*006a*/ 	.short	(.L_2214 - .L_2213)
.L_2213:
        /*006c*/ 	.word	0x00000000
        /*0070*/ 	.short	0x0000
        /*0072*/ 	.short	0x0000
        /*0074*/ 	.byte	0x00, 0xf0, 0x21, 0x00


	//----- nvinfo : EIATTR_SPARSE_MMA_MASK
	.align		4
.L_2214:
        /*0078*/ 	.byte	0x03, 0x50
        /*007a*/ 	.short	0x0000


	//----- nvinfo : EIATTR_MAXREG_COUNT
	.align		4
        /*007c*/ 	.byte	0x03, 0x1b
        /*007e*/ 	.short	0x00ff


	//----- nvinfo : EIATTR_EXTERNS
	.align		4
        /*0080*/ 	.byte	0x04, 0x0f
        /*0082*/ 	.short	(.L_2216 - .L_2215)


	//   ....[0]....
	.align		4
.L_2215:
        /*0084*/ 	.word	index@(__assertfail)


	//----- nvinfo : EIATTR_MERCURY_ISA_VERSION
	.align		4
.L_2216:
        /*0088*/ 	.byte	0x03, 0x5f
        /*008a*/ 	.short	0x0101


	//----- nvinfo : EIATTR_VRC_CTA_INIT_COUNT
	.align		4
        /*008c*/ 	.byte	0x02, 0x4a
	.zero		1
	.zero		1


	//----- nvinfo : EIATTR_SYSCALL_OFFSETS
	.align		4
        /*0090*/ 	.byte	0x04, 0x46
        /*0092*/ 	.short	(.L_2218 - .L_2217)


	//   ....[0]....
.L_2217:
        /*0094*/ 	.word	0x000007d0


	//   ....[1]....
        /*0098*/ 	.word	0x00000bf0


	//   ....[2]....
        /*009c*/ 	.word	0x00000fa0


	//   ....[3]....
        /*00a0*/ 	.word	0x00001330


	//   ....[4]....
        /*00a4*/ 	.word	0x000016c0


	//   ....[5]....
        /*00a8*/ 	.word	0x00001fc0


	//   ....[6]....
        /*00ac*/ 	.word	0x00002470


	//   ....[7]....
        /*00b0*/ 	.word	0x000027f0


	//   ....[8]....
        /*00b4*/ 	.word	0x00002bb0


	//   ....[9]....
        /*00b8*/ 	.word	0x00002f70


	//----- nvinfo : EIATTR_EXIT_INSTR_OFFSETS
	.align		4
.L_2218:
        /*00bc*/ 	.byte	0x04, 0x1c
        /*00be*/ 	.short	(.L_2220 - .L_2219)


	//   ....[0]....
.L_2219:
        /*00c0*/ 	.word	0x00000090


	//   ....[1]....
        /*00c4*/ 	.word	0x000009f0


	//   ....[2]....
        /*00c8*/ 	.word	0x00001890


	//   ....[3]....
        /*00cc*/ 	.word	0x00002230


	//   ....[4]....
        /*00d0*/ 	.word	0x00003170


	//----- nvinfo : EIATTR_CRS_STACK_SIZE
	.align		4
.L_2220:
        /*00d4*/ 	.byte	0x04, 0x1e
        /*00d6*/ 	.short	(.L_2222 - .L_2221)
.L_2221:
        /*00d8*/ 	.word	0x00000000


	//----- nvinfo : EIATTR_CBANK_PARAM_SIZE
	.align		4
.L_2222:
        /*00dc*/ 	.byte	0x03, 0x19
        /*00de*/ 	.short	0x0058


	//----- nvinfo : EIATTR_PARAM_CBANK
	.align		4
        /*00e0*/ 	.byte	0x04, 0x0a
        /*00e2*/ 	.short	(.L_2224 - .L_2223)
	.align		4
.L_2223:
        /*00e4*/ 	.word	index@(.nv.constant0._ZN2at6native39_GLOBAL__N__cee6930f_7_Loss_cu_5b0651e138nll_loss_forward_no_reduce_cuda_kernelIdlEEvlNS_27GenericPackedTensorAccessorIT_Lm2ENS_16DefaultPtrTraitsElEEPKT0_PS4_PKS4_ll)
        /*00e8*/ 	.short	0x0380
        /*00ea*/ 	.short	0x0058


	//----- nvinfo : EIATTR_SW_WAR
	.align		4
.L_2224:
        /*00ec*/ 	.byte	0x04, 0x36
        /*00ee*/ 	.short	(.L_2226 - .L_2225)
.L_2225:
        /*00f0*/ 	.word	0x00000008
.L_2226:


//--------------------- .nv.info._ZN2at6native39_GLOBAL__N__cee6930f_7_Loss_cu_5b0651e138nll_loss_forward_no_reduce_cuda_kernelIdhEEvlNS_27GenericPackedTensorAccessorIT_Lm2ENS_16DefaultPtrTraitsElEEPKT0_PS4_PKS4_ll --------------------------
	.section	.nv.info._ZN2at6native39_GLOBAL__N__cee6930f_7_Loss_cu_5b0651e138nll_loss_forward_no_reduce_cuda_kernelIdhEEvlNS_27GenericPackedTensorAccessorIT_Lm2ENS_16DefaultPtrTraitsElEEPKT0_PS4_PKS4_ll,"",@"SHT_CUDA_INFO"
	.sectionflags	@""
	.align	4


	//----- nvinfo : EIATTR_CUDA_API_VERSION
	.align		4
        /*0000*/ 	.byte	0x04, 0x37
        /*0002*/ 	.short	(.L_2228 - .L_2227)
.L_2227:
        /*0004*/ 	.word	0x00000082


	//----- nvinfo : EIATTR_KPARAM_INFO
	.align		4
.L_2228:
        /*0008*/ 	.byte	0x04, 0x17
        /*000a*/ 	.short	(.L_2230 - .L_2229)
.L_2229:
        /*000c*/ 	.word	0x00000000
        /*0010*/ 	.short	0x0006
        /*0012*/ 	.short	0x0050
        /*0014*/ 	.byte	0x00, 0xf0, 0x21, 0x00


	//----- nvinfo : EIATTR_KPARAM_INFO
	.align		4
.L_2230:
        /*0018*/ 	.byte	0x04, 0x17
        /*001a*/ 	.short	(.L_2232 - .L_2231)
.L_2231:
        /*001c*/ 	.word	0x00000000
        /*0020*/ 	.short	0x0005
        /*0022*/ 	.short	0x0048
        /*0024*/ 	.byte	0x00, 0xf0, 0x21, 0x00


	//----- nvinfo : EIATTR_KPARAM_INFO
	.align		4
.L_2232:
        /*0028*/ 	.byte	0x04, 0x17
        /*002a*/ 	.short	(.L_2234 - .L_2233)
.L_2233:
        /*002c*/ 	.word	0x00000000
        /*0030*/ 	.short	0x0004
        /*0032*/ 	.short	0x0040
        /*0034*/ 	.byte	0x00, 0xf5, 0x21, 0x00


	//----- nvinfo : EIATTR_KPARAM_INFO
	.align		4
.L_2234:
        /*0038*/ 	.byte	0x04, 0x17
        /*003a*/ 	.short	(.L_2236 - .L_2235)
.L_2235:
        /*003c*/ 	.word	0x00000000
        /*0040*/ 	.short	0x0003
        /*0042*/ 	.short	0x0038
        /*0044*/ 	.byte	0x00, 0xf5, 0x21, 0x00


	//----- nvinfo : EIATTR_KPARAM_INFO
	.align		4
.L_2236:
        /*0048*/ 	.byte	0x04, 0x17
        /*004a*/ 	.short	(.L_2238 - .L_2237)
.L_2237:
        /*004c*/ 	.word	0x00000000
        /*0050*/ 	.short	0x0002
        /*0052*/ 	.short	0x0030
        /*0054*/ 	.byte	0x00, 0xf5, 0x21, 0x00


	//----- nvinfo : EIATTR_KPARAM_INFO
	.align		4
.L_2238:
        /*0058*/ 	.byte	0x04, 0x17
        /*005a*/ 	.short	(.L_2240 - .L_2239)
.L_2239:
        /*005c*/ 	.word	0x00000000
        /*0060*/ 	.short	0x0001
        /*0062*/ 	.short	0x0008
        /*0064*/ 	.byte	0x00, 0xf0, 0xa1, 0x00


	//----- nvinfo : EIATTR_KPARAM_INFO
	.align		4
.L_2240:
        /*0068*/ 	.byte	0x04, 0x17
        /*006a*/ 	.short	(.L_2242 - .L_2241)
.L_2241:
        /*006c*/ 	.word	0x00000000
        /*0070*/ 	.short	0x0000
        /*0072*/ 	.short	0x0000
        /*0074*/ 	.byte	0x00, 0xf0, 0x21, 0x00


	//----- nvinfo : EIATTR_SPARSE_MMA_MASK
	.align		4
.L_2242:
        /*0078*/ 	.byte	0x03, 0x50
        /*007a*/ 	.short	0x0000


	//----- nvinfo : EIATTR_MAXREG_COUNT
	.align		4
        /*007c*/ 	.byte	0x03, 0x1b
        /*007e*/ 	.short	0x00ff


	//----- nvinfo : EIATTR_EXTERNS
	.align		4
        /*0080*/ 	.byte	0x04, 0x0f
        /*0082*/ 	.short	(.L_2244 - .L_2243)


	//   ....[0]....
	.align		4
.L_2243:
        /*0084*/ 	.word	index@(__assertfail)


	//----- nvinfo : EIATTR_MERCURY_ISA_VERSION
	.align		4
.L_2244:
        /*0088*/ 	.byte	0x03, 0x5f
        /*008a*/ 	.short	0x0101


	//----- nvinfo : EIATTR_VRC_CTA_INIT_COUNT
	.align		4
        /*008c*/ 	.byte	0x02, 0x4a
	.zero		1
	.zero		1


	//----- nvinfo : EIATTR_SYSCALL_OFFSETS
	.align		4
        /*0090*/ 	.byte	0x04, 0x46
        /*0092*/ 	.short	(.L_2246 - .L_2245)


	//   ....[0]....
.L_2245:
        /*0094*/ 	.word	0x000007a0


	//   ....[1]....
        /*0098*/ 	.word	0x00000b80


	//   ....[2]....
        /*009c*/ 	.word	0x00000ef0


	//   ....[3]....
        /*00a0*/ 	.word	0x00001240


	//   ....[4]....
        /*00a4*/ 	.word	0x00001590


	//   ....[5]....
        /*00a8*/ 	.word	0x00001e50


	//   ....[6]....
        /*00ac*/ 	.word	0x000022d0


	//   ....[7]....
        /*00b0*/ 	.word	0x00002600


	//   ....[8]....
        /*00b4*/ 	.word	0x00002980


	//   ....[9]....
        /*00b8*/ 	.word	0x00002d00


	//----- nvinfo : EIATTR_EXIT_INSTR_OFFSETS
	.align		4
.L_2246:
        /*00bc*/ 	.byte	0x04, 0x1c
        /*00be*/ 	.short	(.L_2248 - .L_2247)


	//   ....[0]....
.L_2247:
        /*00c0*/ 	.word	0x00000090


	//   ....[1]....
        /*00c4*/ 	.word	0x000009b0


	//   ....[2]....
        /*00c8*/ 	.word	0x00001750


	//   ....[3]....
        /*00cc*/ 	.word	0x000020b0


	//   ....[4]....
        /*00d0*/ 	.word	0x00002ef0


	//----- nvinfo : EIATTR_CRS_STACK_SIZE
	.align		4
.L_2248:
        /*00d4*/ 	.byte	0x04, 0x1e
        /*00d6*/ 	.short	(.L_2250 - .L_2249)
.L_2249:
        /*00d8*/ 	.word	0x00000000


	//----- nvinfo : EIATTR_CBANK_PARAM_SIZE
	.align		4
.L_2250:
        /*00dc*/ 	.byte	0x03, 0x19
        /*00de*/ 	.short	0x0058


	//----- nvinfo : EIATTR_PARAM_CBANK
	.align		4
        /*00e0*/ 	.byte	0x04, 0x0a
        /*00e2*/ 	.short	(.L_2252 - .L_2251)
	.align		4
.L_2251:
        /*00e4*/ 	.word	index@(.nv.constant0._ZN2at6native39_GLOBAL__N__cee6930f_7_Loss_cu_5b0651e138nll_loss_forward_no_reduce_cuda_kernelIdhEEvlNS_27GenericPackedTensorAccessorIT_Lm2ENS_16DefaultPtrTraitsElEEPKT0_PS4_PKS4_ll)
        /*00e8*/ 	.short	0x0380
        /*00ea*/ 	.short	0x0058


	//----- nvinfo : EIATTR_SW_WAR
	.align		4
.L_2252:
        /*00ec*/ 	.byte	0x04, 0x36
        /*00ee*/ 	.short	(.L_2254 - .L_2253)
.L_2253:
        /*00f0*/ 	.word	0x00000008
.L_2254:


//--------------------- .nv.info._ZN2at6native18elementwise_kernelILi128ELi4EZNS0_15gpu_kernel_implIZZZNS0_29binary_cross_entropy_out_cudaERKNS_6TensorES5_RKSt8optionalIS3_ElRS3_ENKUlvE_clEvENKUlvE2_clEvEUlN3c108BFloat16ESE_E_EEvRNS_18TensorIteratorBaseERKT_EUliE_EEviT1_ --------------------------
	.section	.nv.info._ZN2at6native18elementwise_kernelILi128ELi4EZNS0_15gpu_kernel_implIZZZNS0_29binary_cross_entropy_out_cudaERKNS_6TensorES5_RKSt8optionalIS3_ElRS3_ENKUlvE_clEvENKUlvE2_clEvEUlN3c108BFloat16ESE_E_EEvRNS_18TensorIteratorBaseERKT_EUliE_EEviT1_,"",@"SHT_CUDA_INFO"
	.sectionflags	@""
	.align	4


	//----- nvinfo : EIATTR_CUDA_API_VERSION
	.align		4
        /*0000*/ 	.byte	0x04, 0x37
        /*0002*/ 	.short	(.L_2256 - .L_2255)
.L_2255:
        /*0004*/ 	.word	0x00000082


	//----- nvinfo : EIATTR_KPARAM_INFO
	.align		4
.L_2256:
        /*0008*/ 	.byte	0x04, 0x17
        /*000a*/ 	.short	(.L_2258 - .L_2257)
.L_2257:
        /*000c*/ 	.word	0x00000000
        /*0010*/ 	.short	0x0001
        /*0012*/ 	.short	0x0008
        /*0014*/ 	.byte	0x00, 0xf0, 0x21, 0x0a


	//----- nvinfo : EIATTR_KPARAM_INFO
	.align		4
.L_2258:
        /*0018*/ 	.byte	0x04, 0x17
        /*001a*/ 	.short	(.L_2260 - .L_2259)
.L_2259:
        /*001c*/ 	.word	0x00000000
        /*0020*/ 	.short	0x0000
        /*0022*/ 	.short	0x0000
        /*0024*/ 	.byte	0x00, 0xf0, 0x11, 0x00


	//----- nvinfo : EIATTR_SPARSE_MMA_MASK
	.align		4
.L_2260:
        /*0028*/ 	.byte	0x03, 0x50
        /*002a*/ 	.short	0x0000


	//----- nvinfo : EIATTR_MAXREG_COUNT
	.align		4
        /*002c*/ 	.byte	0x03, 0x1b
        /*002e*/ 	.short	0x0080


	//----- nvinfo : EIATTR_EXTERNS
	.align		4
        /*0030*/ 	.byte	0x04, 0x0f
        /*0032*/ 	.short	(.L_2262 - .L_2261)


	//   ....[0]....
	.align		4
.L_2261:
        /*0034*/ 	.word	index@(__assertfail)


	//----- nvinfo : EIATTR_MERCURY_ISA_VERSION
	.align		4
.L_2262:
        /*0038*/ 	.byte	0x03, 0x5f
        /*003a*/ 	.short	0x0101


	//----- nvinfo : EIATTR_VRC_CTA_INIT_COUNT
	.align		4
        /*003c*/ 	.byte	0x02, 0x4a
	.zero		1
	.zero		1


	//----- nvinfo : EIATTR_SYSCALL_OFFSETS
	.align		4
        /*0040*/ 	.byte	0x04, 0x46
        /*0042*/ 	.short	(.L_2264 - .L_2263)


	//   ....[0]....
.L_2263:
        /*0044*/ 	.word	0x00002630


	//   ....[1]....
        /*0048*/ 	.word	0x000036b0


	//   ....[2]....
        /*004c*/ 	.word	0x00003970


	//   ....[3]....
        /*0050*/ 	.word	0x00003ad0


	//   ....[4]....
        /*0054*/ 	.word	0x00004be0


	//   ....[5]....
        /*0058*/ 	.word	0x000073b0


	//   ....[6]....
        /*005c*/ 	.word	0x00008430


	//   ....[7]....
        /*0060*/ 	.word	0x00008630


	//   ....[8]....
        /*0064*/ 	.word	0x00008790


	//   ....[9]....
        /*0068*/ 	.word	0x000097a0


	//   ....[10]....
        /*006c*/ 	.word	0x0000c060


	//   ....[11]....
        /*0070*/ 	.word	0x0000d0e0


	//   ....[12]....
        /*0074*/ 	.word	0x0000d2e0


	//   ....[13]....
        /*0078*/ 	.word	0x0000d440


	//   ....[14]....
        /*007c*/ 	.word	0x0000e450


	//   ....[15]....
        /*0080*/ 	.word	0x00010d30


	//   ....[16]....
        /*0084*/ 	.word	0x00011db0


	//   ....[17]....
        /*0088*/ 	.word	0x00011fb0


	//   ....[18]....
        /*008c*/ 	.word	0x00012110


	//   ....[19]....
        /*0090*/ 	.word	0x000130f0


	//----- nvinfo : EIATTR_EXIT_INSTR_OFFSETS
	.align		4
.L_2264:
        /*0094*/ 	.byte	0x04, 0x1c
        /*0096*/ 	.short	(.L_2266 - .L_2265)


	//   ....[0]....
.L_2265:
        /*0098*/ 	.word	0x0000e710


	//   ....[1]....
        /*009c*/ 	.word	0x00012570


	//   ....[2]....
        /*00a0*/ 	.word	0x000125b0


	//   ....[3]....
        /*00a4*/ 	.word	0x00012650


	//   ....[4]....
        /*00a8*/ 	.word	0x00012690


	//   ....[5]....
        /*00ac*/ 	.word	0x000126d0


	//   ....[6]....
        /*00b0*/ 	.word	0x00012760


	//   ....[7]....
        /*00b4*/ 	.word	0x000127a0


	//   ....[8]....
        /*00b8*/ 	.word	0x00012840


	//   ....[9]....
        /*00bc*/ 	.word	0x00012890


	//   ....[10]....
        /*00c0*/ 	.word	0x000128e0


	//   ....[11]....
        /*00c4*/ 	.word	0x000129c0


	//   ....[12]....
        /*00c8*/ 	.word	0x00012b30


	//   ....[13]....
        /*00cc*/ 	.word	0x00012ca0


	//   ....[14]....
        /*00d0*/ 	.word	0x00012e00


	//   ....[15]....
        /*00d4*/ 	.word	0x00012e40


	//   ....[16]....
        /*00d8*/ 	.word	0x00012e80


	//   ....[17]....
        /*00dc*/ 	.word	0x00012f30


	//   ....[18]....
        /*00e0*/ 	.word	0x00012f90


	//   ....[19]....
        /*00e4*/ 	.word	0x00013100


	//   ....[20]....
        /*00e8*/ 	.word	0x00013210


	//   ....[21]....
        /*00ec*/ 	.word	0x00013350


	//   ....[22]....
        /*00f0*/ 	.word	0x00013370


	//----- nvinfo : EIATTR_MAX_THREADS
	.align		4
.L_2266:
        /*00f4*/ 	.byte	0x04, 0x05
        /*00f6*/ 	.short	(.L_2268 - .L_2267)
.L_2267:
        /*00f8*/ 	.word	0x00000080
        /*00fc*/ 	.word	0x00000001
        /*0100*/ 	.word	0x00000001


	//----- nvinfo : EIATTR_CRS_STACK_SIZE
	.align		4
.L_2268:
        /*0104*/ 	.byte	0x04, 0x1e
        /*0106*/ 	.short	(.L_2270 - .L_2269)
.L_2269:
        /*0108*/ 	.word	0x00000000


	//----- nvinfo : EIATTR_CBANK_PARAM_SIZE
	.align		4
.L_2270:
        /*010c*/ 	.byte	0x03, 0x19
        /*010e*/ 	.short	0x0290


	//----- nvinfo : EIATTR_PARAM_CBANK
	.align		4
        /*0110*/ 	.byte	0x04, 0x0a
        /*0112*/ 	.short	(.L_2272 - .L_2271)
	.align		4
.L_2271:
        /*0114*/ 	.word	index@(.nv.constant0._ZN2at6native18elementwise_kernelILi128ELi4EZNS0_15gpu_kernel_implIZZZNS0_29binary_cross_entropy_out_cudaERKNS_6TensorES5_RKSt8optionalIS3_ElRS3_ENKUlvE_clEvENKUlvE2_clEvEUlN3c108BFloat16ESE_E_EEvRNS_18TensorIteratorBaseERKT_EUliE_EEviT1_)
        /*0118*/ 	.short	0x0380
        /*011a*/ 	.short	0x0290


	//----- nvinfo : EIATTR_SW_WAR
	.align		4
.L_2272:
        /*011c*/ 	.byte	0x04, 0x36
        /*011e*/ 	.short	(.L_2274 - .L_2273)
.L_2273:
        /*0120*/ 	.word	0x00000008
.L_2274:


//--------------------- .nv.info._ZN2at6native27unrolled_elementwise_kernelIZZZNS0_29binary_cross_entropy_out_cudaERKNS_6TensorES4_RKSt8optionalIS2_ElRS2_ENKUlvE_clEvENKUlvE2_clEvEUlN3c108BFloat16ESD_E_St5arrayIPcLm3EELi4E23TrivialOffsetCalculatorILi2EjESI_ILi1EjENS0_6memory12LoadWithCastILi2EEENSL_13StoreWithCastILi1EEEEEviT_T0_T2_T3_T4_T5_ --------------------------
	.section	.nv.info._ZN2at6native27unrolled_elementwise_kernelIZZZNS0_29binary_cross_entropy_out_cudaERKNS_6TensorES4_RKSt8optionalIS2_ElRS2_ENKUlvE_clEvENKUlvE2_clEvEUlN3c108BFloat16ESD_E_St5arrayIPcLm3EELi4E23TrivialOffsetCalculatorILi2EjESI_ILi1EjENS0_6memory12LoadWithCastILi2EEENSL_13StoreWithCastILi1EEEEEviT_T0_T2_T3_T4_T5_,"",@"SHT_CUDA_INFO"
	.sectionflags	@""
	.align	4


	//----- nvinfo : EIATTR_CUDA_API_VERSION
	.align		4
        /*0000*/ 	.byte	0x04, 0x37
        /*0002*/ 	.short	(.L_2276 - .L_2275)
.L_2275:
        /*0004*/ 	.word	0x00000082


	//----- nvinfo : EIATTR_KPARAM_INFO
	.align		4
.L_2276:
        /*0008*/ 	.byte	0x04, 0x17
        /*000a*/ 	.short	(.L_2278 - .L_2277)
.L_2277:
        /*000c*/ 	.word	0x00000000
        /*0010*/ 	.short	0x0006
        /*0012*/ 	.short	0x0030
        /*0014*/ 	.byte	0x00, 0xf0, 0x21, 0x00


	//----- nvinfo : EIATTR_KPARAM_INFO
	.align		4
.L_2278:
        /*0018*/ 	.byte	0x04, 0x17
        /*001a*/ 	.short	(.L_2280 - .L_2279)
.L_2279:
        /*001c*/ 	.word	0x00000000
        /*0020*/ 	.short	0x0005
        /*0022*/ 	.short	0x0024
        /*0024*/ 	.byte	0x00, 0xf0, 0x31, 0x00


	//----- nvinfo : EIATTR_KPARAM_INFO
	.align		4
.L_2280:
        /*0028*/ 	.byte	0x04, 0x17
        /*002a*/ 	.short	(.L_2282 - .L_2281)
.L_2281:
        /*002c*/ 	.word	0x00000000
        /*0030*/ 	.short	0x0004
        /*0032*/ 	.short	0x0021
        /*0034*/ 	.byte	0x00, 0xf0, 0x05, 0x00


	//----- nvinfo : EIATTR_KPARAM_INFO
	.align		4
.L_2282:
        /*0038*/ 	.byte	0x04, 0x17
        /*003a*/ 	.short	(.L_2284 - .L_2283)
.L_2283:
        /*003c*/ 	.word	0x00000000
        /*0040*/ 	.short	0x0003
        /*0042*/ 	.short	0x0020
        /*0044*/ 	.byte	0x00, 0xf0, 0x05, 0x00


	//----- nvinfo : EIATTR_KPARAM_INFO
	.align		4
.L_2284:
        /*0048*/ 	.byte	0x04, 0x17
        /*004a*/ 	.short	(.L_2286 - .L_2285)
.L_2285:
        /*004c*/ 	.word	0x00000000
        /*0050*/ 	.short	0x0002
        /*0052*/ 	.short	0x0008
        /*0054*/ 	.byte	0x00, 0xf0, 0x61, 0x00


	//----- nvinfo : EIATTR_KPARAM_INFO
	.align		4
.L_2286:
        /*0058*/ 	.byte	0x04, 0x17
        /*005a*/ 	.short	(.L_2288 - .L_2287)
.L_2287:
        /*005c*/ 	.word	0x00000000
        /*0060*/ 	.short	0x0001
        /*0062*/ 	.short	0x0004
        /*0064*/ 	.byte	0x00, 0xf0, 0x05, 0x00


	//----- nvinfo : EIATTR_KPARAM_INFO
	.align		4
.L_2288:
        /*0068*/ 	.byte	0x04, 0x17
        /*006a*/ 	.short	(.L_2290 - .L_2289)
.L_2289:
        /*006c*/ 	.word	0x00000000
        /*0070*/ 	.short	0x0000
        /*0072*/ 	.short	0x0000
        /*0074*/ 	.byte	0x00, 0xf0, 0x11, 0x00


	//----- nvinfo : EIATTR_SPARSE_MMA_MASK
	.align		4
.L_2290:
        /*0078*/ 	.byte	0x03, 0x50
        /*007a*/ 	.short	0x0000


	//----- nvinfo : EIATTR_MAXREG_COUNT
	.align		4
        /*007c*/ 	.byte	0x03, 0x1b
        /*007e*/ 	.short	0x00ff


	//----- nvinfo : EIATTR_EXTERNS
	.align		4
        /*0080*/ 	.byte	0x04, 0x0f
        /*0082*/ 	.short	(.L_2292 - .L_2291)


	//   ....[0]....
	.align		4
.L_2291:
        /*0084*/ 	.word	index@(__assertfail)


	//----- nvinfo : EIATTR_MERCURY_ISA_VERSION
	.align		4
.L_2292:
        /*0088*/ 	.byte	0x03, 0x5f
        /*008a*/ 	.short	0x0101


	//----- nvinfo : EIATTR_VRC_CTA_INIT_COUNT
	.align		4
        /*008c*/ 	.byte	0x02, 0x4a
	.zero		1
	.zero		1


	//----- nvinfo : EIATTR_SYSCALL_OFFSETS
	.align		4
        /*0090*/ 	.byte	0x04, 0x46
        /*0092*/ 	.short	(.L_2294 - .L_2293)


	//   ....[0]....
.L_2293:
        /*0094*/ 	.word	0x00001020


	//   ....[1]....
        /*0098*/ 	.word	0x000020d0


	//   ....[2]....
        /*009c*/ 	.word	0x000032c0


	//   ....[3]....
        /*00a0*/ 	.word	0x00004370


	//   ....[4]....
        /*00a4*/ 	.word	0x000054a0


	//   ....[5]....
        /*00a8*/ 	.word	0x00006550


	//   ....[6]....
        /*00ac*/ 	.word	0x00007680


	//   ....[7]....
        /*00b0*/ 	.word	0x00008730


	//   ....[8]....
        /*00b4*/ 	.word	0x00008970


	//   ....[9]....
        /*00b8*/ 	.word	0x00008ad0


	//   ....[10]....
        /*00bc*/ 	.word	0x00008fe0


	//   ....[11]....
        /*00c0*/ 	.word	0x00009140


	//   ....[12]....
        /*00c4*/ 	.word	0x00009650


	//   ....[13]....
        /*00c8*/ 	.word	0x000097b0


	//   ....[14]....
        /*00cc*/ 	.word	0x00009cc0


	//   ....[15]....
        /*00d0*/ 	.word	0x00009e20


	//   ....[16]....
        /*00d4*/ 	.word	0x0000b0f0


	//   ....[17]....
        /*00d8*/ 	.word	0x0000bfc0


	//   ....[18]....
        /*00dc*/ 	.word	0x0000cf60


	//   ....[19]....
        /*00e0*/ 	.word	0x0000dee0


	//----- nvinfo : EIATTR_EXIT_INSTR_OFFSETS
	.align		4
.L_2294:
        /*00e4*/ 	.byte	0x04, 0x1c
        /*00e6*/ 	.short	(.L_2296 - .L_2295)


	//   ....[0]....
.L_2295:
        /*00e8*/ 	.word	0x0000d210


	//   ....[1]....
        /*00ec*/ 	.word	0x0000d360


	//   ....[2]....
        /*00f0*/ 	.word	0x0000d3a0


	//   ....[3]....
        /*00f4*/ 	.word	0x0000d440


	//   ....[4]....
        /*00f8*/ 	.word	0x0000d480


	//   ....[5]....
        /*00fc*/ 	.word	0x0000d4c0


	//   ....[6]....
        /*0100*/ 	.word	0x0000d550


	//   ....[7]....
        /*0104*/ 	.word	0x0000d590


	//   ....[8]....
        /*0108*/ 	.word	0x0000d630


	//   ....[9]....
        /*010c*/ 	.word	0x0000d680


	//   ....[10]....
        /*0110*/ 	.word	0x0000d6d0


	//   ....[11]....
        /*0114*/ 	.word	0x0000d7b0


	//   ....[12]....
        /*0118*/ 	.word	0x0000d920


	//   ....[13]....
        /*011c*/ 	.word	0x0000da90


	//   ....[14]....
        /*0120*/ 	.word	0x0000dbf0


	//   ....[15]....
        /*0124*/ 	.word	0x0000dc30


	//   ....[16]....
        /*0128*/ 	.word	0x0000dc70


	//   ....[17]....
        /*012c*/ 	.word	0x0000dd20


	//   ....[18]....
        /*0130*/ 	.word	0x0000dd80


	//   ....[19]....
        /*0134*/ 	.word	0x0000def0


	//   ....[20]....
        /*0138*/ 	.word	0x0000e000


	//   ....[21]....
        /*013c*/ 	.word	0x0000e140


	//   ....[22]....
        /*0140*/ 	.word	0x0000e160


	//----- nvinfo : EIATTR_MAX_THREADS
	.align		4
.L_2296:
        /*0144*/ 	.byte	0x04, 0x05
        /*0146*/ 	.short	(.L_2298 - .L_2297)
.L_2297:
        /*0148*/ 	.word	0x00000080
        /*014c*/ 	.word	0x00000001
        /*0150*/ 	.word	0x00000001


	//----- nvinfo : EIATTR_CRS_STACK_SIZE
	.align		4
.L_2298:
        /*0154*/ 	.byte	0x04, 0x1e
        /*0156*/ 	.short	(.L_2300 - .L_2299)
.L_2299:
        /*0158*/ 	.word	0x00000000


	//----- nvinfo : EIATTR_CBANK_PARAM_SIZE
	.align		4
.L_2300:
        /*015c*/ 	.byte	0x03, 0x19
        /*015e*/ 	.short	0x0038


	//----- nvinfo : EIATTR_PARAM_CBANK
	.align		4
        /*0160*/ 	.byte	0x04, 0x0a
        /*0162*/ 	.short	(.L_2302 - .L_2301)
	.align		4
.L_2301:
        /*0164*/ 	.word	index@(.nv.constant0._ZN2at6native27unrolled_elementwise_kernelIZZZNS0_29binary_cross_entropy_out_cudaERKNS_6TensorES4_RKSt8optionalIS2_ElRS2_ENKUlvE_clEvENKUlvE2_clEvEUlN3c108BFloat16ESD_E_St5arrayIPcLm3EELi4E23TrivialOffsetCalculatorILi2EjESI_ILi1EjENS0_6memory12LoadWithCastILi2EEENSL_13StoreWithCastILi1EEEEEviT_T0_T2_T3_T4_T5_)
        /*0168*/ 	.short	0x0380
        /*016a*/ 	.short	0x0038


	//----- nvinfo : EIATTR_SW_WAR
	.align		4
.L_2302:
        /*016c*/ 	.byte	0x04, 0x36
        /*016e*/ 	.short	(.L_2304 - .L_2303)
.L_2303:
        /*0170*/ 	.word	0x00000008
.L_2304:


//--------------------- .nv.info._ZN2at6native18elementwise_kernelILi128ELi4EZNS0_22gpu_kernel_impl_nocastIZZZNS0_29binary_cross_entropy_out_cudaERKNS_6TensorES5_RKSt8optionalIS3_ElRS3_ENKUlvE_clEvENKUlvE2_clEvEUlN3c108BFloat16ESE_E_EEvRNS_18TensorIteratorBaseERKT_EUliE_EEviT1_ --------------------------
	.section	.nv.info._ZN2at6native18elementwise_kernelILi128ELi4EZNS0_22gpu_kernel_impl_nocastIZZZNS0_29binary_cross_entropy_out_cudaERKNS_6TensorES5_RKSt8optionalIS3_ElRS3_ENKUlvE_clEvENKUlvE2_clEvEUlN3c108BFloat16ESE_E_EEvRNS_18TensorIteratorBaseERKT_EUliE_EEviT1_,"",@"SHT_CUDA_INFO"
	.sectionflags	@""
	.align	4


	//----- nvinfo : EIATTR_CUDA_API_VERSION
	.align		4
        /*0000*/ 	.byte	0x04, 0x37
        /*0002*/ 	.short	(.L_2306 - .L_2305)
.L_2305:
        /*0004*/ 	.word	0x00000082


	//----- nvinfo : EIATTR_KPARAM_INFO
	.align		4
.L_2306:
        /*0008*/ 	.byte	0x04, 0x17
        /*000a*/ 	.short	(.L_2308 - .L_2307)
.L_2307:
        /*000c*/ 	.word	0x00000000
        /*0010*/ 	.short	0x0001
        /*0012*/ 	.short	0x0008
        /*0014*/ 	.byte	0x00, 0xf0, 0x21, 0x0a


	//----- nvinfo : EIATTR_KPARAM_INFO
	.align		4
.L_2308:
        /*0018*/ 	.byte	0x04, 0x17
        /*001a*/ 	.short	(.L_2310 - .L_2309)
.L_2309:
        /*001c*/ 	.word	0x00000000
        /*0020*/ 	.short	0x0000
        /*0022*/ 	.short	0x0000
        /*0024*/ 	.byte	0x00, 0xf0, 0x11, 0x00


	//----- nvinfo : EIATTR_SPARSE_MMA_MASK
	.align		4
.L_2310:
        /*0028*/ 	.byte	0x03, 0x50
        /*002a*/ 	.short	0x0000


	//----- nvinfo : EIATTR_MAXREG_COUNT
	.align		4
        /*002c*/ 	.byte	0x03, 0x1b
        /*002e*/ 	.short	0x0080


	//----- nvinfo : EIATTR_EXTERNS
	.align		4
        /*0030*/ 	.byte	0x04, 0x0f
        /*0032*/ 	.short	(.L_2312 - .L_2311)


	//   ....[0]....
	.align		4
.L_2311:
        /*0034*/ 	.word	index@(__assertfail)


	//----- nvinfo : EIATTR_MERCURY_ISA_VERSION
	.align		4
.L_2312:
        /*0038*/ 	.byte	0x03, 0x5f
        /*003a*/ 	.short	0x0101


	//----- nvinfo : EIATTR_VRC_CTA_INIT_COUNT
	.align		4
        /*003c*/ 	.byte	0x02, 0x4a
	.zero		1
	.zero		1


	//----- nvinfo : EIATTR_SYSCALL_OFFSETS
	.align		4
        /*0040*/ 	.byte	0x04, 0x46
        /*0042*/ 	.short	(.L_2314 - .L_2313)


	//   ....[0]....
.L_2313:
        /*0044*/ 	.word	0x00000240


	//   ....[1]....
        /*0048*/ 	.word	0x00000380


	//   ....[2]....
        /*004c*/ 	.word	0x000008e0


	//   ....[3]....
        /*0050*/ 	.word	0x00000a20


	//   ....[4]....
        /*0054*/ 	.word	0x00000f80


	//   ....[5]....
        /*0058*/ 	.word	0x000010c0


	//   ....[6]....
        /*005c*/ 	.word	0x00001610


	//   ....[7]....
        /*0060*/ 	.word	0x00001750


	//   ....[8]....
        /*0064*/ 	.word	0x000032c0


	//   ....[9]....
        /*0068*/ 	.word	0x00003420


	//   ....[10]....
        /*006c*/ 	.word	0x00004fa0


	//   ....[11]....
        /*0070*/ 	.word	0x00005100


	//   ....[12]....
        /*0074*/ 	.word	0x00006c80


	//   ....[13]....
        /*0078*/ 	.word	0x00006de0


	//   ....[14]....
        /*007c*/ 	.word	0x00008980


	//   ....[15]....
        /*0080*/ 	.word	0x00008ae0


	//----- nvinfo : EIATTR_EXIT_INSTR_OFFSETS
	.align		4
.L_2314:
        /*0084*/ 	.byte	0x04, 0x1c
        /*0086*/ 	.short	(.L_2316 - .L_2315)


	//   ....[0]....
.L_2315:
        /*0088*/ 	.word	0x00001490


	//   ....[1]....
        /*008c*/ 	.word	0x00001ae0


	//   ....[2]....
        /*0090*/ 	.word	0x000071e0


	//   ....[3]....
        /*0094*/ 	.word	0x00008e70


	//----- nvinfo : EIATTR_MAX_THREADS
	.align		4
.L_2316:
        /*0098*/ 	.byte	0x04, 0x05
        /*009a*/ 	.short	(.L_2318 - .L_2317)
.L_2317:
        /*009c*/ 	.word	0x00000080
        /*00a0*/ 	.word	0x00000001
        /*00a4*/ 	.word	0x00000001


	//----- nvinfo : EIATTR_CRS_STACK_SIZE
	.align		4
.L_2318:
        /*00a8*/ 	.byte	0x04, 0x1e
        /*00aa*/ 	.short	(.L_2320 - .L_2319)
.L_2319:
        /*00ac*/ 	.word	0x00000000


	//----- nvinfo : EIATTR_CBANK_PARAM_SIZE
	.align		4
.L_2320:
        /*00b0*/ 	.byte	0x03, 0x19
        /*00b2*/ 	.short	0x0290


	//----- nvinfo : EIATTR_PARAM_CBANK
	.align		4
        /*00b4*/ 	.byte	0x04, 0x0a
        /*00b6*/ 	.short	(.L_2322 - .L_2321)
	.align		4
.L_2321:
        /*00b8*/ 	.word	index@(.nv.constant0._ZN2at6native18elementwise_kernelILi128ELi4EZNS0_22gpu_kernel_impl_nocastIZZZNS0_29binary_cross_entropy_out_cudaERKNS_6TensorES5_RKSt8optionalIS3_ElRS3_ENKUlvE_clEvENKUlvE2_clEvEUlN3c108BFloat16ESE_E_EEvRNS_18TensorIteratorBaseERKT_EUliE_EEviT1_)
        /*00bc*/ 	.short	0x0380
        /*00be*/ 	.short	0x0290


	//----- nvinfo : EIATTR_SW_WAR
	.align		4
.L_2322:
        /*00c0*/ 	.byte	0x04, 0x36
        /*00c2*/ 	.short	(.L_2324 - .L_2323)
.L_2323:
        /*00c4*/ 	.word	0x00000008
.L_2324:


//--------------------- .nv.info._ZN2at6native27unrolled_elementwise_kernelIZZZNS0_29binary_cross_entropy_out_cudaERKNS_6TensorES4_RKSt8optionalIS2_ElRS2_ENKUlvE_clEvENKUlvE2_clEvEUlN3c108BFloat16ESD_E_St5arrayIPcLm3EELi4E23TrivialOffsetCalculatorILi2EjESI_ILi1EjENS0_6memory15LoadWithoutCastENSL_16StoreWithoutCastEEEviT_T0_T2_T3_T4_T5_ --------------------------
	.section	.nv.info._ZN2at6native27unrolled_elementwise_kernelIZZZNS0_29binary_cross_entropy_out_cudaERKNS_6TensorES4_RKSt8optionalIS2_ElRS2_ENKUlvE_clEvENKUlvE2_clEvEUlN3c108BFloat16ESD_E_St5arrayIPcLm3EELi4E23TrivialOffsetCalculatorILi2EjESI_ILi1EjENS0_6memory15LoadWithoutCastENSL_16StoreWithoutCastEEEviT_T0_T2_T3_T4_T5_,"",@"SHT_CUDA_INFO"
	.sectionflags	@""
	.align	4


	//----- nvinfo : EIATTR_CUDA_API_VERSION
	.align		4
        /*0000*/ 	.byte	0x04, 0x37
        /*0002*/ 	.short	(.L_2326 - .L_2325)
.L_2325:
        /*0004*/ 	.word	0x00000082


	//----- nvinfo : EIATTR_KPARAM_INFO
	.align		4
.L_2326:
        /*0008*/ 	.byte	0x04, 0x17
        /*000a*/ 	.short	(.L_2328 - .L_2327)
.L_2327:
        /*000c*/ 	.word	0x00000000
        /*0010*/ 	.short	0x0006
        /*0012*/ 	.short	0x0023
        /*0014*/ 	.byte	0x00, 0xf0, 0x05, 0x00


	//----- nvinfo : EIATTR_KPARAM_INFO
	.align		4
.L_2328:
        /*0018*/ 	.byte	0x04, 0x17
        /*001a*/ 	.short	(.L_2330 - .L_2329)
.L_2329:
        /*001c*/ 	.word	0x00000000
        /*0020*/ 	.short	0x0005
        /*0022*/ 	.short	0x0022
        /*0024*/ 	.byte	0x00, 0xf0, 0x05, 0x00


	//----- nvinfo : EIATTR_KPARAM_INFO
	.align		4
.L_2330:
        /*0028*/ 	.byte	0x04, 0x17
        /*002a*/ 	.short	(.L_2332 - .L_2331)
.L_2331:
        /*002c*/ 	.word	0x00000000
        /*0030*/ 	.short	0x0004
        /*0032*/ 	.short	0x0021
        /*0034*/ 	.byte	0x00, 0xf0, 0x05, 0x00


	//----- nvinfo : EIATTR_KPARAM_INFO
	.align		4
.L_2332:
        /*0038*/ 	.byte	0x04, 0x17
        /*003a*/ 	.short	(.L_2334 - .L_2333)
.L_2333:
        /*003c*/ 	.word	0x00000000
        /*0040*/ 	.short	0x0003
        /*0042*/ 	.short	0x0020
        /*0044*/ 	.byte	0x00, 0xf0, 0x05, 0x00


	//----- nvinfo : EIATTR_KPARAM_INFO
	.align		4
.L_2334:
        /*0048*/ 	.byte	0x04, 0x17
        /*004a*/ 	.short	(.L_2336 - .L_2335)
.L_2335:
        /*004c*/ 	.word	0x00000000
        /*0050*/ 	.short	0x0002
        /*0052*/ 	.short	0x0008
        /*0054*/ 	.byte	0x00, 0xf0, 0x61, 0x00


	//----- nvinfo : EIATTR_KPARAM_INFO
	.align		4
.L_2336:
        /*0058*/ 	.byte	0x04, 0x17
        /*005a*/ 	.short	(.L_2338 - .L_2337)
.L_2337:
        /*005c*/ 	.word	0x00000000
        /*0060*/ 	.short	0x0001
        /*0062*/ 	.short	0x0004
        /*0064*/ 	.byte	0x00, 0xf0, 0x05, 0x00


	//----- nvinfo : EIATTR_KPARAM_INFO
	.align		4
.L_2338:
        /*0068*/ 	.byte	0x04, 0x17
        /*006a*/ 	.short	(.L_2340 - .L_2339)
.L_2339:
        /*006c*/ 	.word	0x00000000
        /*0070*/ 	.short	0x0000
        /*0072*/ 	.short	0x0000
        /*0074*/ 	.byte	0x00, 0xf0, 0x11, 0x00


	//----- nvinfo : EIATTR_SPARSE_MMA_MASK
	.align		4
.L_2340:
        /*0078*/ 	.byte	0x03, 0x50
        /*007a*/ 	.short	0x0000


	//----- nvinfo : EIATTR_MAXREG_COUNT
	.align		4
        /*007c*/ 	.byte	0x03, 0x1b
        /*007e*/ 	.short	0x00ff


	//----- nvinfo : EIATTR_EXTERNS
	.align		4
        /*0080*/ 	.byte	0x04, 0x0f
        /*0082*/ 	.short	(.L_2342 - .L_2341)


	//   ....[0]....
	.align		4
.L_2341:
        /*0084*/ 	.word	index@(__assertfail)


	//----- nvinfo : EIATTR_MERCURY_ISA_VERSION
	.align		4
.L_2342:
        /*0088*/ 	.byte	0x03, 0x5f
        /*008a*/ 	.short	0x0101


	//----- nvinfo : EIATTR_VRC_CTA_INIT_COUNT
	.align		4
        /*008c*/ 	.byte	0x02, 0x4a
	.zero		1
	.zero		1


	//----- nvinfo : EIATTR_SYSCALL_OFFSETS
	.align		4
        /*0090*/ 	.byte	0x04, 0x46
        /*0092*/ 	.short	(.L_2344 - .L_2343)


	//   ....[0]....
.L_2343:
        /*0094*/ 	.word	0x00000490


	//   ....[1]....
        /*0098*/ 	.word	0x000005f0


	//   ....[2]....
        /*009c*/ 	.word	0x00000b00


	//   ....[3]....
        /*00a0*/ 	.word	0x00000c60


	//   ....[4]....
        /*00a4*/ 	.word	0x00001170


	//   ....[5]....
        /*00a8*/ 	.word	0x000012d0


	//   ....[6]....
        /*00ac*/ 	.word	0x000017e0


	//   ....[7]....
        /*00b0*/ 	.word	0x00001940


	//----- nvinfo : EIATTR_EXIT_INSTR_OFFSETS
	.align		4
.L_2344:
        /*00b4*/ 	.byte	0x04, 0x1c
        /*00b6*/ 	.short	(.L_2346 - .L_2345)


	//   ....[0]....
.L_2345:
        /*00b8*/ 	.word	0x00001e70


	//   ....[1]....
        /*00bc*/ 	.word	0x00001ec0


	//----- nvinfo : EIATTR_MAX_THREADS
	.align		4
.L_2346:
        /*00c0*/ 	.byte	0x04, 0x05
        /*00c2*/ 	.short	(.L_2348 - .L_2347)
.L_2347:
        /*00c4*/ 	.word	0x00000080
        /*00c8*/ 	.word	0x00000001
        /*00cc*/ 	.word	0x00000001


	//----- nvinfo : EIATTR_CRS_STACK_SIZE
	.align		4
.L_2348:
        /*00d0*/ 	.byte	0x04, 0x1e
        /*00d2*/ 	.short	(.L_2350 - .L_2349)
.L_2349:
        /*00d4*/ 	.word	0x00000000


	//----- nvinfo : EIATTR_CBANK_PARAM_SIZE
	.align		4
.L_2350:
        /*00d8*/ 	.byte	0x03, 0x19
        /*00da*/ 	.short	0x0024


	//----- nvinfo : EIATTR_PARAM_CBANK
	.align		4
        /*00dc*/ 	.byte	0x04, 0x0a
        /*00de*/ 	.short	(.L_2352 - .L_2351)
	.align		4
.L_2351:
        /*00e0*/ 	.word	index@(.nv.constant0._ZN2at6native27unrolled_elementwise_kernelIZZZNS0_29binary_cross_entropy_out_cudaERKNS_6TensorES4_RKSt8optionalIS2_ElRS2_ENKUlvE_clEvENKUlvE2_clEvEUlN3c108BFloat16ESD_E_St5arrayIPcLm3EELi4E23TrivialOffsetCalculatorILi2EjESI_ILi1EjENS0_6memory15LoadWithoutCastENSL_16StoreWithoutCastEEEviT_T0_T2_T3_T4_T5_)
        /*00e4*/ 	.short	0x0380
        /*00e6*/ 	.short	0x0024


	//----- nvinfo : EIATTR_SW_WAR
	.align		4
.L_2352:
        /*00e8*/ 	.byte	0x04, 0x36
        /*00ea*/ 	.short	(.L_2354 - .L_2353)
.L_2353:
        /*00ec*/ 	.word	0x00000008
.L_2354:


//--------------------- .nv.info._ZN2at6native29vectorized_elementwise_kernelILi2EZZZNS0_29binary_cross_entropy_out_cudaERKNS_6TensorES4_RKSt8optionalIS2_ElRS2_ENKUlvE_clEvENKUlvE2_clEvEUlN3c108BFloat16ESD_E_St5arrayIPcLm3EEEEviT0_T1_ --------------------------
	.section	.nv.info._ZN2at6native29vectorized_elementwise_kernelILi2EZZZNS0_29binary_cross_entropy_out_cudaERKNS_6TensorES4_RKSt8optionalIS2_ElRS2_ENKUlvE_clEvENKUlvE2_clEvEUlN3c108BFloat16ESD_E_St5arrayIPcLm3EEEEviT0_T1_,"",@"SHT_CUDA_INFO"
	.sectionflags	@""
	.align	4


	//----- nvinfo : EIATTR_CUDA_API_VERSION
	.align		4
        /*0000*/ 	.byte	0x04, 0x37
        /*0002*/ 	.short	(.L_2356 - .L_2355)
.L_2355:
        /*0004*/ 	.word	0x00000082


	//----- nvinfo : EIATTR_KPARAM_INFO
	.align		4
.L_2356:
        /*0008*/ 	.byte	0x04, 0x17
        /*000a*/ 	.short	(.L_2358 - .L_2357)
.L_2357:
        /*000c*/ 	.word	0x00000000
        /*0010*/ 	.short	0x0002
        /*0012*/ 	.short	0x0008
        /*0014*/ 	.byte	0x00, 0xf0, 0x61, 0x00


	//----- nvinfo : EIATTR_KPARAM_INFO
	.align		4
.L_2358:
        /*0018*/ 	.byte	0x04, 0x17
        /*001a*/ 	.short	(.L_2360 - .L_2359)
.L_2359:
        /*001c*/ 	.word	0x00000000
        /*0020*/ 	.short	0x0001
        /*0022*/ 	.short	0x0004
        /*0024*/ 	.byte	0x00, 0xf0, 0x05, 0x00


	//----- nvinfo : EIATTR_KPARAM_INFO
	.align		4
.L_2360:
        /*0028*/ 	.byte	0x04, 0x17
        /*002a*/ 	.short	(.L_2362 - .L_2361)
.L_2361:
        /*002c*/ 	.word	0x00000000
        /*0030*/ 	.short	0x0000
        /*0032*/ 	.short	0x0000
        /*0034*/ 	.byte	0x00, 0xf0, 0x11, 0x00


	//----- nvinfo : EIATTR_SPARSE_MMA_MASK
	.align		4
.L_2362:
        /*0038*/ 	.byte	0x03, 0x50
        /*003a*/ 	.short	0x0000


	//----- nvinfo : EIATTR_MAXREG_COUNT
	.align		4
        /*003c*/ 	.byte	0x03, 0x1b
        /*003e*/ 	.short	0x00ff


	//----- nvinfo : EIATTR_EXTERNS
	.align		4
        /*0040*/ 	.byte	0x04, 0x0f
        /*0042*/ 	.short	(.L_2364 - .L_2363)


	//   ....[0]....
	.align		4
.L_2363:
        /*0044*/ 	.word	index@(__assertfail)


	//----- nvinfo : EIATTR_MERCURY_ISA_VERSION
	.align		4
.L_2364:
        /*0048*/ 	.byte	0x03, 0x5f
        /*004a*/ 	.short	0x0101


	//----- nvinfo : EIATTR_VRC_CTA_INIT_COUNT
	.align		4
        /*004c*/ 	.byte	0x02, 0x4a
	.zero		1
	.zero		1


	//----- nvinfo : EIATTR_SYSCALL_OFFSETS
	.align		4
        /*0050*/ 	.byte	0x04, 0x46
        /*0052*/ 	.short	(.L_2366 - .L_2365)


	//   ....[0]....
.L_2365:
        /*0054*/ 	.word	0x00000780


	//   ....[1]....
        /*0058*/ 	.word	0x000008e0


	//   ....[2]....
        /*005c*/ 	.word	0x00000df0


	//   ....[3]....
        /*0060*/ 	.word	0x00000f50


	//   ....[4]....
        /*0064*/ 	.word	0x00001460


	//   ....[5]....
        /*0068*/ 	.word	0x000015c0


	//   ....[6]....
        /*006c*/ 	.word	0x00001ad0


	//   ....[7]....
        /*0070*/ 	.word	0x00001c30


	//   ....[8]....
        /*0074*/ 	.word	0x00002140


	//   ....[9]....
        /*0078*/ 	.word	0x000022a0


	//   ....[10]....
        /*007c*/ 	.word	0x000027b0


	//   ....[11]....
        /*0080*/ 	.word	0x00002910


	//   ....[12]....
        /*0084*/ 	.word	0x00002e20


	//   ....[13]....
        /*0088*/ 	.word	0x00002f80


	//   ....[14]....
        /*008c*/ 	.word	0x00003490


	//   ....[15]....
        /*0090*/ 	.word	0x000035f0


	//   ....[16]....
        /*0094*/ 	.word	0x00003f70


	//   ....[17]....
        /*0098*/ 	.word	0x000040d0


	//   ....[18]....
        /*009c*/ 	.word	0x000045a0


	//   ....[19]....
        /*00a0*/ 	.word	0x00004700


	//   ....[20]....
        /*00a4*/ 	.word	0x00004bb0


	//   ....[21]....
        /*00a8*/ 	.word	0x00004d10


	//   ....[22]....
        /*00ac*/ 	.word	0x000051e0


	//   ....[23]....
        /*00b0*/ 	.word	0x00005340


	//   ....[24]....
        /*00b4*/ 	.word	0x000057f0


	//   ....[25]....
        /*00b8*/ 	.word	0x00005950


	//   ....[26]....
        /*00bc*/ 	.word	0x00005e20


	//   ....[27]....
        /*00c0*/ 	.word	0x00005f80


	//   ....[28]....
        /*00c4*/ 	.word	0x00006430


	//   ....[29]....
        /*00c8*/ 	.word	0x00006590


	//   ....[30]....
        /*00cc*/ 	.word	0x00006a60


	//   ....[31]....
        /*00d0*/ 	.word	0x00006bc0


	//----- nvinfo : EIATTR_EXIT_INSTR_OFFSETS
	.align		4
.L_2366:
        /*00d4*/ 	.byte	0x04, 0x1c
        /*00d6*/ 	.short	(.L_2368 - .L_2367)


	//   ....[0]....
.L_2367:
        /*00d8*/ 	.word	0x00003ce0


	//   ....[1]....
        /*00dc*/ 	.word	0x00003d30


	//   ....[2]....
        /*00e0*/ 	.word	0x00006fe0


	//----- nvinfo : EIATTR_MAX_THREADS
	.align		4
.L_2368:
        /*00e4*/ 	.byte	0x04, 0x05
        /*00e6*/ 	.short	(.L_2370 - .L_2369)
.L_2369:
        /*00e8*/ 	.word	0x00000080
        /*00ec*/ 	.word	0x00000001
        /*00f0*/ 	.word	0x00000001


	//----- nvinfo : EIATTR_CRS_STACK_SIZE
	.align		4
.L_2370:
        /*00f4*/ 	.byte	0x04, 0x1e
        /*00f6*/ 	.short	(.L_2372 - .L_2371)
.L_2371:
        /*00f8*/ 	.word	0x00000000


	//----- nvinfo : EIATTR_CBANK_PARAM_SIZE
	.align		4
.L_2372:
        /*00fc*/ 	.byte	0x03, 0x19
        /*00fe*/ 	.short	0x0020


	//----- nvinfo : EIATTR_PARAM_CBANK
	.align		4
        /*0100*/ 	.byte	0x04, 0x0a
        /*0102*/ 	.short	(.L_2374 - .L_2373)
	.align		4
.L_2373:
        /*0104*/ 	.word	index@(.nv.constant0._ZN2at6native29vectorized_elementwise_kernelILi2EZZZNS0_29binary_cross_entropy_out_cudaERKNS_6TensorES4_RKSt8optionalIS2_ElRS2_ENKUlvE_clEvENKUlvE2_clEvEUlN3c108BFloat16ESD_E_St5arrayIPcLm3EEEEviT0_T1_)
        /*0108*/ 	.short	0x0380
        /*010a*/ 	.short	0x0020


	//----- nvinfo : EIATTR_SW_WAR
	.align		4
.L_2374:
        /*010c*/ 	.byte	0x04, 0x36
        /*010e*/ 	.short	(.L_2376 - .L_2375)
.L_2375:
        /*0110*/ 	.word	0x00000008
.L_2376:


//--------------------- .nv.info._ZN2at6native29vectorized_elementwise_kernelILi4EZZZNS0_29binary_cross_entropy_out_cudaERKNS_6TensorES4_RKSt8optionalIS2_ElRS2_ENKUlvE_clEvENKUlvE2_clEvEUlN3c108BFloat16ESD_E_St5arrayIPcLm3EEEEviT0_T1_ --------------------------
	.section	.nv.info._ZN2at6native29vectorized_elementwise_kernelILi4EZZZNS0_29binary_cross_entropy_out_cudaERKNS_6TensorES4_RKSt8optionalIS2_ElRS2_ENKUlvE_clEvENKUlvE2_clEvEUlN3c108BFloat16ESD_E_St5arrayIPcLm3EEEEviT0_T1_,"",@"SHT_CUDA_INFO"
	.sectionflags	@""
	.align	4


	//----- nvinfo : EIATTR_CUDA_API_VERSION
	.align		4
        /*0000*/ 	.byte	0x04, 0x37
        /*0002*/ 	.short	(.L_2378 - .L_2377)
.L_2377:
        /*0004*/ 	.word	0x00000082


	//----- nvinfo : EIATTR_KPARAM_INFO
	.align		4
.L_2378:
        /*0008*/ 	.byte	0x04, 0x17
        /*000a*/ 	.short	(.L_2380 - .L_2379)
.L_2379:
        /*000c*/ 	.word	0x00000000
        /*0010*/ 	.short	0x0002
        /*0012*/ 	.short	0x0008
        /*0014*/ 	.byte	0x00, 0xf0, 0x61, 0x00


	//----- nvinfo : EIATTR_KPARAM_INFO
	.align		4
.L_2380:
        /*0018*/ 	.byte	0x04, 0x17
        /*001a*/ 	.short	(.L_2382 - .L_2381)
.L_2381:
        /*001c*/ 	.word	0x00000000
        /*0020*/ 	.short	0x0001
        /*0022*/ 	.short	0x0004
        /*0024*/ 	.byte	0x00, 0xf0, 0x05, 0x00


	//----- nvinfo : EIATTR_KPARAM_INFO
	.align		4
.L_2382:
        /*0028*/ 	.byte	0x04, 0x17
        /*002a*/ 	.short	(.L_2384 - .L_2383)
.L_2383:
        /*002c*/ 	.word	0x00000000
        /*0030*/ 	.short	0x0000
        /*0032*/ 	.short	0x0000
        /*0034*/ 	.byte	0x00, 0xf0, 0x11, 0x00


	//----- nvinfo : EIATTR_SPARSE_MMA_MASK
	.align		4
.L_2384:
        /*0038*/ 	.byte	0x03, 0x50
        /*003a*/ 	.short	0x0000


	//----- nvinfo : EIATTR_MAXREG_COUNT
	.align		4
        /*003c*/ 	.byte	0x03, 0x1b
        /*003e*/ 	.short	0x00ff


	//----- nvinfo : EIATTR_EXTERNS
	.align		4
        /*0040*/ 	.byte	0x04, 0x0f
        /*0042*/ 	.short	(.L_2386 - .L_2385)


	//   ....[0]....
	.align		4
.L_2385:
        /*0044*/ 	.word	index@(__assertfail)


	//----- nvinfo : EIATTR_MERCURY_ISA_VERSION
	.align		4
.L_2386:
        /*0048*/ 	.byte	0x03, 0x5f
        /*004a*/ 	.short	0x0101


	//----- nvinfo : EIATTR_VRC_CTA_INIT_COUNT
	.align		4
        /*004c*/ 	.byte	0x02, 0x4a
	.zero		1
	.zero		1


	//----- nvinfo : EIATTR_SYSCALL_OFFSETS
	.align		4
        /*0050*/ 	.byte	0x04, 0x46
        /*0052*/ 	.short	(.L_2388 - .L_2387)


	//   ....[0]....
.L_2387:
        /*0054*/ 	.word	0x00000780


	//   ....[1]....
        /*0058*/ 	.word	0x000008e0


	//   ....[2]....
        /*005c*/ 	.word	0x00000df0


	//   ....[3]....
        /*0060*/ 	.word	0x00000f50


	//   ....[4]....
        /*0064*/ 	.word	0x00001460


	//   ....[5]....
        /*0068*/ 	.word	0x000015c0


	//   ....[6]....
        /*006c*/ 	.word	0x00001ad0


	//   ....[7]....
        /*0070*/ 	.word	0x00001c30


	//   ....[8]....
        /*0074*/ 	.word	0x00002140


	//   ....[9]....
        /*0078*/ 	.word	0x000022a0


	//   ....[10]....
        /*007c*/ 	.word	0x000027b0


	//   ....[11]....
        /*0080*/ 	.word	0x00002910


	//   ....[12]....
        /*0084*/ 	.word	0x00002e20


	//   ....[13]....
        /*0088*/ 	.word	0x00002f80


	//   ....[14]....
        /*008c*/ 	.word	0x00003490


	//   ....[15]....
        /*0090*/ 	.word	0x000035f0


	//   ....[16]....
        /*0094*/ 	.word	0x00003f40


	//   ....[17]....
        /*0098*/ 	.word	0x000040a0


	//   ....[18]....
        /*009c*/ 	.word	0x00004560


	//   ....[19]....
        /*00a0*/ 	.word	0x000046c0


	//   ....[20]....
        /*00a4*/ 	.word	0x00004b70


	//   ....[21]....
        /*00a8*/ 	.word	0x00004cd0


	//   ....[22]....
        /*00ac*/ 	.word	0x000051a0


	//   ....[23]....
        /*00b0*/ 	.word	0x00005300


	//   ....[24]....
        /*00b4*/ 	.word	0x000057b0


	//   ....[25]....
        /*00b8*/ 	.word	0x00005910


	//   ....[26]....
        /*00bc*/ 	.word	0x00005de0


	//   ....[27]....
        /*00c0*/ 	.word	0x00005f40


	//   ....[28]....
        /*00c4*/ 	.word	0x000063f0


	//   ....[29]....
        /*00c8*/ 	.word	0x00006550


	//   ....[30]....
        /*00cc*/ 	.word	0x00006a20


	//   ....[31]....
        /*00d0*/ 	.word	0x00006b80


	//----- nvinfo : EIATTR_EXIT_INSTR_OFFSETS
	.align		4
.L_2388:
        /*00d4*/ 	.byte	0x04, 0x1c
        /*00d6*/ 	.short	(.L_2390 - .L_2389)


	//   ....[0]....
.L_2389:
        /*00d8*/ 	.word	0x00003ce0


	//   ....[1]....
        /*00dc*/ 	.word	0x00003d30


	//   ....[2]....
        /*00e0*/ 	.word	0x00006f80


	//----- nvinfo : EIATTR_MAX_THREADS
	.align		4
.L_2390:
        /*00e4*/ 	.byte	0x04, 0x05
        /*00e6*/ 	.short	(.L_2392 - .L_2391)
.L_2391:
        /*00e8*/ 	.word	0x00000080
        /*00ec*/ 	.word	0x00000001
        /*00f0*/ 	.word	0x00000001


	//----- nvinfo : EIATTR_CRS_STACK_SIZE
	.align		4
.L_2392:
        /*00f4*/ 	.byte	0x04, 0x1e
        /*00f6*/ 	.short	(.L_2394 - .L_2393)
.L_2393:
        /*00f8*/ 	.word	0x00000000


	//----- nvinfo : EIATTR_CBANK_PARAM_SIZE
	.align		4
.L_2394:
        /*00fc*/ 	.byte	0x03, 0x19
        /*00fe*/ 	.short	0x0020


	//----- nvinfo : EIATTR_PARAM_CBANK
	.align		4
        /*0100*/ 	.byte	0x04, 0x0a
        /*0102*/ 	.short	(.L_2396 - .L_2395)
	.align		4
.L_2395:
        /*0104*/ 	.word	index@(.nv.constant0._ZN2at6native29vectorized_elementwise_kernelILi4EZZZNS0_29binary_cross_entropy_out_cudaERKNS_6TensorES4_RKSt8optionalIS2_ElRS2_ENKUlvE_clEvENKUlvE2_clEvEUlN3c108BFloat16ESD_E_St5arrayIPcLm3EEEEviT0_T1_)
        /*0108*/ 	.short	0x0380
        /*010a*/ 	.short	0x0020


	//----- nvinfo : EIATTR_SW_WAR
	.align		4
.L_2396:
        /*010c*/ 	.byte	0x04, 0x36
        /*010e*/ 	.short	(.L_2398 - .L_2397)
.L_2397:
        /*0110*/ 	.word	0x00000008
.L_2398:


//--------------------- .nv.info._ZN2at6native29vectorized_elementwise_kernelILi8EZZZNS0_29binary_cross_entropy_out_cudaERKNS_6TensorES4_RKSt8optionalIS2_ElRS2_ENKUlvE_clEvENKUlvE2_clEvEUlN3c108BFloat16ESD_E_St5arrayIPcLm3EEEEviT0_T1_ --------------------------
	.section	.nv.info._ZN2at6native29vectorized_elementwise_kernelILi8EZZZNS0_29binary_cross_entropy_out_cudaERKNS_6TensorES4_RKSt8optionalIS2_ElRS2_ENKUlvE_clEvENKUlvE2_clEvEUlN3c108BFloat16ESD_E_St5arrayIPcLm3EEEEviT0_T1_,"",@"SHT_CUDA_INFO"
	.sectionflags	@""
	.align	4


	//----- nvinfo : EIATTR_CUDA_API_VERSION
	.align		4
        /*0000*/ 	.byte	0x04, 0x37
        /*0002*/ 	.short	(.L_2400 - .L_2399)
.L_2399:
        /*0004*/ 	.word	0x00000082


	//----- nvinfo : EIATTR_KPARAM_INFO
	.align		4
.L_2400:
        /*0008*/ 	.byte	0x04, 0x17
        /*000a*/ 	.short	(.L_2402 - .L_2401)
.L_2401:
        /*000c*/ 	.word	0x00000000
        /*0010*/ 	.short	0x0002
        /*0012*/ 	.short	0x0008
        /*0014*/ 	.byte	0x00, 0xf0, 0x61, 0x00


	//----- nvinfo : EIATTR_KPARAM_INFO
	.align		4
.L_2402:
        /*0018*/ 	.byte	0x04, 0x17
        /*001a*/ 	.short	(.L_2404 - .L_2403)
.L_2403:
        /*001c*/ 	.word	0x00000000
        /*0020*/ 	.short	0x0001
        /*0022*/ 	.short	0x0004
        /*0024*/ 	.byte	0x00, 0xf0, 0x05, 0x00


	//----- nvinfo : EIATTR_KPARAM_INFO
	.align		4
.L_2404:
        /*0028*/ 	.byte	0x04, 0x17
        /*002a*/ 	.short	(.L_2406 - .L_2405)
.L_2405:
        /*002c*/ 	.word	0x00000000
        /*0030*/ 	.short	0x0000
        /*0032*/ 	.short	0x0000
        /*0034*/ 	.byte	0x00, 0xf0, 0x11, 0x00


	//----- nvinfo : EIATTR_SPARSE_MMA_MASK
	.align		4
.L_2406:
        /*0038*/ 	.byte	0x03, 0x50
        /*003a*/ 	.short	0x0000


	//----- nvinfo : EIATTR_MAXREG_COUNT
	.align		4
        /*003c*/ 	.byte	0x03, 0x1b
        /*003e*/ 	.short	0x00ff


	//----- nvinfo : EIATTR_EXTERNS
	.align		4
        /*0040*/ 	.byte	0x04, 0x0f
        /*0042*/ 	.short	(.L_2408 - .L_2407)


	//   ....[0]....
	.align		4
.L_2407:
        /*0044*/ 	.word	index@(__assertfail)


	//----- nvinfo : EIATTR_MERCURY_ISA_VERSION
	.align		4
.L_2408:
        /*0048*/ 	.byte	0x03, 0x5f
        /*004a*/ 	.short	0x0101


	//----- nvinfo : EIATTR_VRC_CTA_INIT_COUNT
	.align		4
        /*004c*/ 	.byte	0x02, 0x4a
	.zero		1
	.zero		1


	//----- nvinfo : EIATTR_SYSCALL_OFFSETS
	.align		4
        /*0050*/ 	.byte	0x04, 0x46
        /*0052*/ 	.short	(.L_2410 - .L_2409)


	//   ....[0]....
.L_2409:
        /*0054*/ 	.word	0x00000780


	//   ....[1]....
        /*0058*/ 	.word	0x000008e0


	//   ....[2]....
        /*005c*/ 	.word	0x00000df0


	//   ....[3]....
        /*0060*/ 	.word	0x00000f50


	//   ....[4]....
        /*0064*/ 	.word	0x00001460


	//   ....[5]....
        /*0068*/ 	.word	0x000015c0


	//   ....[6]....
        /*006c*/ 	.word	0x00001ad0


	//   ....[7]....
        /*0070*/ 	.word	0x00001c30


	//   ....[8]....
        /*0074*/ 	.word	0x00002140


	//   ....[9]....
        /*0078*/ 	.word	0x000022a0


	//   ....[10]....
        /*007c*/ 	.word	0x000027b0


	//   ....[11]....
        /*0080*/ 	.word	0x00002910


	//   ....[12]....
        /*0084*/ 	.word	0x00002e20


	//   ....[13]....
        /*0088*/ 	.word	0x00002f80


	//   ....[14]....
        /*008c*/ 	.word	0x00003490


	//   ....[15]....
        /*0090*/ 	.word	0x000035f0


	//   ....[16]....
        /*0094*/ 	.word	0x00003f20


	//   ....[17]....
        /*0098*/ 	.word	0x00004080


	//   ....[18]....
        /*009c*/ 	.word	0x00004540


	//   ....[19]....
        /*00a0*/ 	.word	0x000046a0


	//   ....[20]....
        /*00a4*/ 	.word	0x00004b50


	//   ....[21]....
        /*00a8*/ 	.word	0x00004cb0


	//   ....[22]....
        /*00ac*/ 	.word	0x00005180


	//   ....[23]....
        /*00b0*/ 	.word	0x000052e0


	//   ....[24]....
        /*00b4*/ 	.word	0x00005790


	//   ....[25]....
        /*00b8*/ 	.word	0x000058f0


	//   ....[26]....
        /*00bc*/ 	.word	0x00005dc0


	//   ....[27]....
        /*00c0*/ 	.word	0x00005f20


	//   ....[28]....
        /*00c4*/ 	.word	0x000063d0


	//   ....[29]....
        /*00c8*/ 	.word	0x00006530


	//   ....[30]....
        /*00cc*/ 	.word	0x00006a00


	//   ....[31]....
        /*00d0*/ 	.word	0x00006b60


	//----- nvinfo : EIATTR_EXIT_INSTR_OFFSETS
	.align		4
.L_2410:
        /*00d4*/ 	.byte	0x04, 0x1c
        /*00d6*/ 	.short	(.L_2412 - .L_2411)


	//   ....[0]....
.L_2411:
        /*00d8*/ 	.word	0x00003ce0


	//   ....[1]....
        /*00dc*/ 	.word	0x00003d30


	//   ....[2]....
        /*00e0*/ 	.word	0x00006f50


	//----- nvinfo : EIATTR_MAX_THREADS
	.align		4
.L_2412:
        /*00e4*/ 	.byte	0x04, 0x05
        /*00e6*/ 	.short	(.L_2414 - .L_2413)
.L_2413:
        /*00e8*/ 	.word	0x00000080
        /*00ec*/ 	.word	0x00000001
        /*00f0*/ 	.word	0x00000001


	//----- nvinfo : EIATTR_CRS_STACK_SIZE
	.align		4
.L_2414:
        /*00f4*/ 	.byte	0x04, 0x1e
        /*00f6*/ 	.short	(.L_2416 - .L_2415)
.L_2415:
        /*00f8*/ 	.word	0x00000000


	//----- nvinfo : EIATTR_CBANK_PARAM_SIZE
	.align		4
.L_2416:
        /*00fc*/ 	.byte	0x03, 0x19
        /*00fe*/ 	.short	0x0020


	//----- nvinfo : EIATTR_PARAM_CBANK
	.align		4
        /*0100*/ 	.byte	0x04, 0x0a
        /*0102*/ 	.short	(.L_2418 - .L_2417)
	.align		4
.L_2417:
        /*0104*/ 	.word	index@(.nv.constant0._ZN2at6native29vectorized_elementwise_kernelILi8EZZZNS0_29binary_cross_entropy_out_cudaERKNS_6TensorES4_RKSt8optionalIS2_ElRS2_ENKUlvE_clEvENKUlvE2_clEvEUlN3c108BFloat16ESD_E_St5arrayIPcLm3EEEEviT0_T1_)
        /*0108*/ 	.short	0x0380
        /*010a*/ 	.short	0x0020


	//----- nvinfo : EIATTR_SW_WAR
	.align		4
.L_2418:
        /*010c*/ 	.byte	0x04, 0x36
        /*010e*/ 	.short	(.L_2420 - .L_2419)
.L_2419:
        /*0110*/ 	.word	0x00000008
.L_2420:


//--------------------- .nv.info._ZN2at6native18elementwise_kernelILi128ELi4EZNS0_15gpu_kernel_implIZZZNS0_29binary_cross_entropy_out_cudaERKNS_6TensorES5_RKSt8optionalIS3_ElRS3_ENKUlvE_clEvENKUlvE1_clEvEUlN3c104HalfESE_E_EEvRNS_18TensorIteratorBaseERKT_EUliE_EEviT1_ --------------------------
	.section	.nv.info._ZN2at6native18elementwise_kernelILi128ELi4EZNS0_15gpu_kernel_implIZZZNS0_29binary_cross_entropy_out_cudaERKNS_6TensorES5_RKSt8optionalIS3_ElRS3_ENKUlvE_clEvENKUlvE1_clEvEUlN3c104HalfESE_E_EEvRNS_18TensorIteratorBaseERKT_EUliE_EEviT1_,"",@"SHT_CUDA_INFO"
	.sectionflags	@""
	.align	4


	//----- nvinfo : EIATTR_CUDA_API_VERSION
	.align		4
        /*0000*/ 	.byte	0x04, 0x37
        /*0002*/ 	.short	(.L_2422 - .L_2421)
.L_2421:
        /*0004*/ 	.word	0x00000082


	//----- nvinfo : EIATTR_KPARAM_INFO
	.align		4
.L_2422:
        /*0008*/ 	.byte	0x04, 0x17
        /*000a*/ 	.short	(.L_2424 - .L_2423)
.L_2423:
        /*000c*/ 	.word	0x00000000
        /*0010*/ 	.short	0x0001
        /*0012*/ 	.short	0x0008
        /*0014*/ 	.byte	0x00, 0xf0, 0x21, 0x0a


	//----- nvinfo : EIATTR_KPARAM_INFO
	.align		4
.L_2424:
        /*0018*/ 	.byte	0x04, 0x17
        /*001a*/ 	.short	(.L_2426 - .L_2425)
.L_2425:
        /*001c*/ 	.word	0x00000000
        /*0020*/ 	.short	0x0000
        /*0022*/ 	.short	0x0000
        /*0024*/ 	.byte	0x00, 0xf0, 0x11, 0x00


	//----- nvinfo : EIATTR_SPARSE_MMA_MASK
	.align		4
.L_2426:
        /*0028*/ 	.byte	0x03, 0x50
        /*002a*/ 	.short	0x0000


	//----- nvinfo : EIATTR_MAXREG_COUNT
	.align		4
        /*002c*/ 	.byte	0x03, 0x1b
        /*002e*/ 	.short	0x0080


	//----- nvinfo : EIATTR_EXTERNS
	.align		4
        /*0030*/ 	.byte	0x04, 0x0f
        /*0032*/ 	.short	(.L_2428 - .L_2427)


	//   ....[0]....
	.align		4
.L_2427:
        /*0034*/ 	.word	index@(__assertfail)


	//----- nvinfo : EIATTR_MERCURY_ISA_VERSION
	.align		4
.L_2428:
        /*0038*/ 	.byte	0x03, 0x5f
        /*003a*/ 	.short	0x0101


	//----- nvinfo : EIATTR_VRC_CTA_INIT_COUNT
	.align		4
        /*003c*/ 	.byte	0x02, 0x4a
	.zero		1
	.zero		1


	//----- nvinfo : EIATTR_SYSCALL_OFFSETS
	.align		4
        /*0040*/ 	.byte	0x04, 0x46
        /*0042*/ 	.short	(.L_2430 - .L_2429)


	//   ....[0]....
.L_2429:
        /*0044*/ 	.word	0x00002600


	//   ....[1]....
        /*0048*/ 	.word	0x00003650


	//   ....[2]....
        /*004c*/ 	.word	0x00003910


	//   ....[3]....
        /*0050*/ 	.word	0x00003a70


	//   ....[4]....
        /*0054*/ 	.word	0x00004b70


	//   ....[5]....
        /*0058*/ 	.word	0x00007310


	//   ....[6]....
        /*005c*/ 	.word	0x00008360


	//   ....[7]....
        /*0060*/ 	.word	0x00008560


	//   ....[8]....
        /*0064*/ 	.word	0x000086c0


	//   ....[9]....
        /*0068*/ 	.word	0x000096a0


	//   ....[10]....
        /*006c*/ 	.word	0x0000bf50


	//   ....[11]....
        /*0070*/ 	.word	0x0000cfa0


	//   ....[12]....
        /*0074*/ 	.word	0x0000d1a0


	//   ....[13]....
        /*0078*/ 	.word	0x0000d300


	//   ....[14]....
        /*007c*/ 	.word	0x0000e2e0


	//   ....[15]....
        /*0080*/ 	.word	0x00010bb0


	//   ....[16]....
        /*0084*/ 	.word	0x00011c00


	//   ....[17]....
        /*0088*/ 	.word	0x00011e00


	//   ....[18]....
        /*008c*/ 	.word	0x00011f60


	//   ....[19]....
        /*0090*/ 	.word	0x00012f10


	//----- nvinfo : EIATTR_EXIT_INSTR_OFFSETS
	.align		4
.L_2430:
        /*0094*/ 	.byte	0x04, 0x1c
        /*0096*/ 	.short	(.L_2432 - .L_2431)


	//   ....[0]....
.L_2431:
        /*0098*/ 	.word	0x0000e5c0


	//   ....[1]....
        /*009c*/ 	.word	0x000123b0


	//   ....[2]....
        /*00a0*/ 	.word	0x000123f0


	//   ....[3]....
        /*00a4*/ 	.word	0x00012490


	//   ....[4]....
        /*00a8*/ 	.word	0x000124d0


	//   ....[5]....
        /*00ac*/ 	.word	0x00012510


	//   ....[6]....
        /*00b0*/ 	.word	0x000125a0


	//   ....[7]....
        /*00b4*/ 	.word	0x000125c0


	//   ....[8]....
        /*00b8*/ 	.word	0x00012660


	//   ....[9]....
        /*00bc*/ 	.word	0x000126b0


	//   ....[10]....
        /*00c0*/ 	.word	0x00012700


	//   ....[11]....
        /*00c4*/ 	.word	0x000127e0


	//   ....[12]....
        /*00c8*/ 	.word	0x00012950


	//   ....[13]....
        /*00cc*/ 	.word	0x00012ac0


	//   ....[14]....
        /*00d0*/ 	.word	0x00012c20


	//   ....[15]....
        /*00d4*/ 	.word	0x00012c60


	//   ....[16]....
        /*00d8*/ 	.word	0x00012ca0


	//   ....[17]....
        /*00dc*/ 	.word	0x00012d50


	//   ....[18]....
        /*00e0*/ 	.word	0x00012db0


	//   ....[19]....
        /*00e4*/ 	.word	0x00012f20


	//   ....[20]....
        /*00e8*/ 	.word	0x00013030


	//   ....[21]....
        /*00ec*/ 	.word	0x00013170


	//   ....[22]....
        /*00f0*/ 	.word	0x000131b0


	//----- nvinfo : EIATTR_MAX_THREADS
	.align		4
.L_2432:
        /*00f4*/ 	.byte	0x04, 0x05
        /*00f6*/ 	.short	(.L_2434 - .L_2433)
.L_2433:
        /*00f8*/ 	.word	0x00000080
        /*00fc*/ 	.word	0x00000001
        /*0100*/ 	.word	0x00000001


	//----- nvinfo : EIATTR_CRS_STACK_SIZE
	.align		4
.L_2434:
        /*0104*/ 	.byte	0x04, 0x1e
        /*0106*/ 	.short	(.L_2436 - .L_2435)
.L_2435:
        /*0108*/ 	.word	0x00000000


	//----- nvinfo : EIATTR_CBANK_PARAM_SIZE
	.align		4
.L_2436:
        /*010c*/ 	.byte	0x03, 0x19
        /*010e*/ 	.short	0x0290


	//----- nvinfo : EIATTR_PARAM_CBANK
	.align		4
        /*0110*/ 	.byte	0x04, 0x0a
        /*0112*/ 	.short	(.L_2438 - .L_2437)
	.align		4
.L_2437:
        /*0114*/ 	.word	index@(.nv.constant0._ZN2at6native18elementwise_kernelILi128ELi4EZNS0_15gpu_kernel_implIZZZNS0_29binary_cross_entropy_out_cudaERKNS_6TensorES5_RKSt8optionalIS3_ElRS3_ENKUlvE_clEvENKUlvE1_clEvEUlN3c104HalfESE_E_EEvRNS_18TensorIteratorBaseERKT_EUliE_EEviT1_)
        /*0118*/ 	.short	0x0380
        /*011a*/ 	.short	0x0290


	//----- nvinfo : EIATTR_SW_WAR
	.align		4
.L_2438:
        /*011c*/ 	.byte	0x04, 0x36
        /*011e*/ 	.short	(.L_2440 - .L_2439)
.L_2439:
        /*0120*/ 	.word	0x00000008
.L_2440:


//--------------------- .nv.info._ZN2at6native27unrolled_elementwise_kernelIZZZNS0_29binary_cross_entropy_out_cudaERKNS_6TensorES4_RKSt8optionalIS2_ElRS2_ENKUlvE_clEvENKUlvE1_clEvEUlN3c104HalfESD_E_St5arrayIPcLm3EELi4E23TrivialOffsetCalculatorILi2EjESI_ILi1EjENS0_6memory12LoadWithCastILi2EEENSL_13StoreWithCastILi1EEEEEviT_T0_T2_T3_T4_T5_ --------------------------
	.section	.nv.info._ZN2at6native27unrolled_elementwise_kernelIZZZNS0_29binary_cross_entropy_out_cudaERKNS_6TensorES4_RKSt8optionalIS2_ElRS2_ENKUlvE_clEvENKUlvE1_clEvEUlN3c104HalfESD_E_St5arrayIPcLm3EELi4E23TrivialOffsetCalculatorILi2EjESI_ILi1EjENS0_6memory12LoadWithCastILi2EEENSL_13StoreWithCastILi1EEEEEviT_T0_T2_T3_T4_T5_,"",@"SHT_CUDA_INFO"
	.sectionflags	@""
	.align	4


	//----- nvinfo : EIATTR_CUDA_API_VERSION
	.align		4
        /*0000*/ 	.byte	0x04, 0x37
        /*0002*/ 	.short	(.L_2442 - .L_2441)
.L_2441:
        /*0004*/ 	.word	0x00000082


	//----- nvinfo : EIATTR_KPARAM_INFO
	.align		4
.L_2442:
        /*0008*/ 	.byte	0x04, 0x17
        /*000a*/ 	.short	(.L_2444 - .L_2443)
.L_2443:
        /*000c*/ 	.word	0x00000000
        /*0010*/ 	.short	0x0006
        /*0012*/ 	.short	0x0030
        /*0014*/ 	.byte	0x00, 0xf0, 0x21, 0x00


	//----- nvinfo : EIATTR_KPARAM_INFO
	.align		4
.L_2444:
        /*0018*/ 	.byte	0x04, 0x17
        /*001a*/ 	.short	(.L_2446 - .L_2445)
.L_2445:
        /*001c*/ 	.word	0x00000000
        /*0020*/ 	.short	0x0005
        /*0022*/ 	.short	0x0024
        /*0024*/ 	.byte	0x00, 0xf0, 0x31, 0x00


	//----- nvinfo : EIATTR_KPARAM_INFO
	.align		4
.L_2446:
        /*0028*/ 	.byte	0x04, 0x17
        /*002a*/ 	.short	(.L_2448 - .L_2447)
.L_2447:
        /*002c*/ 	.word	0x00000000
        /*0030*/ 	.short	0x0004
        /*0032*/ 	.short	0x0021
        /*0034*/ 	.byte	0x00, 0xf0, 0x05, 0x00


	//----- nvinfo : EIATTR_KPARAM_INFO
	.align		4
.L_2448:
        /*0038*/ 	.byte	0x04, 0x17
        /*003a*/ 	.short	(.L_2450 - .L_2449)
.L_2449:
        /*003c*/ 	.word	0x00000000
        /*0040*/ 	.short	0x0003
        /*0042*/ 	.short	0x0020
        /*0044*/ 	.byte	0x00, 0xf0, 0x05, 0x00


	//----- nvinfo : EIATTR_KPARAM_INFO
	.align		4
.L_2450:
        /*0048*/ 	.byte	0x04, 0x17
        /*004a*/ 	.short	(.L_2452 - .L_2451)
.L_2451:
        /*004c*/ 	.word	0x00000000
        /*0050*/ 	.short	0x0002
        /*0052*/ 	.short	0x0008
        /*0054*/ 	.byte	0x00, 0xf0, 0x61, 0x00


	//----- nvinfo : EIATTR_KPARAM_INFO
	.align		4
.L_2452:
        /*0058*/ 	.byte	0x04, 0x17
        /*005a*/ 	.short	(.L_2454 - .L_2453)
.L_2453:
        /*005c*/ 	.word	0x00000000
        /*0060*/ 	.short	0x0001
        /*0062*/ 	.short	0x0004
        /*0064*/ 	.byte	0x00, 0xf0, 0x05, 0x00


	//----- nvinfo : EIATTR_KPARAM_INFO
	.align		4
.L_2454:
        /*0068*/ 	.byte	0x04, 0x17
        /*006a*/ 	.short	(.L_2456 - .L_2455)
.L_2455:
        /*006c*/ 	.word	0x00000000
        /*0070*/ 	.short	0x0000
        /*0072*/ 	.short	0x0000
        /*0074*/ 	.byte	0x00, 0xf0, 0x11, 0x00


	//----- nvinfo : EIATTR_SPARSE_MMA_MASK
	.align		4
.L_2456:
        /*0078*/ 	.byte	0x03, 0x50
        /*007a*/ 	.short	0x0000


	//----- nvinfo : EIATTR_MAXREG_COUNT
	.align		4
        /*007c*/ 	.byte	0x03, 0x1b
        /*007e*/ 	.short	0x00ff


	//----- nvinfo : EIATTR_EXTERNS
	.align		4
        /*0080*/ 	.byte	0x04, 0x0f
        /*0082*/ 	.short	(.L_2458 - .L_2457)


	//   ....[0]....
	.align		4
.L_2457:
        /*0084*/ 	.word	index@(__assertfail)


	//----- nvinfo : EIATTR_MERCURY_ISA_VERSION
	.align		4
.L_2458:
        /*0088*/ 	.byte	0x03, 0x5f
        /*008a*/ 	.short	0x0101


	//----- nvinfo : EIATTR_VRC_CTA_INIT_COUNT
	.align		4
        /*008c*/ 	.byte	0x02, 0x4a
	.zero		1
	.zero		1


	//----- nvinfo : EIATTR_SYSCALL_OFFSETS
	.align		4
        /*0090*/ 	.byte	0x04, 0x46
        /*0092*/ 	.short	(.L_2460 - .L_2459)


	//   ....[0]....
.L_2459:
        /*0094*/ 	.word	0x00000fe0


	//   ....[1]....
        /*0098*/ 	.word	0x00002050


	//   ....[2]....
        /*009c*/ 	.word	0x00003210


	//   ....[3]....
        /*00a0*/ 	.word	0x00004290


	//   ....[4]....
        /*00a4*/ 	.word	0x00005390


	//   ....[5]....
        /*00a8*/ 	.word	0x00006410


	//   ....[6]....
        /*00ac*/ 	.word	0x00007510


	//   ....[7]....
        /*00b0*/ 	.word	0x00008580


	//   ....[8]....
        /*00b4*/ 	.word	0x000087c0


	//   ....[9]....
        /*00b8*/ 	.word	0x00008920


	//   ....[10]....
        /*00bc*/ 	.word	0x00008e20


	//   ....[11]....
        /*00c0*/ 	.word	0x00008f80


	//   ....[12]....
        /*00c4*/ 	.word	0x00009480


	//   ....[13]....
        /*00c8*/ 	.word	0x000095e0


	//   ....[14]....
        /*00cc*/ 	.word	0x00009ae0


	//   ....[15]....
        /*00d0*/ 	.word	0x00009c40


	//   ....[16]....
        /*00d4*/ 	.word	0x0000af00


	//   ....[17]....
        /*00d8*/ 	.word	0x0000bdb0


	//   ....[18]....
        /*00dc*/ 	.word	0x0000cd50


	//   ....[19]....
        /*00e0*/ 	.word	0x0000dcd0


	//----- nvinfo : EIATTR_EXIT_INSTR_OFFSETS
	.align		4
.L_2460:
        /*00e4*/ 	.byte	0x04, 0x1c
        /*00e6*/ 	.short	(.L_2462 - .L_2461)


	//   ....[0]....
.L_2461:
        /*00e8*/ 	.word	0x0000d020


	//   ....[1]....
        /*00ec*/ 	.word	0x0000d170


	//   ....[2]....
        /*00f0*/ 	.word	0x0000d1b0


	//   ....[3]....
        /*00f4*/ 	.word	0x0000d250


	//   ....[4]....
        /*00f8*/ 	.word	0x0000d290


	//   ....[5]....
        /*00fc*/ 	.word	0x0000d2d0


	//   ....[6]....
        /*0100*/ 	.word	0x0000d360


	//   ....[7]....
        /*0104*/ 	.word	0x0000d380


	//   ....[8]....
        /*0108*/ 	.word	0x0000d420


	//   ....[9]....
        /*010c*/ 	.word	0x0000d470


	//   ....[10]....
        /*0110*/ 	.word	0x0000d4c0


	//   ....[11]....
        /*0114*/ 	.word	0x0000d5a0


	//   ....[12]....
        /*0118*/ 	.word	0x0000d710


	//   ....[13]....
        /*011c*/ 	.word	0x0000d880


	//   ....[14]....
        /*0120*/ 	.word	0x0000d9e0


	//   ....[15]....
        /*0124*/ 	.word	0x0000da20


	//   ....[16]....
        /*0128*/ 	.word	0x0000da60


	//   ....[17]....
        /*012c*/ 	.word	0x0000db10


	//   ....[18]....
        /*0130*/ 	.word	0x0000db70


	//   ....[19]....
        /*0134*/ 	.word	0x0000dce0


	//   ....[20]....
        /*0138*/ 	.word	0x0000ddf0


	//   ....[21]....
        /*013c*/ 	.word	0x0000df30


	//   ....[22]....
        /*0140*/ 	.word	0x0000df70


	//----- nvinfo : EIATTR_MAX_THREADS
	.align		4
.L_2462:
        /*0144*/ 	.byte	0x04, 0x05
        /*0146*/ 	.short	(.L_2464 - .L_2463)
.L_2463:
        /*0148*/ 	.word	0x00000080
        /*014c*/ 	.word	0x00000001
        /*0150*/ 	.word	0x00000001


	//----- nvinfo : EIATTR_CRS_STACK_SIZE
	.align		4
.L_2464:
        /*0154*/ 	.byte	0x04, 0x1e
        /*0156*/ 	.short	(.L_2466 - .L_2465)
.L_2465:
        /*0158*/ 	.word	0x00000000


	//----- nvinfo : EIATTR_CBANK_PARAM_SIZE
	.align		4
.L_2466:
        /*015c*/ 	.byte	0x03, 0x19
        /*015e*/ 	.short	0x0038


	//----- nvinfo : EIATTR_PARAM_CBANK
	.align		4
        /*0160*/ 	.byte	0x04, 0x0a
        /*0162*/ 	.short	(.L_2468 - .L_2467)
	.align		4
.L_2467:
        /*0164*/ 	.word	index@(.nv.constant0._ZN2at6native27unrolled_elementwise_kernelIZZZNS0_29binary_cross_entropy_out_cudaERKNS_6TensorES4_RKSt8optionalIS2_ElRS2_ENKUlvE_clEvENKUlvE1_clEvEUlN3c104HalfESD_E_St5arrayIPcLm3EELi4E23TrivialOffsetCalculatorILi2EjESI_ILi1EjENS0_6memory12LoadWithCastILi2EEENSL_13StoreWithCastILi1EEEEEviT_T0_T2_T3_T4_T5_)
        /*0168*/ 	.short	0x0380
        /*016a*/ 	.short	0x0038


	//----- nvinfo : EIATTR_SW_WAR
	.align		4
.L_2468:
        /*016c*/ 	.byte	0x04, 0x36
        /*016e*/ 	.short	(.L_2470 - .L_2469)
.L_2469:
        /*0170*/ 	.word	0x00000008
.L_2470:


//--------------------- .nv.info._ZN2at6native18elementwise_kernelILi128ELi4EZNS0_22gpu_kernel_impl_nocastIZZZNS0_29binary_cross_entropy_out_cudaERKNS_6TensorES5_RKSt8optionalIS3_ElRS3_ENKUlvE_clEvENKUlvE1_clEvEUlN3c104HalfESE_E_EEvRNS_18TensorIteratorBaseERKT_EUliE_EEviT1_ --------------------------
	.section	.nv.info._ZN2at6native18elementwise_kernelILi128ELi4EZNS0_22gpu_kernel_impl_nocastIZZZNS0_29binary_cross_entropy_out_cudaERKNS_6TensorES5_RKSt8optionalIS3_ElRS3_ENKUlvE_clEvENKUlvE1_clEvEUlN3c104HalfESE_E_EEvRNS_18TensorIteratorBaseERKT_EUliE_EEviT1_,"",@"SHT_CUDA_INFO"
	.sectionflags	@""
	.align	4


	//----- nvinfo : EIATTR_CUDA_API_VERSION
	.align		4
        /*0000*/ 	.byte	0x04, 0x37
        /*0002*/ 	.short	(.L_2472 - .L_2471)
.L_2471:
        /*0004*/ 	.word	0x00000082


	//----- nvinfo : EIATTR_KPARAM_INFO
	.align		4
.L_2472:
        /*0008*/ 	.byte	0x04, 0x17
        /*000a*/ 	.short	(.L_2474 - .L_2473)
.L_2473:
        /*000c*/ 	.word	0x00000000
        /*0010*/ 	.short	0x0001
        /*0012*/ 	.short	0x0008
        /*0014*/ 	.byte	0x00, 0xf0, 0x21, 0x0a


	//----- nvinfo : EIATTR_KPARAM_INFO
	.align		4
.L_2474:
        /*0018*/ 	.byte	0x04, 0x17
        /*001a*/ 	.short	(.L_2476 - .L_2475)
.L_2475:
        /*001c*/ 	.word	0x00000000
        /*0020*/ 	.short	0x0000
        /*0022*/ 	.short	0x0000
        /*0024*/ 	.byte	0x00, 0xf0, 0x11, 0x00


	//----- nvinfo : EIATTR_SPARSE_MMA_MASK
	.align		4
.L_2476:
        /*0028*/ 	.byte	0x03, 0x50
        /*002a*/ 	.short	0x0000


	//----- nvinfo : EIATTR_MAXREG_COUNT
	.align		4
        /*002c*/ 	.byte	0x03, 0x1b
        /*002e*/ 	.short	0x0080


	//----- nvinfo : EIATTR_EXTERNS
	.align		4
        /*0030*/ 	.byte	0x04, 0x0f
        /*0032*/ 	.short	(.L_2478 - .L_2477)


	//   ....[0]....
	.align		4
.L_2477:
        /*0034*/ 	.word	index@(__assertfail)


	//----- nvinfo : EIATTR_MERCURY_ISA_VERSION
	.align		4
.L_2478:
        /*0038*/ 	.byte	0x03, 0x5f
        /*003a*/ 	.short	0x0101


	//----- nvinfo : EIATTR_VRC_CTA_INIT_COUNT
	.align		4
        /*003c*/ 	.byte	0x02, 0x4a
	.zero		1
	.zero		1


	//----- nvinfo : EIATTR_SYSCALL_OFFSETS
	.align		4
        /*0040*/ 	.byte	0x04, 0x46
        /*0042*/ 	.short	(.L_2480 - .L_2479)


	//   ....[0]....
.L_2479:
        /*0044*/ 	.word	0x00000240


	//   ....[1]....
        /*0048*/ 	.word	0x00000380


	//   ....[2]....
        /*004c*/ 	.word	0x000008b0


	//   ....[3]....
        /*0050*/ 	.word	0x000009f0


	//   ....[4]....
        /*0054*/ 	.word	0x00000f20


	//   ....[5]....
        /*0058*/ 	.word	0x00001060


	//   ....[6]....
        /*005c*/ 	.word	0x00001580


	//   ....[7]....
        /*0060*/ 	.word	0x000016c0


	//   ....[8]....
        /*0064*/ 	.word	0x00003200


	//   ....[9]....
        /*0068*/ 	.word	0x00003360


	//   ....[10]....
        /*006c*/ 	.word	0x00004ed0


	//   ....[11]....
        /*0070*/ 	.word	0x00005030


	//   ....[12]....
        /*0074*/ 	.word	0x00006ba0


	//   ....[13]....
        /*0078*/ 	.word	0x00006d00


	//   ....[14]....
        /*007c*/ 	.word	0x00008890


	//   ....[15]....
        /*0080*/ 	.word	0x000089f0


	//----- nvinfo : EIATTR_EXIT_INSTR_OFFSETS
	.align		4
.L_2480:
        /*0084*/ 	.byte	0x04, 0x1c
        /*0086*/ 	.short	(.L_2482 - .L_2481)


	//   ....[0]....
.L_2481:
        /*0088*/ 	.word	0x00001400


	//   ....[1]....
        /*008c*/ 	.word	0x00001a20


	//   ....[2]....
        /*0090*/ 	.word	0x000070f0


	//   ....[3]....
        /*0094*/ 	.word	0x00008d70


	//----- nvinfo : EIATTR_MAX_THREADS
	.align		4
.L_2482:
        /*0098*/ 	.byte	0x04, 0x05
        /*009a*/ 	.short	(.L_2484 - .L_2483)
.L_2483:
        /*009c*/ 	.word	0x00000080
        /*00a0*/ 	.word	0x00000001
        /*00a4*/ 	.word	0x00000001


	//----- nvinfo : EIATTR_CRS_STACK_SIZE
	.align		4
.L_2484:
        /*00a8*/ 	.byte	0x04, 0x1e
        /*00aa*/ 	.short	(.L_2486 - .L_2485)
.L_2485:
        /*00ac*/ 	.word	0x00000000


	//----- nvinfo : EIATTR_CBANK_PARAM_SIZE
	.align		4
.L_2486:
        /*00b0*/ 	.byte	0x03, 0x19
        /*00b2*/ 	.short	0x0290


	//----- nvinfo : EIATTR_PARAM_CBANK
	.align		4
        /*00b4*/ 	.byte	0x04, 0x0a
        /*00b6*/ 	.short	(.L_2488 - .L_2487)
	.align		4
.L_2487:
        /*00b8*/ 	.word	index@(.nv.constant0._ZN2at6native18elementwise_kernelILi128ELi4EZNS0_22gpu_kernel_impl_nocastIZZZNS0_29binary_cross_entropy_out_cudaERKNS_6TensorES5_RKSt8optionalIS3_ElRS3_ENKUlvE_clEvENKUlvE1_clEvEUlN3c104HalfESE_E_EEvRNS_18TensorIteratorBaseERKT_EUliE_EEviT1_)
        /*00bc*/ 	.short	0x0380
        /*00be*/ 	.short	0x0290


	//----- nvinfo : EIATTR_SW_WAR
	.align		4
.L_2488:
        /*00c0*/ 	.byte	0x04, 0x36
        /*00c2*/ 	.short	(.L_2490 - .L_2489)
.L_2489:
        /*00c4*/ 	.word	0x00000008
.L_2490:


//--------------------- .nv.info._ZN2at6native27unrolled_elementwise_kernelIZZZNS0_29binary_cross_entropy_out_cudaERKNS_6TensorES4_RKSt8optionalIS2_ElRS2_ENKUlvE_clEvENKUlvE1_clEvEUlN3c104HalfESD_E_St5arrayIPcLm3EELi4E23TrivialOffsetCalculatorILi2EjESI_ILi1EjENS0_6memory15LoadWithoutCastENSL_16StoreWithoutCastEEEviT_T0_T2_T3_T4_T5_ --------------------------
	.section	.nv.info._ZN2at6native27unrolled_elementwise_kernelIZZZNS0_29binary_cross_entropy_out_cudaERKNS_6TensorES4_RKSt8optionalIS2_ElRS2_ENKUlvE_clEvENKUlvE1_clEvEUlN3c104HalfESD_E_St5arrayIPcLm3EELi4E23TrivialOffsetCalculatorILi2EjESI_ILi1EjENS0_6memory15LoadWithoutCastENSL_16StoreWithoutCastEEEviT_T0_T2_T3_T4_T5_,"",@"SHT_CUDA_INFO"
	.sectionflags	@""
	.align	4


	//----- nvinfo : EIATTR_CUDA_API_VERSION
	.align		4
        /*0000*/ 	.byte	0x04, 0x37
        /*0002*/ 	.short	(.L_2492 - .L_2491)
.L_2491:
        /*0004*/ 	.word	0x00000082


	//----- nvinfo : EIATTR_KPARAM_INFO
	.align		4
.L_2492:
        /*0008*/ 	.byte	0x04, 0x17
        /*000a*/ 	.short	(.L_2494 - .L_2493)
.L_2493:
        /*000c*/ 	.word	0x00000000
        /*0010*/ 	.short	0x0006
        /*0012*/ 	.short	0x0023
        /*0014*/ 	.byte	0x00, 0xf0, 0x05, 0x00


	//----- nvinfo : EIATTR_KPARAM_INFO
	.align		4
.L_2494:
        /*0018*/ 	.byte	0x04, 0x17
        /*001a*/ 	.short	(.L_2496 - .L_2495)
.L_2495:
        /*001c*/ 	.word	0x00000000
        /*0020*/ 	.short	0x0005
        /*0022*/ 	.short	0x0022
        /*0024*/ 	.byte	0x00, 0xf0, 0x05, 0x00


	//----- nvinfo : EIATTR_KPARAM_INFO
	.align		4
.L_2496:
        /*0028*/ 	.byte	0x04, 0x17
        /*002a*/ 	.short	(.L_2498 - .L_2497)
.L_2497:
        /*002c*/ 	.word	0x00000000
        /*0030*/ 	.short	0x0004
        /*0032*/ 	.short	0x0021
        /*0034*/ 	.byte	0x00, 0xf0, 0x05, 0x00


	//----- nvinfo : EIATTR_KPARAM_INFO
	.align		4
.L_2498:
        /*0038*/ 	.byte	0x04, 0x17
        /*003a*/ 	.short	(.L_2500 - .L_2499)
.L_2499:
        /*003c*/ 	.word	0x00000000
        /*0040*/ 	.short	0x0003
        /*0042*/ 	.short	0x0020
        /*0044*/ 	.byte	0x00, 0xf0, 0x05, 0x00


	//----- nvinfo : EIATTR_KPARAM_INFO
	.align		4
.L_2500:
        /*0048*/ 	.byte	0x04, 0x17
        /*004a*/ 	.short	(.L_2502 - .L_2501)
.L_2501:
        /*004c*/ 	.word	0x00000000
        /*0050*/ 	.short	0x0002
        /*0052*/ 	.short	0x0008
        /*0054*/ 	.byte	0x00, 0xf0, 0x61, 0x00


	//----- nvinfo : EIATTR_KPARAM_INFO
	.align		4
.L_2502:
        /*0058*/ 	.byte	0x04, 0x17
        /*005a*/ 	.short	(.L_2504 - .L_2503)
.L_2503:
        /*005c*/ 	.word	0x00000000
        /*0060*/ 	.short	0x0001
        /*0062*/ 	.short	0x0004
        /*0064*/ 	.byte	0x00, 0xf0, 0x05, 0x00


	//----- nvinfo : EIATTR_KPARAM_INFO
	.align		4
.L_2504:
        /*0068*/ 	.byte	0x04, 0x17
        /*006a*/ 	.short	(.L_2506 - .L_2505)
.L_2505:
        /*006c*/ 	.word	0x00000000
        /*0070*/ 	.short	0x0000
        /*0072*/ 	.short	0x0000
        /*0074*/ 	.byte	0x00, 0xf0, 0x11, 0x00


	//----- nvinfo : EIATTR_SPARSE_MMA_MASK
	.align		4
.L_2506:
        /*0078*/ 	.byte	0x03, 0x50
        /*007a*/ 	.short	0x0000


	//----- nvinfo : EIATTR_MAXREG_COUNT
	.align		4
        /*007c*/ 	.byte	0x03, 0x1b
        /*007e*/ 	.short	0x00ff


	//----- nvinfo : EIATTR_EXTERNS
	.align		4
        /*0080*/ 	.byte	0x04, 0x0f
        /*0082*/ 	.short	(.L_2508 - .L_2507)


	//   ....[0]....
	.align		4
.L_2507:
        /*0084*/ 	.word	index@(__assertfail)


	//----- nvinfo : EIATTR_MERCURY_ISA_VERSION
	.align		4
.L_2508:
        /*0088*/ 	.byte	0x03, 0x5f
        /*008a*/ 	.short	0x0101


	//----- nvinfo : EIATTR_VRC_CTA_INIT_COUNT
	.align		4
        /*008c*/ 	.byte	0x02, 0x4a
	.zero		1
	.zero		1


	//----- nvinfo : EIATTR_SYSCALL_OFFSETS
	.align		4
        /*0090*/ 	.byte	0x04, 0x46
        /*0092*/ 	.short	(.L_2510 - .L_2509)


	//   ....[0]....
.L_2509:
        /*0094*/ 	.word	0x00000490


	//   ....[1]....
        /*0098*/ 	.word	0x000005f0


	//   ....[2]....
        /*009c*/ 	.word	0x00000af0


	//   ....[3]....
        /*00a0*/ 	.word	0x00000c50


	//   ....[4]....
        /*00a4*/ 	.word	0x00001150


	//   ....[5]....
        /*00a8*/ 	.word	0x000012b0


	//   ....[6]....
        /*00ac*/ 	.word	0x000017b0


	//   ....[7]....
        /*00b0*/ 	.word	0x00001910


	//----- nvinfo : EIATTR_EXIT_INSTR_OFFSETS
	.align		4
.L_2510:
        /*00b4*/ 	.byte	0x04, 0x1c
        /*00b6*/ 	.short	(.L_2512 - .L_2511)


	//   ....[0]....
.L_2511:
        /*00b8*/ 	.word	0x00001e30


	//   ....[1]....
        /*00bc*/ 	.word	0x00001e80


	//----- nvinfo : EIATTR_MAX_THREADS
	.align		4
.L_2512:
        /*00c0*/ 	.byte	0x04, 0x05
        /*00c2*/ 	.short	(.L_2514 - .L_2513)
.L_2513:
        /*00c4*/ 	.word	0x00000080
        /*00c8*/ 	.word	0x00000001
        /*00cc*/ 	.word	0x00000001


	//----- nvinfo : EIATTR_CRS_STACK_SIZE
	.align		4
.L_2514:
        /*00d0*/ 	.byte	0x04, 0x1e
        /*00d2*/ 	.short	(.L_2516 - .L_2515)
.L_2515:
        /*00d4*/ 	.word	0x00000000


	//----- nvinfo : EIATTR_CBANK_PARAM_SIZE
	.align		4
.L_2516:
        /*00d8*/ 	.byte	0x03, 0x19
        /*00da*/ 	.short	0x0024


	//----- nvinfo : EIATTR_PARAM_CBANK
	.align		4
        /*00dc*/ 	.byte	0x04, 0x0a
        /*00de*/ 	.short	(.L_2518 - .L_2517)
	.align		4
.L_2517:
        /*00e0*/ 	.word	index@(.nv.constant0._ZN2at6native27unrolled_elementwise_kernelIZZZNS0_29binary_cross_entropy_out_cudaERKNS_6TensorES4_RKSt8optionalIS2_ElRS2_ENKUlvE_clEvENKUlvE1_clEvEUlN3c104HalfESD_E_St5arrayIPcLm3EELi4E23TrivialOffsetCalculatorILi2EjESI_ILi1EjENS0_6memory15LoadWithoutCastENSL_16StoreWithoutCastEEEviT_T0_T2_T3_T4_T5_)
        /*00e4*/ 	.short	0x0380
        /*00e6*/ 	.short	0x0024


	//----- nvinfo : EIATTR_SW_WAR
	.align		4
.L_2518:
        /*00e8*/ 	.byte	0x04, 0x36
        /*00ea*/ 	.short	(.L_2520 - .L_2519)
.L_2519:
        /*00ec*/ 	.word	0x00000008
.L_2520:


//--------------------- .nv.info._ZN2at6native29vectorized_elementwise_kernelILi2EZZZNS0_29binary_cross_entropy_out_cudaERKNS_6TensorES4_RKSt8optionalIS2_ElRS2_ENKUlvE_clEvENKUlvE1_clEvEUlN3c104HalfESD_E_St5arrayIPcLm3EEEEviT0_T1_ --------------------------
	.section	.nv.info._ZN2at6native29vectorized_elementwise_kernelILi2EZZZNS0_29binary_cross_entropy_out_cudaERKNS_6TensorES4_RKSt8optionalIS2_ElRS2_ENKUlvE_clEvENKUlvE1_clEvEUlN3c104HalfESD_E_St5arrayIPcLm3EEEEviT0_T1_,"",@"SHT_CUDA_INFO"
	.sectionflags	@""
	.align	4


	//----- nvinfo : EIATTR_CUDA_API_VERSION
	.align		4
        /*0000*/ 	.byte	0x04, 0x37
        /*0002*/ 	.short	(.L_2522 - .L_2521)
.L_2521:
        /*0004*/ 	.word	0x00000082


	//----- nvinfo : EIATTR_KPARAM_INFO
	.align		4
.L_2522:
        /*0008*/ 	.byte	0x04, 0x17
        /*000a*/ 	.short	(.L_2524 - .L_2523)
.L_2523:
        /*000c*/ 	.word	0x00000000
        /*0010*/ 	.short	0x0002
        /*0012*/ 	.short	0x0008
        /*0014*/ 	.byte	0x00, 0xf0, 0x61, 0x00


	//----- nvinfo : EIATTR_KPARAM_INFO
	.align		4
.L_2524:
        /*0018*/ 	.byte	0x04, 0x17
        /*001a*/ 	.short	(.L_2526 - .L_2525)
.L_2525:
        /*001c*/ 	.word	0x00000000
        /*0020*/ 	.short	0x0001
        /*0022*/ 	.short	0x0004
        /*0024*/ 	.byte	0x00, 0xf0, 0x05, 0x00


	//----- nvinfo : EIATTR_KPARAM_INFO
	.align		4
.L_2526:
        /*0028*/ 	.byte	0x04, 0x17
        /*002a*/ 	.short	(.L_2528 - .L_2527)
.L_2527:
        /*002c*/ 	.word	0x00000000
        /*0030*/ 	.short	0x0000
        /*0032*/ 	.short	0x0000
        /*0034*/ 	.byte	0x00, 0xf0, 0x11, 0x00


	//----- nvinfo : EIATTR_SPARSE_MMA_MASK
	.align		4
.L_2528:
        /*0038*/ 	.byte	0x03, 0x50
        /*003a*/ 	.short	0x0000


	//----- nvinfo : EIATTR_MAXREG_COUNT
	.align		4
        /*003c*/ 	.byte	0x03, 0x1b
        /*003e*/ 	.short	0x00ff


	//----- nvinfo : EIATTR_EXTERNS
	.align		4
        /*0040*/ 	.byte	0x04, 0x0f
        /*0042*/ 	.short	(.L_2530 - .L_2529)


	//   ....[0]....
	.align		4
.L_2529:
        /*0044*/ 	.word	index@(__assertfail)


	//----- nvinfo : EIATTR_MERCURY_ISA_VERSION
	.align		4
.L_2530:
        /*0048*/ 	.byte	0x03, 0x5f
        /*004a*/ 	.short	0x0101


	//----- nvinfo : EIATTR_VRC_CTA_INIT_COUNT
	.align		4
        /*004c*/ 	.byte	0x02, 0x4a
	.zero		1
	.zero		1


	//----- nvinfo : EIATTR_SYSCALL_OFFSETS
	.align		4
        /*0050*/ 	.byte	0x04, 0x46
        /*0052*/ 	.short	(.L_2532 - .L_2531)


	//   ....[0]....
.L_2531:
        /*0054*/ 	.word	0x00000780


	//   ....[1]....
        /*0058*/ 	.word	0x000008e0


	//   ....[2]....
        /*005c*/ 	.word	0x00000de0


	//   ....[3]....
        /*0060*/ 	.word	0x00000f40


	//   ....[4]....
        /*0064*/ 	.word	0x00001440


	//   ....[5]....
        /*0068*/ 	.word	0x000015a0


	//   ....[6]....
        /*006c*/ 	.word	0x00001aa0


	//   ....[7]....
        /*0070*/ 	.word	0x00001c00


	//   ....[8]....
        /*0074*/ 	.word	0x00002100


	//   ....[9]....
        /*0078*/ 	.word	0x00002260


	//   ....[10]....
        /*007c*/ 	.word	0x00002760


	//   ....[11]....
        /*0080*/ 	.word	0x000028c0


	//   ....[12]....
        /*0084*/ 	.word	0x00002dc0


	//   ....[13]....
        /*0088*/ 	.word	0x00002f20


	//   ....[14]....
        /*008c*/ 	.word	0x00003420


	//   ....[15]....
        /*0090*/ 	.word	0x00003580


	//   ....[16]....
        /*0094*/ 	.word	0x00003ef0


	//   ....[17]....
        /*0098*/ 	.word	0x00004050


	//   ....[18]....
        /*009c*/ 	.word	0x000044d0


	//   ....[19]....
        /*00a0*/ 	.word	0x00004630


	//   ....[20]....
        /*00a4*/ 	.word	0x00004ab0


	//   ....[21]....
        /*00a8*/ 	.word	0x00004c10


	//   ....[22]....
        /*00ac*/ 	.word	0x00005090


	//   ....[23]....
        /*00b0*/ 	.word	0x000051f0


	//   ....[24]....
        /*00b4*/ 	.word	0x00005670


	//   ....[25]....
        /*00b8*/ 	.word	0x000057d0


	//   ....[26]....
        /*00bc*/ 	.word	0x00005c50


	//   ....[27]....
        /*00c0*/ 	.word	0x00005db0


	//   ....[28]....
        /*00c4*/ 	.word	0x00006230


	//   ....[29]....
        /*00c8*/ 	.word	0x00006390


	//   ....[30]....
        /*00cc*/ 	.word	0x00006810


	//   ....[31]....
        /*00d0*/ 	.word	0x00006970


	//----- nvinfo : EIATTR_EXIT_INSTR_OFFSETS
	.align		4
.L_2532:
        /*00d4*/ 	.byte	0x04, 0x1c
        /*00d6*/ 	.short	(.L_2534 - .L_2533)


	//   ....[0]....
.L_2533:
        /*00d8*/ 	.word	0x00003c60


	//   ....[1]....
        /*00dc*/ 	.word	0x00003cb0


	//   ....[2]....
        /*00e0*/ 	.word	0x00006d60


	//----- nvinfo : EIATTR_MAX_THREADS
	.align		4
.L_2534:
        /*00e4*/ 	.byte	0x04, 0x05
        /*00e6*/ 	.short	(.L_2536 - .L_2535)
.L_2535:
        /*00e8*/ 	.word	0x00000080
        /*00ec*/ 	.word	0x00000001
        /*00f0*/ 	.word	0x00000001


	//----- nvinfo : EIATTR_CRS_STACK_SIZE
	.align		4
.L_2536:
        /*00f4*/ 	.byte	0x04, 0x1e
        /*00f6*/ 	.short	(.L_2538 - .L_2537)
.L_2537:
        /*00f8*/ 	.word	0x00000000


	//----- nvinfo : EIATTR_CBANK_PARAM_SIZE
	.align		4
.L_2538:
        /*00fc*/ 	.byte	0x03, 0x19
        /*00fe*/ 	.short	0x0020


	//----- nvinfo : EIATTR_PARAM_CBANK
	.align		4
        /*0100*/ 	.byte	0x04, 0x0a
        /*0102*/ 	.short	(.L_2540 - .L_2539)
	.align		4
.L_2539:
        /*0104*/ 	.word	index@(.nv.constant0._ZN2at6native29vectorized_elementwise_kernelILi2EZZZNS0_29binary_cross_entropy_out_cudaERKNS_6TensorES4_RKSt8optionalIS2_ElRS2_ENKUlvE_clEvENKUlvE1_clEvEUlN3c104HalfESD_E_St5arrayIPcLm3EEEEviT0_T1_)
        /*0108*/ 	.short	0x0380
        /*010a*/ 	.short	0x0020


	//----- nvinfo : EIATTR_SW_WAR
	.align		4
.L_2540:
        /*010c*/ 	.byte	0x04, 0x36
        /*010e*/ 	.short	(.L_2542 - .L_2541)
.L_2541:
        /*0110*/ 	.word	0x00000008
.L_2542:


//--------------------- .nv.info._ZN2at6native29vectorized_elementwise_kernelILi4EZZZNS0_29binary_cross_entropy_out_cudaERKNS_6TensorES4_RKSt8optionalIS2_ElRS2_ENKUlvE_clEvENKUlvE1_clEvEUlN3c104HalfESD_E_St5arrayIPcLm3EEEEviT0_T1_ --------------------------
	.section	.nv.info._ZN2at6native29vectorized_elementwise_kernelILi4EZZZNS0_29binary_cross_entropy_out_cudaERKNS_6TensorES4_RKSt8optionalIS2_ElRS2_ENKUlvE_clEvENKUlvE1_clEvEUlN3c104HalfESD_E_St5arrayIPcLm3EEEEviT0_T1_,"",@"SHT_CUDA_INFO"
	.sectionflags	@""
	.align	4


	//----- nvinfo : EIATTR_CUDA_API_VERSION
	.align		4
        /*0000*/ 	.byte	0x04, 0x37
        /*0002*/ 	.short	(.L_2544 - .L_2543)
.L_2543:
        /*0004*/ 	.word	0x00000082


	//----- nvinfo : EIATTR_KPARAM_INFO
	.align		4
.L_2544:
        /*0008*/ 	.byte	0x04, 0x17
        /*000a*/ 	.short	(.L_2546 - .L_2545)
.L_2545:
        /*000c*/ 	.word	0x00000000
        /*0010*/ 	.short	0x0002
        /*0012*/ 	.short	0x0008
        /*0014*/ 	.byte	0x00, 0xf0, 0x61, 0x00


	//----- nvinfo : EIATTR_KPARAM_INFO
	.align		4
.L_2546:
        /*0018*/ 	.byte	0x04, 0x17
        /*001a*/ 	.short	(.L_2548 - .L_2547)
.L_2547:
        /*001c*/ 	.word	0x00000000
        /*0020*/ 	.short	0x0001
        /*0022*/ 	.short	0x0004
        /*0024*/ 	.byte	0x00, 0xf0, 0x05, 0x00


	//----- nvinfo : EIATTR_KPARAM_INFO
	.align		4
.L_2548:
        /*0028*/ 	.byte	0x04, 0x17
        /*002a*/ 	.short	(.L_2550 - .L_2549)
.L_2549:
        /*002c*/ 	.word	0x00000000
        /*0030*/ 	.short	0x0000
        /*0032*/ 	.short	0x0000
        /*0034*/ 	.byte	0x00, 0xf0, 0x11, 0x00


	//----- nvinfo : EIATTR_SPARSE_MMA_MASK
	.align		4
.L_2550:
        /*0038*/ 	.byte	0x03, 0x50
        /*003a*/ 	.short	0x0000


	//----- nvinfo : EIATTR_MAXREG_COUNT
	.align		4
        /*003c*/ 	.byte	0x03, 0x1b
        /*003e*/ 	.short	0x00ff


	//----- nvinfo : EIATTR_EXTERNS
	.align		4
        /*0040*/ 	.byte	0x04, 0x0f
        /*0042*/ 	.short	(.L_2552 - .L_2551)


	//   ....[0]....
	.align		4
.L_2551:
        /*0044*/ 	.word	index@(__assertfail)


	//----- nvinfo : EIATTR_MERCURY_ISA_VERSION
	.align		4
.L_2552:
        /*0048*/ 	.byte	0x03, 0x5f
        /*004a*/ 	.short	0x0101


	//----- nvinfo : EIATTR_VRC_CTA_INIT_COUNT
	.align		4
        /*004c*/ 	.byte	0x02, 0x4a
	.zero		1
	.zero		1


	//----- nvinfo : EIATTR_SYSCALL_OFFSETS
	.align		4
        /*0050*/ 	.byte	0x04, 0x46
        /*0052*/ 	.short	(.L_2554 - .L_2553)


	//   ....[0]....
.L_2553:
        /*0054*/ 	.word	0x00000780


	//   ....[1]....
        /*0058*/ 	.word	0x000008e0


	//   ....[2]....
        /*005c*/ 	.word	0x00000de0


	//   ....[3]....
        /*0060*/ 	.word	0x00000f40


	//   ....[4]....
        /*0064*/ 	.word	0x00001440


	//   ....[5]....
        /*0068*/ 	.word	0x000015a0


	//   ....[6]....
        /*006c*/ 	.word	0x00001aa0


	//   ....[7]....
        /*0070*/ 	.word	0x00001c00


	//   ....[8]....
        /*0074*/ 	.word	0x00002100


	//   ....[9]....
        /*0078*/ 	.word	0x00002260


	//   ....[10]....
        /*007c*/ 	.word	0x00002760


	//   ....[11]....
        /*0080*/ 	.word	0x000028c0


	//   ....[12]....
        /*0084*/ 	.word	0x00002dc0


	//   ....[13]....
        /*0088*/ 	.word	0x00002f20


	//   ....[14]....
        /*008c*/ 	.word	0x00003420


	//   ....[15]....
        /*0090*/ 	.word	0x00003580


	//   ....[16]....
        /*0094*/ 	.word	0x00003eb0


	//   ....[17]....
        /*0098*/ 	.word	0x00004010


	//   ....[18]....
        /*009c*/ 	.word	0x00004490


	//   ....[19]....
        /*00a0*/ 	.word	0x000045f0


	//   ....[20]....
        /*00a4*/ 	.word	0x00004a70


	//   ....[21]....
        /*00a8*/ 	.word	0x00004bd0


	//   ....[22]....
        /*00ac*/ 	.word	0x00005050


	//   ....[23]....
        /*00b0*/ 	.word	0x000051b0


	//   ....[24]....
        /*00b4*/ 	.word	0x00005630


	//   ....[25]....
        /*00b8*/ 	.word	0x00005790


	//   ....[26]....
        /*00bc*/ 	.word	0x00005c10


	//   ....[27]....
        /*00c0*/ 	.word	0x00005d70


	//   ....[28]....
        /*00c4*/ 	.word	0x000061f0


	//   ....[29]....
        /*00c8*/ 	.word	0x00006350


	//   ....[30]....
        /*00cc*/ 	.word	0x000067d0


	//   ....[31]....
        /*00d0*/ 	.word	0x00006930


	//----- nvinfo : EIATTR_EXIT_INSTR_OFFSETS
	.align		4
.L_2554:
        /*00d4*/ 	.byte	0x04, 0x1c
        /*00d6*/ 	.short	(.L_2556 - .L_2555)


	//   ....[0]....
.L_2555:
        /*00d8*/ 	.word	0x00003c60


	//   ....[1]....
        /*00dc*/ 	.word	0x00003cb0


	//   ....[2]....
        /*00e0*/ 	.word	0x00006d00


	//----- nvinfo : EIATTR_MAX_THREADS
	.align		4
.L_2556:
        /*00e4*/ 	.byte	0x04, 0x05
        /*00e6*/ 	.short	(.L_2558 - .L_2557)
.L_2557:
        /*00e8*/ 	.word	0x00000080
        /*00ec*/ 	.word	0x00000001
        /*00f0*/ 	.word	0x00000001


	//----- nvinfo : EIATTR_CRS_STACK_SIZE
	.align		4
.L_2558:
        /*00f4*/ 	.byte	0x04, 0x1e
        /*00f6*/ 	.short	(.L_2560 - .L_2559)
.L_2559:
        /*00f8*/ 	.word	0x00000000


	//----- nvinfo : EIATTR_CBANK_PARAM_SIZE
	.align		4
.L_2560:
        /*00fc*/ 	.byte	0x03, 0x19
        /*00fe*/ 	.short	0x0020


	//----- nvinfo : EIATTR_PARAM_CBANK
	.align		4
        /*0100*/ 	.byte	0x04, 0x0a
        /*0102*/ 	.short	(.L_2562 - .L_2561)
	.align		4
.L_2561:
        /*0104*/ 	.word	index@(.nv.constant0._ZN2at6native29vectorized_elementwise_kernelILi4EZZZNS0_29binary_cross_entropy_out_cudaERKNS_6TensorES4_RKSt8optionalIS2_ElRS2_ENKUlvE_clEvENKUlvE1_clEvEUlN3c104HalfESD_E_St5arrayIPcLm3EEEEviT0_T1_)
        /*0108*/ 	.short	0x0380
        /*010a*/ 	.short	0x0020


	//----- nvinfo : EIATTR_SW_WAR
	.align		4
.L_2562:
        /*010c*/ 	.byte	0x04, 0x36
        /*010e*/ 	.short	(.L_2564 - .L_2563)
.L_2563:
        /*0110*/ 	.word	0x00000008
.L_2564:


//--------------------- .nv.info._ZN2at6native29vectorized_elementwise_kernelILi8EZZZNS0_29binary_cross_entropy_out_cudaERKNS_6TensorES4_RKSt8optionalIS2_ElRS2_ENKUlvE_clEvENKUlvE1_clEvEUlN3c104HalfESD_E_St5arrayIPcLm3EEEEviT0_T1_ --------------------------
	.section	.nv.info._ZN2at6native29vectorized_elementwise_kernelILi8EZZZNS0_29binary_cross_entropy_out_cudaERKNS_6TensorES4_RKSt8optionalIS2_ElRS2_ENKUlvE_clEvENKUlvE1_clEvEUlN3c104HalfESD_E_St5arrayIPcLm3EEEEviT0_T1_,"",@"SHT_CUDA_INFO"
	.sectionflags	@""
	.align	4


	//----- nvinfo : EIATTR_CUDA_API_VERSION
	.align		4
        /*0000*/ 	.byte	0x04, 0x37
        /*0002*/ 	.short	(.L_2566 - .L_2565)
.L_2565:
        /*0004*/ 	.word	0x00000082


	//----- nvinfo : EIATTR_KPARAM_INFO
	.align		4
.L_2566:
        /*0008*/ 	.byte	0x04, 0x17
        /*000a*/ 	.short	(.L_2568 - .L_2567)
.L_2567:
        /*000c*/ 	.word	0x00000000
        /*0010*/ 	.short	0x0002
        /*0012*/ 	.short	0x0008
        /*0014*/ 	.byte	0x00, 0xf0, 0x61, 0x00


	//----- nvinfo : EIATTR_KPARAM_INFO
	.align		4
.L_2568:
        /*0018*/ 	.byte	0x04, 0x17
        /*001a*/ 	.short	(.L_2570 - .L_2569)
.L_2569:
        /*001c*/ 	.word	0x00000000
        /*0020*/ 	.short	0x0001
        /*0022*/ 	.short	0x0004
        /*0024*/ 	.byte	0x00, 0xf0, 0x05, 0x00


	//----- nvinfo : EIATTR_KPARAM_INFO
	.align		4
.L_2570:
        /*0028*/ 	.byte	0x04, 0x17
        /*002a*/ 	.short	(.L_2572 - .L_2571)
.L_2571:
        /*002c*/ 	.word	0x00000000
        /*0030*/ 	.short	0x0000
        /*0032*/ 	.short	0x0000
        /*0034*/ 	.byte	0x00, 0xf0, 0x11, 0x00


	//----- nvinfo : EIATTR_SPARSE_MMA_MASK
	.align		4
.L_2572:
        /*0038*/ 	.byte	0x03, 0x50
        /*003a*/ 	.short	0x0000


	//----- nvinfo : EIATTR_MAXREG_COUNT
	.align		4
        /*003c*/ 	.byte	0x03, 0x1b
        /*003e*/ 	.short	0x00ff


	//----- nvinfo : EIATTR_EXTERNS
	.align		4
        /*0040*/ 	.byte	0x04, 0x0f
        /*0042*/ 	.short	(.L_2574 - .L_2573)


	//   ....[0]....
	.align		4
.L_2573:
        /*0044*/ 	.word	index@(__assertfail)


	//----- nvinfo : EIATTR_MERCURY_ISA_VERSION
	.align		4
.L_2574:
        /*0048*/ 	.byte	0x03, 0x5f
        /*004a*/ 	.short	0x0101


	//----- nvinfo : EIATTR_VRC_CTA_INIT_COUNT
	.align		4
        /*004c*/ 	.byte	0x02, 0x4a
	.zero		1
	.zero		1


	//----- nvinfo : EIATTR_SYSCALL_OFFSETS
	.align		4
        /*0050*/ 	.byte	0x04, 0x46
        /*0052*/ 	.short	(.L_2576 - .L_2575)


	//   ....[0]....
.L_2575:
        /*0054*/ 	.word	0x00000780


	//   ....[1]....
        /*0058*/ 	.word	0x000008e0


	//   ....[2]....
        /*005c*/ 	.word	0x00000de0


	//   ....[3]....
        /*0060*/ 	.word	0x00000f40


	//   ....[4]....
        /*0064*/ 	.word	0x00001440


	//   ....[5]....
        /*0068*/ 	.word	0x000015a0


	//   ....[6]....
        /*006c*/ 	.word	0x00001aa0


	//   ....[7]....
        /*0070*/ 	.word	0x00001c00


	//   ....[8]....
        /*0074*/ 	.word	0x00002100


	//   ....[9]....
        /*0078*/ 	.word	0x00002260


	//   ....[10]....
        /*007c*/ 	.word	0x00002760


	//   ....[11]....
        /*0080*/ 	.word	0x000028c0


	//   ....[12]....
        /*0084*/ 	.word	0x00002dc0


	//   ....[13]....
        /*0088*/ 	.word	0x00002f20


	//   ....[14]....
        /*008c*/ 	.word	0x00003420


	//   ....[15]....
        /*0090*/ 	.word	0x00003580


	//   ....[16]....
        /*0094*/ 	.word	0x00003e90


	//   ....[17]....
        /*0098*/ 	.word	0x00003ff0


	//   ....[18]....
        /*009c*/ 	.word	0x00004470


	//   ....[19]....
        /*00a0*/ 	.word	0x000045d0


	//   ....[20]....
        /*00a4*/ 	.word	0x00004a50


	//   ....[21]....
        /*00a8*/ 	.word	0x00004bb0


	//   ....[22]....
        /*00ac*/ 	.word	0x00005030


	//   ....[23]....
        /*00b0*/ 	.word	0x00005190


	//   ....[24]....
        /*00b4*/ 	.word	0x00005610


	//   ....[25]....
        /*00b8*/ 	.word	0x00005770


	//   ....[26]....
        /*00bc*/ 	.word	0x00005bf0


	//   ....[27]....
        /*00c0*/ 	.word	0x00005d50


	//   ....[28]....
        /*00c4*/ 	.word	0x000061d0


	//   ....[29]....
        /*00c8*/ 	.word	0x00006330


	//   ....[30]....
        /*00cc*/ 	.word	0x000067b0


	//   ....[31]....
        /*00d0*/ 	.word	0x00006910


	//----- nvinfo : EIATTR_EXIT_INSTR_OFFSETS
	.align		4
.L_2576:
        /*00d4*/ 	.byte	0x04, 0x1c
        /*00d6*/ 	.short	(.L_2578 - .L_2577)


	//   ....[0]....
.L_2577:
        /*00d8*/ 	.word	0x00003c60


	//   ....[1]....
        /*00dc*/ 	.word	0x00003cb0


	//   ....[2]....
        /*00e0*/ 	.word	0x00006cd0


	//----- nvinfo : EIATTR_MAX_THREADS
	.align		4
.L_2578:
        /*00e4*/ 	.byte	0x04, 0x05
        /*00e6*/ 	.short	(.L_2580 - .L_2579)
.L_2579:
        /*00e8*/ 	.word	0x00000080
        /*00ec*/ 	.word	0x00000001
        /*00f0*/ 	.word	0x00000001


	//----- nvinfo : EIATTR_CRS_STACK_SIZE
	.align		4
.L_2580:
        /*00f4*/ 	.byte	0x04, 0x1e
        /*00f6*/ 	.short	(.L_2582 - .L_2581)
.L_2581:
        /*00f8*/ 	.word	0x00000000


	//----- nvinfo : EIATTR_CBANK_PARAM_SIZE
	.align		4
.L_2582:
        /*00fc*/ 	.byte	0x03, 0x19
        /*00fe*/ 	.short	0x0020


	//----- nvinfo : EIATTR_PARAM_CBANK
	.align		4
        /*0100*/ 	.byte	0x04, 0x0a
        /*0102*/ 	.short	(.L_2584 - .L_2583)
	.align		4
.L_2583:
        /*0104*/ 	.word	index@(.nv.constant0._ZN2at6native29vectorized_elementwise_kernelILi8EZZZNS0_29binary_cross_entropy_out_cudaERKNS_6TensorES4_RKSt8optionalIS2_ElRS2_ENKUlvE_clEvENKUlvE1_clEvEUlN3c104HalfESD_E_St5arrayIPcLm3EEEEviT0_T1_)
        /*0108*/ 	.short	0x0380
        /*010a*/ 	.short	0x0020


	//----- nvinfo : EIATTR_SW_WAR
	.align		4
.L_2584:
        /*010c*/ 	.byte	0x04, 0x36
        /*010e*/ 	.short	(.L_2586 - .L_2585)
.L_2585:
        /*0110*/ 	.word	0x00000008
.L_2586:


//--------------------- .nv.info._ZN2at6native18elementwise_kernelILi128ELi4EZNS0_15gpu_kernel_implIZZZNS0_29binary_cross_entropy_out_cudaERKNS_6TensorES5_RKSt8optionalIS3_ElRS3_ENKUlvE_clEvENKUlvE0_clEvEUlffE_EEvRNS_18TensorIteratorBaseERKT_EUliE_EEviT1_ --------------------------
	.section	.nv.info._ZN2at6native18elementwise_kernelILi128ELi4EZNS0_15gpu_kernel_implIZZZNS0_29binary_cross_entropy_out_cudaERKNS_6TensorES5_RKSt8optionalIS3_ElRS3_ENKUlvE_clEvENKUlvE0_clEvEUlffE_EEvRNS_18TensorIteratorBaseERKT_EUliE_EEviT1_,"",@"SHT_CUDA_INFO"
	.sectionflags	@""
	.align	4


	//----- nvinfo : EIATTR_CUDA_API_VERSION
	.align		4
        /*0000*/ 	.byte	0x04, 0x37
        /*0002*/ 	.short	(.L_2588 - .L_2587)
.L_2587:
        /*0004*/ 	.word	0x00000082


	//----- nvinfo : EIATTR_KPARAM_INFO
	.align		4
.L_2588:
        /*0008*/ 	.byte	0x04, 0x17
        /*000a*/ 	.short	(.L_2590 - .L_2589)
.L_2589:
        /*000c*/ 	.word	0x00000000
        /*0010*/ 	.short	0x0001
        /*0012*/ 	.short	0x0008
        /*0014*/ 	.byte	0x00, 0xf0, 0x21, 0x0a


	//----- nvinfo : EIATTR_KPARAM_INFO
	.align		4
.L_2590:
        /*0018*/ 	.byte	0x04, 0x17
        /*001a*/ 	.short	(.L_2592 - .L_2591)
.L_2591:
        /*001c*/ 	.word	0x00000000
        /*0020*/ 	.short	0x0000
        /*0022*/ 	.short	0x0000
        /*0024*/ 	.byte	0x00, 0xf0, 0x11, 0x00


	//----- nvinfo : EIATTR_SPARSE_MMA_MASK
	.align		4
.L_2592:
        /*0028*/ 	.byte	0x03, 0x50
        /*002a*/ 	.short	0x0000


	//----- nvinfo : EIATTR_MAXREG_COUNT
	.align		4
        /*002c*/ 	.byte	0x03, 0x1b
        /*002e*/ 	.short	0x0080


	//----- nvinfo : EIATTR_EXTERNS
	.align		4
        /*0030*/ 	.byte	0x04, 0x0f
        /*0032*/ 	.short	(.L_2594 - .L_2593)


	//   ....[0]....
	.align		4
.L_2593:
        /*0034*/ 	.word	index@(__assertfail)


	//----- nvinfo : EIATTR_MERCURY_ISA_VERSION
	.align		4
.L_2594:
        /*0038*/ 	.byte	0x03, 0x5f
        /*003a*/ 	.short	0x0101


	//----- nvinfo : EIATTR_VRC_CTA_INIT_COUNT
	.align		4
        /*003c*/ 	.byte	0x02, 0x4a
	.zero		1
	.zero		1


	//----- nvinfo : EIATTR_SYSCALL_OFFSETS
	.align		4
        /*0040*/ 	.byte	0x04, 0x46
        /*0042*/ 	.short	(.L_2596 - .L_2595)


	//   ....[0]....
.L_2595:
        /*0044*/ 	.word	0x00002410


	//   ....[1]....
        /*0048*/ 	.word	0x00003200


	//   ....[2]....
        /*004c*/ 	.word	0x00003440


	//   ....[3]....
        /*0050*/ 	.word	0x00003590


	//   ....[4]....
        /*0054*/ 	.word	0x00004490


	//   ....[5]....
        /*0058*/ 	.word	0x000069d0


	//   ....[6]....
        /*005c*/ 	.word	0x000077c0


	//   ....[7]....
        /*0060*/ 	.word	0x00007980


	//   ....[8]....
        /*0064*/ 	.word	0x00007ad0


	//   ....[9]....
        /*0068*/ 	.word	0x000088b0


	//   ....[10]....
        /*006c*/ 	.word	0x0000af00


	//   ....[11]....
        /*0070*/ 	.word	0x0000bcf0


	//   ....[12]....
        /*0074*/ 	.word	0x0000beb0


	//   ....[13]....
        /*0078*/ 	.word	0x0000c000


	//   ....[14]....
        /*007c*/ 	.word	0x0000cde0


	//   ....[15]....
        /*0080*/ 	.word	0x0000f450


	//   ....[16]....
        /*0084*/ 	.word	0x00010240


	//   ....[17]....
        /*0088*/ 	.word	0x00010400


	//   ....[18]....
        /*008c*/ 	.word	0x00010550


	//   ....[19]....
        /*0090*/ 	.word	0x00011300


	//----- nvinfo : EIATTR_EXIT_INSTR_OFFSETS
	.align		4
.L_2596:
        /*0094*/ 	.byte	0x04, 0x1c
        /*0096*/ 	.short	(.L_2598 - .L_2597)


	//   ....[0]....
.L_2597:
        /*0098*/ 	.word	0x0000d090


	//   ....[1]....
        /*009c*/ 	.word	0x00010880


	//   ....[2]....
        /*00a0*/ 	.word	0x000108c0


	//   ....[3]....
        /*00a4*/ 	.word	0x00010950


	//   ....[4]....
        /*00a8*/ 	.word	0x00010980


	//   ....[5]....
        /*00ac*/ 	.word	0x000109b0


	//   ....[6]....
        /*00b0*/ 	.word	0x00010a30


	//   ....[7]....
        /*00b4*/ 	.word	0x00010a60


	//   ....[8]....
        /*00b8*/ 	.word	0x00010af0


	//   ....[9]....
        /*00bc*/ 	.word	0x00010b30


	//   ....[10]....
        /*00c0*/ 	.word	0x00010b70


	//   ....[11]....
        /*00c4*/ 	.word	0x00010c40


	//   ....[12]....
        /*00c8*/ 	.word	0x00010da0


	//   ....[13]....
        /*00cc*/ 	.word	0x00010f00


	//   ....[14]....
        /*00d0*/ 	.word	0x00011050


	//   ....[15]....
        /*00d4*/ 	.word	0x00011080


	//   ....[16]....
        /*00d8*/ 	.word	0x000110b0


	//   ....[17]....
        /*00dc*/ 	.word	0x00011150


	//   ....[18]....
        /*00e0*/ 	.word	0x000111a0


	//   ....[19]....
        /*00e4*/ 	.word	0x00011310


	//   ....[20]....
        /*00e8*/ 	.word	0x00011410


	//   ....[21]....
        /*00ec*/ 	.word	0x00011540


	//   ....[22]....
        /*00f0*/ 	.word	0x00011570


	//----- nvinfo : EIATTR_MAX_THREADS
	.align		4
.L_2598:
        /*00f4*/ 	.byte	0x04, 0x05
        /*00f6*/ 	.short	(.L_2600 - .L_2599)
.L_2599:
        /*00f8*/ 	.word	0x00000080
        /*00fc*/ 	.word	0x00000001
        /*0100*/ 	.word	0x00000001


	//----- nvinfo : EIATTR_CRS_STACK_SIZE
	.align		4
.L_2600:
        /*0104*/ 	.byte	0x04, 0x1e
        /*0106*/ 	.short	(.L_2602 - .L_2601)
.L_2601:
        /*0108*/ 	.word	0x00000000


	//----- nvinfo : EIATTR_CBANK_PARAM_SIZE
	.align		4
.L_2602:
        /*010c*/ 	.byte	0x03, 0x19
        /*010e*/ 	.short	0x0290


	//----- nvinfo : EIATTR_PARAM_CBANK
	.align		4
        /*0110*/ 	.byte	0x04, 0x0a
        /*0112*/ 	.short	(.L_2604 - .L_2603)
	.align		4
.L_2603:
        /*0114*/ 	.word	index@(.nv.constant0._ZN2at6native18elementwise_kernelILi128ELi4EZNS0_15gpu_kernel_implIZZZNS0_29binary_cross_entropy_out_cudaERKNS_6TensorES5_RKSt8optionalIS3_ElRS3_ENKUlvE_clEvENKUlvE0_clEvEUlffE_EEvRNS_18TensorIteratorBaseERKT_EUliE_EEviT1_)
        /*0118*/ 	.short	0x0380
        /*011a*/ 	.short	0x0290


	//----- nvinfo : EIATTR_SW_WAR
	.align		4
.L_2604:
        /*011c*/ 	.byte	0x04, 0x36
        /*011e*/ 	.short	(.L_2606 - .L_2605)
.L_2605:
        /*0120*/ 	.word	0x00000008
.L_2606:


//--------------------- .nv.info._ZN2at6native27unrolled_elementwise_kernelIZZZNS0_29binary_cross_entropy_out_cudaERKNS_6TensorES4_RKSt8optionalIS2_ElRS2_ENKUlvE_clEvENKUlvE0_clEvEUlffE_St5arrayIPcLm3EELi4E23TrivialOffsetCalculatorILi2EjESG_ILi1EjENS0_6memory12LoadWithCastILi2EEENSJ_13StoreWithCastILi1EEEEEviT_T0_T2_T3_T4_T5_ --------------------------
	.section	.nv.info._ZN2at6native27unrolled_elementwise_kernelIZZZNS0_29binary_cross_entropy_out_cudaERKNS_6TensorES4_RKSt8optionalIS2_ElRS2_ENKUlvE_clEvENKUlvE0_clEvEUlffE_St5arrayIPcLm3EELi4E23TrivialOffsetCalculatorILi2EjESG_ILi1EjENS0_6memory12LoadWithCastILi2EEENSJ_13StoreWithCastILi1EEEEEviT_T0_T2_T3_T4_T5_,"",@"SHT_CUDA_INFO"
	.sectionflags	@""
	.align	4


	//----- nvinfo : EIATTR_CUDA_API_VERSION
	.align		4
        /*0000*/ 	.byte	0x04, 0x37
        /*0002*/ 	.short	(.L_2608 - .L_2607)
.L_2607:
        /*0004*/ 	.word	0x00000082


	//----- nvinfo : EIATTR_KPARAM_INFO
	.align		4
.L_2608:
        /*0008*/ 	.byte	0x04, 0x17
        /*000a*/ 	.short	(.L_2610 - .L_2609)
.L_2609:
        /*000c*/ 	.word	0x00000000
        /*0010*/ 	.short	0x0006
        /*0012*/ 	.short	0x0030
        /*0014*/ 	.byte	0x00, 0xf0, 0x21, 0x00


	//----- nvinfo : EIATTR_KPARAM_INFO
	.align		4
.L_2610:
        /*0018*/ 	.byte	0x04, 0x17
        /*001a*/ 	.short	(.L_2612 - .L_2611)
.L_2611:
        /*001c*/ 	.word	0x00000000
        /*0020*/ 	.short	0x0005
        /*0022*/ 	.short	0x0024
        /*0024*/ 	.byte	0x00, 0xf0, 0x31, 0x00


	//----- nvinfo : EIATTR_KPARAM_INFO
	.align		4
.L_2612:
        /*0028*/ 	.byte	0x04, 0x17
        /*002a*/ 	.short	(.L_2614 - .L_2613)
.L_2613:
        /*002c*/ 	.word	0x00000000
        /*0030*/ 	.short	0x0004
        /*0032*/ 	.short	0x0021
        /*0034*/ 	.byte	0x00, 0xf0, 0x05, 0x00


	//----- nvinfo : EIATTR_KPARAM_INFO
	.align		4
.L_2614:
        /*0038*/ 	.byte	0x04, 0x17
        /*003a*/ 	.short	(.L_2616 - .L_2615)
.L_2615:
        /*003c*/ 	.word	0x00000000
        /*0040*/ 	.short	0x0003
        /*0042*/ 	.short	0x0020
        /*0044*/ 	.byte	0x00, 0xf0, 0x05, 0x00


	//----- nvinfo : EIATTR_KPARAM_INFO
	.align		4
.L_2616:
        /*0048*/ 	.byte	0x04, 0x17
        /*004a*/ 	.short	(.L_2618 - .L_2617)
.L_2617:
        /*004c*/ 	.word	0x00000000
        /*0050*/ 	.short	0x0002
        /*0052*/ 	.short	0x0008
        /*0054*/ 	.byte	0x00, 0xf0, 0x61, 0x00


	//----- nvinfo : EIATTR_KPARAM_INFO
	.align		4
.L_2618:
        /*0058*/ 	.byte	0x04, 0x17
        /*005a*/ 	.short	(.L_2620 - .L_2619)
.L_2619:
        /*005c*/ 	.word	0x00000000
        /*0060*/ 	.short	0x0001
        /*0062*/ 	.short	0x0004
        /*0064*/ 	.byte	0x00, 0xf0, 0x05, 0x00


	//----- nvinfo : EIATTR_KPARAM_INFO
	.align		4
.L_2620:
        /*0068*/ 	.byte	0x04, 0x17
        /*006a*/ 	.short	(.L_2622 - .L_2621)
.L_2621:
        /*006c*/ 	.word	0x00000000
        /*0070*/ 	.short	0x0000
        /*0072*/ 	.short	0x0000
        /*0074*/ 	.byte	0x00, 0xf0, 0x11, 0x00


	//----- nvinfo : EIATTR_SPARSE_MMA_MASK
	.align		4
.L_2622:
        /*0078*/ 	.byte	0x03, 0x50
        /*007a*/ 	.short	0x0000


	//----- nvinfo : EIATTR_MAXREG_COUNT
	.align		4
        /*007c*/ 	.byte	0x03, 0x1b
        /*007e*/ 	.short	0x00ff


	//----- nvinfo : EIATTR_EXTERNS
	.align		4
        /*0080*/ 	.byte	0x04, 0x0f
        /*0082*/ 	.short	(.L_2624 - .L_2623)


	//   ....[0]....
	.align		4
.L_2623:
        /*0084*/ 	.word	index@(__assertfail)


	//----- nvinfo : EIATTR_MERCURY_ISA_VERSION
	.align		4
.L_2624:
        /*0088*/ 	.byte	0x03, 0x5f
        /*008a*/ 	.short	0x0101


	//----- nvinfo : EIATTR_VRC_CTA_INIT_COUNT
	.align		4
        /*008c*/ 	.byte	0x02, 0x4a
	.zero		1
	.zero		1


	//----- nvinfo : EIATTR_SYSCALL_OFFSETS
	.align		4
        /*0090*/ 	.byte	0x04, 0x46
        /*0092*/ 	.short	(.L_2626 - .L_2625)


	//   ....[0]....
.L_2625:
        /*0094*/ 	.word	0x00000e00


	//   ....[1]....
        /*0098*/ 	.word	0x00001c20


	//   ....[2]....
        /*009c*/ 	.word	0x00002b40


	//   ....[3]....
        /*00a0*/ 	.word	0x00003950


	//   ....[4]....
        /*00a4*/ 	.word	0x000047e0


	//   ....[5]....
        /*00a8*/ 	.word	0x00005600


	//   ....[6]....
        /*00ac*/ 	.word	0x00006480


	//   ....[7]....
        /*00b0*/ 	.word	0x00007280


	//   ....[8]....
        /*00b4*/ 	.word	0x00007460


	//   ....[9]....
        /*00b8*/ 	.word	0x000075b0


	//   ....[10]....
        /*00bc*/ 	.word	0x00007990


	//   ....[11]....
        /*00c0*/ 	.word	0x00007ae0


	//   ....[12]....
        /*00c4*/ 	.word	0x00007ec0


	//   ....[13]....
        /*00c8*/ 	.word	0x00008010


	//   ....[14]....
        /*00cc*/ 	.word	0x000083f0


	//   ....[15]....
        /*00d0*/ 	.word	0x00008540


	//   ....[16]....
        /*00d4*/ 	.word	0x00009600


	//   ....[17]....
        /*00d8*/ 	.word	0x0000a390


	//   ....[18]....
        /*00dc*/ 	.word	0x0000b210


	//   ....[19]....
        /*00e0*/ 	.word	0x0000c070


	//----- nvinfo : EIATTR_EXIT_INSTR_OFFSETS
	.align		4
.L_2626:
        /*00e4*/ 	.byte	0x04, 0x1c
        /*00e6*/ 	.short	(.L_2628 - .L_2627)


	//   ....[0]....
.L_2627:
        /*00e8*/ 	.word	0x0000b4b0


	//   ....[1]....
        /*00ec*/ 	.word	0x0000b5f0


	//   ....[2]....
        /*00f0*/ 	.word	0x0000b630


	//   ....[3]....
        /*00f4*/ 	.word	0x0000b6c0


	//   ....[4]....
        /*00f8*/ 	.word	0x0000b6f0


	//   ....[5]....
        /*00fc*/ 	.word	0x0000b720


	//   ....[6]....
        /*0100*/ 	.word	0x0000b7a0


	//   ....[7]....
        /*0104*/ 	.word	0x0000b7d0


	//   ....[8]....
        /*0108*/ 	.word	0x0000b860


	//   ....[9]....
        /*010c*/ 	.word	0x0000b8a0


	//   ....[10]....
        /*0110*/ 	.word	0x0000b8e0


	//   ....[11]....
        /*0114*/ 	.word	0x0000b9b0


	//   ....[12]....
        /*0118*/ 	.word	0x0000bb10


	//   ....[13]....
        /*011c*/ 	.word	0x0000bc70


	//   ....[14]....
        /*0120*/ 	.word	0x0000bdc0


	//   ....[15]....
        /*0124*/ 	.word	0x0000bdf0


	//   ....[16]....
        /*0128*/ 	.word	0x0000be20


	//   ....[17]....
        /*012c*/ 	.word	0x0000bec0


	//   ....[18]....
        /*0130*/ 	.word	0x0000bf10


	//   ....[19]....
        /*0134*/ 	.word	0x0000c080


	//   ....[20]....
        /*0138*/ 	.word	0x0000c180


	//   ....[21]....
        /*013c*/ 	.word	0x0000c2b0


	//   ....[22]....
        /*0140*/ 	.word	0x0000c2e0


	//----- nvinfo : EIATTR_MAX_THREADS
	.align		4
.L_2628:
        /*0144*/ 	.byte	0x04, 0x05
        /*0146*/ 	.short	(.L_2630 - .L_2629)
.L_2629:
        /*0148*/ 	.word	0x00000080
        /*014c*/ 	.word	0x00000001
        /*0150*/ 	.word	0x00000001


	//----- nvinfo : EIATTR_CRS_STACK_SIZE
	.align		4
.L_2630:
        /*0154*/ 	.byte	0x04, 0x1e
        /*0156*/ 	.short	(.L_2632 - .L_2631)
.L_2631:
        /*0158*/ 	.word	0x00000000


	//----- nvinfo : EIATTR_CBANK_PARAM_SIZE
	.align		4
.L_2632:
        /*015c*/ 	.byte	0x03, 0x19
        /*015e*/ 	.short	0x0038


	//----- nvinfo : EIATTR_PARAM_CBANK
	.align		4
        /*0160*/ 	.byte	0x04, 0x0a
        /*0162*/ 	.short	(.L_2634 - .L_2633)
	.align		4
.L_2633:
        /*0164*/ 	.word	index@(.nv.constant0._ZN2at6native27unrolled_elementwise_kernelIZZZNS0_29binary_cross_entropy_out_cudaERKNS_6TensorES4_RKSt8optionalIS2_ElRS2_ENKUlvE_clEvENKUlvE0_clEvEUlffE_St5arrayIPcLm3EELi4E23TrivialOffsetCalculatorILi2EjESG_ILi1EjENS0_6memory12LoadWithCastILi2EEENSJ_13StoreWithCastILi1EEEEEviT_T0_T2_T3_T4_T5_)
        /*0168*/ 	.short	0x0380
        /*016a*/ 	.short	0x0038


	//----- nvinfo : EIATTR_SW_WAR
	.align		4
.L_2634:
        /*016c*/ 	.byte	0x04, 0x36
        /*016e*/ 	.short	(.L_2636 - .L_2635)
.L_2635:
        /*0170*/ 	.word	0x00000008
.L_2636:


//--------------------- .nv.info._ZN2at6native18elementwise_kernelILi128ELi2EZNS0_22gpu_kernel_impl_nocastIZZZNS0_29binary_cross_entropy_out_cudaERKNS_6TensorES5_RKSt8optionalIS3_ElRS3_ENKUlvE_clEvENKUlvE0_clEvEUlffE_EEvRNS_18TensorIteratorBaseERKT_EUliE_EEviT1_ --------------------------
	.section	.nv.info._ZN2at6native18elementwise_kernelILi128ELi2EZNS0_22gpu_kernel_impl_nocastIZZZNS0_29binary_cross_entropy_out_cudaERKNS_6TensorES5_RKSt8optionalIS3_ElRS3_ENKUlvE_clEvENKUlvE0_clEvEUlffE_EEvRNS_18TensorIteratorBaseERKT_EUliE_EEviT1_,"",@"SHT_CUDA_INFO"
	.sectionflags	@""
	.align	4


	//----- nvinfo : EIATTR_CUDA_API_VERSION
	.align		4
        /*0000*/ 	.byte	0x04, 0x37
        /*0002*/ 	.short	(.L_2638 - .L_2637)
.L_2637:
        /*0004*/ 	.word	0x00000082


	//----- nvinfo : EIATTR_KPARAM_INFO
	.align		4
.L_2638:
        /*0008*/ 	.byte	0x04, 0x17
        /*000a*/ 	.short	(.L_2640 - .L_2639)
.L_2639:
        /*000c*/ 	.word	0x00000000
        /*0010*/ 	.short	0x0001
        /*0012*/ 	.short	0x0008
        /*0014*/ 	.byte	0x00, 0xf0, 0x21, 0x0a


	//----- nvinfo : EIATTR_KPARAM_INFO
	.align		4
.L_2640:
        /*0018*/ 	.byte	0x04, 0x17
        /*001a*/ 	.short	(.L_2642 - .L_2641)
.L_2641:
        /*001c*/ 	.word	0x00000000
        /*0020*/ 	.short	0x0000
        /*0022*/ 	.short	0x0000
        /*0024*/ 	.byte	0x00, 0xf0, 0x11, 0x00


	//----- nvinfo : EIATTR_SPARSE_MMA_MASK
	.align		4
.L_2642:
        /*0028*/ 	.byte	0x03, 0x50
        /*002a*/ 	.short	0x0000


	//----- nvinfo : EIATTR_MAXREG_COUNT
	.align		4
        /*002c*/ 	.byte	0x03, 0x1b
        /*002e*/ 	.short	0x0080


	//----- nvinfo : EIATTR_EXTERNS
	.align		4
        /*0030*/ 	.byte	0x04, 0x0f
        /*0032*/ 	.short	(.L_2644 - .L_2643)


	//   ....[0]....
	.align		4
.L_2643:
        /*0034*/ 	.word	index@(__assertfail)


	//----- nvinfo : EIATTR_MERCURY_ISA_VERSION
	.align		4
.L_2644:
        /*0038*/ 	.byte	0x03, 0x5f
        /*003a*/ 	.short	0x0101


	//----- nvinfo : EIATTR_VRC_CTA_INIT_COUNT
	.align		4
        /*003c*/ 	.byte	0x02, 0x4a
	.zero		1
	.zero		1


	//----- nvinfo : EIATTR_SYSCALL_OFFSETS
	.align		4
        /*0040*/ 	.byte	0x04, 0x46
        /*0042*/ 	.short	(.L_2646 - .L_2645)


	//   ....[0]....
.L_2645:
        /*0044*/ 	.word	0x00000230


	//   ....[1]....
        /*0048*/ 	.word	0x00000360


	//   ....[2]....
        /*004c*/ 	.word	0x00000780


	//   ....[3]....
        /*0050*/ 	.word	0x000008b0


	//   ....[4]....
        /*0054*/ 	.word	0x000022f0


	//   ....[5]....
        /*0058*/ 	.word	0x00002440


	//   ....[6]....
        /*005c*/ 	.word	0x00003eb0


	//   ....[7]....
        /*0060*/ 	.word	0x00004000


	//----- nvinfo : EIATTR_EXIT_INSTR_OFFSETS
	.align		4
.L_2646:
        /*0064*/ 	.byte	0x04, 0x1c
        /*0066*/ 	.short	(.L_2648 - .L_2647)


	//   ....[0]....
.L_2647:
        /*0068*/ 	.word	0x00000610


	//   ....[1]....
        /*006c*/ 	.word	0x00000b20


	//   ....[2]....
        /*0070*/ 	.word	0x00002720


	//   ....[3]....
        /*0074*/ 	.word	0x00004270


	//----- nvinfo : EIATTR_MAX_THREADS
	.align		4
.L_2648:
        /*0078*/ 	.byte	0x04, 0x05
        /*007a*/ 	.short	(.L_2650 - .L_2649)
.L_2649:
        /*007c*/ 	.word	0x00000080
        /*0080*/ 	.word	0x00000001
        /*0084*/ 	.word	0x00000001


	//----- nvinfo : EIATTR_CRS_STACK_SIZE
	.align		4
.L_2650:
        /*0088*/ 	.byte	0x04, 0x1e
        /*008a*/ 	.short	(.L_2652 - .L_2651)
.L_2651:
        /*008c*/ 	.word	0x00000000


	//----- nvinfo : EIATTR_CBANK_PARAM_SIZE
	.align		4
.L_2652:
        /*0090*/ 	.byte	0x03, 0x19
        /*0092*/ 	.short	0x0290


	//----- nvinfo : EIATTR_PARAM_CBANK
	.align		4
        /*0094*/ 	.byte	0x04, 0x0a
        /*0096*/ 	.short	(.L_2654 - .L_2653)
	.align		4
.L_2653:
        /*0098*/ 	.word	index@(.nv.constant0._ZN2at6native18elementwise_kernelILi128ELi2EZNS0_22gpu_kernel_impl_nocastIZZZNS0_29binary_cross_entropy_out_cudaERKNS_6TensorES5_RKSt8optionalIS3_ElRS3_ENKUlvE_clEvENKUlvE0_clEvEUlffE_EEvRNS_18TensorIteratorBaseERKT_EUliE_EEviT1_)
        /*009c*/ 	.short	0x0380
        /*009e*/ 	.short	0x0290


	//----- nvinfo : EIATTR_SW_WAR
	.align		4
.L_2654:
        /*00a0*/ 	.byte	0x04, 0x36
        /*00a2*/ 	.short	(.L_2656 - .L_2655)
.L_2655:
        /*00a4*/ 	.word	0x00000008
.L_2656:


//--------------------- .nv.info._ZN2at6native27unrolled_elementwise_kernelIZZZNS0_29binary_cross_entropy_out_cudaERKNS_6TensorES4_RKSt8optionalIS2_ElRS2_ENKUlvE_clEvENKUlvE0_clEvEUlffE_St5arrayIPcLm3EELi4E23TrivialOffsetCalculatorILi2EjESG_ILi1EjENS0_6memory15LoadWithoutCastENSJ_16StoreWithoutCastEEEviT_T0_T2_T3_T4_T5_ --------------------------
	.section	.nv.info._ZN2at6native27unrolled_elementwise_kernelIZZZNS0_29binary_cross_entropy_out_cudaERKNS_6TensorES4_RKSt8optionalIS2_ElRS2_ENKUlvE_clEvENKUlvE0_clEvEUlffE_St5arrayIPcLm3EELi4E23TrivialOffsetCalculatorILi2EjESG_ILi1EjENS0_6memory15LoadWithoutCastENSJ_16StoreWithoutCastEEEviT_T0_T2_T3_T4_T5_,"",@"SHT_CUDA_INFO"
	.sectionflags	@""
	.align	4


	//----- nvinfo : EIATTR_CUDA_API_VERSION
	.align		4
        /*0000*/ 	.byte	0x04, 0x37
        /*0002*/ 	.short	(.L_2658 - .L_2657)
.L_2657:
        /*0004*/ 	.word	0x00000082


	//----- nvinfo : EIATTR_KPARAM_INFO
	.align		4
.L_2658:
        /*0008*/ 	.byte	0x04, 0x17
        /*000a*/ 	.short	(.L_2660 - .L_2659)
.L_2659:
        /*000c*/ 	.word	0x00000000
        /*0010*/ 	.short	0x0006
        /*0012*/ 	.short	0x0023
        /*0014*/ 	.byte	0x00, 0xf0, 0x05, 0x00


	//----- nvinfo : EIATTR_KPARAM_INFO
	.align		4
.L_2660:
        /*0018*/ 	.byte	0x04, 0x17
        /*001a*/ 	.short	(.L_2662 - .L_2661)
.L_2661:
        /*001c*/ 	.word	0x00000000
        /*0020*/ 	.short	0x0005
        /*0022*/ 	.short	0x0022
        /*0024*/ 	.byte	0x00, 0xf0, 0x05, 0x00


	//----- nvinfo : EIATTR_KPARAM_INFO
	.align		4
.L_2662:
        /*0028*/ 	.byte	0x04, 0x17
        /*002a*/ 	.short	(.L_2664 - .L_2663)
.L_2663:
        /*002c*/ 	.word	0x00000000
        /*0030*/ 	.short	0x0004
        /*0032*/ 	.short	0x0021
        /*0034*/ 	.byte	0x00, 0xf0, 0x05, 0x00


	//----- nvinfo : EIATTR_KPARAM_INFO
	.align		4
.L_2664:
        /*0038*/ 	.byte	0x04, 0x17
        /*003a*/ 	.short	(.L_2666 - .L_2665)
.L_2665:
        /*003c*/ 	.word	0x00000000
        /*0040*/ 	.short	0x0003
        /*0042*/ 	.short	0x0020
        /*0044*/ 	.byte	0x00, 0xf0, 0x05, 0x00


	//----- nvinfo : EIATTR_KPARAM_INFO
	.align		4
.L_2666:
        /*0048*/ 	.byte	0x04, 0x17
        /*004a*/ 	.short	(.L_2668 - .L_2667)
.L_2667:
        /*004c*/ 	.word	0x00000000
        /*0050*/ 	.short	0x0002
        /*0052*/ 	.short	0x0008
        /*0054*/ 	.byte	0x00, 0xf0, 0x61, 0x00


	//----- nvinfo : EIATTR_KPARAM_INFO
	.align		4
.L_2668:
        /*0058*/ 	.byte	0x04, 0x17
        /*005a*/ 	.short	(.L_2670 - .L_2669)
.L_2669:
        /*005c*/ 	.word	0x00000000
        /*0060*/ 	.short	0x0001
        /*0062*/ 	.short	0x0004
        /*0064*/ 	.byte	0x00, 0xf0, 0x05, 0x00


	//----- nvinfo : EIATTR_KPARAM_INFO
	.align		4
.L_2670:
        /*0068*/ 	.byte	0x04, 0x17
        /*006a*/ 	.short	(.L_2672 - .L_2671)
.L_2671:
        /*006c*/ 	.word	0x00000000
        /*0070*/ 	.short	0x0000
        /*0072*/ 	.short	0x0000
        /*0074*/ 	.byte	0x00, 0xf0, 0x11, 0x00


	//----- nvinfo : EIATTR_SPARSE_MMA_MASK
	.align		4
.L_2672:
        /*0078*/ 	.byte	0x03, 0x50
        /*007a*/ 	.short	0x0000


	//----- nvinfo : EIATTR_MAXREG_COUNT
	.align		4
        /*007c*/ 	.byte	0x03, 0x1b
        /*007e*/ 	.short	0x00ff


	//----- nvinfo : EIATTR_EXTERNS
	.align		4
        /*0080*/ 	.byte	0x04, 0x0f
        /*0082*/ 	.short	(.L_2674 - .L_2673)


	//   ....[0]....
	.align		4
.L_2673:
        /*0084*/ 	.word	index@(__assertfail)


	//----- nvinfo : EIATTR_MERCURY_ISA_VERSION
	.align		4
.L_2674:
        /*0088*/ 	.byte	0x03, 0x5f
        /*008a*/ 	.short	0x0101


	//----- nvinfo : EIATTR_VRC_CTA_INIT_COUNT
	.align		4
        /*008c*/ 	.byte	0x02, 0x4a
	.zero		1
	.zero		1


	//----- nvinfo : EIATTR_SYSCALL_OFFSETS
	.align		4
        /*0090*/ 	.byte	0x04, 0x46
        /*0092*/ 	.short	(.L_2676 - .L_2675)


	//   ....[0]....
.L_2675:
        /*0094*/ 	.word	0x00000460


	//   ....[1]....
        /*0098*/ 	.word	0x000005b0


	//   ....[2]....
        /*009c*/ 	.word	0x00000990


	//   ....[3]....
        /*00a0*/ 	.word	0x00000ae0


	//   ....[4]....
        /*00a4*/ 	.word	0x00000ec0


	//   ....[5]....
        /*00a8*/ 	.word	0x00001010


	//   ....[6]....
        /*00ac*/ 	.word	0x000013f0


	//   ....[7]....
        /*00b0*/ 	.word	0x00001540


	//----- nvinfo : EIATTR_EXIT_INSTR_OFFSETS
	.align		4
.L_2676:
        /*00b4*/ 	.byte	0x04, 0x1c
        /*00b6*/ 	.short	(.L_2678 - .L_2677)


	//   ....[0]....
.L_2677:
        /*00b8*/ 	.word	0x00001950


	//   ....[1]....
        /*00bc*/ 	.word	0x000019a0


	//----- nvinfo : EIATTR_MAX_THREADS
	.align		4
.L_2678:
        /*00c0*/ 	.byte	0x04, 0x05
        /*00c2*/ 	.short	(.L_2680 - .L_2679)
.L_2679:
        /*00c4*/ 	.word	0x00000080
        /*00c8*/ 	.word	0x00000001
        /*00cc*/ 	.word	0x00000001


	//----- nvinfo : EIATTR_CRS_STACK_SIZE
	.align		4
.L_2680:
        /*00d0*/ 	.byte	0x04, 0x1e
        /*00d2*/ 	.short	(.L_2682 - .L_2681)
.L_2681:
        /*00d4*/ 	.word	0x00000000


	//----- nvinfo : EIATTR_CBANK_PARAM_SIZE
	.align		4
.L_2682:
        /*00d8*/ 	.byte	0x03, 0x19
        /*00da*/ 	.short	0x0024


	//----- nvinfo : EIATTR_PARAM_CBANK
	.align		4
        /*00dc*/ 	.byte	0x04, 0x0a
        /*00de*/ 	.short	(.L_2684 - .L_2683)
	.align		4
.L_2683:
        /*00e0*/ 	.word	index@(.nv.constant0._ZN2at6native27unrolled_elementwise_kernelIZZZNS0_29binary_cross_entropy_out_cudaERKNS_6TensorES4_RKSt8optionalIS2_ElRS2_ENKUlvE_clEvENKUlvE0_clEvEUlffE_St5arrayIPcLm3EELi4E23TrivialOffsetCalculatorILi2EjESG_ILi1EjENS0_6memory15LoadWithoutCastENSJ_16StoreWithoutCastEEEviT_T0_T2_T3_T4_T5_)
        /*00e4*/ 	.short	0x0380
        /*00e6*/ 	.short	0x0024


	//----- nvinfo : EIATTR_SW_WAR
	.align		4
.L_2684:
        /*00e8*/ 	.byte	0x04, 0x36
        /*00ea*/ 	.short	(.L_2686 - .L_2685)
.L_2685:
        /*00ec*/ 	.word	0x00000008
.L_2686:


//--------------------- .nv.info._ZN2at6native29vectorized_elementwise_kernelILi2EZZZNS0_29binary_cross_entropy_out_cudaERKNS_6TensorES4_RKSt8optionalIS2_ElRS2_ENKUlvE_clEvENKUlvE0_clEvEUlffE_St5arrayIPcLm3EEEEviT0_T1_ --------------------------
	.section	.nv.info._ZN2at6native29vectorized_elementwise_kernelILi2EZZZNS0_29binary_cross_entropy_out_cudaERKNS_6TensorES4_RKSt8optionalIS2_ElRS2_ENKUlvE_clEvENKUlvE0_clEvEUlffE_St5arrayIPcLm3EEEEviT0_T1_,"",@"SHT_CUDA_INFO"
	.sectionflags	@""
	.align	4


	//----- nvinfo : EIATTR_CUDA_API_VERSION
	.align		4
        /*0000*/ 	.byte	0x04, 0x37
        /*0002*/ 	.short	(.L_2688 - .L_2687)
.L_2687:
        /*0004*/ 	.word	0x00000082


	//----- nvinfo : EIATTR_KPARAM_INFO
	.align		4
.L_2688:
        /*0008*/ 	.byte	0x04, 0x17
        /*000a*/ 	.short	(.L_2690 - .L_2689)
.L_2689:
        /*000c*/ 	.word	0x00000000
        /*0010*/ 	.short	0x0002
        /*0012*/ 	.short	0x0008
        /*0014*/ 	.byte	0x00, 0xf0, 0x61, 0x00


	//----- nvinfo : EIATTR_KPARAM_INFO
	.align		4
.L_2690:
        /*0018*/ 	.byte	0x04, 0x17
        /*001a*/ 	.short	(.L_2692 - .L_2691)
.L_2691:
        /*001c*/ 	.word	0x00000000
        /*0020*/ 	.short	0x0001
        /*0022*/ 	.short	0x0004
        /*0024*/ 	.byte	0x00, 0xf0, 0x05, 0x00


	//----- nvinfo : EIATTR_KPARAM_INFO
	.align		4
.L_2692:
        /*0028*/ 	.byte	0x04, 0x17
        /*002a*/ 	.short	(.L_2694 - .L_2693)
.L_2693:
        /*002c*/ 	.word	0x00000000
        /*0030*/ 	.short	0x0000
        /*0032*/ 	.short	0x0000
        /*0034*/ 	.byte	0x00, 0xf0, 0x11, 0x00


	//----- nvinfo : EIATTR_SPARSE_MMA_MASK
	.align		4
.L_2694:
        /*0038*/ 	.byte	0x03, 0x50
        /*003a*/ 	.short	0x0000


	//----- nvinfo : EIATTR_MAXREG_COUNT
	.align		4
        /*003c*/ 	.byte	0x03, 0x1b
        /*003e*/ 	.short	0x00ff


	//----- nvinfo : EIATTR_EXTERNS
	.align		4
        /*0040*/ 	.byte	0x04, 0x0f
        /*0042*/ 	.short	(.L_2696 - .L_2695)


	//   ....[0]....
	.align		4
.L_2695:
        /*0044*/ 	.word	index@(__assertfail)


	//----- nvinfo : EIATTR_MERCURY_ISA_VERSION
	.align		4
.L_2696:
        /*0048*/ 	.byte	0x03, 0x5f
        /*004a*/ 	.short	0x0101


	//----- nvinfo : EIATTR_VRC_CTA_INIT_COUNT
	.align		4
        /*004c*/ 	.byte	0x02, 0x4a
	.zero		1
	.zero		1


	//----- nvinfo : EIATTR_SYSCALL_OFFSETS
	.align		4
        /*0050*/ 	.byte	0x04, 0x46
        /*0052*/ 	.short	(.L_2698 - .L_2697)


	//   ....[0]....
.L_2697:
        /*0054*/ 	.word	0x00000710


	//   ....[1]....
        /*0058*/ 	.word	0x00000860


	//   ....[2]....
        /*005c*/ 	.word	0x00000c40


	//   ....[3]....
        /*0060*/ 	.word	0x00000d90


	//   ....[4]....
        /*0064*/ 	.word	0x00001170


	//   ....[5]....
        /*0068*/ 	.word	0x000012c0


	//   ....[6]....
        /*006c*/ 	.word	0x000016a0


	//   ....[7]....
        /*0070*/ 	.word	0x000017f0


	//   ....[8]....
        /*0074*/ 	.word	0x00001bd0


	//   ....[9]....
        /*0078*/ 	.word	0x00001d20


	//   ....[10]....
        /*007c*/ 	.word	0x00002100


	//   ....[11]....
        /*0080*/ 	.word	0x00002250


	//   ....[12]....
        /*0084*/ 	.word	0x00002630


	//   ....[13]....
        /*0088*/ 	.word	0x00002780


	//   ....[14]....
        /*008c*/ 	.word	0x00002b60


	//   ....[15]....
        /*0090*/ 	.word	0x00002cb0


	//   ....[16]....
        /*0094*/ 	.word	0x00003500


	//   ....[17]....
        /*0098*/ 	.word	0x00003650


	//   ....[18]....
        /*009c*/ 	.word	0x000039e0


	//   ....[19]....
        /*00a0*/ 	.word	0x00003b30


	//   ....[20]....
        /*00a4*/ 	.word	0x00003ec0


	//   ....[21]....
        /*00a8*/ 	.word	0x00004010


	//   ....[22]....
        /*00ac*/ 	.word	0x000043a0


	//   ....[23]....
        /*00b0*/ 	.word	0x000044f0


	//   ....[24]....
        /*00b4*/ 	.word	0x00004880


	//   ....[25]....
        /*00b8*/ 	.word	0x000049d0


	//   ....[26]....
        /*00bc*/ 	.word	0x00004d60


	//   ....[27]....
        /*00c0*/ 	.word	0x00004eb0


	//   ....[28]....
        /*00c4*/ 	.word	0x00005240


	//   ....[29]....
        /*00c8*/ 	.word	0x00005390


	//   ....[30]....
        /*00cc*/ 	.word	0x00005720


	//   ....[31]....
        /*00d0*/ 	.word	0x00005870


	//----- nvinfo : EIATTR_EXIT_INSTR_OFFSETS
	.align		4
.L_2698:
        /*00d4*/ 	.byte	0x04, 0x1c
        /*00d6*/ 	.short	(.L_2700 - .L_2699)


	//   ....[0]....
.L_2699:
        /*00d8*/ 	.word	0x00003280


	//   ....[1]....
        /*00dc*/ 	.word	0x000032d0


	//   ....[2]....
        /*00e0*/ 	.word	0x00005b40


	//----- nvinfo : EIATTR_MAX_THREADS
	.align		4
.L_2700:
        /*00e4*/ 	.byte	0x04, 0x05
        /*00e6*/ 	.short	(.L_2702 - .L_2701)
.L_2701:
        /*00e8*/ 	.word	0x00000080
        /*00ec*/ 	.word	0x00000001
        /*00f0*/ 	.word	0x00000001


	//----- nvinfo : EIATTR_CRS_STACK_SIZE
	.align		4
.L_2702:
        /*00f4*/ 	.byte	0x04, 0x1e
        /*00f6*/ 	.short	(.L_2704 - .L_2703)
.L_2703:
        /*00f8*/ 	.word	0x00000000


	//----- nvinfo : EIATTR_CBANK_PARAM_SIZE
	.align		4
.L_2704:
        /*00fc*/ 	.byte	0x03, 0x19
        /*00fe*/ 	.short	0x0020


	//----- nvinfo : EIATTR_PARAM_CBANK
	.align		4
        /*0100*/ 	.byte	0x04, 0x0a
        /*0102*/ 	.short	(.L_2706 - .L_2705)
	.align		4
.L_2705:
        /*0104*/ 	.word	index@(.nv.constant0._ZN2at6native29vectorized_elementwise_kernelILi2EZZZNS0_29binary_cross_entropy_out_cudaERKNS_6TensorES4_RKSt8optionalIS2_ElRS2_ENKUlvE_clEvENKUlvE0_clEvEUlffE_St5arrayIPcLm3EEEEviT0_T1_)
        /*0108*/ 	.short	0x0380
        /*010a*/ 	.short	0x0020


	//----- nvinfo : EIATTR_SW_WAR
	.align		4
.L_2706:
        /*010c*/ 	.byte	0x04, 0x36
        /*010e*/ 	.short	(.L_2708 - .L_2707)
.L_2707:
        /*0110*/ 	.word	0x00000008
.L_2708:


//--------------------- .nv.info._ZN2at6native29vectorized_elementwise_kernelILi4EZZZNS0_29binary_cross_entropy_out_cudaERKNS_6TensorES4_RKSt8optionalIS2_ElRS2_ENKUlvE_clEvENKUlvE0_clEvEUlffE_St5arrayIPcLm3EEEEviT0_T1_ --------------------------
	.section	.nv.info._ZN2at6native29vectorized_elementwise_kernelILi4EZZZNS0_29binary_cross_entropy_out_cudaERKNS_6TensorES4_RKSt8optionalIS2_ElRS2_ENKUlvE_clEvENKUlvE0_clEvEUlffE_St5arrayIPcLm3EEEEviT0_T1_,"",@"SHT_CUDA_INFO"
	.sectionflags	@""
	.align	4


	//----- nvinfo : EIATTR_CUDA_API_VERSION
	.align		4
        /*0000*/ 	.byte	0x04, 0x37
        /*0002*/ 	.short	(.L_2710 - .L_2709)
.L_2709:
        /*0004*/ 	.word	0x00000082


	//----- nvinfo : EIATTR_KPARAM_INFO
	.align		4
.L_2710:
        /*0008*/ 	.byte	0x04, 0x17
        /*000a*/ 	.short	(.L_2712 - .L_2711)
.L_2711:
        /*000c*/ 	.word	0x00000000
        /*0010*/ 	.short	0x0002
        /*0012*/ 	.short	0x0008
        /*0014*/ 	.byte	0x00, 0xf0, 0x61, 0x00


	//----- nvinfo : EIATTR_KPARAM_INFO
	.align		4
.L_2712:
        /*0018*/ 	.byte	0x04, 0x17
        /*001a*/ 	.short	(.L_2714 - .L_2713)
.L_2713:
        /*001c*/ 	.word	0x00000000
        /*0020*/ 	.short	0x0001
        /*0022*/ 	.short	0x0004
        /*0024*/ 	.byte	0x00, 0xf0, 0x05, 0x00


	//----- nvinfo : EIATTR_KPARAM_INFO
	.align		4
.L_2714:
        /*0028*/ 	.byte	0x04, 0x17
        /*002a*/ 	.short	(.L_2716 - .L_2715)
.L_2715:
        /*002c*/ 	.word	0x00000000
        /*0030*/ 	.short	0x0000
        /*0032*/ 	.short	0x0000
        /*0034*/ 	.byte	0x00, 0xf0, 0x11, 0x00


	//----- nvinfo : EIATTR_SPARSE_MMA_MASK
	.align		4
.L_2716:
        /*0038*/ 	.byte	0x03, 0x50
        /*003a*/ 	.short	0x0000


	//----- nvinfo : EIATTR_MAXREG_COUNT
	.align		4
        /*003c*/ 	.byte	0x03, 0x1b
        /*003e*/ 	.short	0x00ff


	//----- nvinfo : EIATTR_EXTERNS
	.align		4
        /*0040*/ 	.byte	0x04, 0x0f
        /*0042*/ 	.short	(.L_2718 - .L_2717)


	//   ....[0]....
	.align		4
.L_2717:
        /*0044*/ 	.word	index@(__assertfail)


	//----- nvinfo : EIATTR_MERCURY_ISA_VERSION
	.align		4
.L_2718:
        /*0048*/ 	.byte	0x03, 0x5f
        /*004a*/ 	.short	0x0101


	//----- nvinfo : EIATTR_VRC_CTA_INIT_COUNT
	.align		4
        /*004c*/ 	.byte	0x02, 0x4a
	.zero		1
	.zero		1


	//----- nvinfo : EIATTR_SYSCALL_OFFSETS
	.align		4
        /*0050*/ 	.byte	0x04, 0x46
        /*0052*/ 	.short	(.L_2720 - .L_2719)


	//   ....[0]....
.L_2719:
        /*0054*/ 	.word	0x00000710


	//   ....[1]....
        /*0058*/ 	.word	0x00000860


	//   ....[2]....
        /*005c*/ 	.word	0x00000c40


	//   ....[3]....
        /*0060*/ 	.word	0x00000d90


	//   ....[4]....
        /*0064*/ 	.word	0x00001170


	//   ....[5]....
        /*0068*/ 	.word	0x000012c0


	//   ....[6]....
        /*006c*/ 	.word	0x000016a0


	//   ....[7]....
        /*0070*/ 	.word	0x000017f0


	//   ....[8]....
        /*0074*/ 	.word	0x00001bd0


	//   ....[9]....
        /*0078*/ 	.word	0x00001d20


	//   ....[10]....
        /*007c*/ 	.word	0x00002100


	//   ....[11]....
        /*0080*/ 	.word	0x00002250


	//   ....[12]....
        /*0084*/ 	.word	0x00002630


	//   ....[13]....
        /*0088*/ 	.word	0x00002780


	//   ....[14]....
        /*008c*/ 	.word	0x00002b60


	//   ....[15]....
        /*0090*/ 	.word	0x00002cb0


	//   ....[16]....
        /*0094*/ 	.word	0x000034c0


	//   ....[17]....
        /*0098*/ 	.word	0x00003610


	//   ....[18]....
        /*009c*/ 	.word	0x000039a0


	//   ....[19]....
        /*00a0*/ 	.word	0x00003af0


	//   ....[20]....
        /*00a4*/ 	.word	0x00003e80


	//   ....[21]....
        /*00a8*/ 	.word	0x00003fd0


	//   ....[22]....
        /*00ac*/ 	.word	0x00004360


	//   ....[23]....
        /*00b0*/ 	.word	0x000044b0


	//   ....[24]....
        /*00b4*/ 	.word	0x00004840


	//   ....[25]....
        /*00b8*/ 	.word	0x00004990


	//   ....[26]....
        /*00bc*/ 	.word	0x00004d20


	//   ....[27]....
        /*00c0*/ 	.word	0x00004e70


	//   ....[28]....
        /*00c4*/ 	.word	0x00005200


	//   ....[29]....
        /*00c8*/ 	.word	0x00005350


	//   ....[30]....
        /*00cc*/ 	.word	0x000056e0


	//   ....[31]....
        /*00d0*/ 	.word	0x00005830


	//----- nvinfo : EIATTR_EXIT_INSTR_OFFSETS
	.align		4
.L_2720:
        /*00d4*/ 	.byte	0x04, 0x1c
        /*00d6*/ 	.short	(.L_2722 - .L_2721)


	//   ....[0]....
.L_2721:
        /*00d8*/ 	.word	0x00003280


	//   ....[1]....
        /*00dc*/ 	.word	0x000032d0


	//   ....[2]....
        /*00e0*/ 	.word	0x00005ae0


	//----- nvinfo : EIATTR_MAX_THREADS
	.align		4
.L_2722:
        /*00e4*/ 	.byte	0x04, 0x05
        /*00e6*/ 	.short	(.L_2724 - .L_2723)
.L_2723:
        /*00e8*/ 	.word	0x00000080
        /*00ec*/ 	.word	0x00000001
        /*00f0*/ 	.word	0x00000001


	//----- nvinfo : EIATTR_CRS_STACK_SIZE
	.align		4
.L_2724:
        /*00f4*/ 	.byte	0x04, 0x1e
        /*00f6*/ 	.short	(.L_2726 - .L_2725)
.L_2725:
        /*00f8*/ 	.word	0x00000000


	//----- nvinfo : EIATTR_CBANK_PARAM_SIZE
	.align		4
.L_2726:
        /*00fc*/ 	.byte	0x03, 0x19
        /*00fe*/ 	.short	0x0020


	//----- nvinfo : EIATTR_PARAM_CBANK
	.align		4
        /*0100*/ 	.byte	0x04, 0x0a
        /*0102*/ 	.short	(.L_2728 - .L_2727)
	.align		4
.L_2727:
        /*0104*/ 	.word	index@(.nv.constant0._ZN2at6native29vectorized_elementwise_kernelILi4EZZZNS0_29binary_cross_entropy_out_cudaERKNS_6TensorES4_RKSt8optionalIS2_ElRS2_ENKUlvE_clEvENKUlvE0_clEvEUlffE_St5arrayIPcLm3EEEEviT0_T1_)
        /*0108*/ 	.short	0x0380
        /*010a*/ 	.short	0x0020


	//----- nvinfo : EIATTR_SW_WAR
	.align		4
.L_2728:
        /*010c*/ 	.byte	0x04, 0x36
        /*010e*/ 	.short	(.L_2730 - .L_2729)
.L_2729:
        /*0110*/ 	.word	0x00000008
.L_2730:


//--------------------- .nv.info._ZN2at6native29vectorized_elementwise_kernelILi8EZZZNS0_29binary_cross_entropy_out_cudaERKNS_6TensorES4_RKSt8optionalIS2_ElRS2_ENKUlvE_clEvENKUlvE0_clEvEUlffE_St5arrayIPcLm3EEEEviT0_T1_ --------------------------
	.section	.nv.info._ZN2at6native29vectorized_elementwise_kernelILi8EZZZNS0_29binary_cross_entropy_out_cudaERKNS_6TensorES4_RKSt8optionalIS2_ElRS2_ENKUlvE_clEvENKUlvE0_clEvEUlffE_St5arrayIPcLm3EEEEviT0_T1_,"",@"SHT_CUDA_INFO"
	.sectionflags	@""
	.align	4


	//----- nvinfo : EIATTR_CUDA_API_VERSION
	.align		4
        /*0000*/ 	.byte	0x04, 0x37
        /*0002*/ 	.short	(.L_2732 - .L_2731)
.L_2731:
        /*0004*/ 	.word	0x00000082


	//----- nvinfo : EIATTR_KPARAM_INFO
	.align		4
.L_2732:
        /*0008*/ 	.byte	0x04, 0x17
        /*000a*/ 	.short	(.L_2734 - .L_2733)
.L_2733:
        /*000c*/ 	.word	0x00000000
        /*0010*/ 	.short	0x0002
        /*0012*/ 	.short	0x0008
        /*0014*/ 	.byte	0x00, 0xf0, 0x61, 0x00


	//----- nvinfo : EIATTR_KPARAM_INFO
	.align		4
.L_2734:
        /*0018*/ 	.byte	0x04, 0x17
        /*001a*/ 	.short	(.L_2736 - .L_2735)
.L_2735:
        /*001c*/ 	.word	0x00000000
        /*0020*/ 	.short	0x0001
        /*0022*/ 	.short	0x0004
        /*0024*/ 	.byte	0x00, 0xf0, 0x05, 0x00


	//----- nvinfo : EIATTR_KPARAM_INFO
	.align		4
.L_2736:
        /*0028*/ 	.byte	0x04, 0x17
        /*002a*/ 	.short	(.L_2738 - .L_2737)
.L_2737:
        /*002c*/ 	.word	0x00000000
        /*0030*/ 	.short	0x0000
        /*0032*/ 	.short	0x0000
        /*0034*/ 	.byte	0x00, 0xf0, 0x11, 0x00


	//----- nvinfo : EIATTR_SPARSE_MMA_MASK
	.align		4
.L_2738:
        /*0038*/ 	.byte	0x03, 0x50
        /*003a*/ 	.short	0x0000


	//----- nvinfo : EIATTR_MAXREG_COUNT
	.align		4
        /*003c*/ 	.byte	0x03, 0x1b
        /*003e*/ 	.short	0x00ff


	//----- nvinfo : EIATTR_EXTERNS
	.align		4
        /*0040*/ 	.byte	0x04, 0x0f
        /*0042*/ 	.short	(.L_2740 - .L_2739)


	//   ....[0]....
	.align		4
.L_2739:
        /*0044*/ 	.word	index@(__assertfail)


	//----- nvinfo : EIATTR_MERCURY_ISA_VERSION
	.align		4
.L_2740:
        /*0048*/ 	.byte	0x03, 0x5f
        /*004a*/ 	.short	0x0101


	//----- nvinfo : EIATTR_VRC_CTA_INIT_COUNT
	.align		4
        /*004c*/ 	.byte	0x02, 0x4a
	.zero		1
	.zero		1


	//----- nvinfo : EIATTR_SYSCALL_OFFSETS
	.align		4
        /*0050*/ 	.byte	0x04, 0x46
        /*0052*/ 	.short	(.L_2742 - .L_2741)


	//   ....[0]....
.L_2741:
        /*0054*/ 	.word	0x00000710


	//   ....[1]....
        /*0058*/ 	.word	0x00000860


	//   ....[2]....
        /*005c*/ 	.word	0x00000c40


	//   ....[3]....
        /*0060*/ 	.word	0x00000d90


	//   ....[4]....
        /*0064*/ 	.word	0x00001170


	//   ....[5]....
        /*0068*/ 	.word	0x000012c0


	//   ....[6]....
        /*006c*/ 	.word	0x000016a0


	//   ....[7]....
        /*0070*/ 	.word	0x000017f0


	//   ....[8]....
        /*0074*/ 	.word	0x00001bd0


	//   ....[9]....
        /*0078*/ 	.word	0x00001d20


	//   ....[10]....
        /*007c*/ 	.word	0x00002100


	//   ....[11]....
        /*0080*/ 	.word	0x00002250


	//   ....[12]....
        /*0084*/ 	.word	0x00002630


	//   ....[13]....
        /*0088*/ 	.word	0x00002780


	//   ....[14]....
        /*008c*/ 	.word	0x00002b60


	//   ....[15]....
        /*0090*/ 	.word	0x00002cb0


	//   ....[16]....
        /*0094*/ 	.word	0x000034a0


	//   ....[17]....
        /*0098*/ 	.word	0x000035f0


	//   ....[18]....
        /*009c*/ 	.word	0x00003980


	//   ....[19]....
        /*00a0*/ 	.word	0x00003ad0


	//   ....[20]....
        /*00a4*/ 	.word	0x00003e60


	//   ....[21]....
        /*00a8*/ 	.word	0x00003fb0


	//   ....[22]....
        /*00ac*/ 	.word	0x00004340


	//   ....[23]....
        /*00b0*/ 	.word	0x00004490


	//   ....[24]....
        /*00b4*/ 	.word	0x00004820


	//   ....[25]....
        /*00b8*/ 	.word	0x00004970


	//   ....[26]....
        /*00bc*/ 	.word	0x00004d00


	//   ....[27]....
        /*00c0*/ 	.word	0x00004e50


	//   ....[28]....
        /*00c4*/ 	.word	0x000051e0


	//   ....[29]....
        /*00c8*/ 	.word	0x00005330


	//   ....[30]....
        /*00cc*/ 	.word	0x000056c0


	//   ....[31]....
        /*00d0*/ 	.word	0x00005810


	//----- nvinfo : EIATTR_EXIT_INSTR_OFFSETS
	.align		4
.L_2742:
        /*00d4*/ 	.byte	0x04, 0x1c
        /*00d6*/ 	.short	(.L_2744 - .L_2743)


	//   ....[0]....
.L_2743:
        /*00d8*/ 	.word	0x00003280


	//   ....[1]....
        /*00dc*/ 	.word	0x000032d0


	//   ....[2]....
        /*00e0*/ 	.word	0x00005ab0


	//----- nvinfo : EIATTR_MAX_THREADS
	.align		4
.L_2744:
        /*00e4*/ 	.byte	0x04, 0x05
        /*00e6*/ 	.short	(.L_2746 - .L_2745)
.L_2745:
        /*00e8*/ 	.word	0x00000080
        /*00ec*/ 	.word	0x00000001
        /*00f0*/ 	.word	0x00000001


	//----- nvinfo : EIATTR_CRS_STACK_SIZE
	.align		4
.L_2746:
        /*00f4*/ 	.byte	0x04, 0x1e
        /*00f6*/ 	.short	(.L_2748 - .L_2747)
.L_2747:
        /*00f8*/ 	.word	0x00000000


	//----- nvinfo : EIATTR_CBANK_PARAM_SIZE
	.align		4
.L_2748:
        /*00fc*/ 	.byte	0x03, 0x19
        /*00fe*/ 	.short	0x0020


	//----- nvinfo : EIATTR_PARAM_CBANK
	.align		4
        /*0100*/ 	.byte	0x04, 0x0a
        /*0102*/ 	.short	(.L_2750 - .L_2749)
	.align		4
.L_2749:
        /*0104*/ 	.word	index@(.nv.constant0._ZN2at6native29vectorized_elementwise_kernelILi8EZZZNS0_29binary_cross_entropy_out_cudaERKNS_6TensorES4_RKSt8optionalIS2_ElRS2_ENKUlvE_clEvENKUlvE0_clEvEUlffE_St5arrayIPcLm3EEEEviT0_T1_)
        /*0108*/ 	.short	0x0380
        /*010a*/ 	.short	0x0020


	//----- nvinfo : EIATTR_SW_WAR
	.align		4
.L_2750:
        /*010c*/ 	.byte	0x04, 0x36
        /*010e*/ 	.short	(.L_2752 - .L_2751)
.L_2751:
        /*0110*/ 	.word	0x00000008
.L_2752:


//--------------------- .nv.info._ZN2at6native18elementwise_kernelILi128ELi4EZNS0_15gpu_kernel_implIZZZNS0_29binary_cross_entropy_out_cudaERKNS_6TensorES5_RKSt8optionalIS3_ElRS3_ENKUlvE_clEvENKUlvE_clEvEUlddE_EEvRNS_18TensorIteratorBaseERKT_EUliE_EEviT1_ --------------------------
	.section	.nv.info._ZN2at6native18elementwise_kernelILi128ELi4EZNS0_15gpu_kernel_implIZZZNS0_29binary_cross_entropy_out_cudaERKNS_6TensorES5_RKSt8optionalIS3_ElRS3_ENKUlvE_clEvENKUlvE_clEvEUlddE_EEvRNS_18TensorIteratorBaseERKT_EUliE_EEviT1_,"",@"SHT_CUDA_INFO"
	.sectionflags	@""
	.align	4


	//----- nvinfo : EIATTR_CUDA_API_VERSION
	.align		4
        /*0000*/ 	.byte	0x04, 0x37
        /*0002*/ 	.short	(.L_2754 - .L_2753)
.L_2753:
        /*0004*/ 	.word	0x00000082


	//----- nvinfo : EIATTR_KPARAM_INFO
	.align		4
.L_2754:
        /*0008*/ 	.byte	0x04, 0x17
        /*000a*/ 	.short	(.L_2756 - .L_2755)
.L_2755:
        /*000c*/ 	.word	0x00000000
        /*0010*/ 	.short	0x0001
        /*0012*/ 	.short	0x0008
        /*0014*/ 	.byte	0x00, 0xf0, 0x21, 0x0a


	//----- nvinfo : EIATTR_KPARAM_INFO
	.align		4
.L_2756:
        /*0018*/ 	.byte	0x04, 0x17
        /*001a*/ 	.short	(.L_2758 - .L_2757)
.L_2757:
        /*001c*/ 	.word	0x00000000
        /*0020*/ 	.short	0x0000
        /*0022*/ 	.short	0x0000
        /*0024*/ 	.byte	0x00, 0xf0, 0x11, 0x00


	//----- nvinfo : EIATTR_SPARSE_MMA_MASK
	.align		4
.L_2758:
        /*0028*/ 	.byte	0x03, 0x50
        /*002a*/ 	.short	0x0000


	//----- nvinfo : EIATTR_MAXREG_COUNT
	.align		4
        /*002c*/ 	.byte	0x03, 0x1b
        /*002e*/ 	.short	0x0080


	//----- nvinfo : EIATTR_EXTERNS
	.align		4
        /*0030*/ 	.byte	0x04, 0x0f
        /*0032*/ 	.short	(.L_2760 - .L_2759)


	//   ....[0]....
	.align		4
.L_2759:
        /*0034*/ 	.word	index@(__assertfail)


	//----- nvinfo : EIATTR_MERCURY_ISA_VERSION
	.align		4
.L_2760:
        /*0038*/ 	.byte	0x03, 0x5f
        /*003a*/ 	.short	0x0101


	//----- nvinfo : EIATTR_VRC_CTA_INIT_COUNT
	.align		4
        /*003c*/ 	.byte	0x02, 0x4a
	.zero		1
	.zero		1


	//----- nvinfo : EIATTR_SYSCALL_OFFSETS
	.align		4
        /*0040*/ 	.byte	0x04, 0x46
        /*0042*/ 	.short	(.L_2762 - .L_2761)


	//   ....[0]....
.L_2761:
        /*0044*/ 	.word	0x000024e0


	//   ....[1]....
        /*0048*/ 	.word	0x000033d0


	//   ....[2]....
        /*004c*/ 	.word	0x00003650


	//   ....[3]....
        /*0050*/ 	.word	0x000037a0


	//   ....[4]....
        /*0054*/ 	.word	0x000055f0


	//   ....[5]....
        /*0058*/ 	.word	0x00007c90


	//   ....[6]....
        /*005c*/ 	.word	0x00008b80


	//   ....[7]....
        /*0060*/ 	.word	0x00008d40


	//   ....[8]....
        /*0064*/ 	.word	0x00008e90


	//   ....[9]....
        /*0068*/ 	.word	0x0000ab00


	//   ....[10]....
        /*006c*/ 	.word	0x0000d350


	//   ....[11]....
        /*0070*/ 	.word	0x0000e240


	//   ....[12]....
        /*0074*/ 	.word	0x0000e400


	//   ....[13]....
        /*0078*/ 	.word	0x0000e550


	//   ....[14]....
        /*007c*/ 	.word	0x000101c0


	//   ....[15]....
        /*0080*/ 	.word	0x00012a20


	//   ....[16]....
        /*0084*/ 	.word	0x00013900


	//   ....[17]....
        /*0088*/ 	.word	0x00013ac0


	//   ....[18]....
        /*008c*/ 	.word	0x00013c10


	//   ....[19]....
        /*0090*/ 	.word	0x00015820


	//----- nvinfo : EIATTR_EXIT_INSTR_OFFSETS
	.align		4
.L_2762:
        /*0094*/ 	.byte	0x04, 0x1c
        /*0096*/ 	.short	(.L_2764 - .L_2763)


	//   ....[0]....
.L_2763:
        /*0098*/ 	.word	0x00010560


	//   ....[1]....
        /*009c*/ 	.word	0x00014bb0


	//   ....[2]....
        /*00a0*/ 	.word	0x00014bf0


	//   ....[3]....
        /*00a4*/ 	.word	0x00014c80


	//   ....[4]....
        /*00a8*/ 	.word	0x00014cb0


	//   ....[5]....
        /*00ac*/ 	.word	0x00014ce0


	//   ....[6]....
        /*00b0*/ 	.word	0x00014db0


	//   ....[7]....
        /*00b4*/ 	.word	0x00014e30


	//   ....[8]....
        /*00b8*/ 	.word	0x00014f10


	//   ....[9]....
        /*00bc*/ 	.word	0x00014fa0


	//   ....[10]....
        /*00c0*/ 	.word	0x00014fc0


	//   ....[11]....
        /*00c4*/ 	.word	0x00015090


	//   ....[12]....
        /*00c8*/ 	.word	0x00015240


	//   ....[13]....
        /*00cc*/ 	.word	0x000153f0


	//   ....[14]....
        /*00d0*/ 	.word	0x00015590


	//   ....[15]....
        /*00d4*/ 	.word	0x000155c0


	//   ....[16]....
        /*00d8*/ 	.word	0x000155f0


	//   ....[17]....
        /*00dc*/ 	.word	0x00015690


	//   ....[18]....
        /*00e0*/ 	.word	0x000156c0


	//   ....[19]....
        /*00e4*/ 	.word	0x00015830


	//   ....[20]....
        /*00e8*/ 	.word	0x00015980


	//   ....[21]....
        /*00ec*/ 	.word	0x00015b00


	//   ....[22]....
        /*00f0*/ 	.word	0x00015b80


	//----- nvinfo : EIATTR_MAX_THREADS
	.align		4
.L_2764:
        /*00f4*/ 	.byte	0x04, 0x05
        /*00f6*/ 	.short	(.L_2766 - .L_2765)
.L_2765:
        /*00f8*/ 	.word	0x00000080
        /*00fc*/ 	.word	0x00000001
        /*0100*/ 	.word	0x00000001


	//----- nvinfo : EIATTR_CRS_STACK_SIZE
	.align		4
.L_2766:
        /*0104*/ 	.byte	0x04, 0x1e
        /*0106*/ 	.short	(.L_2768 - .L_2767)
.L_2767:
        /*0108*/ 	.word	0x00000000


	//----- nvinfo : EIATTR_CBANK_PARAM_SIZE
	.align		4
.L_2768:
        /*010c*/ 	.byte	0x03, 0x19
        /*010e*/ 	.short	0x0290


	//----- nvinfo : EIATTR_PARAM_CBANK
	.align		4
        /*0110*/ 	.byte	0x04, 0x0a
        /*0112*/ 	.short	(.L_2770 - .L_2769)
	.align		4
.L_2769:
        /*0114*/ 	.word	index@(.nv.constant0._ZN2at6native18elementwise_kernelILi128ELi4EZNS0_15gpu_kernel_implIZZZNS0_29binary_cross_entropy_out_cudaERKNS_6TensorES5_RKSt8optionalIS3_ElRS3_ENKUlvE_clEvENKUlvE_clEvEUlddE_EEvRNS_18TensorIteratorBaseERKT_EUliE_EEviT1_)
        /*0118*/ 	.short	0x0380
        /*011a*/ 	.short	0x0290


	//----- nvinfo : EIATTR_SW_WAR
	.align		4
.L_2770:
        /*011c*/ 	.byte	0x04, 0x36
        /*011e*/ 	.short	(.L_2772 - .L_2771)
.L_2771:
        /*0120*/ 	.word	0x00000008
.L_2772:


//--------------------- .nv.info._ZN2at6native27unrolled_elementwise_kernelIZZZNS0_29binary_cross_entropy_out_cudaERKNS_6TensorES4_RKSt8optionalIS2_ElRS2_ENKUlvE_clEvENKUlvE_clEvEUlddE_St5arrayIPcLm3EELi4E23TrivialOffsetCalculatorILi2EjESG_ILi1EjENS0_6memory12LoadWithCastILi2EEENSJ_13StoreWithCastILi1EEEEEviT_T0_T2_T3_T4_T5_ --------------------------
	.section	.nv.info._ZN2at6native27unrolled_elementwise_kernelIZZZNS0_29binary_cross_entropy_out_cudaERKNS_6TensorES4_RKSt8optionalIS2_ElRS2_ENKUlvE_clEvENKUlvE_clEvEUlddE_St5arrayIPcLm3EELi4E23TrivialOffsetCalculatorILi2EjESG_ILi1EjENS0_6memory12LoadWithCastILi2EEENSJ_13StoreWithCastILi1EEEEEviT_T0_T2_T3_T4_T5_,"",@"SHT_CUDA_INFO"
	.sectionflags	@""
	.align	4


	//----- nvinfo : EIATTR_CUDA_API_VERSION
	.align		4
        /*0000*/ 	.byte	0x04, 0x37
        /*0002*/ 	.short	(.L_2774 - .L_2773)
.L_2773:
        /*0004*/ 	.word	0x00000082


	//----- nvinfo : EIATTR_KPARAM_INFO
	.align		4
.L_2774:
        /*0008*/ 	.byte	0x04, 0x17
        /*000a*/ 	.short	(.L_2776 - .L_2775)
.L_2775:
        /*000c*/ 	.word	0x00000000
        /*0010*/ 	.short	0x0006
        /*0012*/ 	.short	0x0030
        /*0014*/ 	.byte	0x00, 0xf0, 0x21, 0x00


	//----- nvinfo : EIATTR_KPARAM_INFO
	.align		4
.L_2776:
        /*0018*/ 	.byte	0x04, 0x17
        /*001a*/ 	.short	(.L_2778 - .L_2777)
.L_2777:
        /*001c*/ 	.word	0x00000000
        /*0020*/ 	.short	0x0005
        /*0022*/ 	.short	0x0024
        /*0024*/ 	.byte	0x00, 0xf0, 0x31, 0x00


	//----- nvinfo : EIATTR_KPARAM_INFO
	.align		4
.L_2778:
        /*0028*/ 	.byte	0x04, 0x17
        /*002a*/ 	.short	(.L_2780 - .L_2779)
.L_2779:
        /*002c*/ 	.word	0x00000000
        /*0030*/ 	.short	0x0004
        /*0032*/ 	.short	0x0021
        /*0034*/ 	.byte	0x00, 0xf0, 0x05, 0x00


	//----- nvinfo : EIATTR_KPARAM_INFO
	.align		4
.L_2780:
        /*0038*/ 	.byte	0x04, 0x17
        /*003a*/ 	.short	(.L_2782 - .L_2781)
.L_2781:
        /*003c*/ 	.word	0x00000000
        /*0040*/ 	.short	0x0003
        /*0042*/ 	.short	0x0020
        /*0044*/ 	.byte	0x00, 0xf0, 0x05, 0x00


	//----- nvinfo : EIATTR_KPARAM_INFO
	.align		4
.L_2782:
        /*0048*/ 	.byte	0x04, 0x17
        /*004a*/ 	.short	(.L_2784 - .L_2783)
.L_2783:
        /*004c*/ 	.word	0x00000000
        /*0050*/ 	.short	0x0002
        /*0052*/ 	.short	0x0008
        /*0054*/ 	.byte	0x00, 0xf0, 0x61, 0x00


	//----- nvinfo : EIATTR_KPARAM_INFO
	.align		4
.L_2784:
        /*0058*/ 	.byte	0x04, 0x17
        /*005a*/ 	.short	(.L_2786 - .L_2785)
.L_2785:
        /*005c*/ 	.word	0x00000000
        /*0060*/ 	.short	0x0001
        /*0062*/ 	.short	0x0004
        /*0064*/ 	.byte	0x00, 0xf0, 0x05, 0x00


	//----- nvinfo : EIATTR_KPARAM_INFO
	.align		4
.L_2786:
        /*0068*/ 	.byte	0x04, 0x17
        /*006a*/ 	.short	(.L_2788 - .L_2787)
.L_2787:
        /*006c*/ 	.word	0x00000000
        /*0070*/ 	.short	0x0000
        /*0072*/ 	.short	0x0000
        /*0074*/ 	.byte	0x00, 0xf0, 0x11, 0x00


	//----- nvinfo : EIATTR_SPARSE_MMA_MASK
	.align		4
.L_2788:
        /*0078*/ 	.byte	0x03, 0x50
        /*007a*/ 	.short	0x0000


	//----- nvinfo : EIATTR_MAXREG_COUNT
	.align		4
        /*007c*/ 	.byte	0x03, 0x1b
        /*007e*/ 	.short	0x00ff


	//----- nvinfo : EIATTR_EXTERNS
	.align		4
        /*0080*/ 	.byte	0x04, 0x0f
        /*0082*/ 	.short	(.L_2790 - .L_2789)


	//   ....[0]....
	.align		4
.L_2789:
        /*0084*/ 	.word	index@(__assertfail)


	//----- nvinfo : EIATTR_MERCURY_ISA_VERSION
	.align		4
.L_2790:
        /*0088*/ 	.byte	0x03, 0x5f
        /*008a*/ 	.short	0x0101


	//----- nvinfo : EIATTR_VRC_CTA_INIT_COUNT
	.align		4
        /*008c*/ 	.byte	0x02, 0x4a
	.zero		1
	.zero		1


	//----- nvinfo : EIATTR_SYSCALL_OFFSETS
	.align		4
        /*0090*/ 	.byte	0x04, 0x46
        /*0092*/ 	.short	(.L_2792 - .L_2791)


	//   ....[0]....
.L_2791:
        /*0094*/ 	.word	0x00000e90


	//   ....[1]....
        /*0098*/ 	.word	0x00001d90


	//   ....[2]....
        /*009c*/ 	.word	0x00002dd0


	//   ....[3]....
        /*00a0*/ 	.word	0x00003cd0


	//   ....[4]....
        /*00a4*/ 	.word	0x00004c50


	//   ....[5]....
        /*00a8*/ 	.word	0x00005b50


	//   ....[6]....
        /*00ac*/ 	.word	0x00006ae0


	//   ....[7]....
        /*00b0*/ 	.word	0x000079b0


	//   ....[8]....
        /*00b4*/ 	.word	0x00007ba0


	//   ....[9]....
        /*00b8*/ 	.word	0x00007cf0


	//   ....[10]....
        /*00bc*/ 	.word	0x00008db0


	//   ....[11]....
        /*00c0*/ 	.word	0x00008f00


	//   ....[12]....
        /*00c4*/ 	.word	0x00009fd0


	//   ....[13]....
        /*00c8*/ 	.word	0x0000a120


	//   ....[14]....
        /*00cc*/ 	.word	0x0000b1e0


	//   ....[15]....
        /*00d0*/ 	.word	0x0000b330


	//   ....[16]....
        /*00d4*/ 	.word	0x0000d310


	//   ....[17]....
        /*00d8*/ 	.word	0x0000e2e0


	//   ....[18]....
        /*00dc*/ 	.word	0x0000f440


	//   ....[19]....
        /*00e0*/ 	.word	0x00010580


	//----- nvinfo : EIATTR_EXIT_INSTR_OFFSETS
	.align		4
.L_2792:
        /*00e4*/ 	.byte	0x04, 0x1c
        /*00e6*/ 	.short	(.L_2794 - .L_2793)


	//   ....[0]....
.L_2793:
        /*00e8*/ 	.word	0x0000f7d0


	//   ....[1]....
        /*00ec*/ 	.word	0x0000f910


	//   ....[2]....
        /*00f0*/ 	.word	0x0000f950


	//   ....[3]....
        /*00f4*/ 	.word	0x0000f9e0


	//   ....[4]....
        /*00f8*/ 	.word	0x0000fa10


	//   ....[5]....
        /*00fc*/ 	.word	0x0000fa40


	//   ....[6]....
        /*0100*/ 	.word	0x0000fb10


	//   ....[7]....
        /*0104*/ 	.word	0x0000fb90


	//   ....[8]....
        /*0108*/ 	.word	0x0000fc70


	//   ....[9]....
        /*010c*/ 	.word	0x0000fd00


	//   ....[10]....
        /*0110*/ 	.word	0x0000fd20


	//   ....[11]....
        /*0114*/ 	.word	0x0000fdf0


	//   ....[12]....
        /*0118*/ 	.word	0x0000ffa0


	//   ....[13]....
        /*011c*/ 	.word	0x00010150


	//   ....[14]....
        /*0120*/ 	.word	0x000102f0


	//   ....[15]....
        /*0124*/ 	.word	0x00010320


	//   ....[16]....
        /*0128*/ 	.word	0x00010350


	//   ....[17]....
        /*012c*/ 	.word	0x000103f0


	//   ....[18]....
        /*0130*/ 	.word	0x00010420


	//   ....[19]....
        /*0134*/ 	.word	0x00010590


	//   ....[20]....
        /*0138*/ 	.word	0x000106e0


	//   ....[21]....
        /*013c*/ 	.word	0x00010860


	//   ....[22]....
        /*0140*/ 	.word	0x000108e0


	//----- nvinfo : EIATTR_MAX_THREADS
	.align		4
.L_2794:
        /*0144*/ 	.byte	0x04, 0x05
        /*0146*/ 	.short	(.L_2796 - .L_2795)
.L_2795:
        /*0148*/ 	.word	0x00000080
        /*014c*/ 	.word	0x00000001
        /*0150*/ 	.word	0x00000001


	//----- nvinfo : EIATTR_CRS_STACK_SIZE
	.align		4
.L_2796:
        /*0154*/ 	.byte	0x04, 0x1e
        /*0156*/ 	.short	(.L_2798 - .L_2797)
.L_2797:
        /*0158*/ 	.word	0x00000000


	//----- nvinfo : EIATTR_CBANK_PARAM_SIZE
	.align		4
.L_2798:
        /*015c*/ 	.byte	0x03, 0x19
        /*015e*/ 	.short	0x0038


	//----- nvinfo : EIATTR_PARAM_CBANK
	.align		4
        /*0160*/ 	.byte	0x04, 0x0a
        /*0162*/ 	.short	(.L_2800 - .L_2799)
	.align		4
.L_2799:
        /*0164*/ 	.word	index@(.nv.constant0._ZN2at6native27unrolled_elementwise_kernelIZZZNS0_29binary_cross_entropy_out_cudaERKNS_6TensorES4_RKSt8optionalIS2_ElRS2_ENKUlvE_clEvENKUlvE_clEvEUlddE_St5arrayIPcLm3EELi4E23TrivialOffsetCalculatorILi2EjESG_ILi1EjENS0_6memory12LoadWithCastILi2EEENSJ_13StoreWithCastILi1EEEEEviT_T0_T2_T3_T4_T5_)
        /*0168*/ 	.short	0x0380
        /*016a*/ 	.short	0x0038


	//----- nvinfo : EIATTR_SW_WAR
	.align		4
.L_2800:
        /*016c*/ 	.byte	0x04, 0x36
        /*016e*/ 	.short	(.L_2802 - .L_2801)
.L_2801:
        /*0170*/ 	.word	0x00000008
.L_2802:


//--------------------- .nv.info._ZN2at6native18elementwise_kernelILi128ELi2EZNS0_22gpu_kernel_impl_nocastIZZZNS0_29binary_cross_entropy_out_cudaERKNS_6TensorES5_RKSt8optionalIS3_ElRS3_ENKUlvE_clEvENKUlvE_clEvEUlddE_EEvRNS_18TensorIteratorBaseERKT_EUliE_EEviT1_ --------------------------
	.section	.nv.info._ZN2at6native18elementwise_kernelILi128ELi2EZNS0_22gpu_kernel_impl_nocastIZZZNS0_29binary_cross_entropy_out_cudaERKNS_6TensorES5_RKSt8optionalIS3_ElRS3_ENKUlvE_clEvENKUlvE_clEvEUlddE_EEvRNS_18TensorIteratorBaseERKT_EUliE_EEviT1_,"",@"SHT_CUDA_INFO"
	.sectionflags	@""
	.align	4


	//----- nvinfo : EIATTR_CUDA_API_VERSION
	.align		4
        /*0000*/ 	.byte	0x04, 0x37
        /*0002*/ 	.short	(.L_2804 - .L_2803)
.L_2803:
        /*0004*/ 	.word	0x00000082


	//----- nvinfo : EIATTR_KPARAM_INFO
	.align		4
.L_2804:
        /*0008*/ 	.byte	0x04, 0x17
        /*000a*/ 	.short	(.L_2806 - .L_2805)
.L_2805:
        /*000c*/ 	.word	0x00000000
        /*0010*/ 	.short	0x0001
        /*0012*/ 	.short	0x0008
        /*0014*/ 	.byte	0x00, 0xf0, 0x21, 0x0a


	//----- nvinfo : EIATTR_KPARAM_INFO
	.align		4
.L_2806:
        /*0018*/ 	.byte	0x04, 0x17
        /*001a*/ 	.short	(.L_2808 - .L_2807)
.L_2807:
        /*001c*/ 	.word	0x00000000
        /*0020*/ 	.short	0x0000
        /*0022*/ 	.short	0x0000
        /*0024*/ 	.byte	0x00, 0xf0, 0x11, 0x00


	//----- nvinfo : EIATTR_SPARSE_MMA_MASK
	.align		4
.L_2808:
        /*0028*/ 	.byte	0x03, 0x50
        /*002a*/ 	.short	0x0000


	//----- nvinfo : EIATTR_MAXREG_COUNT
	.align		4
        /*002c*/ 	.byte	0x03, 0x1b
        /*002e*/ 	.short	0x0080


	//----- nvinfo : EIATTR_EXTERNS
	.align		4
        /*0030*/ 	.byte	0x04, 0x0f
        /*0032*/ 	.short	(.L_2810 - .L_2809)


	//   ....[0]....
	.align		4
.L_2809:
        /*0034*/ 	.word	index@(__assertfail)


	//----- nvinfo : EIATTR_MERCURY_ISA_VERSION
	.align		4
.L_2810:
        /*0038*/ 	.byte	0x03, 0x5f
        /*003a*/ 	.short	0x0101


	//----- nvinfo : EIATTR_VRC_CTA_INIT_COUNT
	.align		4
        /*003c*/ 	.byte	0x02, 0x4a
	.zero		1
	.zero		1


	//----- nvinfo : EIATTR_SYSCALL_OFFSETS
	.align		4
        /*0040*/ 	.byte	0x04, 0x46
        /*0042*/ 	.short	(.L_2812 - .L_2811)


	//   ....[0]....
.L_2811:
        /*0044*/ 	.word	0x00001890


	//   ....[1]....
        /*0048*/ 	.word	0x000019e0


	//   ....[2]....
        /*004c*/ 	.word	0x00004190


	//   ....[3]....
        /*0050*/ 	.word	0x000042e0


	//----- nvinfo : EIATTR_EXIT_INSTR_OFFSETS
	.align		4
.L_2812:
        /*0054*/ 	.byte	0x04, 0x1c
        /*0056*/ 	.short	(.L_2814 - .L_2813)


	//   ....[0]....
.L_2813:
        /*0058*/ 	.word	0x00002990


	//   ....[1]....
        /*005c*/ 	.word	0x00005190


	//----- nvinfo : EIATTR_MAX_THREADS
	.align		4
.L_2814:
        /*0060*/ 	.byte	0x04, 0x05
        /*0062*/ 	.short	(.L_2816 - .L_2815)
.L_2815:
        /*0064*/ 	.word	0x00000080
        /*0068*/ 	.word	0x00000001
        /*006c*/ 	.word	0x00000001


	//----- nvinfo : EIATTR_CRS_STACK_SIZE
	.align		4
.L_2816:
        /*0070*/ 	.byte	0x04, 0x1e
        /*0072*/ 	.short	(.L_2818 - .L_2817)
.L_2817:
        /*0074*/ 	.word	0x00000000


	//----- nvinfo : EIATTR_CBANK_PARAM_SIZE
	.align		4
.L_2818:
        /*0078*/ 	.byte	0x03, 0x19
        /*007a*/ 	.short	0x0290


	//----- nvinfo : EIATTR_PARAM_CBANK
	.align		4
        /*007c*/ 	.byte	0x04, 0x0a
        /*007e*/ 	.short	(.L_2820 - .L_2819)
	.align		4
.L_2819:
        /*0080*/ 	.word	index@(.nv.constant0._ZN2at6native18elementwise_kernelILi128ELi2EZNS0_22gpu_kernel_impl_nocastIZZZNS0_29binary_cross_entropy_out_cudaERKNS_6TensorES5_RKSt8optionalIS3_ElRS3_ENKUlvE_clEvENKUlvE_clEvEUlddE_EEvRNS_18TensorIteratorBaseERKT_EUliE_EEviT1_)
        /*0084*/ 	.short	0x0380
        /*0086*/ 	.short	0x0290


	//----- nvinfo : EIATTR_SW_WAR
	.align		4
.L_2820:
        /*0088*/ 	.byte	0x04, 0x36
        /*008a*/ 	.short	(.L_2822 - .L_2821)
.L_2821:
        /*008c*/ 	.word	0x00000008
.L_2822:


//--------------------- .nv.info._ZN2at6native27unrolled_elementwise_kernelIZZZNS0_29binary_cross_entropy_out_cudaERKNS_6TensorES4_RKSt8optionalIS2_ElRS2_ENKUlvE_clEvENKUlvE_clEvEUlddE_St5arrayIPcLm3EELi4E23TrivialOffsetCalculatorILi2EjESG_ILi1EjENS0_6memory15LoadWithoutCastENSJ_16StoreWithoutCastEEEviT_T0_T2_T3_T4_T5_ --------------------------
	.section	.nv.info._ZN2at6native27unrolled_elementwise_kernelIZZZNS0_29binary_cross_entropy_out_cudaERKNS_6TensorES4_RKSt8optionalIS2_ElRS2_ENKUlvE_clEvENKUlvE_clEvEUlddE_St5arrayIPcLm3EELi4E23TrivialOffsetCalculatorILi2EjESG_ILi1EjENS0_6memory15LoadWithoutCastENSJ_16StoreWithoutCastEEEviT_T0_T2_T3_T4_T5_,"",@"SHT_CUDA_INFO"
	.sectionflags	@""
	.align	4


	//----- nvinfo : EIATTR_CUDA_API_VERSION
	.align		4
        /*0000*/ 	.byte	0x04, 0x37
        /*0002*/ 	.short	(.L_2824 - .L_2823)
.L_2823:
        /*0004*/ 	.word	0x00000082


	//----- nvinfo : EIATTR_KPARAM_INFO
	.align		4
.L_2824:
        /*0008*/ 	.byte	0x04, 0x17
        /*000a*/ 	.short	(.L_2826 - .L_2825)
.L_2825:
        /*000c*/ 	.word	0x00000000
        /*0010*/ 	.short	0x0006
        /*0012*/ 	.short	0x0023
        /*0014*/ 	.byte	0x00, 0xf0, 0x05, 0x00


	//----- nvinfo : EIATTR_KPARAM_INFO
	.align		4
.L_2826:
        /*0018*/ 	.byte	0x04, 0x17
        /*001a*/ 	.short	(.L_2828 - .L_2827)
.L_2827:
        /*001c*/ 	.word	0x00000000
        /*0020*/ 	.short	0x0005
        /*0022*/ 	.short	0x0022
        /*0024*/ 	.byte	0x00, 0xf0, 0x05, 0x00


	//----- nvinfo : EIATTR_KPARAM_INFO
	.align		4
.L_2828:
        /*0028*/ 	.byte	0x04, 0x17
        /*002a*/ 	.short	(.L_2830 - .L_2829)
.L_2829:
        /*002c*/ 	.word	0x00000000
        /*0030*/ 	.short	0x0004
        /*0032*/ 	.short	0x0021
        /*0034*/ 	.byte	0x00, 0xf0, 0x05, 0x00


	//----- nvinfo : EIATTR_KPARAM_INFO
	.align		4
.L_2830:
        /*0038*/ 	.byte	0x04, 0x17
        /*003a*/ 	.short	(.L_2832 - .L_2831)
.L_2831:
        /*003c*/ 	.word	0x00000000
        /*0040*/ 	.short	0x0003
        /*0042*/ 	.short	0x0020
        /*0044*/ 	.byte	0x00, 0xf0, 0x05, 0x00


	//----- nvinfo : EIATTR_KPARAM_INFO
	.align		4
.L_2832:
        /*0048*/ 	.byte	0x04, 0x17
        /*004a*/ 	.short	(.L_2834 - .L_2833)
.L_2833:
        /*004c*/ 	.word	0x00000000
        /*0050*/ 	.short	0x0002
        /*0052*/ 	.short	0x0008
        /*0054*/ 	.byte	0x00, 0xf0, 0x61, 0x00


	//----- nvinfo : EIATTR_KPARAM_INFO
	.align		4
.L_2834:
        /*0058*/ 	.byte	0x04, 0x17
        /*005a*/ 	.short	(.L_2836 - .L_2835)
.L_2835:
        /*005c*/ 	.word	0x00000000
        /*0060*/ 	.short	0x0001
        /*0062*/ 	.short	0x0004
        /*0064*/ 	.byte	0x00, 0xf0, 0x05, 0x00


	//----- nvinfo : EIATTR_KPARAM_INFO
	.align		4
.L_2836:
        /*0068*/ 	.byte	0x04, 0x17
        /*006a*/ 	.short	(.L_2838 - .L_2837)
.L_2837:
        /*006c*/ 	.word	0x00000000
        /*0070*/ 	.short	0x0000
        /*0072*/ 	.short	0x0000
        /*0074*/ 	.byte	0x00, 0xf0, 0x11, 0x00


	//----- nvinfo : EIATTR_SPARSE_MMA_MASK
	.align		4
.L_2838:
        /*0078*/ 	.byte	0x03, 0x50
        /*007a*/ 	.short	0x0000


	//----- nvinfo : EIATTR_MAXREG_COUNT
	.align		4
        /*007c*/ 	.byte	0x03, 0x1b
        /*007e*/ 	.short	0x00ff


	//----- nvinfo : EIATTR_EXTERNS
	.align		4
        /*0080*/ 	.byte	0x04, 0x0f
        /*0082*/ 	.short	(.L_2840 - .L_2839)


	//   ....[0]....
	.align		4
.L_2839:
        /*0084*/ 	.word	index@(__assertfail)


	//----- nvinfo : EIATTR_MERCURY_ISA_VERSION
	.align		4
.L_2840:
        /*0088*/ 	.byte	0x03, 0x5f
        /*008a*/ 	.short	0x0101


	//----- nvinfo : EIATTR_VRC_CTA_INIT_COUNT
	.align		4
        /*008c*/ 	.byte	0x02, 0x4a
	.zero		1
	.zero		1


	//----- nvinfo : EIATTR_SYSCALL_OFFSETS
	.align		4
        /*0090*/ 	.byte	0x04, 0x46
        /*0092*/ 	.short	(.L_2842 - .L_2841)


	//   ....[0]....
.L_2841:
        /*0094*/ 	.word	0x00000470


	//   ....[1]....
        /*0098*/ 	.word	0x000005c0


	//   ....[2]....
        /*009c*/ 	.word	0x00001640


	//   ....[3]....
        /*00a0*/ 	.word	0x00001790


	//   ....[4]....
        /*00a4*/ 	.word	0x000027f0


	//   ....[5]....
        /*00a8*/ 	.word	0x00002940


	//   ....[6]....
        /*00ac*/ 	.word	0x00003990


	//   ....[7]....
        /*00b0*/ 	.word	0x00003ae0


	//----- nvinfo : EIATTR_EXIT_INSTR_OFFSETS
	.align		4
.L_2842:
        /*00b4*/ 	.byte	0x04, 0x1c
        /*00b6*/ 	.short	(.L_2844 - .L_2843)


	//   ....[0]....
.L_2843:
        /*00b8*/ 	.word	0x00004b60


	//   ....[1]....
        /*00bc*/ 	.word	0x00004bb0


	//----- nvinfo : EIATTR_MAX_THREADS
	.align		4
.L_2844:
        /*00c0*/ 	.byte	0x04, 0x05
        /*00c2*/ 	.short	(.L_2846 - .L_2845)
.L_2845:
        /*00c4*/ 	.word	0x00000080
        /*00c8*/ 	.word	0x00000001
        /*00cc*/ 	.word	0x00000001


	//----- nvinfo : EIATTR_CRS_STACK_SIZE
	.align		4
.L_2846:
        /*00d0*/ 	.byte	0x04, 0x1e
        /*00d2*/ 	.short	(.L_2848 - .L_2847)
.L_2847:
        /*00d4*/ 	.word	0x00000000


	//----- nvinfo : EIATTR_CBANK_PARAM_SIZE
	.align		4
.L_2848:
        /*00d8*/ 	.byte	0x03, 0x19
        /*00da*/ 	.short	0x0024


	//----- nvinfo : EIATTR_PARAM_CBANK
	.align		4
        /*00dc*/ 	.byte	0x04, 0x0a
        /*00de*/ 	.short	(.L_2850 - .L_2849)
	.align		4
.L_2849:
        /*00e0*/ 	.word	index@(.nv.constant0._ZN2at6native27unrolled_elementwise_kernelIZZZNS0_29binary_cross_entropy_out_cudaERKNS_6TensorES4_RKSt8optionalIS2_ElRS2_ENKUlvE_clEvENKUlvE_clEvEUlddE_St5arrayIPcLm3EELi4E23TrivialOffsetCalculatorILi2EjESG_ILi1EjENS0_6memory15LoadWithoutCastENSJ_16StoreWithoutCastEEEviT_T0_T2_T3_T4_T5_)
        /*00e4*/ 	.short	0x0380
        /*00e6*/ 	.short	0x0024


	//----- nvinfo : EIATTR_SW_WAR
	.align		4
.L_2850:
        /*00e8*/ 	.byte	0x04, 0x36
        /*00ea*/ 	.short	(.L_2852 - .L_2851)
.L_2851:
        /*00ec*/ 	.word	0x00000008
.L_2852:


//--------------------- .nv.info._ZN2at6native29vectorized_elementwise_kernelILi2EZZZNS0_29binary_cross_entropy_out_cudaERKNS_6TensorES4_RKSt8optionalIS2_ElRS2_ENKUlvE_clEvENKUlvE_clEvEUlddE_St5arrayIPcLm3EEEEviT0_T1_ --------------------------
	.section	.nv.info._ZN2at6native29vectorized_elementwise_kernelILi2EZZZNS0_29binary_cross_entropy_out_cudaERKNS_6TensorES4_RKSt8optionalIS2_ElRS2_ENKUlvE_clEvENKUlvE_clEvEUlddE_St5arrayIPcLm3EEEEviT0_T1_,"",@"SHT_CUDA_INFO"
	.sectionflags	@""
	.align	4


	//----- nvinfo : EIATTR_CUDA_API_VERSION
	.align		4
        /*0000*/ 	.byte	0x04, 0x37
        /*0002*/ 	.short	(.L_2854 - .L_2853)
.L_2853:
        /*0004*/ 	.word	0x00000082


	//----- nvinfo : EIATTR_KPARAM_INFO
	.align		4
.L_2854:
        /*0008*/ 	.byte	0x04, 0x17
        /*000a*/ 	.short	(.L_2856 - .L_2855)
.L_2855:
        /*000c*/ 	.word	0x00000000
        /*0010*/ 	.short	0x0002
        /*0012*/ 	.short	0x0008
        /*0014*/ 	.byte	0x00, 0xf0, 0x61, 0x00


	//----- nvinfo : EIATTR_KPARAM_INFO
	.align		4
.L_2856:
        /*0018*/ 	.byte	0x04, 0x17
        /*001a*/ 	.short	(.L_2858 - .L_2857)
.L_2857:
        /*001c*/ 	.word	0x00000000
        /*0020*/ 	.short	0x0001
        /*0022*/ 	.short	0x0004
        /*0024*/ 	.byte	0x00, 0xf0, 0x05, 0x00


	//----- nvinfo : EIATTR_KPARAM_INFO
	.align		4
.L_2858:
        /*0028*/ 	.byte	0x04, 0x17
        /*002a*/ 	.short	(.L_2860 - .L_2859)
.L_2859:
        /*002c*/ 	.word	0x00000000
        /*0030*/ 	.short	0x0000
        /*0032*/ 	.short	0x0000
        /*0034*/ 	.byte	0x00, 0xf0, 0x11, 0x00


	//----- nvinfo : EIATTR_SPARSE_MMA_MASK
	.align		4
.L_2860:
        /*0038*/ 	.byte	0x03, 0x50
        /*003a*/ 	.short	0x0000


	//----- nvinfo : EIATTR_MAXREG_COUNT
	.align		4
        /*003c*/ 	.byte	0x03, 0x1b
        /*003e*/ 	.short	0x00ff


	//----- nvinfo : EIATTR_EXTERNS
	.align		4
        /*0040*/ 	.byte	0x04, 0x0f
        /*0042*/ 	.short	(.L_2862 - .L_2861)


	//   ....[0]....
	.align		4
.L_2861:
        /*0044*/ 	.word	index@(__assertfail)


	//----- nvinfo : EIATTR_MERCURY_ISA_VERSION
	.align		4
.L_2862:
        /*0048*/ 	.byte	0x03, 0x5f
        /*004a*/ 	.short	0x0101


	//----- nvinfo : EIATTR_VRC_CTA_INIT_COUNT
	.align		4
        /*004c*/ 	.byte	0x02, 0x4a
	.zero		1
	.zero		1


	//----- nvinfo : EIATTR_SYSCALL_OFFSETS
	.align		4
        /*0050*/ 	.byte	0x04, 0x46
        /*0052*/ 	.short	(.L_2864 - .L_2863)


	//   ....[0]....
.L_2863:
        /*0054*/ 	.word	0x00000760


	//   ....[1]....
        /*0058*/ 	.word	0x000008b0


	//   ....[2]....
        /*005c*/ 	.word	0x00001920


	//   ....[3]....
        /*0060*/ 	.word	0x00001a70


	//   ....[4]....
        /*0064*/ 	.word	0x00002ab0


	//   ....[5]....
        /*0068*/ 	.word	0x00002c00


	//   ....[6]....
        /*006c*/ 	.word	0x00003c30


	//   ....[7]....
        /*0070*/ 	.word	0x00003d80


	//   ....[8]....
        /*0074*/ 	.word	0x00004db0


	//   ....[9]....
        /*0078*/ 	.word	0x00004f00


	//   ....[10]....
        /*007c*/ 	.word	0x00005f40


	//   ....[11]....
        /*0080*/ 	.word	0x00006090


	//   ....[12]....
        /*0084*/ 	.word	0x000070e0


	//   ....[13]....
        /*0088*/ 	.word	0x00007230


	//   ....[14]....
        /*008c*/ 	.word	0x00008280


	//   ....[15]....
        /*0090*/ 	.word	0x000083d0


	//   ....[16]....
        /*0094*/ 	.word	0x00009880


	//   ....[17]....
        /*0098*/ 	.word	0x000099d0


	//   ....[18]....
        /*009c*/ 	.word	0x0000a9f0


	//   ....[19]....
        /*00a0*/ 	.word	0x0000ab40


	//   ....[20]....
        /*00a4*/ 	.word	0x0000bb20


	//   ....[21]....
        /*00a8*/ 	.word	0x0000bc70


	//   ....[22]....
        /*00ac*/ 	.word	0x0000cc50


	//   ....[23]....
        /*00b0*/ 	.word	0x0000cda0


	//   ....[24]....
        /*00b4*/ 	.word	0x0000dd90


	//   ....[25]....
        /*00b8*/ 	.word	0x0000dee0


	//   ....[26]....
        /*00bc*/ 	.word	0x0000eed0


	//   ....[27]....
        /*00c0*/ 	.word	0x0000f020


	//   ....[28]....
        /*00c4*/ 	.word	0x00010000


	//   ....[29]....
        /*00c8*/ 	.word	0x00010150


	//   ....[30]....
        /*00cc*/ 	.word	0x00011130


	//   ....[31]....
        /*00d0*/ 	.word	0x00011280


	//----- nvinfo : EIATTR_EXIT_INSTR_OFFSETS
	.align		4
.L_2864:
        /*00d4*/ 	.byte	0x04, 0x1c
        /*00d6*/ 	.short	(.L_2866 - .L_2865)


	//   ....[0]....
.L_2865:
        /*00d8*/ 	.word	0x00009600


	//   ....[1]....
        /*00dc*/ 	.word	0x00009650


	//   ....[2]....
        /*00e0*/ 	.word	0x000121b0


	//----- nvinfo : EIATTR_MAX_THREADS
	.align		4
.L_2866:
        /*00e4*/ 	.byte	0x04, 0x05
        /*00e6*/ 	.short	(.L_2868 - .L_2867)
.L_2867:
        /*00e8*/ 	.word	0x00000080
        /*00ec*/ 	.word	0x00000001
        /*00f0*/ 	.word	0x00000001


	//----- nvinfo : EIATTR_CRS_STACK_SIZE
	.align		4
.L_2868:
        /*00f4*/ 	.byte	0x04, 0x1e
        /*00f6*/ 	.short	(.L_2870 - .L_2869)
.L_2869:
        /*00f8*/ 	.word	0x00000000


	//----- nvinfo : EIATTR_CBANK_PARAM_SIZE
	.align		4
.L_2870:
        /*00fc*/ 	.byte	0x03, 0x19
        /*00fe*/ 	.short	0x0020


	//----- nvinfo : EIATTR_PARAM_CBANK
	.align		4
        /*0100*/ 	.byte	0x04, 0x0a
        /*0102*/ 	.short	(.L_2872 - .L_2871)
	.align		4
.L_2871:
        /*0104*/ 	.word	index@(.nv.constant0._ZN2at6native29vectorized_elementwise_kernelILi2EZZZNS0_29binary_cross_entropy_out_cudaERKNS_6TensorES4_RKSt8optionalIS2_ElRS2_ENKUlvE_clEvENKUlvE_clEvEUlddE_St5arrayIPcLm3EEEEviT0_T1_)
        /*0108*/ 	.short	0x0380
        /*010a*/ 	.short	0x0020


	//----- nvinfo : EIATTR_SW_WAR
	.align		4
.L_2872:
        /*010c*/ 	.byte	0x04, 0x36
        /*010e*/ 	.short	(.L_2874 - .L_2873)
.L_2873:
        /*0110*/ 	.word	0x00000008
.L_2874:


//--------------------- .nv.info._ZN2at6native29vectorized_elementwise_kernelILi4EZZZNS0_29binary_cross_entropy_out_cudaERKNS_6TensorES4_RKSt8optionalIS2_ElRS2_ENKUlvE_clEvENKUlvE_clEvEUlddE_St5arrayIPcLm3EEEEviT0_T1_ --------------------------
	.section	.nv.info._ZN2at6native29vectorized_elementwise_kernelILi4EZZZNS0_29binary_cross_entropy_out_cudaERKNS_6TensorES4_RKSt8optionalIS2_ElRS2_ENKUlvE_clEvENKUlvE_clEvEUlddE_St5arrayIPcLm3EEEEviT0_T1_,"",@"SHT_CUDA_INFO"
	.sectionflags	@""
	.align	4


	//----- nvinfo : EIATTR_CUDA_API_VERSION
	.align		4
        /*0000*/ 	.byte	0x04, 0x37
        /*0002*/ 	.short	(.L_2876 - .L_2875)
.L_2875:
        /*0004*/ 	.word	0x00000082


	//----- nvinfo : EIATTR_KPARAM_INFO
	.align		4
.L_2876:
        /*0008*/ 	.byte	0x04, 0x17
        /*000a*/ 	.short	(.L_2878 - .L_2877)
.L_2877:
        /*000c*/ 	.word	0x00000000
        /*0010*/ 	.short	0x0002
        /*0012*/ 	.short	0x0008
        /*0014*/ 	.byte	0x00, 0xf0, 0x61, 0x00


	//----- nvinfo : EIATTR_KPARAM_INFO
	.align		4
.L_2878:
        /*0018*/ 	.byte	0x04, 0x17
        /*001a*/ 	.short	(.L_2880 - .L_2879)
.L_2879:
        /*001c*/ 	.word	0x00000000
        /*0020*/ 	.short	0x0001
        /*0022*/ 	.short	0x0004
        /*0024*/ 	.byte	0x00, 0xf0, 0x05, 0x00


	//----- nvinfo : EIATTR_KPARAM_INFO
	.align		4
.L_2880:
        /*0028*/ 	.byte	0x04, 0x17
        /*002a*/ 	.short	(.L_2882 - .L_2881)
.L_2881:
        /*002c*/ 	.word	0x00000000
        /*0030*/ 	.short	0x0000
        /*0032*/ 	.short	0x0000
        /*0034*/ 	.byte	0x00, 0xf0, 0x11, 0x00


	//----- nvinfo : EIATTR_SPARSE_MMA_MASK
	.align		4
.L_2882:
        /*0038*/ 	.byte	0x03, 0x50
        /*003a*/ 	.short	0x0000


	//----- nvinfo : EIATTR_MAXREG_COUNT
	.align		4
        /*003c*/ 	.byte	0x03, 0x1b
        /*003e*/ 	.short	0x00ff


	//----- nvinfo : EIATTR_EXTERNS
	.align		4
        /*0040*/ 	.byte	0x04, 0x0f
        /*0042*/ 	.short	(.L_2884 - .L_2883)


	//   ....[0]....
	.align		4
.L_2883:
        /*0044*/ 	.word	index@(__assertfail)


	//----- nvinfo : EIATTR_MERCURY_ISA_VERSION
	.align		4
.L_2884:
        /*0048*/ 	.byte	0x03, 0x5f
        /*004a*/ 	.short	0x0101


	//----- nvinfo : EIATTR_VRC_CTA_INIT_COUNT
	.align		4
        /*004c*/ 	.byte	0x02, 0x4a
	.zero		1
	.zero		1


	//----- nvinfo : EIATTR_SYSCALL_OFFSETS
	.align		4
        /*0050*/ 	.byte	0x04, 0x46
        /*0052*/ 	.short	(.L_2886 - .L_2885)


	//   ....[0]....
.L_2885:
        /*0054*/ 	.word	0x00000760


	//   ....[1]....
        /*0058*/ 	.word	0x000008b0


	//   ....[2]....
        /*005c*/ 	.word	0x00001920


	//   ....[3]....
        /*0060*/ 	.word	0x00001a70


	//   ....[4]....
        /*0064*/ 	.word	0x00002ab0


	//   ....[5]....
        /*0068*/ 	.word	0x00002c00


	//   ....[6]....
        /*006c*/ 	.word	0x00003c30


	//   ....[7]....
        /*0070*/ 	.word	0x00003d80


	//   ....[8]....
        /*0074*/ 	.word	0x00004db0


	//   ....[9]....
        /*0078*/ 	.word	0x00004f00


	//   ....[10]....
        /*007c*/ 	.word	0x00005f40


	//   ....[11]....
        /*0080*/ 	.word	0x00006090


	//   ....[12]....
        /*0084*/ 	.word	0x000070e0


	//   ....[13]....
        /*0088*/ 	.word	0x00007230


	//   ....[14]....
        /*008c*/ 	.word	0x00008280


	//   ....[15]....
        /*0090*/ 	.word	0x000083d0


	//   ....[16]....
        /*0094*/ 	.word	0x00009840


	//   ....[17]....
        /*0098*/ 	.word	0x00009990


	//   ....[18]....
        /*009c*/ 	.word	0x0000a9b0


	//   ....[19]....
        /*00a0*/ 	.word	0x0000ab00


	//   ....[20]....
        /*00a4*/ 	.word	0x0000bae0


	//   ....[21]....
        /*00a8*/ 	.word	0x0000bc30


	//   ....[22]....
        /*00ac*/ 	.word	0x0000cc10


	//   ....[23]....
        /*00b0*/ 	.word	0x0000cd60


	//   ....[24]....
        /*00b4*/ 	.word	0x0000dd50


	//   ....[25]....
        /*00b8*/ 	.word	0x0000dea0


	//   ....[26]....
        /*00bc*/ 	.word	0x0000ee90


	//   ....[27]....
        /*00c0*/ 	.word	0x0000efe0


	//   ....[28]....
        /*00c4*/ 	.word	0x0000ffc0


	//   ....[29]....
        /*00c8*/ 	.word	0x00010110


	//   ....[30]....
        /*00cc*/ 	.word	0x000110f0


	//   ....[31]....
        /*00d0*/ 	.word	0x00011240


	//----- nvinfo : EIATTR_EXIT_INSTR_OFFSETS
	.align		4
.L_2886:
        /*00d4*/ 	.byte	0x04, 0x1c
        /*00d6*/ 	.short	(.L_2888 - .L_2887)


	//   ....[0]....
.L_2887:
        /*00d8*/ 	.word	0x00009600


	//   ....[1]....
        /*00dc*/ 	.word	0x00009650


	//   ....[2]....
        /*00e0*/ 	.word	0x00012150


	//----- nvinfo : EIATTR_MAX_THREADS
	.align		4
.L_2888:
        /*00e4*/ 	.byte	0x04, 0x05
        /*00e6*/ 	.short	(.L_2890 - .L_2889)
.L_2889:
        /*00e8*/ 	.word	0x00000080
        /*00ec*/ 	.word	0x00000001
        /*00f0*/ 	.word	0x00000001


	//----- nvinfo : EIATTR_CRS_STACK_SIZE
	.align		4
.L_2890:
        /*00f4*/ 	.byte	0x04, 0x1e
        /*00f6*/ 	.short	(.L_2892 - .L_2891)
.L_2891:
        /*00f8*/ 	.word	0x00000000


	//----- nvinfo : EIATTR_CBANK_PARAM_SIZE
	.align		4
.L_2892:
        /*00fc*/ 	.byte	0x03, 0x19
        /*00fe*/ 	.short	0x0020


	//----- nvinfo : EIATTR_PARAM_CBANK
	.align		4
        /*0100*/ 	.byte	0x04, 0x0a
        /*0102*/ 	.short	(.L_2894 - .L_2893)
	.align		4
.L_2893:
        /*0104*/ 	.word	index@(.nv.constant0._ZN2at6native29vectorized_elementwise_kernelILi4EZZZNS0_29binary_cross_entropy_out_cudaERKNS_6TensorES4_RKSt8optionalIS2_ElRS2_ENKUlvE_clEvENKUlvE_clEvEUlddE_St5arrayIPcLm3EEEEviT0_T1_)
        /*0108*/ 	.short	0x0380
        /*010a*/ 	.short	0x0020


	//----- nvinfo : EIATTR_SW_WAR
	.align		4
.L_2894:
        /*010c*/ 	.byte	0x04, 0x36
        /*010e*/ 	.short	(.L_2896 - .L_2895)
.L_2895:
        /*0110*/ 	.word	0x00000008
.L_2896:


//--------------------- .nv.info._ZN2at6native29vectorized_elementwise_kernelILi8EZZZNS0_29binary_cross_entropy_out_cudaERKNS_6TensorES4_RKSt8optionalIS2_ElRS2_ENKUlvE_clEvENKUlvE_clEvEUlddE_St5arrayIPcLm3EEEEviT0_T1_ --------------------------
	.section	.nv.info._ZN2at6native29vectorized_elementwise_kernelILi8EZZZNS0_29binary_cross_entropy_out_cudaERKNS_6TensorES4_RKSt8optionalIS2_ElRS2_ENKUlvE_clEvENKUlvE_clEvEUlddE_St5arrayIPcLm3EEEEviT0_T1_,"",@"SHT_CUDA_INFO"
	.sectionflags	@""
	.align	4


	//----- nvinfo : EIATTR_CUDA_API_VERSION
	.align		4
        /*0000*/ 	.byte	0x04, 0x37
        /*0002*/ 	.short	(.L_2898 - .L_2897)
.L_2897:
        /*0004*/ 	.word	0x00000082


	//----- nvinfo : EIATTR_KPARAM_INFO
	.align		4
.L_2898:
        /*0008*/ 	.byte	0x04, 0x17
        /*000a*/ 	.short	(.L_2900 - .L_2899)
.L_2899:
        /*000c*/ 	.word	0x00000000
        /*0010*/ 	.short	0x0002
        /*0012*/ 	.short	0x0008
        /*0014*/ 	.byte	0x00, 0xf0, 0x61, 0x00


	//----- nvinfo : EIATTR_KPARAM_INFO
	.align		4
.L_2900:
        /*0018*/ 	.byte	0x04, 0x17
        /*001a*/ 	.short	(.L_2902 - .L_2901)
.L_2901:
        /*001c*/ 	.word	0x00000000
        /*0020*/ 	.short	0x0001
        /*0022*/ 	.short	0x0004
        /*0024*/ 	.byte	0x00, 0xf0, 0x05, 0x00


	//----- nvinfo : EIATTR_KPARAM_INFO
	.align		4
.L_2902:
        /*0028*/ 	.byte	0x04, 0x17
        /*002a*/ 	.short	(.L_2904 - .L_2903)
.L_2903:
        /*002c*/ 	.word	0x00000000
        /*0030*/ 	.short	0x0000
        /*0032*/ 	.short	0x0000
        /*0034*/ 	.byte	0x00, 0xf0, 0x11, 0x00


	//----- nvinfo : EIATTR_SPARSE_MMA_MASK
	.align		4
.L_2904:
        /*0038*/ 	.byte	0x03, 0x50
        /*003a*/ 	.short	0x0000


	//----- nvinfo : EIATTR_MAXREG_COUNT
	.align		4
        /*003c*/ 	.byte	0x03, 0x1b
        /*003e*/ 	.short	0x00ff


	//----- nvinfo : EIATTR_EXTERNS
	.align		4
        /*0040*/ 	.byte	0x04, 0x0f
        /*0042*/ 	.short	(.L_2906 - .L_2905)


	//   ....[0]....
	.align		4
.L_2905:
        /*0044*/ 	.word	index@(__assertfail)


	//----- nvinfo : EIATTR_MERCURY_ISA_VERSION
	.align		4
.L_2906:
        /*0048*/ 	.byte	0x03, 0x5f
        /*004a*/ 	.short	0x0101


	//----- nvinfo : EIATTR_VRC_CTA_INIT_COUNT
	.align		4
        /*004c*/ 	.byte	0x02, 0x4a
	.zero		1
	.zero		1


	//----- nvinfo : EIATTR_SYSCALL_OFFSETS
	.align		4
        /*0050*/ 	.byte	0x04, 0x46
        /*0052*/ 	.short	(.L_2908 - .L_2907)


	//   ....[0]....
.L_2907:
        /*0054*/ 	.word	0x00000760


	//   ....[1]....
        /*0058*/ 	.word	0x000008b0


	//   ....[2]....
        /*005c*/ 	.word	0x00001920


	//   ....[3]....
        /*0060*/ 	.word	0x00001a70


	//   ....[4]....
        /*0064*/ 	.word	0x00002ab0


	//   ....[5]....
        /*0068*/ 	.word	0x00002c00


	//   ....[6]....
        /*006c*/ 	.word	0x00003c30


	//   ....[7]....
        /*0070*/ 	.word	0x00003d80


	//   ....[8]....
        /*0074*/ 	.word	0x00004db0


	//   ....[9]....
        /*0078*/ 	.word	0x00004f00


	//   ....[10]....
        /*007c*/ 	.word	0x00005f40


	//   ....[11]....
        /*0080*/ 	.word	0x00006090


	//   ....[12]....
        /*0084*/ 	.word	0x000070e0


	//   ....[13]....
        /*0088*/ 	.word	0x00007230


	//   ....[14]....
        /*008c*/ 	.word	0x00008280


	//   ....[15]....
        /*0090*/ 	.word	0x000083d0


	//   ....[16]....
        /*0094*/ 	.word	0x00009840


	//   ....[17]....
        /*0098*/ 	.word	0x00009990


	//   ....[18]....
        /*009c*/ 	.word	0x0000a9b0


	//   ....[19]....
        /*00a0*/ 	.word	0x0000ab00


	//   ....[20]....
        /*00a4*/ 	.word	0x0000bae0


	//   ....[21]....
        /*00a8*/ 	.word	0x0000bc30


	//   ....[22]....
        /*00ac*/ 	.word	0x0000cc10


	//   ....[23]....
        /*00b0*/ 	.word	0x0000cd60


	//   ....[24]....
        /*00b4*/ 	.word	0x0000dd50


	//   ....[25]....
        /*00b8*/ 	.word	0x0000dea0


	//   ....[26]....
        /*00bc*/ 	.word	0x0000ee90


	//   ....[27]....
        /*00c0*/ 	.word	0x0000efe0


	//   ....[28]....
        /*00c4*/ 	.word	0x0000ffc0


	//   ....[29]....
        /*00c8*/ 	.word	0x00010110


	//   ....[30]....
        /*00cc*/ 	.word	0x000110f0


	//   ....[31]....
        /*00d0*/ 	.word	0x00011240


	//----- nvinfo : EIATTR_EXIT_INSTR_OFFSETS
	.align		4
.L_2908:
        /*00d4*/ 	.byte	0x04, 0x1c
        /*00d6*/ 	.short	(.L_2910 - .L_2909)


	//   ....[0]....
.L_2909:
        /*00d8*/ 	.word	0x00009600


	//   ....[1]....
        /*00dc*/ 	.word	0x00009650


	//   ....[2]....
        /*00e0*/ 	.word	0x00012150


	//----- nvinfo : EIATTR_MAX_THREADS
	.align		4
.L_2910:
        /*00e4*/ 	.byte	0x04, 0x05
        /*00e6*/ 	.short	(.L_2912 - .L_2911)
.L_2911:
        /*00e8*/ 	.word	0x00000080
        /*00ec*/ 	.word	0x00000001
        /*00f0*/ 	.word	0x00000001


	//----- nvinfo : EIATTR_CRS_STACK_SIZE
	.align		4
.L_2912:
        /*00f4*/ 	.byte	0x04, 0x1e
        /*00f6*/ 	.short	(.L_2914 - .L_2913)
.L_2913:
        /*00f8*/ 	.word	0x00000000


	//----- nvinfo : EIATTR_CBANK_PARAM_SIZE
	.align		4
.L_2914:
        /*00fc*/ 	.byte	0x03, 0x19
        /*00fe*/ 	.short	0x0020


	//----- nvinfo : EIATTR_PARAM_CBANK
	.align		4
        /*0100*/ 	.byte	0x04, 0x0a
        /*0102*/ 	.short	(.L_2916 - .L_2915)
	.align		4
.L_2915:
        /*0104*/ 	.word	index@(.nv.constant0._ZN2at6native29vectorized_elementwise_kernelILi8EZZZNS0_29binary_cross_entropy_out_cudaERKNS_6TensorES4_RKSt8optionalIS2_ElRS2_ENKUlvE_clEvENKUlvE_clEvEUlddE_St5arrayIPcLm3EEEEviT0_T1_)
        /*0108*/ 	.short	0x0380
        /*010a*/ 	.short	0x0020


	//----- nvinfo : EIATTR_SW_WAR
	.align		4
.L_2916:
        /*010c*/ 	.byte	0x04, 0x36
        /*010e*/ 	.short	(.L_2918 - .L_2917)
.L_2917:
        /*0110*/ 	.word	0x00000008
.L_2918:


//--------------------- .nv.info._ZN2at6native18elementwise_kernelILi128ELi4EZNS0_15gpu_kernel_implIZZZN37_INTERNAL_cee6930f_7_Loss_cu_5b0651e139_GLOBAL__N__cee6930f_7_Loss_cu_5b0651e140binary_cross_entropy_backward_out_kernelERNS_6TensorERKS5_S8_S8_ENKUlvE_clEvENKUlvE2_clEvEUlN3c108BFloat16ESC_SC_E_EEvRNS_18TensorIteratorBaseERKT_EUliE_EEviT1_ --------------------------
	.section	.nv.info._ZN2at6native18elementwise_kernelILi128ELi4EZNS0_15gpu_kernel_implIZZZN37_INTERNAL_cee6930f_7_Loss_cu_5b0651e139_GLOBAL__N__cee6930f_7_Loss_cu_5b0651e140binary_cross_entropy_backward_out_kernelERNS_6TensorERKS5_S8_S8_ENKUlvE_clEvENKUlvE2_clEvEUlN3c108BFloat16ESC_SC_E_EEvRNS_18TensorIteratorBaseERKT_EUliE_EEviT1_,"",@"SHT_CUDA_INFO"
	.sectionflags	@""
	.align	4


	//----- nvinfo : EIATTR_CUDA_API_VERSION
	.align		4
        /*0000*/ 	.byte	0x04, 0x37
        /*0002*/ 	.short	(.L_2920 - .L_2919)
.L_2919:
        /*0004*/ 	.word	0x00000082


	//----- nvinfo : EIATTR_KPARAM_INFO
	.align		4
.L_2920:
        /*0008*/ 	.byte	0x04, 0x17
        /*000a*/ 	.short	(.L_2922 - .L_2921)
.L_2921:
        /*000c*/ 	.word	0x00000000
        /*0010*/ 	.short	0x0001
        /*0012*/ 	.short	0x0008
        /*0014*/ 	.byte	0x00, 0xf0, 0xc1, 0x0b


	//----- nvinfo : EIATTR_KPARAM_INFO
	.align		4
.L_2922:
        /*0018*/ 	.byte	0x04, 0x17
        /*001a*/ 	.short	(.L_2924 - .L_2923)
.L_2923:
        /*001c*/ 	.word	0x00000000
        /*0020*/ 	.short	0x0000
        /*0022*/ 	.short	0x0000
        /*0024*/ 	.byte	0x00, 0xf0, 0x11, 0x00


	//----- nvinfo : EIATTR_SPARSE_MMA_MASK
	.align		4
.L_2924:
        /*0028*/ 	.byte	0x03, 0x50
        /*002a*/ 	.short	0x0000


	//----- nvinfo : EIATTR_MAXREG_COUNT
	.align		4
        /*002c*/ 	.byte	0x03, 0x1b
        /*002e*/ 	.short	0x0080


	//----- nvinfo : EIATTR_EXTERNS
	.align		4
        /*0030*/ 	.byte	0x04, 0x0f
        /*0032*/ 	.short	(.L_2926 - .L_2925)


	//   ....[0]....
	.align		4
.L_2925:
        /*0034*/ 	.word	index@(__assertfail)


	//----- nvinfo : EIATTR_MERCURY_ISA_VERSION
	.align		4
.L_2926:
        /*0038*/ 	.byte	0x03, 0x5f
        /*003a*/ 	.short	0x0101


	//----- nvinfo : EIATTR_VRC_CTA_INIT_COUNT
	.align		4
        /*003c*/ 	.byte	0x02, 0x4a
	.zero		1
	.zero		1


	//----- nvinfo : EIATTR_SYSCALL_OFFSETS
	.align		4
        /*0040*/ 	.byte	0x04, 0x46
        /*0042*/ 	.short	(.L_2928 - .L_2927)


	//   ....[0]....
.L_2927:
        /*0044*/ 	.word	0x000027e0


	//   ....[1]....
        /*0048*/ 	.word	0x00003860


	//   ....[2]....
        /*004c*/ 	.word	0x00004800


	//   ....[3]....
        /*0050*/ 	.word	0x00005830


	//   ....[4]....
        /*0054*/ 	.word	0x000081a0


	//   ....[5]....
        /*0058*/ 	.word	0x00009220


	//   ....[6]....
        /*005c*/ 	.word	0x0000a1b0


	//   ....[7]....
        /*0060*/ 	.word	0x0000b030


	//   ....[8]....
        /*0064*/ 	.word	0x0000da90


	//   ....[9]....
        /*0068*/ 	.word	0x0000eb10


	//   ....[10]....
        /*006c*/ 	.word	0x0000faa0


	//   ....[11]....
        /*0070*/ 	.word	0x00010920


	//   ....[12]....
        /*0074*/ 	.word	0x000133a0


	//   ....[13]....
        /*0078*/ 	.word	0x00014420


	//   ....[14]....
        /*007c*/ 	.word	0x000153b0


	//   ....[15]....
        /*0080*/ 	.word	0x00016200


	//----- nvinfo : EIATTR_EXIT_INSTR_OFFSETS
	.align		4
.L_2928:
        /*0084*/ 	.byte	0x04, 0x1c
        /*0086*/ 	.short	(.L_2930 - .L_2929)


	//   ....[0]....
.L_2929:
        /*0088*/ 	.word	0x00010be0


	//   ....[1]....
        /*008c*/ 	.word	0x00015680


	//   ....[2]....
        /*0090*/ 	.word	0x000156c0


	//   ....[3]....
        /*0094*/ 	.word	0x00015760


	//   ....[4]....
        /*0098*/ 	.word	0x000157a0


	//   ....[5]....
        /*009c*/ 	.word	0x000157e0


	//   ....[6]....
        /*00a0*/ 	.word	0x00015870


	//   ....[7]....
        /*00a4*/ 	.word	0x000158b0


	//   ....[8]....
        /*00a8*/ 	.word	0x00015950


	//   ....[9]....
        /*00ac*/ 	.word	0x000159a0


	//   ....[10]....
        /*00b0*/ 	.word	0x000159f0


	//   ....[11]....
        /*00b4*/ 	.word	0x00015ad0


	//   ....[12]....
        /*00b8*/ 	.word	0x00015c40


	//   ....[13]....
        /*00bc*/ 	.word	0x00015db0


	//   ....[14]....
        /*00c0*/ 	.word	0x00015f10


	//   ....[15]....
        /*00c4*/ 	.word	0x00015f50


	//   ....[16]....
        /*00c8*/ 	.word	0x00015f90


	//   ....[17]....
        /*00cc*/ 	.word	0x00016040


	//   ....[18]....
        /*00d0*/ 	.word	0x000160a0


	//   ....[19]....
        /*00d4*/ 	.word	0x00016210


	//   ....[20]....
        /*00d8*/ 	.word	0x00016320


	//   ....[21]....
        /*00dc*/ 	.word	0x00016460


	//   ....[22]....
        /*00e0*/ 	.word	0x00016480


	//----- nvinfo : EIATTR_MAX_THREADS
	.align		4
.L_2930:
        /*00e4*/ 	.byte	0x04, 0x05
        /*00e6*/ 	.short	(.L_2932 - .L_2931)
.L_2931:
        /*00e8*/ 	.word	0x00000080
        /*00ec*/ 	.word	0x00000001
        /*00f0*/ 	.word	0x00000001


	//----- nvinfo : EIATTR_CRS_STACK_SIZE
	.align		4
.L_2932:
        /*00f4*/ 	.byte	0x04, 0x1e
        /*00f6*/ 	.short	(.L_2934 - .L_2933)
.L_2933:
        /*00f8*/ 	.word	0x00000000


	//----- nvinfo : EIATTR_CBANK_PARAM_SIZE
	.align		4
.L_2934:
        /*00fc*/ 	.byte	0x03, 0x19
        /*00fe*/ 	.short	0x02f8


	//----- nvinfo : EIATTR_PARAM_CBANK
	.align		4
        /*0100*/ 	.byte	0x04, 0x0a
        /*0102*/ 	.short	(.L_2936 - .L_2935)
	.align		4
.L_2935:
        /*0104*/ 	.word	index@(.nv.constant0._ZN2at6native18elementwise_kernelILi128ELi4EZNS0_15gpu_kernel_implIZZZN37_INTERNAL_cee6930f_7_Loss_cu_5b0651e139_GLOBAL__N__cee6930f_7_Loss_cu_5b0651e140binary_cross_entropy_backward_out_kernelERNS_6TensorERKS5_S8_S8_ENKUlvE_clEvENKUlvE2_clEvEUlN3c108BFloat16ESC_SC_E_EEvRNS_18TensorIteratorBaseERKT_EUliE_EEviT1_)
        /*0108*/ 	.short	0x0380
        /*010a*/ 	.short	0x02f8


	//----- nvinfo : EIATTR_SW_WAR
	.align		4
.L_2936:
        /*010c*/ 	.byte	0x04, 0x36
        /*010e*/ 	.short	(.L_2938 - .L_2937)
.L_2937:
        /*0110*/ 	.word	0x00000008
.L_2938:


//--------------------- .nv.info._ZN2at6native27unrolled_elementwise_kernelIZZZN37_INTERNAL_cee6930f_7_Loss_cu_5b0651e139_GLOBAL__N__cee6930f_7_Loss_cu_5b0651e140binary_cross_entropy_backward_out_kernelERNS_6TensorERKS4_S7_S7_ENKUlvE_clEvENKUlvE2_clEvEUlN3c108BFloat16ESB_SB_E_St5arrayIPcLm4EELi4E23TrivialOffsetCalculatorILi3EjESG_ILi1EjENS0_6memory12LoadWithCastILi3EEENSJ_13StoreWithCastILi1EEEEEviT_T0_T2_T3_T4_T5_ --------------------------
	.section	.nv.info._ZN2at6native27unrolled_elementwise_kernelIZZZN37_INTERNAL_cee6930f_7_Loss_cu_5b0651e139_GLOBAL__N__cee6930f_7_Loss_cu_5b0651e140binary_cross_entropy_backward_out_kernelERNS_6TensorERKS4_S7_S7_ENKUlvE_clEvENKUlvE2_clEvEUlN3c108BFloat16ESB_SB_E_St5arrayIPcLm4EELi4E23TrivialOffsetCalculatorILi3EjESG_ILi1EjENS0_6memory12LoadWithCastILi3EEENSJ_13StoreWithCastILi1EEEEEviT_T0_T2_T3_T4_T5_,"",@"SHT_CUDA_INFO"
	.sectionflags	@""
	.align	4


	//----- nvinfo : EIATTR_CUDA_API_VERSION
	.align		4
        /*0000*/ 	.byte	0x04, 0x37
        /*0002*/ 	.short	(.L_2940 - .L_2939)
.L_2939:
        /*0004*/ 	.word	0x00000082


	//----- nvinfo : EIATTR_KPARAM_INFO
	.align		4
.L_2940:
        /*0008*/ 	.byte	0x04, 0x17
        /*000a*/ 	.short	(.L_2942 - .L_2941)
.L_2941:
        /*000c*/ 	.word	0x00000000
        /*0010*/ 	.short	0x0006
        /*0012*/ 	.short	0x003c
        /*0014*/ 	.byte	0x00, 0xf0, 0x21, 0x00


	//----- nvinfo : EIATTR_KPARAM_INFO
	.align		4
.L_2942:
        /*0018*/ 	.byte	0x04, 0x17
        /*001a*/ 	.short	(.L_2944 - .L_2943)
.L_2943:
        /*001c*/ 	.word	0x00000000
        /*0020*/ 	.short	0x0005
        /*0022*/ 	.short	0x002c
        /*0024*/ 	.byte	0x00, 0xf0, 0x41, 0x00


	//----- nvinfo : EIATTR_KPARAM_INFO
	.align		4
.L_2944:
        /*0028*/ 	.byte	0x04, 0x17
        /*002a*/ 	.short	(.L_2946 - .L_2945)
.L_2945:
        /*002c*/ 	.word	0x00000000
        /*0030*/ 	.short	0x0004
        /*0032*/ 	.short	0x0029
        /*0034*/ 	.byte	0x00, 0xf0, 0x05, 0x00


	//----- nvinfo : EIATTR_KPARAM_INFO
	.align		4
.L_2946:
        /*0038*/ 	.byte	0x04, 0x17
        /*003a*/ 	.short	(.L_2948 - .L_2947)
.L_2947:
        /*003c*/ 	.word	0x00000000
        /*0040*/ 	.short	0x0003
        /*0042*/ 	.short	0x0028
        /*0044*/ 	.byte	0x00, 0xf0, 0x05, 0x00


	//----- nvinfo : EIATTR_KPARAM_INFO
	.align		4
.L_2948:
        /*0048*/ 	.byte	0x04, 0x17
        /*004a*/ 	.short	(.L_2950 - .L_2949)
.L_2949:
        /*004c*/ 	.word	0x00000000
        /*0050*/ 	.short	0x0002
        /*0052*/ 	.short	0x0008
        /*0054*/ 	.byte	0x00, 0xf0, 0x81, 0x00


	//----- nvinfo : EIATTR_KPARAM_INFO
	.align		4
.L_2950:
        /*0058*/ 	.byte	0x04, 0x17
        /*005a*/ 	.short	(.L_2952 - .L_2951)
.L_2951:
        /*005c*/ 	.word	0x00000000
        /*0060*/ 	.short	0x0001
        /*0062*/ 	.short	0x0004
        /*0064*/ 	.byte	0x00, 0xf0, 0x05, 0x00


	//----- nvinfo : EIATTR_KPARAM_INFO
	.align		4
.L_2952:
        /*0068*/ 	.byte	0x04, 0x17
        /*006a*/ 	.short	(.L_2954 - .L_2953)
.L_2953:
        /*006c*/ 	.word	0x00000000
        /*0070*/ 	.short	0x0000
        /*0072*/ 	.short	0x0000
        /*0074*/ 	.byte	0x00, 0xf0, 0x11, 0x00


	//----- nvinfo : EIATTR_SPARSE_MMA_MASK
	.align		4
.L_2954:
        /*0078*/ 	.byte	0x03, 0x50
        /*007a*/ 	.short	0x0000


	//----- nvinfo : EIATTR_MAXREG_COUNT
	.align		4
        /*007c*/ 	.byte	0x03, 0x1b
        /*007e*/ 	.short	0x00ff


	//----- nvinfo : EIATTR_EXTERNS
	.align		4
        /*0080*/ 	.byte	0x04, 0x0f
        /*0082*/ 	.short	(.L_2956 - .L_2955)


	//   ....[0]....
	.align		4
.L_2955:
        /*0084*/ 	.word	index@(__assertfail)


	//----- nvinfo : EIATTR_MERCURY_ISA_VERSION
	.align		4
.L_2956:
        /*0088*/ 	.byte	0x03, 0x5f
        /*008a*/ 	.short	0x0101


	//----- nvinfo : EIATTR_VRC_CTA_INIT_COUNT
	.align		4
        /*008c*/ 	.byte	0x02, 0x4a
	.zero		1
	.zero		1


	//----- nvinfo : EIATTR_SYSCALL_OFFSETS
	.align		4
        /*0090*/ 	.byte	0x04, 0x46
        /*0092*/ 	.short	(.L_2958 - .L_2957)


	//   ....[0]....
.L_2957:
        /*0094*/ 	.word	0x00001040


	//   ....[1]....
        /*0098*/ 	.word	0x000020f0


	//   ....[2]....
        /*009c*/ 	.word	0x000031a0


	//   ....[3]....
        /*00a0*/ 	.word	0x000043a0


	//   ....[4]....
        /*00a4*/ 	.word	0x00005450


	//   ....[5]....
        /*00a8*/ 	.word	0x00006500


	//   ....[6]....
        /*00ac*/ 	.word	0x00007640


	//   ....[7]....
        /*00b0*/ 	.word	0x000086f0


	//   ....[8]....
        /*00b4*/ 	.word	0x000097b0


	//   ....[9]....
        /*00b8*/ 	.word	0x0000a930


	//   ....[10]....
        /*00bc*/ 	.word	0x0000b9e0


	//   ....[11]....
        /*00c0*/ 	.word	0x0000c9b0


	//   ....[12]....
        /*00c4*/ 	.word	0x0000e040


	//   ....[13]....
        /*00c8*/ 	.word	0x0000ef60


	//   ....[14]....
        /*00cc*/ 	.word	0x0000fee0


	//   ....[15]....
        /*00d0*/ 	.word	0x00010e80


	//----- nvinfo : EIATTR_EXIT_INSTR_OFFSETS
	.align		4
.L_2958:
        /*00d4*/ 	.byte	0x04, 0x1c
        /*00d6*/ 	.short	(.L_2960 - .L_2959)


	//   ....[0]....
.L_2959:
        /*00d8*/ 	.word	0x00010190


	//   ....[1]....
        /*00dc*/ 	.word	0x00010300


	//   ....[2]....
        /*00e0*/ 	.word	0x00010340


	//   ....[3]....
        /*00e4*/ 	.word	0x000103e0


	//   ....[4]....
        /*00e8*/ 	.word	0x00010420


	//   ....[5]....
        /*00ec*/ 	.word	0x00010460


	//   ....[6]....
        /*00f0*/ 	.word	0x000104f0


	//   ....[7]....
        /*00f4*/ 	.word	0x00010530


	//   ....[8]....
        /*00f8*/ 	.word	0x000105d0


	//   ....[9]....
        /*00fc*/ 	.word	0x00010620


	//   ....[10]....
        /*0100*/ 	.word	0x00010670


	//   ....[11]....
        /*0104*/ 	.word	0x00010750


	//   ....[12]....
        /*0108*/ 	.word	0x000108c0


	//   ....[13]....
        /*010c*/ 	.word	0x00010a30


	//   ....[14]....
        /*0110*/ 	.word	0x00010b90


	//   ....[15]....
        /*0114*/ 	.word	0x00010bd0


	//   ....[16]....
        /*0118*/ 	.word	0x00010c10


	//   ....[17]....
        /*011c*/ 	.word	0x00010cc0


	//   ....[18]....
        /*0120*/ 	.word	0x00010d20


	//   ....[19]....
        /*0124*/ 	.word	0x00010e90


	//   ....[20]....
        /*0128*/ 	.word	0x00010fa0


	//   ....[21]....
        /*012c*/ 	.word	0x000110e0


	//   ....[22]....
        /*0130*/ 	.word	0x00011100


	//----- nvinfo : EIATTR_MAX_THREADS
	.align		4
.L_2960:
        /*0134*/ 	.byte	0x04, 0x05
        /*0136*/ 	.short	(.L_2962 - .L_2961)
.L_2961:
        /*0138*/ 	.word	0x00000080
        /*013c*/ 	.word	0x00000001
        /*0140*/ 	.word	0x00000001


	//----- nvinfo : EIATTR_CRS_STACK_SIZE
	.align		4
.L_2962:
        /*0144*/ 	.byte	0x04, 0x1e
        /*0146*/ 	.short	(.L_2964 - .L_2963)
.L_2963:
        /*0148*/ 	.word	0x00000000


	//----- nvinfo : EIATTR_CBANK_PARAM_SIZE
	.align		4
.L_2964:
        /*014c*/ 	.byte	0x03, 0x19
        /*014e*/ 	.short	0x0044


	//----- nvinfo : EIATTR_PARAM_CBANK
	.align		4
        /*0150*/ 	.byte	0x04, 0x0a
        /*0152*/ 	.short	(.L_2966 - .L_2965)
	.align		4
.L_2965:
        /*0154*/ 	.word	index@(.nv.constant0._ZN2at6native27unrolled_elementwise_kernelIZZZN37_INTERNAL_cee6930f_7_Loss_cu_5b0651e139_GLOBAL__N__cee6930f_7_Loss_cu_5b0651e140binary_cross_entropy_backward_out_kernelERNS_6TensorERKS4_S7_S7_ENKUlvE_clEvENKUlvE2_clEvEUlN3c108BFloat16ESB_SB_E_St5arrayIPcLm4EELi4E23TrivialOffsetCalculatorILi3EjESG_ILi1EjENS0_6memory12LoadWithCastILi3EEENSJ_13StoreWithCastILi1EEEEEviT_T0_T2_T3_T4_T5_)
        /*0158*/ 	.short	0x0380
        /*015a*/ 	.short	0x0044


	//----- nvinfo : EIATTR_SW_WAR
	.align		4
.L_2966:
        /*015c*/ 	.byte	0x04, 0x36
        /*015e*/ 	.short	(.L_2968 - .L_2967)
.L_2967:
        /*0160*/ 	.word	0x00000008
.L_2968:


//--------------------- .nv.info._ZN2at6native18elementwise_kernelILi128ELi4EZNS0_22gpu_kernel_impl_nocastIZZZN37_INTERNAL_cee6930f_7_Loss_cu_5b0651e139_GLOBAL__N__cee6930f_7_Loss_cu_5b0651e140binary_cross_entropy_backward_out_kernelERNS_6TensorERKS5_S8_S8_ENKUlvE_clEvENKUlvE2_clEvEUlN3c108BFloat16ESC_SC_E_EEvRNS_18TensorIteratorBaseERKT_EUliE_EEviT1_ --------------------------
	.section	.nv.info._ZN2at6native18elementwise_kernelILi128ELi4EZNS0_22gpu_kernel_impl_nocastIZZZN37_INTERNAL_cee6930f_7_Loss_cu_5b0651e139_GLOBAL__N__cee6930f_7_Loss_cu_5b0651e140binary_cross_entropy_backward_out_kernelERNS_6TensorERKS5_S8_S8_ENKUlvE_clEvENKUlvE2_clEvEUlN3c108BFloat16ESC_SC_E_EEvRNS_18TensorIteratorBaseERKT_EUliE_EEviT1_,"",@"SHT_CUDA_INFO"
	.sectionflags	@""
	.align	4


	//----- nvinfo : EIATTR_CUDA_API_VERSION
	.align		4
        /*0000*/ 	.byte	0x04, 0x37
        /*0002*/ 	.short	(.L_2970 - .L_2969)
.L_2969:
        /*0004*/ 	.word	0x00000082


	//----- nvinfo : EIATTR_KPARAM_INFO
	.align		4
.L_2970:
        /*0008*/ 	.byte	0x04, 0x17
        /*000a*/ 	.short	(.L_2972 - .L_2971)
.L_2971:
        /*000c*/ 	.word	0x00000000
        /*0010*/ 	.short	0x0001
        /*0012*/ 	.short	0x0008
        /*0014*/ 	.byte	0x00, 0xf0, 0xc1, 0x0b


	//----- nvinfo : EIATTR_KPARAM_INFO
	.align		4
.L_2972:
        /*0018*/ 	.byte	0x04, 0x17
        /*001a*/ 	.short	(.L_2974 - .L_2973)
.L_2973:
        /*001c*/ 	.word	0x00000000
        /*0020*/ 	.short	0x0000
        /*0022*/ 	.short	0x0000
        /*0024*/ 	.byte	0x00, 0xf0, 0x11, 0x00


	//----- nvinfo : EIATTR_SPARSE_MMA_MASK
	.align		4
.L_2974:
        /*0028*/ 	.byte	0x03, 0x50
        /*002a*/ 	.short	0x0000


	//----- nvinfo : EIATTR_MAXREG_COUNT
	.align		4
        /*002c*/ 	.byte	0x03, 0x1b
        /*002e*/ 	.short	0x0080


	//----- nvinfo : EIATTR_MERCURY_ISA_VERSION
	.align		4
        /*0030*/ 	.byte	0x03, 0x5f
        /*0032*/ 	.short	0x0101


	//----- nvinfo : EIATTR_VRC_CTA_INIT_COUNT
	.align		4
        /*0034*/ 	.byte	0x02, 0x4a
	.zero		1
	.zero		1


	//----- nvinfo : EIATTR_EXIT_INSTR_OFFSETS
	.align		4
        /*0038*/ 	.byte	0x04, 0x1c
        /*003a*/ 	.short	(.L_2976 - .L_2975)


	//   ....[0]....
.L_2975:
        /*003c*/ 	.word	0x00000720


	//   ....[1]....
        /*0040*/ 	.word	0x00000900


	//   ....[2]....
        /*0044*/ 	.word	0x00005710


	//   ....[3]....
        /*0048*/ 	.word	0x000070b0


	//----- nvinfo : EIATTR_MAX_THREADS
	.align		4
.L_2976:
        /*004c*/ 	.byte	0x04, 0x05
        /*004e*/ 	.short	(.L_2978 - .L_2977)
.L_2977:
        /*0050*/ 	.word	0x00000080
        /*0054*/ 	.word	0x00000001
        /*0058*/ 	.word	0x00000001


	//----- nvinfo : EIATTR_CRS_STACK_SIZE
	.align		4
.L_2978:
        /*005c*/ 	.byte	0x04, 0x1e
        /*005e*/ 	.short	(.L_2980 - .L_2979)
.L_2979:
        /*0060*/ 	.word	0x00000000


	//----- nvinfo : EIATTR_CBANK_PARAM_SIZE
	.align		4
.L_2980:
        /*0064*/ 	.byte	0x03, 0x19
        /*0066*/ 	.short	0x02f8


	//----- nvinfo : EIATTR_PARAM_CBANK
	.align		4
        /*0068*/ 	.byte	0x04, 0x0a
        /*006a*/ 	.short	(.L_2982 - .L_2981)
	.align		4
.L_2981:
        /*006c*/ 	.word	index@(.nv.constant0._ZN2at6native18elementwise_kernelILi128ELi4EZNS0_22gpu_kernel_impl_nocastIZZZN37_INTERNAL_cee6930f_7_Loss_cu_5b0651e139_GLOBAL__N__cee6930f_7_Loss_cu_5b0651e140binary_cross_entropy_backward_out_kernelERNS_6TensorERKS5_S8_S8_ENKUlvE_clEvENKUlvE2_clEvEUlN3c108BFloat16ESC_SC_E_EEvRNS_18TensorIteratorBaseERKT_EUliE_EEviT1_)
        /*0070*/ 	.short	0x0380
        /*0072*/ 	.short	0x02f8


	//----- nvinfo : EIATTR_SW_WAR
	.align		4
.L_2982:
        /*0074*/ 	.byte	0x04, 0x36
        /*0076*/ 	.short	(.L_2984 - .L_2983)
.L_2983:
        /*0078*/ 	.word	0x00000008
.L_2984:


//--------------------- .nv.info._ZN2at6native27unrolled_elementwise_kernelIZZZN37_INTERNAL_cee6930f_7_Loss_cu_5b0651e139_GLOBAL__N__cee6930f_7_Loss_cu_5b0651e140binary_cross_entropy_backward_out_kernelERNS_6TensorERKS4_S7_S7_ENKUlvE_clEvENKUlvE2_clEvEUlN3c108BFloat16ESB_SB_E_St5arrayIPcLm4EELi4E23TrivialOffsetCalculatorILi3EjESG_ILi1EjENS0_6memory15LoadWithoutCastENSJ_16StoreWithoutCastEEEviT_T0_T2_T3_T4_T5_ --------------------------
	.section	.nv.info._ZN2at6native27unrolled_elementwise_kernelIZZZN37_INTERNAL_cee6930f_7_Loss_cu_5b0651e139_GLOBAL__N__cee6930f_7_Loss_cu_5b0651e140binary_cross_entropy_backward_out_kernelERNS_6TensorERKS4_S7_S7_ENKUlvE_clEvENKUlvE2_clEvEUlN3c108BFloat16ESB_SB_E_St5arrayIPcLm4EELi4E23TrivialOffsetCalculatorILi3EjESG_ILi1EjENS0_6memory15LoadWithoutCastENSJ_16StoreWithoutCastEEEviT_T0_T2_T3_T4_T5_,"",@"SHT_CUDA_INFO"
	.sectionflags	@""
	.align	4


	//----- nvinfo : EIATTR_CUDA_API_VERSION
	.align		4
        /*0000*/ 	.byte	0x04, 0x37
        /*0002*/ 	.short	(.L_2986 - .L_2985)
.L_2985:
        /*0004*/ 	.word	0x00000082


	//----- nvinfo : EIATTR_KPARAM_INFO
	.align		4
.L_2986:
        /*0008*/ 	.byte	0x04, 0x17
        /*000a*/ 	.short	(.L_2988 - .L_2987)
.L_2987:
        /*000c*/ 	.word	0x00000000
        /*0010*/ 	.short	0x0006
        /*0012*/ 	.short	0x002b
        /*0014*/ 	.byte	0x00, 0xf0, 0x05, 0x00


	//----- nvinfo : EIATTR_KPARAM_INFO
	.align		4
.L_2988:
        /*0018*/ 	.byte	0x04, 0x17
        /*001a*/ 	.short	(.L_2990 - .L_2989)
.L_2989:
        /*001c*/ 	.word	0x00000000
        /*0020*/ 	.short	0x0005
        /*0022*/ 	.short	0x002a
        /*0024*/ 	.byte	0x00, 0xf0, 0x05, 0x00


	//----- nvinfo : EIATTR_KPARAM_INFO
	.align		4
.L_2990:
        /*0028*/ 	.byte	0x04, 0x17
        /*002a*/ 	.short	(.L_2992 - .L_2991)
.L_2991:
        /*002c*/ 	.word	0x00000000
        /*0030*/ 	.short	0x0004
        /*0032*/ 	.short	0x0029
        /*0034*/ 	.byte	0x00, 0xf0, 0x05, 0x00


	//----- nvinfo : EIATTR_KPARAM_INFO
	.align		4
.L_2992:
        /*0038*/ 	.byte	0x04, 0x17
        /*003a*/ 	.short	(.L_2994 - .L_2993)
.L_2993:
        /*003c*/ 	.word	0x00000000
        /*0040*/ 	.short	0x0003
        /*0042*/ 	.short	0x0028
        /*0044*/ 	.byte	0x00, 0xf0, 0x05, 0x00


	//----- nvinfo : EIATTR_KPARAM_INFO
	.align		4
.L_2994:
        /*0048*/ 	.byte	0x04, 0x17
        /*004a*/ 	.short	(.L_2996 - .L_2995)
.L_2995:
        /*004c*/ 	.word	0x00000000
        /*0050*/ 	.short	0x0002
        /*0052*/ 	.short	0x0008
        /*0054*/ 	.byte	0x00, 0xf0, 0x81, 0x00


	//----- nvinfo : EIATTR_KPARAM_INFO
	.align		4
.L_2996:
        /*0058*/ 	.byte	0x04, 0x17
        /*005a*/ 	.short	(.L_2998 - .L_2997)
.L_2997:
        /*005c*/ 	.word	0x00000000
        /*0060*/ 	.short	0x0001
        /*0062*/ 	.short	0x0004
        /*0064*/ 	.byte	0x00, 0xf0, 0x05, 0x00


	//----- nvinfo : EIATTR_KPARAM_INFO
	.align		4
.L_2998:
        /*0068*/ 	.byte	0x04, 0x17
        /*006a*/ 	.short	(.L_3000 - .L_2999)
.L_2999:
        /*006c*/ 	.word	0x00000000
        /*0070*/ 	.short	0x0000
        /*0072*/ 	.short	0x0000
        /*0074*/ 	.byte	0x00, 0xf0, 0x11, 0x00


	//----- nvinfo : EIATTR_SPARSE_MMA_MASK
	.align		4
.L_3000:
        /*0078*/ 	.byte	0x03, 0x50
        /*007a*/ 	.short	0x0000


	//----- nvinfo : EIATTR_MAXREG_COUNT
	.align		4
        /*007c*/ 	.byte	0x03, 0x1b
        /*007e*/ 	.short	0x00ff


	//----- nvinfo : EIATTR_MERCURY_ISA_VERSION
	.align		4
        /*0080*/ 	.byte	0x03, 0x5f
        /*0082*/ 	.short	0x0101


	//----- nvinfo : EIATTR_VRC_CTA_INIT_COUNT
	.align		4
        /*0084*/ 	.byte	0x02, 0x4a
	.zero		1
	.zero		1


	//----- nvinfo : EIATTR_EXIT_INSTR_OFFSETS
	.align		4
        /*0088*/ 	.byte	0x04, 0x1c
        /*008a*/ 	.short	(.L_3002 - .L_3001)


	//   ....[0]....
.L_3001:
        /*008c*/ 	.word	0x00000bd0


	//   ....[1]....
        /*0090*/ 	.word	0x00000c20


	//----- nvinfo : EIATTR_MAX_THREADS
	.align		4
.L_3002:
        /*0094*/ 	.byte	0x04, 0x05
        /*0096*/ 	.short	(.L_3004 - .L_3003)
.L_3003:
        /*0098*/ 	.word	0x00000080
        /*009c*/ 	.word	0x00000001
        /*00a0*/ 	.word	0x00000001


	//----- nvinfo : EIATTR_CRS_STACK_SIZE
	.align		4
.L_3004:
        /*00a4*/ 	.byte	0x04, 0x1e
        /*00a6*/ 	.short	(.L_3006 - .L_3005)
.L_3005:
        /*00a8*/ 	.word	0x00000000


	//----- nvinfo : EIATTR_CBANK_PARAM_SIZE
	.align		4
.L_3006:
        /*00ac*/ 	.byte	0x03, 0x19
        /*00ae*/ 	.short	0x002c


	//----- nvinfo : EIATTR_PARAM_CBANK
	.align		4
        /*00b0*/ 	.byte	0x04, 0x0a
        /*00b2*/ 	.short	(.L_3008 - .L_3007)
	.align		4
.L_3007:
        /*00b4*/ 	.word	index@(.nv.constant0._ZN2at6native27unrolled_elementwise_kernelIZZZN37_INTERNAL_cee6930f_7_Loss_cu_5b0651e139_GLOBAL__N__cee6930f_7_Loss_cu_5b0651e140binary_cross_entropy_backward_out_kernelERNS_6TensorERKS4_S7_S7_ENKUlvE_clEvENKUlvE2_clEvEUlN3c108BFloat16ESB_SB_E_St5arrayIPcLm4EELi4E23TrivialOffsetCalculatorILi3EjESG_ILi1EjENS0_6memory15LoadWithoutCastENSJ_16StoreWithoutCastEEEviT_T0_T2_T3_T4_T5_)
        /*00b8*/ 	.short	0x0380
        /*00ba*/ 	.short	0x002c


	//----- nvinfo : EIATTR_SW_WAR
	.align		4
.L_3008:
        /*00bc*/ 	.byte	0x04, 0x36
        /*00be*/ 	.short	(.L_3010 - .L_3009)
.L_3009:
        /*00c0*/ 	.word	0x00000008
.L_3010:


//--------------------- .nv.info._ZN2at6native29vectorized_elementwise_kernelILi2EZZZN37_INTERNAL_cee6930f_7_Loss_cu_5b0651e139_GLOBAL__N__cee6930f_7_Loss_cu_5b0651e140binary_cross_entropy_backward_out_kernelERNS_6TensorERKS4_S7_S7_ENKUlvE_clEvENKUlvE2_clEvEUlN3c108BFloat16ESB_SB_E_St5arrayIPcLm4EEEEviT0_T1_ --------------------------
	.section	.nv.info._ZN2at6native29vectorized_elementwise_kernelILi2EZZZN37_INTERNAL_cee6930f_7_Loss_cu_5b0651e139_GLOBAL__N__cee6930f_7_Loss_cu_5b0651e140binary_cross_entropy_backward_out_kernelERNS_6TensorERKS4_S7_S7_ENKUlvE_clEvENKUlvE2_clEvEUlN3c108BFloat16ESB_SB_E_St5arrayIPcLm4EEEEviT0_T1_,"",@"SHT_CUDA_INFO"
	.sectionflags	@""
	.align	4


	//----- nvinfo : EIATTR_CUDA_API_VERSION
	.align		4
        /*0000*/ 	.byte	0x04, 0x37
        /*0002*/ 	.short	(.L_3012 - .L_3011)
.L_3011:
        /*0004*/ 	.word	0x00000082


	//----- nvinfo : EIATTR_KPARAM_INFO
	.align		4
.L_3012:
        /*0008*/ 	.byte	0x04, 0x17
        /*000a*/ 	.short	(.L_3014 - .L_3013)
.L_3013:
        /*000c*/ 	.word	0x00000000
        /*0010*/ 	.short	0x0002
        /*0012*/ 	.short	0x0008
        /*0014*/ 	.byte	0x00, 0xf0, 0x81, 0x00


	//----- nvinfo : EIATTR_KPARAM_INFO
	.align		4
.L_3014:
        /*0018*/ 	.byte	0x04, 0x17
        /*001a*/ 	.short	(.L_3016 - .L_3015)
.L_3015:
        /*001c*/ 	.word	0x00000000
        /*0020*/ 	.short	0x0001
        /*0022*/ 	.short	0x0004
        /*0024*/ 	.byte	0x00, 0xf0, 0x05, 0x00


	//----- nvinfo : EIATTR_KPARAM_INFO
	.align		4
.L_3016:
        /*0028*/ 	.byte	0x04, 0x17
        /*002a*/ 	.short	(.L_3018 - .L_3017)
.L_3017:
        /*002c*/ 	.word	0x00000000
        /*0030*/ 	.short	0x0000
        /*0032*/ 	.short	0x0000
        /*0034*/ 	.byte	0x00, 0xf0, 0x11, 0x00


	//----- nvinfo : EIATTR_SPARSE_MMA_MASK
	.align		4
.L_3018:
        /*0038*/ 	.byte	0x03, 0x50
        /*003a*/ 	.short	0x0000


	//----- nvinfo : EIATTR_MAXREG_COUNT
	.align		4
        /*003c*/ 	.byte	0x03, 0x1b
        /*003e*/ 	.short	0x00ff


	//----- nvinfo : EIATTR_MERCURY_ISA_VERSION
	.align		4
        /*0040*/ 	.byte	0x03, 0x5f
        /*0042*/ 	.short	0x0101


	//----- nvinfo : EIATTR_VRC_CTA_INIT_COUNT
	.align		4
        /*0044*/ 	.byte	0x02, 0x4a
	.zero		1
	.zero		1


	//----- nvinfo : EIATTR_EXIT_INSTR_OFFSETS
	.align		4
        /*0048*/ 	.byte	0x04, 0x1c
        /*004a*/ 	.short	(.L_3020 - .L_3019)


	//   ....[0]....
.L_3019:
        /*004c*/ 	.word	0x00001870


	//   ....[1]....
        /*0050*/ 	.word	0x000018c0


	//   ....[2]....
        /*0054*/ 	.word	0x000025a0


	//----- nvinfo : EIATTR_MAX_THREADS
	.align		4
.L_3020:
        /*0058*/ 	.byte	0x04, 0x05
        /*005a*/ 	.short	(.L_3022 - .L_3021)
.L_3021:
        /*005c*/ 	.word	0x00000080
        /*0060*/ 	.word	0x00000001
        /*0064*/ 	.word	0x00000001


	//----- nvinfo : EIATTR_CRS_STACK_SIZE
	.align		4
.L_3022:
        /*0068*/ 	.byte	0x04, 0x1e
        /*006a*/ 	.short	(.L_3024 - .L_3023)
.L_3023:
        /*006c*/ 	.word	0x00000000


	//----- nvinfo : EIATTR_CBANK_PARAM_SIZE
	.align		4
.L_3024:
        /*0070*/ 	.byte	0x03, 0x19
        /*0072*/ 	.short	0x0028


	//----- nvinfo : EIATTR_PARAM_CBANK
	.align		4
        /*0074*/ 	.byte	0x04, 0x0a
        /*0076*/ 	.short	(.L_3026 - .L_3025)
	.align		4
.L_3025:
        /*0078*/ 	.word	index@(.nv.constant0._ZN2at6native29vectorized_elementwise_kernelILi2EZZZN37_INTERNAL_cee6930f_7_Loss_cu_5b0651e139_GLOBAL__N__cee6930f_7_Loss_cu_5b0651e140binary_cross_entropy_backward_out_kernelERNS_6TensorERKS4_S7_S7_ENKUlvE_clEvENKUlvE2_clEvEUlN3c108BFloat16ESB_SB_E_St5arrayIPcLm4EEEEviT0_T1_)
        /*007c*/ 	.short	0x0380
        /*007e*/ 	.short	0x0028


	//----- nvinfo : EIATTR_SW_WAR
	.align		4
.L_3026:
        /*0080*/ 	.byte	0x04, 0x36
        /*0082*/ 	.short	(.L_3028 - .L_3027)
.L_3027:
        /*0084*/ 	.word	0x00000008
.L_3028:


//--------------------- .nv.info._ZN2at6native29vectorized_elementwise_kernelILi4EZZZN37_INTERNAL_cee6930f_7_Loss_cu_5b0651e139_GLOBAL__N__cee6930f_7_Loss_cu_5b0651e140binary_cross_entropy_backward_out_kernelERNS_6TensorERKS4_S7_S7_ENKUlvE_clEvENKUlvE2_clEvEUlN3c108BFloat16ESB_SB_E_St5arrayIPcLm4EEEEviT0_T1_ --------------------------
	.section	.nv.info._ZN2at6native29vectorized_elementwise_kernelILi4EZZZN37_INTERNAL_cee6930f_7_Loss_cu_5b0651e139_GLOBAL__N__cee6930f_7_Loss_cu_5b0651e140binary_cross_entropy_backward_out_kernelERNS_6TensorERKS4_S7_S7_ENKUlvE_clEvENKUlvE2_clEvEUlN3c108BFloat16ESB_SB_E_St5arrayIPcLm4EEEEviT0_T1_,"",@"SHT_CUDA_INFO"
	.sectionflags	@""
	.align	4


	//----- nvinfo : EIATTR_CUDA_API_VERSION
	.align		4
        /*0000*/ 	.byte	0x04, 0x37
        /*0002*/ 	.short	(.L_3030 - .L_3029)
.L_3029:
        /*0004*/ 	.word	0x00000082


	//----- nvinfo : EIATTR_KPARAM_INFO
	.align		4
.L_3030:
        /*0008*/ 	.byte	0x04, 0x17
        /*000a*/ 	.short	(.L_3032 - .L_3031)
.L_3031:
        /*000c*/ 	.word	0x00000000
        /*0010*/ 	.short	0x0002
        /*0012*/ 	.short	0x0008
        /*0014*/ 	.byte	0x00, 0xf0, 0x81, 0x00


	//----- nvinfo : EIATTR_KPARAM_INFO
	.align		4
.L_3032:
        /*0018*/ 	.byte	0x04, 0x17
        /*001a*/ 	.short	(.L_3034 - .L_3033)
.L_3033:
        /*001c*/ 	.word	0x00000000
        /*0020*/ 	.short	0x0001
        /*0022*/ 	.short	0x0004
        /*0024*/ 	.byte	0x00, 0xf0, 0x05, 0x00


	//----- nvinfo : EIATTR_KPARAM_INFO
	.align		4
.L_3034:
        /*0028*/ 	.byte	0x04, 0x17
        /*002a*/ 	.short	(.L_3036 - .L_3035)
.L_3035:
        /*002c*/ 	.word	0x00000000
        /*0030*/ 	.short	0x0000
        /*0032*/ 	.short	0x0000
        /*0034*/ 	.byte	0x00, 0xf0, 0x11, 0x00


	//----- nvinfo : EIATTR_SPARSE_MMA_MASK
	.align		4
.L_3036:
        /*0038*/ 	.byte	0x03, 0x50
        /*003a*/ 	.short	0x0000


	//----- nvinfo : EIATTR_MAXREG_COUNT
	.align		4
        /*003c*/ 	.byte	0x03, 0x1b
        /*003e*/ 	.short	0x00ff


	//----- nvinfo : EIATTR_MERCURY_ISA_VERSION
	.align		4
        /*0040*/ 	.byte	0x03, 0x5f
        /*0042*/ 	.short	0x0101


	//----- nvinfo : EIATTR_VRC_CTA_INIT_COUNT
	.align		4
        /*0044*/ 	.byte	0x02, 0x4a
	.zero		1
	.zero		1


	//----- nvinfo : EIATTR_EXIT_INSTR_OFFSETS
	.align		4
        /*0048*/ 	.byte	0x04, 0x1c
        /*004a*/ 	.short	(.L_3038 - .L_3037)


	//   ....[0]....
.L_3037:
        /*004c*/ 	.word	0x00001860


	//   ....[1]....
        /*0050*/ 	.word	0x000018b0


	//   ....[2]....
        /*0054*/ 	.word	0x00002520


	//----- nvinfo : EIATTR_MAX_THREADS
	.align		4
.L_3038:
        /*0058*/ 	.byte	0x04, 0x05
        /*005a*/ 	.short	(.L_3040 - .L_3039)
.L_3039:
        /*005c*/ 	.word	0x00000080
        /*0060*/ 	.word	0x00000001
        /*0064*/ 	.word	0x00000001


	//----- nvinfo : EIATTR_CRS_STACK_SIZE
	.align		4
.L_3040:
        /*0068*/ 	.byte	0x04, 0x1e
        /*006a*/ 	.short	(.L_3042 - .L_3041)
.L_3041:
        /*006c*/ 	.word	0x00000000


	//----- nvinfo : EIATTR_CBANK_PARAM_SIZE
	.align		4
.L_3042:
        /*0070*/ 	.byte	0x03, 0x19
        /*0072*/ 	.short	0x0028


	//----- nvinfo : EIATTR_PARAM_CBANK
	.align		4
        /*0074*/ 	.byte	0x04, 0x0a
        /*0076*/ 	.short	(.L_3044 - .L_3043)
	.align		4
.L_3043:
        /*0078*/ 	.word	index@(.nv.constant0._ZN2at6native29vectorized_elementwise_kernelILi4EZZZN37_INTERNAL_cee6930f_7_Loss_cu_5b0651e139_GLOBAL__N__cee6930f_7_Loss_cu_5b0651e140binary_cross_entropy_backward_out_kernelERNS_6TensorERKS4_S7_S7_ENKUlvE_clEvENKUlvE2_clEvEUlN3c108BFloat16ESB_SB_E_St5arrayIPcLm4EEEEviT0_T1_)
        /*007c*/ 	.short	0x0380
        /*007e*/ 	.short	0x0028


	//----- nvinfo : EIATTR_SW_WAR
	.align		4
.L_3044:
        /*0080*/ 	.byte	0x04, 0x36
        /*0082*/ 	.short	(.L_3046 - .L_3045)
.L_3045:
        /*0084*/ 	.word	0x00000008
.L_3046:


//--------------------- .nv.info._ZN2at6native29vectorized_elementwise_kernelILi8EZZZN37_INTERNAL_cee6930f_7_Loss_cu_5b0651e139_GLOBAL__N__cee6930f_7_Loss_cu_5b0651e140binary_cross_entropy_backward_out_kernelERNS_6TensorERKS4_S7_S7_ENKUlvE_clEvENKUlvE2_clEvEUlN3c108BFloat16ESB_SB_E_St5arrayIPcLm4EEEEviT0_T1_ --------------------------
	.section	.nv.info._ZN2at6native29vectorized_elementwise_kernelILi8EZZZN37_INTERNAL_cee6930f_7_Loss_cu_5b0651e139_GLOBAL__N__cee6930f_7_Loss_cu_5b0651e140binary_cross_entropy_backward_out_kernelERNS_6TensorERKS4_S7_S7_ENKUlvE_clEvENKUlvE2_clEvEUlN3c108BFloat16ESB_SB_E_St5arrayIPcLm4EEEEviT0_T1_,"",@"SHT_CUDA_INFO"
	.sectionflags	@""
	.align	4


	//----- nvinfo : EIATTR_CUDA_API_VERSION
	.align		4
        /*0000*/ 	.byte	0x04, 0x37
        /*0002*/ 	.short	(.L_3048 - .L_3047)
.L_3047:
        /*0004*/ 	.word	0x00000082


	//----- nvinfo : EIATTR_KPARAM_INFO
	.align		4
.L_3048:
        /*0008*/ 	.byte	0x04, 0x17
        /*000a*/ 	.short	(.L_3050 - .L_3049)
.L_3049:
        /*000c*/ 	.word	0x00000000
        /*0010*/ 	.short	0x0002
        /*0012*/ 	.short	0x0008
        /*0014*/ 	.byte	0x00, 0xf0, 0x81, 0x00


	//----- nvinfo : EIATTR_KPARAM_INFO
	.align		4
.L_3050:
        /*0018*/ 	.byte	0x04, 0x17
        /*001a*/ 	.short	(.L_3052 - .L_3051)
.L_3051:
        /*001c*/ 	.word	0x00000000
        /*0020*/ 	.short	0x0001
        /*0022*/ 	.short	0x0004
        /*0024*/ 	.byte	0x00, 0xf0, 0x05, 0x00


	//----- nvinfo : EIATTR_KPARAM_INFO
	.align		4
.L_3052:
        /*0028*/ 	.byte	0x04, 0x17
        /*002a*/ 	.short	(.L_3054 - .L_3053)
.L_3053:
        /*002c*/ 	.word	0x00000000
        /*0030*/ 	.short	0x0000
        /*0032*/ 	.short	0x0000
        /*0034*/ 	.byte	0x00, 0xf0, 0x11, 0x00


	//----- nvinfo : EIATTR_SPARSE_MMA_MASK
	.align		4
.L_3054:
        /*0038*/ 	.byte	0x03, 0x50
        /*003a*/ 	.short	0x0000


	//----- nvinfo : EIATTR_MAXREG_COUNT
	.align		4
        /*003c*/ 	.byte	0x03, 0x1b
        /*003e*/ 	.short	0x00ff


	//----- nvinfo : EIATTR_MERCURY_ISA_VERSION
	.align		4
        /*0040*/ 	.byte	0x03, 0x5f
        /*0042*/ 	.short	0x0101


	//----- nvinfo : EIATTR_VRC_CTA_INIT_COUNT
	.align		4
        /*0044*/ 	.byte	0x02, 0x4a
	.zero		1
	.zero		1


	//----- nvinfo : EIATTR_EXIT_INSTR_OFFSETS
	.align		4
        /*0048*/ 	.byte	0x04, 0x1c
        /*004a*/ 	.short	(.L_3056 - .L_3055)


	//   ....[0]....
.L_3055:
        /*004c*/ 	.word	0x00001870


	//   ....[1]....
        /*0050*/ 	.word	0x000018c0


	//   ....[2]....
        /*0054*/ 	.word	0x000024e0


	//----- nvinfo : EIATTR_MAX_THREADS
	.align		4
.L_3056:
        /*0058*/ 	.byte	0x04, 0x05
        /*005a*/ 	.short	(.L_3058 - .L_3057)
.L_3057:
        /*005c*/ 	.word	0x00000080
        /*0060*/ 	.word	0x00000001
        /*0064*/ 	.word	0x00000001


	//----- nvinfo : EIATTR_CRS_STACK_SIZE
	.align		4
.L_3058:
        /*0068*/ 	.byte	0x04, 0x1e
        /*006a*/ 	.short	(.L_3060 - .L_3059)
.L_3059:
        /*006c*/ 	.word	0x00000000


	//----- nvinfo : EIATTR_CBANK_PARAM_SIZE
	.align		4
.L_3060:
        /*0070*/ 	.byte	0x03, 0x19
        /*0072*/ 	.short	0x0028


	//----- nvinfo : EIATTR_PARAM_CBANK
	.align		4
        /*0074*/ 	.byte	0x04, 0x0a
        /*0076*/ 	.short	(.L_3062 - .L_3061)
	.align		4
.L_3061:
        /*0078*/ 	.word	index@(.nv.constant0._ZN2at6native29vectorized_elementwise_kernelILi8EZZZN37_INTERNAL_cee6930f_7_Loss_cu_5b0651e139_GLOBAL__N__cee6930f_7_Loss_cu_5b0651e140binary_cross_entropy_backward_out_kernelERNS_6TensorERKS4_S7_S7_ENKUlvE_clEvENKUlvE2_clEvEUlN3c108BFloat16ESB_SB_E_St5arrayIPcLm4EEEEviT0_T1_)
        /*007c*/ 	.short	0x0380
        /*007e*/ 	.short	0x0028


	//----- nvinfo : EIATTR_SW_WAR
	.align		4
.L_3062:
        /*0080*/ 	.byte	0x04, 0x36
        /*0082*/ 	.short	(.L_3064 - .L_3063)
.L_3063:
        /*0084*/ 	.word	0x00000008
.L_3064:


//--------------------- .nv.info._ZN2at6native18elementwise_kernelILi128ELi4EZNS0_15gpu_kernel_implIZZZN37_INTERNAL_cee6930f_7_Loss_cu_5b0651e139_GLOBAL__N__cee6930f_7_Loss_cu_5b0651e140binary_cross_entropy_backward_out_kernelERNS_6TensorERKS5_S8_S8_ENKUlvE_clEvENKUlvE1_clEvEUlN3c104HalfESC_SC_E_EEvRNS_18TensorIteratorBaseERKT_EUliE_EEviT1_ --------------------------
	.section	.nv.info._ZN2at6native18elementwise_kernelILi128ELi4EZNS0_15gpu_kernel_implIZZZN37_INTERNAL_cee6930f_7_Loss_cu_5b0651e139_GLOBAL__N__cee6930f_7_Loss_cu_5b0651e140binary_cross_entropy_backward_out_kernelERNS_6TensorERKS5_S8_S8_ENKUlvE_clEvENKUlvE1_clEvEUlN3c104HalfESC_SC_E_EEvRNS_18TensorIteratorBaseERKT_EUliE_EEviT1_,"",@"SHT_CUDA_INFO"
	.sectionflags	@""
	.align	4


	//----- nvinfo : EIATTR_CUDA_API_VERSION
	.align		4
        /*0000*/ 	.byte	0x04, 0x37
        /*0002*/ 	.short	(.L_3066 - .L_3065)
.L_3065:
        /*0004*/ 	.word	0x00000082


	//----- nvinfo : EIATTR_KPARAM_INFO
	.align		4
.L_3066:
        /*0008*/ 	.byte	0x04, 0x17
        /*000a*/ 	.short	(.L_3068 - .L_3067)
.L_3067:
        /*000c*/ 	.word	0x00000000
        /*0010*/ 	.short	0x0001
        /*0012*/ 	.short	0x0008
        /*0014*/ 	.byte	0x00, 0xf0, 0xc1, 0x0b


	//----- nvinfo : EIATTR_KPARAM_INFO
	.align		4
.L_3068:
        /*0018*/ 	.byte	0x04, 0x17
        /*001a*/ 	.short	(.L_3070 - .L_3069)
.L_3069:
        /*001c*/ 	.word	0x00000000
        /*0020*/ 	.short	0x0000
        /*0022*/ 	.short	0x0000
        /*0024*/ 	.byte	0x00, 0xf0, 0x11, 0x00


	//----- nvinfo : EIATTR_SPARSE_MMA_MASK
	.align		4
.L_3070:
        /*0028*/ 	.byte	0x03, 0x50
        /*002a*/ 	.short	0x0000


	//----- nvinfo : EIATTR_MAXREG_COUNT
	.align		4
        /*002c*/ 	.byte	0x03, 0x1b
        /*002e*/ 	.short	0x0080


	//----- nvinfo : EIATTR_EXTERNS
	.align		4
        /*0030*/ 	.byte	0x04, 0x0f
        /*0032*/ 	.short	(.L_3072 - .L_3071)


	//   ....[0]....
	.align		4
.L_3071:
        /*0034*/ 	.word	index@(__assertfail)


	//----- nvinfo : EIATTR_MERCURY_ISA_VERSION
	.align		4
.L_3072:
        /*0038*/ 	.byte	0x03, 0x5f
        /*003a*/ 	.short	0x0101


	//----- nvinfo : EIATTR_VRC_CTA_INIT_COUNT
	.align		4
        /*003c*/ 	.byte	0x02, 0x4a
	.zero		1
	.zero		1


	//----- nvinfo : EIATTR_SYSCALL_OFFSETS
	.align		4
        /*0040*/ 	.byte	0x04, 0x46
        /*0042*/ 	.short	(.L_3074 - .L_3073)


	//   ....[0]....
.L_3073:
        /*0044*/ 	.word	0x000027b0


	//   ....[1]....
        /*0048*/ 	.word	0x00003800


	//   ....[2]....
        /*004c*/ 	.word	0x00004780


	//   ....[3]....
        /*0050*/ 	.word	0x000057a0


	//   ....[4]....
        /*0054*/ 	.word	0x000080e0


	//   ....[5]....
        /*0058*/ 	.word	0x00009130


	//   ....[6]....
        /*005c*/ 	.word	0x0000a0a0


	//   ....[7]....
        /*0060*/ 	.word	0x0000aef0


	//   ....[8]....
        /*0064*/ 	.word	0x0000d940


	//   ....[9]....
        /*0068*/ 	.word	0x0000e990


	//   ....[10]....
        /*006c*/ 	.word	0x0000f900


	//   ....[11]....
        /*0070*/ 	.word	0x00010750


	//   ....[12]....
        /*0074*/ 	.word	0x000131c0


	//   ....[13]....
        /*0078*/ 	.word	0x00014210


	//   ....[14]....
        /*007c*/ 	.word	0x00015180


	//   ....[15]....
        /*0080*/ 	.word	0x00015fa0


	//----- nvinfo : EIATTR_EXIT_INSTR_OFFSETS
	.align		4
.L_3074:
        /*0084*/ 	.byte	0x04, 0x1c
        /*0086*/ 	.short	(.L_3076 - .L_3075)


	//   ....[0]....
.L_3075:
        /*0088*/ 	.word	0x00010a30


	//   ....[1]....
        /*008c*/ 	.word	0x00015440


	//   ....[2]....
        /*0090*/ 	.word	0x00015480


	//   ....[3]....
        /*0094*/ 	.word	0x00015520


	//   ....[4]....
        /*0098*/ 	.word	0x00015560


	//   ....[5]....
        /*009c*/ 	.word	0x000155a0


	//   ....[6]....
        /*00a0*/ 	.word	0x00015630


	//   ....[7]....
        /*00a4*/ 	.word	0x00015650


	//   ....[8]....
        /*00a8*/ 	.word	0x000156f0


	//   ....[9]....
        /*00ac*/ 	.word	0x00015740


	//   ....[10]....
        /*00b0*/ 	.word	0x00015790


	//   ....[11]....
        /*00b4*/ 	.word	0x00015870


	//   ....[12]....
        /*00b8*/ 	.word	0x000159e0


	//   ....[13]....
        /*00bc*/ 	.word	0x00015b50


	//   ....[14]....
        /*00c0*/ 	.word	0x00015cb0


	//   ....[15]....
        /*00c4*/ 	.word	0x00015cf0


	//   ....[16]....
        /*00c8*/ 	.word	0x00015d30


	//   ....[17]....
        /*00cc*/ 	.word	0x00015de0


	//   ....[18]....
        /*00d0*/ 	.word	0x00015e40


	//   ....[19]....
        /*00d4*/ 	.word	0x00015fb0


	//   ....[20]....
        /*00d8*/ 	.word	0x000160c0


	//   ....[21]....
        /*00dc*/ 	.word	0x00016200


	//   ....[22]....
        /*00e0*/ 	.word	0x00016240


	//----- nvinfo : EIATTR_MAX_THREADS
	.align		4
.L_3076:
        /*00e4*/ 	.byte	0x04, 0x05
        /*00e6*/ 	.short	(.L_3078 - .L_3077)
.L_3077:
        /*00e8*/ 	.word	0x00000080
        /*00ec*/ 	.word	0x00000001
        /*00f0*/ 	.word	0x00000001


	//----- nvinfo : EIATTR_CRS_STACK_SIZE
	.align		4
.L_3078:
        /*00f4*/ 	.byte	0x04, 0x1e
        /*00f6*/ 	.short	(.L_3080 - .L_3079)
.L_3079:
        /*00f8*/ 	.word	0x00000000


	//----- nvinfo : EIATTR_CBANK_PARAM_SIZE
	.align		4
.L_3080:
        /*00fc*/ 	.byte	0x03, 0x19
        /*00fe*/ 	.short	0x02f8


	//----- nvinfo : EIATTR_PARAM_CBANK
	.align		4
        /*0100*/ 	.byte	0x04, 0x0a
        /*0102*/ 	.short	(.L_3082 - .L_3081)
	.align		4
.L_3081:
        /*0104*/ 	.word	index@(.nv.constant0._ZN2at6native18elementwise_kernelILi128ELi4EZNS0_15gpu_kernel_implIZZZN37_INTERNAL_cee6930f_7_Loss_cu_5b0651e139_GLOBAL__N__cee6930f_7_Loss_cu_5b0651e140binary_cross_entropy_backward_out_kernelERNS_6TensorERKS5_S8_S8_ENKUlvE_clEvENKUlvE1_clEvEUlN3c104HalfESC_SC_E_EEvRNS_18TensorIteratorBaseERKT_EUliE_EEviT1_)
        /*0108*/ 	.short	0x0380
        /*010a*/ 	.short	0x02f8


	//----- nvinfo : EIATTR_SW_WAR
	.align		4
.L_3082:
        /*010c*/ 	.byte	0x04, 0x36
        /*010e*/ 	.short	(.L_3084 - .L_3083)
.L_3083:
        /*0110*/ 	.word	0x00000008
.L_3084:


//--------------------- .nv.info._ZN2at6native27unrolled_elementwise_kernelIZZZN37_INTERNAL_cee6930f_7_Loss_cu_5b0651e139_GLOBAL__N__cee6930f_7_Loss_cu_5b0651e140binary_cross_entropy_backward_out_kernelERNS_6TensorERKS4_S7_S7_ENKUlvE_clEvENKUlvE1_clEvEUlN3c104HalfESB_SB_E_St5arrayIPcLm4EELi4E23TrivialOffsetCalculatorILi3EjESG_ILi1EjENS0_6memory12LoadWithCastILi3EEENSJ_13StoreWithCastILi1EEEEEviT_T0_T2_T3_T4_T5_ --------------------------
	.section	.nv.info._ZN2at6native27unrolled_elementwise_kernelIZZZN37_INTERNAL_cee6930f_7_Loss_cu_5b0651e139_GLOBAL__N__cee6930f_7_Loss_cu_5b0651e140binary_cross_entropy_backward_out_kernelERNS_6TensorERKS4_S7_S7_ENKUlvE_clEvENKUlvE1_clEvEUlN3c104HalfESB_SB_E_St5arrayIPcLm4EELi4E23TrivialOffsetCalculatorILi3EjESG_ILi1EjENS0_6memory12LoadWithCastILi3EEENSJ_13StoreWithCastILi1EEEEEviT_T0_T2_T3_T4_T5_,"",@"SHT_CUDA_INFO"
	.sectionflags	@""
	.align	4


	//----- nvinfo : EIATTR_CUDA_API_VERSION
	.align		4
        /*0000*/ 	.byte	0x04, 0x37
        /*0002*/ 	.short	(.L_3086 - .L_3085)
.L_3085:
        /*0004*/ 	.word	0x00000082


	//----- nvinfo : EIATTR_KPARAM_INFO
	.align		4
.L_3086:
        /*0008*/ 	.byte	0x04, 0x17
        /*000a*/ 	.short	(.L_3088 - .L_3087)
.L_3087:
        /*000c*/ 	.word	0x00000000
        /*0010*/ 	.short	0x0006
        /*0012*/ 	.short	0x003c
        /*0014*/ 	.byte	0x00, 0xf0, 0x21, 0x00


	//----- nvinfo : EIATTR_KPARAM_INFO
	.align		4
.L_3088:
        /*0018*/ 	.byte	0x04, 0x17
        /*001a*/ 	.short	(.L_3090 - .L_3089)
.L_3089:
        /*001c*/ 	.word	0x00000000
        /*0020*/ 	.short	0x0005
        /*0022*/ 	.short	0x002c
        /*0024*/ 	.byte	0x00, 0xf0, 0x41, 0x00


	//----- nvinfo : EIATTR_KPARAM_INFO
	.align		4
.L_3090:
        /*0028*/ 	.byte	0x04, 0x17
        /*002a*/ 	.short	(.L_3092 - .L_3091)
.L_3091:
        /*002c*/ 	.word	0x00000000
        /*0030*/ 	.short	0x0004
        /*0032*/ 	.short	0x0029
        /*0034*/ 	.byte	0x00, 0xf0, 0x05, 0x00


	//----- nvinfo : EIATTR_KPARAM_INFO
	.align		4
.L_3092:
        /*0038*/ 	.byte	0x04, 0x17
        /*003a*/ 	.short	(.L_3094 - .L_3093)
.L_3093:
        /*003c*/ 	.word	0x00000000
        /*0040*/ 	.short	0x0003
        /*0042*/ 	.short	0x0028
        /*0044*/ 	.byte	0x00, 0xf0, 0x05, 0x00


	//----- nvinfo : EIATTR_KPARAM_INFO
	.align		4
.L_3094:
        /*0048*/ 	.byte	0x04, 0x17
        /*004a*/ 	.short	(.L_3096 - .L_3095)
.L_3095:
        /*004c*/ 	.word	0x00000000
        /*0050*/ 	.short	0x0002
        /*0052*/ 	.short	0x0008
        /*0054*/ 	.byte	0x00, 0xf0, 0x81, 0x00


	//----- nvinfo : EIATTR_KPARAM_INFO
	.align		4
.L_3096:
        /*0058*/ 	.byte	0x04, 0x17
        /*005a*/ 	.short	(.L_3098 - .L_3097)
.L_3097:
        /*005c*/ 	.word	0x00000000
        /*0060*/ 	.short	0x0001
        /*0062*/ 	.short	0x0004
        /*0064*/ 	.byte	0x00, 0xf0, 0x05, 0x00


	//----- nvinfo : EIATTR_KPARAM_INFO
	.align		4
.L_3098:
        /*0068*/ 	.byte	0x04, 0x17
        /*006a*/ 	.short	(.L_3100 - .L_3099)
.L_3099:
        /*006c*/ 	.word	0x00000000
        /*0070*/ 	.short	0x0000
        /*0072*/ 	.short	0x0000
        /*0074*/ 	.byte	0x00, 0xf0, 0x11, 0x00


	//----- nvinfo : EIATTR_SPARSE_MMA_MASK
	.align		4
.L_3100:
        /*0078*/ 	.byte	0x03, 0x50
        /*007a*/ 	.short	0x0000


	//----- nvinfo : EIATTR_MAXREG_COUNT
	.align		4
        /*007c*/ 	.byte	0x03, 0x1b
        /*007e*/ 	.short	0x00ff


	//----- nvinfo : EIATTR_EXTERNS
	.align		4
        /*0080*/ 	.byte	0x04, 0x0f
        /*0082*/ 	.short	(.L_3102 - .L_3101)


	//   ....[0]....
	.align		4
.L_3101:
        /*0084*/ 	.word	index@(__assertfail)


	//----- nvinfo : EIATTR_MERCURY_ISA_VERSION
	.align		4
.L_3102:
        /*0088*/ 	.byte	0x03, 0x5f
        /*008a*/ 	.short	0x0101


	//----- nvinfo : EIATTR_VRC_CTA_INIT_COUNT
	.align		4
        /*008c*/ 	.byte	0x02, 0x4a
	.zero		1
	.zero		1


	//----- nvinfo : EIATTR_SYSCALL_OFFSETS
	.align		4
        /*0090*/ 	.byte	0x04, 0x46
        /*0092*/ 	.short	(.L_3104 - .L_3103)


	//   ....[0]....
.L_3103:
        /*0094*/ 	.word	0x00001010


	//   ....[1]....
        /*0098*/ 	.word	0x00002090


	//   ....[2]....
        /*009c*/ 	.word	0x00003110


	//   ....[3]....
        /*00a0*/ 	.word	0x000042e0


	//   ....[4]....
        /*00a4*/ 	.word	0x00005360


	//   ....[5]....
        /*00a8*/ 	.word	0x000063e0


	//   ....[6]....
        /*00ac*/ 	.word	0x000074f0


	//   ....[7]....
        /*00b0*/ 	.word	0x00008570


	//   ....[8]....
        /*00b4*/ 	.word	0x00009600


	//   ....[9]....
        /*00b8*/ 	.word	0x0000a750


	//   ....[10]....
        /*00bc*/ 	.word	0x0000b7d0


	//   ....[11]....
        /*00c0*/ 	.word	0x0000c780


	//   ....[12]....
        /*00c4*/ 	.word	0x0000ddd0


	//   ....[13]....
        /*00c8*/ 	.word	0x0000ecd0


	//   ....[14]....
        /*00cc*/ 	.word	0x0000fc50


	//   ....[15]....
        /*00d0*/ 	.word	0x00010bf0


	//----- nvinfo : EIATTR_EXIT_INSTR_OFFSETS
	.align		4
.L_3104:
        /*00d4*/ 	.byte	0x04, 0x1c
        /*00d6*/ 	.short	(.L_3106 - .L_3105)


	//   ....[0]....
.L_3105:
        /*00d8*/ 	.word	0x0000ff20


	//   ....[1]....
        /*00dc*/ 	.word	0x00010090


	//   ....[2]....
        /*00e0*/ 	.word	0x000100d0


	//   ....[3]....
        /*00e4*/ 	.word	0x00010170


	//   ....[4]....
        /*00e8*/ 	.word	0x000101b0


	//   ....[5]....
        /*00ec*/ 	.word	0x000101f0


	//   ....[6]....
        /*00f0*/ 	.word	0x00010280


	//   ....[7]....
        /*00f4*/ 	.word	0x000102a0


	//   ....[8]....
        /*00f8*/ 	.word	0x00010340


	//   ....[9]....
        /*00fc*/ 	.word	0x00010390


	//   ....[10]....
        /*0100*/ 	.word	0x000103e0


	//   ....[11]....
        /*0104*/ 	.word	0x000104c0


	//   ....[12]....
        /*0108*/ 	.word	0x00010630


	//   ....[13]....
        /*010c*/ 	.word	0x000107a0


	//   ....[14]....
        /*0110*/ 	.word	0x00010900


	//   ....[15]....
        /*0114*/ 	.word	0x00010940


	//   ....[16]....
        /*0118*/ 	.word	0x00010980


	//   ....[17]....
        /*011c*/ 	.word	0x00010a30


	//   ....[18]....
        /*0120*/ 	.word	0x00010a90


	//   ....[19]....
        /*0124*/ 	.word	0x00010c00


	//   ....[20]....
        /*0128*/ 	.word	0x00010d10


	//   ....[21]....
        /*012c*/ 	.word	0x00010e50


	//   ....[22]....
        /*0130*/ 	.word	0x00010e90


	//----- nvinfo : EIATTR_MAX_THREADS
	.align		4
.L_3106:
        /*0134*/ 	.byte	0x04, 0x05
        /*0136*/ 	.short	(.L_3108 - .L_3107)
.L_3107:
        /*0138*/ 	.word	0x00000080
        /*013c*/ 	.word	0x00000001
        /*0140*/ 	.word	0x00000001


	//----- nvinfo : EIATTR_CRS_STACK_SIZE
	.align		4
.L_3108:
        /*0144*/ 	.byte	0x04, 0x1e
        /*0146*/ 	.short	(.L_3110 - .L_3109)
.L_3109:
        /*0148*/ 	.word	0x00000000


	//----- nvinfo : EIATTR_CBANK_PARAM_SIZE
	.align		4
.L_3110:
        /*014c*/ 	.byte	0x03, 0x19
        /*014e*/ 	.short	0x0044


	//----- nvinfo : EIATTR_PARAM_CBANK
	.align		4
        /*0150*/ 	.byte	0x04, 0x0a
        /*0152*/ 	.short	(.L_3112 - .L_3111)
	.align		4
.L_3111:
        /*0154*/ 	.word	index@(.nv.constant0._ZN2at6native27unrolled_elementwise_kernelIZZZN37_INTERNAL_cee6930f_7_Loss_cu_5b0651e139_GLOBAL__N__cee6930f_7_Loss_cu_5b0651e140binary_cross_entropy_backward_out_kernelERNS_6TensorERKS4_S7_S7_ENKUlvE_clEvENKUlvE1_clEvEUlN3c104HalfESB_SB_E_St5arrayIPcLm4EELi4E23TrivialOffsetCalculatorILi3EjESG_ILi1EjENS0_6memory12LoadWithCastILi3EEENSJ_13StoreWithCastILi1EEEEEviT_T0_T2_T3_T4_T5_)
        /*0158*/ 	.short	0x0380
        /*015a*/ 	.short	0x0044


	//----- nvinfo : EIATTR_SW_WAR
	.align		4
.L_3112:
        /*015c*/ 	.byte	0x04, 0x36
        /*015e*/ 	.short	(.L_3114 - .L_3113)
.L_3113:
        /*0160*/ 	.word	0x00000008
.L_3114:


//--------------------- .nv.info._ZN2at6native18elementwise_kernelILi128ELi4EZNS0_22gpu_kernel_impl_nocastIZZZN37_INTERNAL_cee6930f_7_Loss_cu_5b0651e139_GLOBAL__N__cee6930f_7_Loss_cu_5b0651e140binary_cross_entropy_backward_out_kernelERNS_6TensorERKS5_S8_S8_ENKUlvE_clEvENKUlvE1_clEvEUlN3c104HalfESC_SC_E_EEvRNS_18TensorIteratorBaseERKT_EUliE_EEviT1_ --------------------------
	.section	.nv.info._ZN2at6native18elementwise_kernelILi128ELi4EZNS0_22gpu_kernel_impl_nocastIZZZN37_INTERNAL_cee6930f_7_Loss_cu_5b0651e139_GLOBAL__N__cee6930f_7_Loss_cu_5b0651e140binary_cross_entropy_backward_out_kernelERNS_6TensorERKS5_S8_S8_ENKUlvE_clEvENKUlvE1_clEvEUlN3c104HalfESC_SC_E_EEvRNS_18TensorIteratorBaseERKT_EUliE_EEviT1_,"",@"SHT_CUDA_INFO"
	.sectionflags	@""
	.align	4


	//----- nvinfo : EIATTR_CUDA_API_VERSION
	.align		4
        /*0000*/ 	.byte	0x04, 0x37
        /*0002*/ 	.short	(.L_3116 - .L_3115)
.L_3115:
        /*0004*/ 	.word	0x00000082


	//----- nvinfo : EIATTR_KPARAM_INFO
	.align		4
.L_3116:
        /*0008*/ 	.byte	0x04, 0x17
        /*000a*/ 	.short	(.L_3118 - .L_3117)
.L_3117:
        /*000c*/ 	.word	0x00000000
        /*0010*/ 	.short	0x0001
        /*0012*/ 	.short	0x0008
        /*0014*/ 	.byte	0x00, 0xf0, 0xc1, 0x0b


	//----- nvinfo : EIATTR_KPARAM_INFO
	.align		4
.L_3118:
        /*0018*/ 	.byte	0x04, 0x17
        /*001a*/ 	.short	(.L_3120 - .L_3119)
.L_3119:
        /*001c*/ 	.word	0x00000000
        /*0020*/ 	.short	0x0000
        /*0022*/ 	.short	0x0000
        /*0024*/ 	.byte	0x00, 0xf0, 0x11, 0x00


	//----- nvinfo : EIATTR_SPARSE_MMA_MASK
	.align		4
.L_3120:
        /*0028*/ 	.byte	0x03, 0x50
        /*002a*/ 	.short	0x0000


	//----- nvinfo : EIATTR_MAXREG_COUNT
	.align		4
        /*002c*/ 	.byte	0x03, 0x1b
        /*002e*/ 	.short	0x0080


	//----- nvinfo : EIATTR_MERCURY_ISA_VERSION
	.align		4
        /*0030*/ 	.byte	0x03, 0x5f
        /*0032*/ 	.short	0x0101


	//----- nvinfo : EIATTR_VRC_CTA_INIT_COUNT
	.align		4
        /*0034*/ 	.byte	0x02, 0x4a
	.zero		1
	.zero		1


	//----- nvinfo : EIATTR_EXIT_INSTR_OFFSETS
	.align		4
        /*0038*/ 	.byte	0x04, 0x1c
        /*003a*/ 	.short	(.L_3122 - .L_3121)


	//   ....[0]....
.L_3121:
        /*003c*/ 	.word	0x000006f0


	//   ....[1]....
        /*0040*/ 	.word	0x000008c0


	//   ....[2]....
        /*0044*/ 	.word	0x000056a0


	//   ....[3]....
        /*0048*/ 	.word	0x00007030


	//----- nvinfo : EIATTR_MAX_THREADS
	.align		4
.L_3122:
        /*004c*/ 	.byte	0x04, 0x05
        /*004e*/ 	.short	(.L_3124 - .L_3123)
.L_3123:
        /*0050*/ 	.word	0x00000080
        /*0054*/ 	.word	0x00000001
        /*0058*/ 	.word	0x00000001


	//----- nvinfo : EIATTR_CRS_STACK_SIZE
	.align		4
.L_3124:
        /*005c*/ 	.byte	0x04, 0x1e
        /*005e*/ 	.short	(.L_3126 - .L_3125)
.L_3125:
        /*0060*/ 	.word	0x00000000


	//----- nvinfo : EIATTR_CBANK_PARAM_SIZE
	.align		4
.L_3126:
        /*0064*/ 	.byte	0x03, 0x19
        /*0066*/ 	.short	0x02f8


	//----- nvinfo : EIATTR_PARAM_CBANK
	.align		4
        /*0068*/ 	.byte	0x04, 0x0a
        /*006a*/ 	.short	(.L_3128 - .L_3127)
	.align		4
.L_3127:
        /*006c*/ 	.word	index@(.nv.constant0._ZN2at6native18elementwise_kernelILi128ELi4EZNS0_22gpu_kernel_impl_nocastIZZZN37_INTERNAL_cee6930f_7_Loss_cu_5b0651e139_GLOBAL__N__cee6930f_7_Loss_cu_5b0651e140binary_cross_entropy_backward_out_kernelERNS_6TensorERKS5_S8_S8_ENKUlvE_clEvENKUlvE1_clEvEUlN3c104HalfESC_SC_E_EEvRNS_18TensorIteratorBaseERKT_EUliE_EEviT1_)
        /*0070*/ 	.short	0x0380
        /*0072*/ 	.short	0x02f8


	//----- nvinfo : EIATTR_SW_WAR
	.align		4
.L_3128:
        /*0074*/ 	.byte	0x04, 0x36
        /*0076*/ 	.short	(.L_3130 - .L_3129)
.L_3129:
        /*0078*/ 	.word	0x00000008
.L_3130:


//--------------------- .nv.info._ZN2at6native27unrolled_elementwise_kernelIZZZN37_INTERNAL_cee6930f_7_Loss_cu_5b0651e139_GLOBAL__N__cee6930f_7_Loss_cu_5b0651e140binary_cross_entropy_backward_out_kernelERNS_6TensorERKS4_S7_S7_ENKUlvE_clEvENKUlvE1_clEvEUlN3c104HalfESB_SB_E_St5arrayIPcLm4EELi4E23TrivialOffsetCalculatorILi3EjESG_ILi1EjENS0_6memory15LoadWithoutCastENSJ_16StoreWithoutCastEEEviT_T0_T2_T3_T4_T5_ --------------------------
	.section	.nv.info._ZN2at6native27unrolled_elementwise_kernelIZZZN37_INTERNAL_cee6930f_7_Loss_cu_5b0651e139_GLOBAL__N__cee6930f_7_Loss_cu_5b0651e140binary_cross_entropy_backward_out_kernelERNS_6TensorERKS4_S7_S7_ENKUlvE_clEvENKUlvE1_clEvEUlN3c104HalfESB_SB_E_St5arrayIPcLm4EELi4E23TrivialOffsetCalculatorILi3EjESG_ILi1EjENS0_6memory15LoadWithoutCastENSJ_16StoreWithoutCastEEEviT_T0_T2_T3_T4_T5_,"",@"SHT_CUDA_INFO"
	.sectionflags	@""
	.align	4


	//----- nvinfo : EIATTR_CUDA_API_VERSION
	.align		4
        /*0000*/ 	.byte	0x04, 0x37
        /*0002*/ 	.short	(.L_3132 - .L_3131)
.L_3131:
        /*0004*/ 	.word	0x00000082


	//----- nvinfo : EIATTR_KPARAM_INFO
	.align		4
.L_3132:
        /*0008*/ 	.byte	0x04, 0x17
        /*000a*/ 	.short	(.L_3134 - .L_3133)
.L_3133:
        /*000c*/ 	.word	0x00000000
        /*0010*/ 	.short	0x0006
        /*0012*/ 	.short	0x002b
        /*0014*/ 	.byte	0x00, 0xf0, 0x05, 0x00


	//----- nvinfo : EIATTR_KPARAM_INFO
	.align		4
.L_3134:
        /*0018*/ 	.byte	0x04, 0x17
        /*001a*/ 	.short	(.L_3136 - .L_3135)
.L_3135:
        /*001c*/ 	.word	0x00000000
        /*0020*/ 	.short	0x0005
        /*0022*/ 	.short	0x002a
        /*0024*/ 	.byte	0x00, 0xf0, 0x05, 0x00


	//----- nvinfo : EIATTR_KPARAM_INFO
	.align		4
.L_3136:
        /*0028*/ 	.byte	0x04, 0x17
        /*002a*/ 	.short	(.L_3138 - .L_3137)
.L_3137:
        /*002c*/ 	.word	0x00000000
        /*0030*/ 	.short	0x0004
        /*0032*/ 	.short	0x0029
        /*0034*/ 	.byte	0x00, 0xf0, 0x05, 0x00


	//----- nvinfo : EIATTR_KPARAM_INFO
	.align		4
.L_3138:
        /*0038*/ 	.byte	0x04, 0x17
        /*003a*/ 	.short	(.L_3140 - .L_3139)
.L_3139:
        /*003c*/ 	.word	0x00000000
        /*0040*/ 	.short	0x0003
        /*0042*/ 	.short	0x0028
        /*0044*/ 	.byte	0x00, 0xf0, 0x05, 0x00


	//----- nvinfo : EIATTR_KPARAM_INFO
	.align		4
.L_3140:
        /*0048*/ 	.byte	0x04, 0x17
        /*004a*/ 	.short	(.L_3142 - .L_3141)
.L_3141:
        /*004c*/ 	.word	0x00000000
        /*0050*/ 	.short	0x0002
        /*0052*/ 	.short	0x0008
        /*0054*/ 	.byte	0x00, 0xf0, 0x81, 0x00


	//----- nvinfo : EIATTR_KPARAM_INFO
	.align		4
.L_3142:
        /*0058*/ 	.byte	0x04, 0x17
        /*005a*/ 	.short	(.L_3144 - .L_3143)
.L_3143:
        /*005c*/ 	.word	0x00000000
        /*0060*/ 	.short	0x0001
        /*0062*/ 	.short	0x0004
        /*0064*/ 	.byte	0x00, 0xf0, 0x05, 0x00


	//----- nvinfo : EIATTR_KPARAM_INFO
	.align		4
.L_3144:
        /*0068*/ 	.byte	0x04, 0x17
        /*006a*/ 	.short	(.L_3146 - .L_3145)
.L_3145:
        /*006c*/ 	.word	0x00000000
        /*0070*/ 	.short	0x0000
        /*0072*/ 	.short	0x0000
        /*0074*/ 	.byte	0x00, 0xf0, 0x11, 0x00


	//----- nvinfo : EIATTR_SPARSE_MMA_MASK
	.align		4
.L_3146:
        /*0078*/ 	.byte	0x03, 0x50
        /*007a*/ 	.short	0x0000


	//----- nvinfo : EIATTR_MAXREG_COUNT
	.align		4
        /*007c*/ 	.byte	0x03, 0x1b
        /*007e*/ 	.short	0x00ff


	//----- nvinfo : EIATTR_MERCURY_ISA_VERSION
	.align		4
        /*0080*/ 	.byte	0x03, 0x5f
        /*0082*/ 	.short	0x0101


	//----- nvinfo : EIATTR_VRC_CTA_INIT_COUNT
	.align		4
        /*0084*/ 	.byte	0x02, 0x4a
	.zero		1
	.zero		1


	//----- nvinfo : EIATTR_EXIT_INSTR_OFFSETS
	.align		4
        /*0088*/ 	.byte	0x04, 0x1c
        /*008a*/ 	.short	(.L_3148 - .L_3147)


	//   ....[0]....
.L_3147:
        /*008c*/ 	.word	0x00000b90


	//   ....[1]....
        /*0090*/ 	.word	0x00000be0


	//----- nvinfo : EIATTR_MAX_THREADS
	.align		4
.L_3148:
        /*0094*/ 	.byte	0x04, 0x05
        /*0096*/ 	.short	(.L_3150 - .L_3149)
.L_3149:
        /*0098*/ 	.word	0x00000080
        /*009c*/ 	.word	0x00000001
        /*00a0*/ 	.word	0x00000001


	//----- nvinfo : EIATTR_CRS_STACK_SIZE
	.align		4
.L_3150:
        /*00a4*/ 	.byte	0x04, 0x1e
        /*00a6*/ 	.short	(.L_3152 - .L_3151)
.L_3151:
        /*00a8*/ 	.word	0x00000000


	//----- nvinfo : EIATTR_CBANK_PARAM_SIZE
	.align		4
.L_3152:
        /*00ac*/ 	.byte	0x03, 0x19
        /*00ae*/ 	.short	0x002c


	//----- nvinfo : EIATTR_PARAM_CBANK
	.align		4
        /*00b0*/ 	.byte	0x04, 0x0a
        /*00b2*/ 	.short	(.L_3154 - .L_3153)
	.align		4
.L_3153:
        /*00b4*/ 	.word	index@(.nv.constant0._ZN2at6native27unrolled_elementwise_kernelIZZZN37_INTERNAL_cee6930f_7_Loss_cu_5b0651e139_GLOBAL__N__cee6930f_7_Loss_cu_5b0651e140binary_cross_entropy_backward_out_kernelERNS_6TensorERKS4_S7_S7_ENKUlvE_clEvENKUlvE1_clEvEUlN3c104HalfESB_SB_E_St5arrayIPcLm4EELi4E23TrivialOffsetCalculatorILi3EjESG_ILi1EjENS0_6memory15LoadWithoutCastENSJ_16StoreWithoutCastEEEviT_T0_T2_T3_T4_T5_)
        /*00b8*/ 	.short	0x0380
        /*00ba*/ 	.short	0x002c


	//----- nvinfo : EIATTR_SW_WAR
	.align		4
.L_3154:
        /*00bc*/ 	.byte	0x04, 0x36
        /*00be*/ 	.short	(.L_3156 - .L_3155)
.L_3155:
        /*00c0*/ 	.word	0x00000008
.L_3156:


//--------------------- .nv.info._ZN2at6native29vectorized_elementwise_kernelILi2EZZZN37_INTERNAL_cee6930f_7_Loss_cu_5b0651e139_GLOBAL__N__cee6930f_7_Loss_cu_5b0651e140binary_cross_entropy_backward_out_kernelERNS_6TensorERKS4_S7_S7_ENKUlvE_clEvENKUlvE1_clEvEUlN3c104HalfESB_SB_E_St5arrayIPcLm4EEEEviT0_T1_ --------------------------
	.section	.nv.info._ZN2at6native29vectorized_elementwise_kernelILi2EZZZN37_INTERNAL_cee6930f_7_Loss_cu_5b0651e139_GLOBAL__N__cee6930f_7_Loss_cu_5b0651e140binary_cross_entropy_backward_out_kernelERNS_6TensorERKS4_S7_S7_ENKUlvE_clEvENKUlvE1_clEvEUlN3c104HalfESB_SB_E_St5arrayIPcLm4EEEEviT0_T1_,"",@"SHT_CUDA_INFO"
	.sectionflags	@""
	.align	4


	//----- nvinfo : EIATTR_CUDA_API_VERSION
	.align		4
        /*0000*/ 	.byte	0x04, 0x37
        /*0002*/ 	.short	(.L_3158 - .L_3157)
.L_3157:
        /*0004*/ 	.word	0x00000082


	//----- nvinfo : EIATTR_KPARAM_INFO
	.align		4
.L_3158:
        /*0008*/ 	.byte	0x04, 0x17
        /*000a*/ 	.short	(.L_3160 - .L_3159)
.L_3159:
        /*000c*/ 	.word	0x00000000
        /*0010*/ 	.short	0x0002
        /*0012*/ 	.short	0x0008
        /*0014*/ 	.byte	0x00, 0xf0, 0x81, 0x00


	//----- nvinfo : EIATTR_KPARAM_INFO
	.align		4
.L_3160:
        /*0018*/ 	.byte	0x04, 0x17
        /*001a*/ 	.short	(.L_3162 - .L_3161)
.L_3161:
        /*001c*/ 	.word	0x00000000
        /*0020*/ 	.short	0x0001
        /*0022*/ 	.short	0x0004
        /*0024*/ 	.byte	0x00, 0xf0, 0x05, 0x00


	//----- nvinfo : EIATTR_KPARAM_INFO
	.align		4
.L_3162:
        /*0028*/ 	.byte	0x04, 0x17
        /*002a*/ 	.short	(.L_3164 - .L_3163)
.L_3163:
        /*002c*/ 	.word	0x00000000
        /*0030*/ 	.short	0x0000
        /*0032*/ 	.short	0x0000
        /*0034*/ 	.byte	0x00, 0xf0, 0x11, 0x00


	//----- nvinfo : EIATTR_SPARSE_MMA_MASK
	.align		4
.L_3164:
        /*0038*/ 	.byte	0x03, 0x50
        /*003a*/ 	.short	0x0000


	//----- nvinfo : EIATTR_MAXREG_COUNT
	.align		4
        /*003c*/ 	.byte	0x03, 0x1b
        /*003e*/ 	.short	0x00ff


	//----- nvinfo : EIATTR_MERCURY_ISA_VERSION
	.align		4
        /*0040*/ 	.byte	0x03, 0x5f
        /*0042*/ 	.short	0x0101


	//----- nvinfo : EIATTR_VRC_CTA_INIT_COUNT
	.align		4
        /*0044*/ 	.byte	0x02, 0x4a
	.zero		1
	.zero		1


	//----- nvinfo : EIATTR_EXIT_INSTR_OFFSETS
	.align		4
        /*0048*/ 	.byte	0x04, 0x1c
        /*004a*/ 	.short	(.L_3166 - .L_3165)


	//   ....[0]....
.L_3165:
        /*004c*/ 	.word	0x000017f0


	//   ....[1]....
        /*0050*/ 	.word	0x00001840


	//   ....[2]....
        /*0054*/ 	.word	0x000023e0


	//----- nvinfo : EIATTR_MAX_THREADS
	.align		4
.L_3166:
        /*0058*/ 	.byte	0x04, 0x05
        /*005a*/ 	.short	(.L_3168 - .L_3167)
.L_3167:
        /*005c*/ 	.word	0x00000080
        /*0060*/ 	.word	0x00000001
        /*0064*/ 	.word	0x00000001


	//----- nvinfo : EIATTR_CRS_STACK_SIZE
	.align		4
.L_3168:
        /*0068*/ 	.byte	0x04, 0x1e
        /*006a*/ 	.short	(.L_3170 - .L_3169)
.L_3169:
        /*006c*/ 	.word	0x00000000


	//----- nvinfo : EIATTR_CBANK_PARAM_SIZE
	.align		4
.L_3170:
        /*0070*/ 	.byte	0x03, 0x19
        /*0072*/ 	.short	0x0028


	//----- nvinfo : EIATTR_PARAM_CBANK
	.align		4
        /*0074*/ 	.byte	0x04, 0x0a
        /*0076*/ 	.short	(.L_3172 - .L_3171)
	.align		4
.L_3171:
        /*0078*/ 	.word	index@(.nv.constant0._ZN2at6native29vectorized_elementwise_kernelILi2EZZZN37_INTERNAL_cee6930f_7_Loss_cu_5b0651e139_GLOBAL__N__cee6930f_7_Loss_cu_5b0651e140binary_cross_entropy_backward_out_kernelERNS_6TensorERKS4_S7_S7_ENKUlvE_clEvENKUlvE1_clEvEUlN3c104HalfESB_SB_E_St5arrayIPcLm4EEEEviT0_T1_)
        /*007c*/ 	.short	0x0380
        /*007e*/ 	.short	0x0028


	//----- nvinfo : EIATTR_SW_WAR
	.align		4
.L_3172:
        /*0080*/ 	.byte	0x04, 0x36
        /*0082*/ 	.short	(.L_3174 - .L_3173)
.L_3173:
        /*0084*/ 	.word	0x00000008
.L_3174:


//--------------------- .nv.info._ZN2at6native29vectorized_elementwise_kernelILi4EZZZN37_INTERNAL_cee6930f_7_Loss_cu_5b0651e139_GLOBAL__N__cee6930f_7_Loss_cu_5b0651e140binary_cross_entropy_backward_out_kernelERNS_6TensorERKS4_S7_S7_ENKUlvE_clEvENKUlvE1_clEvEUlN3c104HalfESB_SB_E_St5arrayIPcLm4EEEEviT0_T1_ --------------------------
	.section	.nv.info._ZN2at6native29vectorized_elementwise_kernelILi4EZZZN37_INTERNAL_cee6930f_7_Loss_cu_5b0651e139_GLOBAL__N__cee6930f_7_Loss_cu_5b0651e140binary_cross_entropy_backward_out_kernelERNS_6TensorERKS4_S7_S7_ENKUlvE_clEvENKUlvE1_clEvEUlN3c104HalfESB_SB_E_St5arrayIPcLm4EEEEviT0_T1_,"",@"SHT_CUDA_INFO"
	.sectionflags	@""
	.align	4


	//----- nvinfo : EIATTR_CUDA_API_VERSION
	.align		4
        /*0000*/ 	.byte	0x04, 0x37
        /*0002*/ 	.short	(.L_3176 - .L_3175)
.L_3175:
        /*0004*/ 	.word	0x00000082


	//----- nvinfo : EIATTR_KPARAM_INFO
	.align		4
.L_3176:
        /*0008*/ 	.byte	0x04, 0x17
        /*000a*/ 	.short	(.L_3178 - .L_3177)
.L_3177:
        /*000c*/ 	.word	0x00000000
        /*0010*/ 	.short	0x0002
        /*0012*/ 	.short	0x0008
        /*0014*/ 	.byte	0x00, 0xf0, 0x81, 0x00


	//----- nvinfo : EIATTR_KPARAM_INFO
	.align		4
.L_3178:
        /*0018*/ 	.byte	0x04, 0x17
        /*001a*/ 	.short	(.L_3180 - .L_3179)
.L_3179:
        /*001c*/ 	.word	0x00000000
        /*0020*/ 	.short	0x0001
        /*0022*/ 	.short	0x0004
        /*0024*/ 	.byte	0x00, 0xf0, 0x05, 0x00


	//----- nvinfo : EIATTR_KPARAM_INFO
	.align		4
.L_3180:
        /*0028*/ 	.byte	0x04, 0x17
        /*002a*/ 	.short	(.L_3182 - .L_3181)
.L_3181:
        /*002c*/ 	.word	0x00000000
        /*0030*/ 	.short	0x0000
        /*0032*/ 	.short	0x0000
        /*0034*/ 	.byte	0x00, 0xf0, 0x11, 0x00


	//----- nvinfo : EIATTR_SPARSE_MMA_MASK
	.align		4
.L_3182:
        /*0038*/ 	.byte	0x03, 0x50
        /*003a*/ 	.short	0x0000


	//----- nvinfo : EIATTR_MAXREG_COUNT
	.align		4
        /*003c*/ 	.byte	0x03, 0x1b
        /*003e*/ 	.short	0x00ff


	//----- nvinfo : EIATTR_MERCURY_ISA_VERSION
	.align		4
        /*0040*/ 	.byte	0x03, 0x5f
        /*0042*/ 	.short	0x0101


	//----- nvinfo : EIATTR_VRC_CTA_INIT_COUNT
	.align		4
        /*0044*/ 	.byte	0x02, 0x4a
	.zero		1
	.zero		1


	//----- nvinfo : EIATTR_EXIT_INSTR_OFFSETS
	.align		4
        /*0048*/ 	.byte	0x04, 0x1c
        /*004a*/ 	.short	(.L_3184 - .L_3183)


	//   ....[0]....
.L_3183:
        /*004c*/ 	.word	0x000017e0


	//   ....[1]....
        /*0050*/ 	.word	0x00001830


	//   ....[2]....
        /*0054*/ 	.word	0x00002360


	//----- nvinfo : EIATTR_MAX_THREADS
	.align		4
.L_3184:
        /*0058*/ 	.byte	0x04, 0x05
        /*005a*/ 	.short	(.L_3186 - .L_3185)
.L_3185:
        /*005c*/ 	.word	0x00000080
        /*0060*/ 	.word	0x00000001
        /*0064*/ 	.word	0x00000001


	//----- nvinfo : EIATTR_CRS_STACK_SIZE
	.align		4
.L_3186:
        /*0068*/ 	.byte	0x04, 0x1e
        /*006a*/ 	.short	(.L_3188 - .L_3187)
.L_3187:
        /*006c*/ 	.word	0x00000000


	//----- nvinfo : EIATTR_CBANK_PARAM_SIZE
	.align		4
.L_3188:
        /*0070*/ 	.byte	0x03, 0x19
        /*0072*/ 	.short	0x0028


	//----- nvinfo : EIATTR_PARAM_CBANK
	.align		4
        /*0074*/ 	.byte	0x04, 0x0a
        /*0076*/ 	.short	(.L_3190 - .L_3189)
	.align		4
.L_3189:
        /*0078*/ 	.word	index@(.nv.constant0._ZN2at6native29vectorized_elementwise_kernelILi4EZZZN37_INTERNAL_cee6930f_7_Loss_cu_5b0651e139_GLOBAL__N__cee6930f_7_Loss_cu_5b0651e140binary_cross_entropy_backward_out_kernelERNS_6TensorERKS4_S7_S7_ENKUlvE_clEvENKUlvE1_clEvEUlN3c104HalfESB_SB_E_St5arrayIPcLm4EEEEviT0_T1_)
        /*007c*/ 	.short	0x0380
        /*007e*/ 	.short	0x0028


	//----- nvinfo : EIATTR_SW_WAR
	.align		4
.L_3190:
        /*0080*/ 	.byte	0x04, 0x36
        /*0082*/ 	.short	(.L_3192 - .L_3191)
.L_3191:
        /*0084*/ 	.word	0x00000008
.L_3192:


//--------------------- .nv.info._ZN2at6native29vectorized_elementwise_kernelILi8EZZZN37_INTERNAL_cee6930f_7_Loss_cu_5b0651e139_GLOBAL__N__cee6930f_7_Loss_cu_5b0651e140binary_cross_entropy_backward_out_kernelERNS_6TensorERKS4_S7_S7_ENKUlvE_clEvENKUlvE1_clEvEUlN3c104HalfESB_SB_E_St5arrayIPcLm4EEEEviT0_T1_ --------------------------
	.section	.nv.info._ZN2at6native29vectorized_elementwise_kernelILi8EZZZN37_INTERNAL_cee6930f_7_Loss_cu_5b0651e139_GLOBAL__N__cee6930f_7_Loss_cu_5b0651e140binary_cross_entropy_backward_out_kernelERNS_6TensorERKS4_S7_S7_ENKUlvE_clEvENKUlvE1_clEvEUlN3c104HalfESB_SB_E_St5arrayIPcLm4EEEEviT0_T1_,"",@"SHT_CUDA_INFO"
	.sectionflags	@""
	.align	4


	//----- nvinfo : EIATTR_CUDA_API_VERSION
	.align		4
        /*0000*/ 	.byte	0x04, 0x37
        /*0002*/ 	.short	(.L_3194 - .L_3193)
.L_3193:
        /*0004*/ 	.word	0x00000082


	//----- nvinfo : EIATTR_KPARAM_INFO
	.align		4
.L_3194:
        /*0008*/ 	.byte	0x04, 0x17
        /*000a*/ 	.short	(.L_3196 - .L_3195)
.L_3195:
        /*000c*/ 	.word	0x00000000
        /*0010*/ 	.short	0x0002
        /*0012*/ 	.short	0x0008
        /*0014*/ 	.byte	0x00, 0xf0, 0x81, 0x00


	//----- nvinfo : EIATTR_KPARAM_INFO
	.align		4
.L_3196:
        /*0018*/ 	.byte	0x04, 0x17
        /*001a*/ 	.short	(.L_3198 - .L_3197)
.L_3197:
        /*001c*/ 	.word	0x00000000
        /*0020*/ 	.short	0x0001
        /*0022*/ 	.short	0x0004
        /*0024*/ 	.byte	0x00, 0xf0, 0x05, 0x00


	//----- nvinfo : EIATTR_KPARAM_INFO
	.align		4
.L_3198:
        /*0028*/ 	.byte	0x04, 0x17
        /*002a*/ 	.short	(.L_3200 - .L_3199)
.L_3199:
        /*002c*/ 	.word	0x00000000
        /*0030*/ 	.short	0x0000
        /*0032*/ 	.short	0x0000
        /*0034*/ 	.byte	0x00, 0xf0, 0x11, 0x00


	//----- nvinfo : EIATTR_SPARSE_MMA_MASK
	.align		4
.L_3200:
        /*0038*/ 	.byte	0x03, 0x50
        /*003a*/ 	.short	0x0000


	//----- nvinfo : EIATTR_MAXREG_COUNT
	.align		4
        /*003c*/ 	.byte	0x03, 0x1b
        /*003e*/ 	.short	0x00ff


	//----- nvinfo : EIATTR_MERCURY_ISA_VERSION
	.align		4
        /*0040*/ 	.byte	0x03, 0x5f
        /*0042*/ 	.short	0x0101


	//----- nvinfo : EIATTR_VRC_CTA_INIT_COUNT
	.align		4
        /*0044*/ 	.byte	0x02, 0x4a
	.zero		1
	.zero		1


	//----- nvinfo : EIATTR_EXIT_INSTR_OFFSETS
	.align		4
        /*0048*/ 	.byte	0x04, 0x1c
        /*004a*/ 	.short	(.L_3202 - .L_3201)


	//   ....[0]....
.L_3201:
        /*004c*/ 	.word	0x000017f0


	//   ....[1]....
        /*0050*/ 	.word	0x00001840


	//   ....[2]....
        /*0054*/ 	.word	0x00002320


	//----- nvinfo : EIATTR_MAX_THREADS
	.align		4
.L_3202:
        /*0058*/ 	.byte	0x04, 0x05
        /*005a*/ 	.short	(.L_3204 - .L_3203)
.L_3203:
        /*005c*/ 	.word	0x00000080
        /*0060*/ 	.word	0x00000001
        /*0064*/ 	.word	0x00000001


	//----- nvinfo : EIATTR_CRS_STACK_SIZE
	.align		4
.L_3204:
        /*0068*/ 	.byte	0x04, 0x1e
        /*006a*/ 	.short	(.L_3206 - .L_3205)
.L_3205:
        /*006c*/ 	.word	0x00000000


	//----- nvinfo : EIATTR_CBANK_PARAM_SIZE
	.align		4
.L_3206:
        /*0070*/ 	.byte	0x03, 0x19
        /*0072*/ 	.short	0x0028


	//----- nvinfo : EIATTR_PARAM_CBANK
	.align		4
        /*0074*/ 	.byte	0x04, 0x0a
        /*0076*/ 	.short	(.L_3208 - .L_3207)
	.align		4
.L_3207:
        /*0078*/ 	.word	index@(.nv.constant0._ZN2at6native29vectorized_elementwise_kernelILi8EZZZN37_INTERNAL_cee6930f_7_Loss_cu_5b0651e139_GLOBAL__N__cee6930f_7_Loss_cu_5b0651e140binary_cross_entropy_backward_out_kernelERNS_6TensorERKS4_S7_S7_ENKUlvE_clEvENKUlvE1_clEvEUlN3c104HalfESB_SB_E_St5arrayIPcLm4EEEEviT0_T1_)
        /*007c*/ 	.short	0x0380
        /*007e*/ 	.short	0x0028


	//----- nvinfo : EIATTR_SW_WAR
	.align		4
.L_3208:
        /*0080*/ 	.byte	0x04, 0x36
        /*0082*/ 	.short	(.L_3210 - .L_3209)
.L_3209:
        /*0084*/ 	.word	0x00000008
.L_3210:


//--------------------- .nv.info._ZN2at6native18elementwise_kernelILi128ELi4EZNS0_15gpu_kernel_implIZZZN37_INTERNAL_cee6930f_7_Loss_cu_5b0651e139_GLOBAL__N__cee6930f_7_Loss_cu_5b0651e140binary_cross_entropy_backward_out_kernelERNS_6TensorERKS5_S8_S8_ENKUlvE_clEvENKUlvE0_clEvEUlfffE_EEvRNS_18TensorIteratorBaseERKT_EUliE_EEviT1_ --------------------------
	.section	.nv.info._ZN2at6native18elementwise_kernelILi128ELi4EZNS0_15gpu_kernel_implIZZZN37_INTERNAL_cee6930f_7_Loss_cu_5b0651e139_GLOBAL__N__cee6930f_7_Loss_cu_5b0651e140binary_cross_entropy_backward_out_kernelERNS_6TensorERKS5_S8_S8_ENKUlvE_clEvENKUlvE0_clEvEUlfffE_EEvRNS_18TensorIteratorBaseERKT_EUliE_EEviT1_,"",@"SHT_CUDA_INFO"
	.sectionflags	@""
	.align	4


	//----- nvinfo : EIATTR_CUDA_API_VERSION
	.align		4
        /*0000*/ 	.byte	0x04, 0x37
        /*0002*/ 	.short	(.L_3212 - .L_3211)
.L_3211:
        /*0004*/ 	.word	0x00000082


	//----- nvinfo : EIATTR_KPARAM_INFO
	.align		4
.L_3212:
        /*0008*/ 	.byte	0x04, 0x17
        /*000a*/ 	.short	(.L_3214 - .L_3213)
.L_3213:
        /*000c*/ 	.word	0x00000000
        /*0010*/ 	.short	0x0001
        /*0012*/ 	.short	0x0008
        /*0014*/ 	.byte	0x00, 0xf0, 0xc1, 0x0b


	//----- nvinfo : EIATTR_KPARAM_INFO
	.align		4
.L_3214:
        /*0018*/ 	.byte	0x04, 0x17
        /*001a*/ 	.short	(.L_3216 - .L_3215)
.L_3215:
        /*001c*/ 	.word	0x00000000
        /*0020*/ 	.short	0x0000
        /*0022*/ 	.short	0x0000
        /*0024*/ 	.byte	0x00, 0xf0, 0x11, 0x00


	//----- nvinfo : EIATTR_SPARSE_MMA_MASK
	.align		4
.L_3216:
        /*0028*/ 	.byte	0x03, 0x50
        /*002a*/ 	.short	0x0000


	//----- nvinfo : EIATTR_MAXREG_COUNT
	.align		4
        /*002c*/ 	.byte	0x03, 0x1b
        /*002e*/ 	.short	0x0080


	//----- nvinfo : EIATTR_EXTERNS
	.align		4
        /*0030*/ 	.byte	0x04, 0x0f
        /*0032*/ 	.short	(.L_3218 - .L_3217)


	//   ....[0]....
	.align		4
.L_3217:
        /*0034*/ 	.word	index@(__assertfail)


	//----- nvinfo : EIATTR_MERCURY_ISA_VERSION
	.align		4
.L_3218:
        /*0038*/ 	.byte	0x03, 0x5f
        /*003a*/ 	.short	0x0101


	//----- nvinfo : EIATTR_VRC_CTA_INIT_COUNT
	.align		4
        /*003c*/ 	.byte	0x02, 0x4a
	.zero		1
	.zero		1


	//----- nvinfo : EIATTR_SYSCALL_OFFSETS
	.align		4
        /*0040*/ 	.byte	0x04, 0x46
        /*0042*/ 	.short	(.L_3220 - .L_3219)


	//   ....[0]....
.L_3219:
        /*0044*/ 	.word	0x000025c0


	//   ....[1]....
        /*0048*/ 	.word	0x000033b0


	//   ....[2]....
        /*004c*/ 	.word	0x000041a0


	//   ....[3]....
        /*0050*/ 	.word	0x00004fc0


	//   ....[4]....
        /*0054*/ 	.word	0x000076a0


	//   ....[5]....
        /*0058*/ 	.word	0x00008490


	//   ....[6]....
        /*005c*/ 	.word	0x00009280


	//   ....[7]....
        /*0060*/ 	.word	0x00009f00


	//   ....[8]....
        /*0064*/ 	.word	0x0000c6f0


	//   ....[9]....
        /*0068*/ 	.word	0x0000d4e0


	//   ....[10]....
        /*006c*/ 	.word	0x0000e2d0


	//   ....[11]....
        /*0070*/ 	.word	0x0000ef50


	//   ....[12]....
        /*0074*/ 	.word	0x00011760


	//   ....[13]....
        /*0078*/ 	.word	0x00012550


	//   ....[14]....
        /*007c*/ 	.word	0x00013340


	//   ....[15]....
        /*0080*/ 	.word	0x00013f90


	//----- nvinfo : EIATTR_EXIT_INSTR_OFFSETS
	.align		4
.L_3220:
        /*0084*/ 	.byte	0x04, 0x1c
        /*0086*/ 	.short	(.L_3222 - .L_3221)


	//   ....[0]....
.L_3221:
        /*0088*/ 	.word	0x0000f200


	//   ....[1]....
        /*008c*/ 	.word	0x00013510


	//   ....[2]....
        /*0090*/ 	.word	0x00013550


	//   ....[3]....
        /*0094*/ 	.word	0x000135e0


	//   ....[4]....
        /*0098*/ 	.word	0x00013610


	//   ....[5]....
        /*009c*/ 	.word	0x00013640


	//   ....[6]....
        /*00a0*/ 	.word	0x000136c0


	//   ....[7]....
        /*00a4*/ 	.word	0x000136f0


	//   ....[8]....
        /*00a8*/ 	.word	0x00013780


	//   ....[9]....
        /*00ac*/ 	.word	0x000137c0


	//   ....[10]....
        /*00b0*/ 	.word	0x00013800


	//   ....[11]....
        /*00b4*/ 	.word	0x000138d0


	//   ....[12]....
        /*00b8*/ 	.word	0x00013a30


	//   ....[13]....
        /*00bc*/ 	.word	0x00013b90


	//   ....[14]....
        /*00c0*/ 	.word	0x00013ce0


	//   ....[15]....
        /*00c4*/ 	.word	0x00013d10


	//   ....[16]....
        /*00c8*/ 	.word	0x00013d40


	//   ....[17]....
        /*00cc*/ 	.word	0x00013de0


	//   ....[18]....
        /*00d0*/ 	.word	0x00013e30


	//   ....[19]....
        /*00d4*/ 	.word	0x00013fa0


	//   ....[20]....
        /*00d8*/ 	.word	0x000140a0


	//   ....[21]....
        /*00dc*/ 	.word	0x000141d0


	//   ....[22]....
        /*00e0*/ 	.word	0x00014200


	//----- nvinfo : EIATTR_MAX_THREADS
	.align		4
.L_3222:
        /*00e4*/ 	.byte	0x04, 0x05
        /*00e6*/ 	.short	(.L_3224 - .L_3223)
.L_3223:
        /*00e8*/ 	.word	0x00000080
        /*00ec*/ 	.word	0x00000001
        /*00f0*/ 	.word	0x00000001


	//----- nvinfo : EIATTR_CRS_STACK_SIZE
	.align		4
.L_3224:
        /*00f4*/ 	.byte	0x04, 0x1e
        /*00f6*/ 	.short	(.L_3226 - .L_3225)
.L_3225:
        /*00f8*/ 	.word	0x00000000


	//----- nvinfo : EIATTR_CBANK_PARAM_SIZE
	.align		4
.L_3226:
        /*00fc*/ 	.byte	0x03, 0x19
        /*00fe*/ 	.short	0x02f8


	//----- nvinfo : EIATTR_PARAM_CBANK
	.align		4
        /*0100*/ 	.byte	0x04, 0x0a
        /*0102*/ 	.short	(.L_3228 - .L_3227)
	.align		4
.L_3227:
        /*0104*/ 	.word	index@(.nv.constant0._ZN2at6native18elementwise_kernelILi128ELi4EZNS0_15gpu_kernel_implIZZZN37_INTERNAL_cee6930f_7_Loss_cu_5b0651e139_GLOBAL__N__cee6930f_7_Loss_cu_5b0651e140binary_cross_entropy_backward_out_kernelERNS_6TensorERKS5_S8_S8_ENKUlvE_clEvENKUlvE0_clEvEUlfffE_EEvRNS_18TensorIteratorBaseERKT_EUliE_EEviT1_)
        /*0108*/ 	.short	0x0380
        /*010a*/ 	.short	0x02f8


	//----- nvinfo : EIATTR_SW_WAR
	.align		4
.L_3228:
        /*010c*/ 	.byte	0x04, 0x36
        /*010e*/ 	.short	(.L_3230 - .L_3229)
.L_3229:
        /*0110*/ 	.word	0x00000008
.L_3230:


//--------------------- .nv.info._ZN2at6native27unrolled_elementwise_kernelIZZZN37_INTERNAL_cee6930f_7_Loss_cu_5b0651e139_GLOBAL__N__cee6930f_7_Loss_cu_5b0651e140binary_cross_entropy_backward_out_kernelERNS_6TensorERKS4_S7_S7_ENKUlvE_clEvENKUlvE0_clEvEUlfffE_St5arrayIPcLm4EELi4E23TrivialOffsetCalculatorILi3EjESE_ILi1EjENS0_6memory12LoadWithCastILi3EEENSH_13StoreWithCastILi1EEEEEviT_T0_T2_T3_T4_T5_ --------------------------
	.section	.nv.info._ZN2at6native27unrolled_elementwise_kernelIZZZN37_INTERNAL_cee6930f_7_Loss_cu_5b0651e139_GLOBAL__N__cee6930f_7_Loss_cu_5b0651e140binary_cross_entropy_backward_out_kernelERNS_6TensorERKS4_S7_S7_ENKUlvE_clEvENKUlvE0_clEvEUlfffE_St5arrayIPcLm4EELi4E23TrivialOffsetCalculatorILi3EjESE_ILi1EjENS0_6memory12LoadWithCastILi3EEENSH_13StoreWithCastILi1EEEEEviT_T0_T2_T3_T4_T5_,"",@"SHT_CUDA_INFO"
	.sectionflags	@""
	.align	4


	//----- nvinfo : EIATTR_CUDA_API_VERSION
	.align		4
        /*0000*/ 	.byte	0x04, 0x37
        /*0002*/ 	.short	(.L_3232 - .L_3231)
.L_3231:
        /*0004*/ 	.word	0x00000082


	//----- nvinfo : EIATTR_KPARAM_INFO
	.align		4
.L_3232:
        /*0008*/ 	.byte	0x04, 0x17
        /*000a*/ 	.short	(.L_3234 - .L_3233)
.L_3233:
        /*000c*/ 	.word	0x00000000
        /*0010*/ 	.short	0x0006
        /*0012*/ 	.short	0x003c
        /*0014*/ 	.byte	0x00, 0xf0, 0x21, 0x00


	//----- nvinfo : EIATTR_KPARAM_INFO
	.align		4
.L_3234:
        /*0018*/ 	.byte	0x04, 0x17
        /*001a*/ 	.short	(.L_3236 - .L_3235)
.L_3235:
        /*001c*/ 	.word	0x00000000
        /*0020*/ 	.short	0x0005
        /*0022*/ 	.short	0x002c
        /*0024*/ 	.byte	0x00, 0xf0, 0x41, 0x00


	//----- nvinfo : EIATTR_KPARAM_INFO
	.align		4
.L_3236:
        /*0028*/ 	.byte	0x04, 0x17
        /*002a*/ 	.short	(.L_3238 - .L_3237)
.L_3237:
        /*002c*/ 	.word	0x00000000
        /*0030*/ 	.short	0x0004
        /*0032*/ 	.short	0x0029
        /*0034*/ 	.byte	0x00, 0xf0, 0x05, 0x00


	//----- nvinfo : EIATTR_KPARAM_INFO
	.align		4
.L_3238:
        /*0038*/ 	.byte	0x04, 0x17
        /*003a*/ 	.short	(.L_3240 - .L_3239)
.L_3239:
        /*003c*/ 	.word	0x00000000
        /*0040*/ 	.short	0x0003
        /*0042*/ 	.short	0x0028
        /*0044*/ 	.byte	0x00, 0xf0, 0x05, 0x00


	//----- nvinfo : EIATTR_KPARAM_INFO
	.align		4
.L_3240:
        /*0048*/ 	.byte	0x04, 0x17
        /*004a*/ 	.short	(.L_3242 - .L_3241)
.L_3241:
        /*004c*/ 	.word	0x00000000
        /*0050*/ 	.short	0x0002
        /*0052*/ 	.short	0x0008
        /*0054*/ 	.byte	0x00, 0xf0, 0x81, 0x00


	//----- nvinfo : EIATTR_KPARAM_INFO
	.align		4
.L_3242:
        /*0058*/ 	.byte	0x04, 0x17
        /*005a*/ 	.short	(.L_3244 - .L_3243)
.L_3243:
        /*005c*/ 	.word	0x00000000
        /*0060*/ 	.short	0x0001
        /*0062*/ 	.short	0x0004
        /*0064*/ 	.byte	0x00, 0xf0, 0x05, 0x00


	//----- nvinfo : EIATTR_KPARAM_INFO
	.align		4
.L_3244:
        /*0068*/ 	.byte	0x04, 0x17
        /*006a*/ 	.short	(.L_3246 - .L_3245)
.L_3245:
        /*006c*/ 	.word	0x00000000
        /*0070*/ 	.short	0x0000
        /*0072*/ 	.short	0x0000
        /*0074*/ 	.byte	0x00, 0xf0, 0x11, 0x00


	//----- nvinfo : EIATTR_SPARSE_MMA_MASK
	.align		4
.L_3246:
        /*0078*/ 	.byte	0x03, 0x50
        /*007a*/ 	.short	0x0000


	//----- nvinfo : EIATTR_MAXREG_COUNT
	.align		4
        /*007c*/ 	.byte	0x03, 0x1b
        /*007e*/ 	.short	0x00ff


	//----- nvinfo : EIATTR_EXTERNS
	.align		4
        /*0080*/ 	.byte	0x04, 0x0f
        /*0082*/ 	.short	(.L_3248 - .L_3247)


	//   ....[0]....
	.align		4
.L_3247:
        /*0084*/ 	.word	index@(__assertfail)


	//----- nvinfo : EIATTR_MERCURY_ISA_VERSION
	.align		4
.L_3248:
        /*0088*/ 	.byte	0x03, 0x5f
        /*008a*/ 	.short	0x0101


	//----- nvinfo : EIATTR_VRC_CTA_INIT_COUNT
	.align		4
        /*008c*/ 	.byte	0x02, 0x4a
	.zero		1
	.zero		1


	//----- nvinfo : EIATTR_SYSCALL_OFFSETS
	.align		4
        /*0090*/ 	.byte	0x04, 0x46
        /*0092*/ 	.short	(.L_3250 - .L_3249)


	//   ....[0]....
.L_3249:
        /*0094*/ 	.word	0x00000e00


	//   ....[1]....
        /*0098*/ 	.word	0x00001c10


	//   ....[2]....
        /*009c*/ 	.word	0x00002a20


	//   ....[3]....
        /*00a0*/ 	.word	0x00003940


	//   ....[4]....
        /*00a4*/ 	.word	0x00004750


	//   ....[5]....
        /*00a8*/ 	.word	0x00005560


	//   ....[6]....
        /*00ac*/ 	.word	0x00006400


	//   ....[7]....
        /*00b0*/ 	.word	0x00007220


	//   ....[8]....
        /*00b4*/ 	.word	0x00008040


	//   ....[9]....
        /*00b8*/ 	.word	0x00008ed0


	//   ....[10]....
        /*00bc*/ 	.word	0x00009cf0


	//   ....[11]....
        /*00c0*/ 	.word	0x0000aae0


	//   ....[12]....
        /*00c4*/ 	.word	0x0000bbe0


	//   ....[13]....
        /*00c8*/ 	.word	0x0000c980


	//   ....[14]....
        /*00cc*/ 	.word	0x0000d7e0


	//   ....[15]....
        /*00d0*/ 	.word	0x0000e640


	//----- nvinfo : EIATTR_EXIT_INSTR_OFFSETS
	.align		4
.L_3250:
        /*00d4*/ 	.byte	0x04, 0x1c
        /*00d6*/ 	.short	(.L_3252 - .L_3251)


	//   ....[0]....
.L_3251:
        /*00d8*/ 	.word	0x0000da80


	//   ....[1]....
        /*00dc*/ 	.word	0x0000dbc0


	//   ....[2]....
        /*00e0*/ 	.word	0x0000dc00


	//   ....[3]....
        /*00e4*/ 	.word	0x0000dc90


	//   ....[4]....
        /*00e8*/ 	.word	0x0000dcc0


	//   ....[5]....
        /*00ec*/ 	.word	0x0000dcf0


	//   ....[6]....
        /*00f0*/ 	.word	0x0000dd70


	//   ....[7]....
        /*00f4*/ 	.word	0x0000dda0


	//   ....[8]....
        /*00f8*/ 	.word	0x0000de30


	//   ....[9]....
        /*00fc*/ 	.word	0x0000de70


	//   ....[10]....
        /*0100*/ 	.word	0x0000deb0


	//   ....[11]....
        /*0104*/ 	.word	0x0000df80


	//   ....[12]....
        /*0108*/ 	.word	0x0000e0e0


	//   ....[13]....
        /*010c*/ 	.word	0x0000e240


	//   ....[14]....
        /*0110*/ 	.word	0x0000e390


	//   ....[15]....
        /*0114*/ 	.word	0x0000e3c0


	//   ....[16]....
        /*0118*/ 	.word	0x0000e3f0


	//   ....[17]....
        /*011c*/ 	.word	0x0000e490


	//   ....[18]....
        /*0120*/ 	.word	0x0000e4e0


	//   ....[19]....
        /*0124*/ 	.word	0x0000e650


	//   ....[20]....
        /*0128*/ 	.word	0x0000e750


	//   ....[21]....
        /*012c*/ 	.word	0x0000e880


	//   ....[22]....
        /*0130*/ 	.word	0x0000e8b0


	//----- nvinfo : EIATTR_MAX_THREADS
	.align		4
.L_3252:
        /*0134*/ 	.byte	0x04, 0x05
        /*0136*/ 	.short	(.L_3254 - .L_3253)
.L_3253:
        /*0138*/ 	.word	0x00000080
        /*013c*/ 	.word	0x00000001
        /*0140*/ 	.word	0x00000001


	//----- nvinfo : EIATTR_CRS_STACK_SIZE
	.align		4
.L_3254:
        /*0144*/ 	.byte	0x04, 0x1e
        /*0146*/ 	.short	(.L_3256 - .L_3255)
.L_3255:
        /*0148*/ 	.word	0x00000000


	//----- nvinfo : EIATTR_CBANK_PARAM_SIZE
	.align		4
.L_3256:
        /*014c*/ 	.byte	0x03, 0x19
        /*014e*/ 	.short	0x0044


	//----- nvinfo : EIATTR_PARAM_CBANK
	.align		4
        /*0150*/ 	.byte	0x04, 0x0a
        /*0152*/ 	.short	(.L_3258 - .L_3257)
	.align		4
.L_3257:
        /*0154*/ 	.word	index@(.nv.constant0._ZN2at6native27unrolled_elementwise_kernelIZZZN37_INTERNAL_cee6930f_7_Loss_cu_5b0651e139_GLOBAL__N__cee6930f_7_Loss_cu_5b0651e140binary_cross_entropy_backward_out_kernelERNS_6TensorERKS4_S7_S7_ENKUlvE_clEvENKUlvE0_clEvEUlfffE_St5arrayIPcLm4EELi4E23TrivialOffsetCalculatorILi3EjESE_ILi1EjENS0_6memory12LoadWithCastILi3EEENSH_13StoreWithCastILi1EEEEEviT_T0_T2_T3_T4_T5_)
        /*0158*/ 	.short	0x0380
        /*015a*/ 	.short	0x0044


	//----- nvinfo : EIATTR_SW_WAR
	.align		4
.L_3258:
        /*015c*/ 	.byte	0x04, 0x36
        /*015e*/ 	.short	(.L_3260 - .L_3259)
.L_3259:
        /*0160*/ 	.word	0x00000008
.L_3260:


//--------------------- .nv.info._ZN2at6native18elementwise_kernelILi128ELi2EZNS0_22gpu_kernel_impl_nocastIZZZN37_INTERNAL_cee6930f_7_Loss_cu_5b0651e139_GLOBAL__N__cee6930f_7_Loss_cu_5b0651e140binary_cross_entropy_backward_out_kernelERNS_6TensorERKS5_S8_S8_ENKUlvE_clEvENKUlvE0_clEvEUlfffE_EEvRNS_18TensorIteratorBaseERKT_EUliE_EEviT1_ --------------------------
	.section	.nv.info._ZN2at6native18elementwise_kernelILi128ELi2EZNS0_22gpu_kernel_impl_nocastIZZZN37_INTERNAL_cee6930f_7_Loss_cu_5b0651e139_GLOBAL__N__cee6930f_7_Loss_cu_5b0651e140binary_cross_entropy_backward_out_kernelERNS_6TensorERKS5_S8_S8_ENKUlvE_clEvENKUlvE0_clEvEUlfffE_EEvRNS_18TensorIteratorBaseERKT_EUliE_EEviT1_,"",@"SHT_CUDA_INFO"
	.sectionflags	@""
	.align	4


	//----- nvinfo : EIATTR_CUDA_API_VERSION
	.align		4
        /*0000*/ 	.byte	0x04, 0x37
        /*0002*/ 	.short	(.L_3262 - .L_3261)
.L_3261:
        /*0004*/ 	.word	0x00000082


	//----- nvinfo : EIATTR_KPARAM_INFO
	.align		4
.L_3262:
        /*0008*/ 	.byte	0x04, 0x17
        /*000a*/ 	.short	(.L_3264 - .L_3263)
.L_3263:
        /*000c*/ 	.word	0x00000000
        /*0010*/ 	.short	0x0001
        /*0012*/ 	.short	0x0008
        /*0014*/ 	.byte	0x00, 0xf0, 0xc1, 0x0b


	//----- nvinfo : EIATTR_KPARAM_INFO
	.align		4
.L_3264:
        /*0018*/ 	.byte	0x04, 0x17
        /*001a*/ 	.short	(.L_3266 - .L_3265)
.L_3265:
        /*001c*/ 	.word	0x00000000
        /*0020*/ 	.short	0x0000
        /*0022*/ 	.short	0x0000
        /*0024*/ 	.byte	0x00, 0xf0, 0x11, 0x00


	//----- nvinfo : EIATTR_SPARSE_MMA_MASK
	.align		4
.L_3266:
        /*0028*/ 	.byte	0x03, 0x50
        /*002a*/ 	.short	0x0000


	//----- nvinfo : EIATTR_MAXREG_COUNT
	.align		4
        /*002c*/ 	.byte	0x03, 0x1b
        /*002e*/ 	.short	0x0080


	//----- nvinfo : EIATTR_MERCURY_ISA_VERSION
	.align		4
        /*0030*/ 	.byte	0x03, 0x5f
        /*0032*/ 	.short	0x0101


	//----- nvinfo : EIATTR_VRC_CTA_INIT_COUNT
	.align		4
        /*0034*/ 	.byte	0x02, 0x4a
	.zero		1
	.zero		1


	//----- nvinfo : EIATTR_EXIT_INSTR_OFFSETS
	.align		4
        /*0038*/ 	.byte	0x04, 0x1c
        /*003a*/ 	.short	(.L_3268 - .L_3267)


	//   ....[0]....
.L_3267:
        /*003c*/ 	.word	0x000001f0


	//   ....[1]....
        /*0040*/ 	.word	0x000002f0


	//   ....[2]....
        /*0044*/ 	.word	0x00001c50


	//   ....[3]....
        /*0048*/ 	.word	0x00003510


	//----- nvinfo : EIATTR_MAX_THREADS
	.align		4
.L_3268:
        /*004c*/ 	.byte	0x04, 0x05
        /*004e*/ 	.short	(.L_3270 - .L_3269)
.L_3269:
        /*0050*/ 	.word	0x00000080
        /*0054*/ 	.word	0x00000001
        /*0058*/ 	.word	0x00000001


	//----- nvinfo : EIATTR_CRS_STACK_SIZE
	.align		4
.L_3270:
        /*005c*/ 	.byte	0x04, 0x1e
        /*005e*/ 	.short	(.L_3272 - .L_3271)
.L_3271:
        /*0060*/ 	.word	0x00000000


	//----- nvinfo : EIATTR_CBANK_PARAM_SIZE
	.align		4
.L_3272:
        /*0064*/ 	.byte	0x03, 0x19
        /*0066*/ 	.short	0x02f8


	//----- nvinfo : EIATTR_PARAM_CBANK
	.align		4
        /*0068*/ 	.byte	0x04, 0x0a
        /*006a*/ 	.short	(.L_3274 - .L_3273)
	.align		4
.L_3273:
        /*006c*/ 	.word	index@(.nv.constant0._ZN2at6native18elementwise_kernelILi128ELi2EZNS0_22gpu_kernel_impl_nocastIZZZN37_INTERNAL_cee6930f_7_Loss_cu_5b0651e139_GLOBAL__N__cee6930f_7_Loss_cu_5b0651e140binary_cross_entropy_backward_out_kernelERNS_6TensorERKS5_S8_S8_ENKUlvE_clEvENKUlvE0_clEvEUlfffE_EEvRNS_18TensorIteratorBaseERKT_EUliE_EEviT1_)
        /*0070*/ 	.short	0x0380
        /*0072*/ 	.short	0x02f8


	//----- nvinfo : EIATTR_SW_WAR
	.align		4
.L_3274:
        /*0074*/ 	.byte	0x04, 0x36
        /*0076*/ 	.short	(.L_3276 - .L_3275)
.L_3275:
        /*0078*/ 	.word	0x00000008
.L_3276:


//--------------------- .nv.info._ZN2at6native27unrolled_elementwise_kernelIZZZN37_INTERNAL_cee6930f_7_Loss_cu_5b0651e139_GLOBAL__N__cee6930f_7_Loss_cu_5b0651e140binary_cross_entropy_backward_out_kernelERNS_6TensorERKS4_S7_S7_ENKUlvE_clEvENKUlvE0_clEvEUlfffE_St5arrayIPcLm4EELi4E23TrivialOffsetCalculatorILi3EjESE_ILi1EjENS0_6memory15LoadWithoutCastENSH_16StoreWithoutCastEEEviT_T0_T2_T3_T4_T5_ --------------------------
	.section	.nv.info._ZN2at6native27unrolled_elementwise_kernelIZZZN37_INTERNAL_cee6930f_7_Loss_cu_5b0651e139_GLOBAL__N__cee6930f_7_Loss_cu_5b0651e140binary_cross_entropy_backward_out_kernelERNS_6TensorERKS4_S7_S7_ENKUlvE_clEvENKUlvE0_clEvEUlfffE_St5arrayIPcLm4EELi4E23TrivialOffsetCalculatorILi3EjESE_ILi1EjENS0_6memory15LoadWithoutCastENSH_16StoreWithoutCastEEEviT_T0_T2_T3_T4_T5_,"",@"SHT_CUDA_INFO"
	.sectionflags	@""
	.align	4


	//----- nvinfo : EIATTR_CUDA_API_VERSION
	.align		4
        /*0000*/ 	.byte	0x04, 0x37
        /*0002*/ 	.short	(.L_3278 - .L_3277)
.L_3277:
        /*0004*/ 	.word	0x00000082


	//----- nvinfo : EIATTR_KPARAM_INFO
	.align		4
.L_3278:
        /*0008*/ 	.byte	0x04, 0x17
        /*000a*/ 	.short	(.L_3280 - .L_3279)
.L_3279:
        /*000c*/ 	.word	0x00000000
        /*0010*/ 	.short	0x0006
        /*0012*/ 	.short	0x002b
        /*0014*/ 	.byte	0x00, 0xf0, 0x05, 0x00


	//----- nvinfo : EIATTR_KPARAM_INFO
	.align		4
.L_3280:
        /*0018*/ 	.byte	0x04, 0x17
        /*001a*/ 	.short	(.L_3282 - .L_3281)
.L_3281:
        /*001c*/ 	.word	0x00000000
        /*0020*/ 	.short	0x0005
        /*0022*/ 	.short	0x002a
        /*0024*/ 	.byte	0x00, 0xf0, 0x05, 0x00


	//----- nvinfo : EIATTR_KPARAM_INFO
	.align		4
.L_3282:
        /*0028*/ 	.byte	0x04, 0x17
        /*002a*/ 	.short	(.L_3284 - .L_3283)
.L_3283:
        /*002c*/ 	.word	0x00000000
        /*0030*/ 	.short	0x0004
        /*0032*/ 	.short	0x0029
        /*0034*/ 	.byte	0x00, 0xf0, 0x05, 0x00


	//----- nvinfo : EIATTR_KPARAM_INFO
	.align		4
.L_3284:
        /*0038*/ 	.byte	0x04, 0x17
        /*003a*/ 	.short	(.L_3286 - .L_3285)
.L_3285:
        /*003c*/ 	.word	0x00000000
        /*0040*/ 	.short	0x0003
        /*0042*/ 	.short	0x0028
        /*0044*/ 	.byte	0x00, 0xf0, 0x05, 0x00


	//----- nvinfo : EIATTR_KPARAM_INFO
	.align		4
.L_3286:
        /*0048*/ 	.byte	0x04, 0x17
        /*004a*/ 	.short	(.L_3288 - .L_3287)
.L_3287:
        /*004c*/ 	.word	0x00000000
        /*0050*/ 	.short	0x0002
        /*0052*/ 	.short	0x0008
        /*0054*/ 	.byte	0x00, 0xf0, 0x81, 0x00


	//----- nvinfo : EIATTR_KPARAM_INFO
	.align		4
.L_3288:
        /*0058*/ 	.byte	0x04, 0x17
        /*005a*/ 	.short	(.L_3290 - .L_3289)
.L_3289:
        /*005c*/ 	.word	0x00000000
        /*0060*/ 	.short	0x0001
        /*0062*/ 	.short	0x0004
        /*0064*/ 	.byte	0x00, 0xf0, 0x05, 0x00


	//----- nvinfo : EIATTR_KPARAM_INFO
	.align		4
.L_3290:
        /*0068*/ 	.byte	0x04, 0x17
        /*006a*/ 	.short	(.L_3292 - .L_3291)
.L_3291:
        /*006c*/ 	.word	0x00000000
        /*0070*/ 	.short	0x0000
        /*0072*/ 	.short	0x0000
        /*0074*/ 	.byte	0x00, 0xf0, 0x11, 0x00


	//----- nvinfo : EIATTR_SPARSE_MMA_MASK
	.align		4
.L_3292:
        /*0078*/ 	.byte	0x03, 0x50
        /*007a*/ 	.short	0x0000


	//----- nvinfo : EIATTR_MAXREG_COUNT
	.align		4
        /*007c*/ 	.byte	0x03, 0x1b
        /*007e*/ 	.short	0x00ff


	//----- nvinfo : EIATTR_MERCURY_ISA_VERSION
	.align		4
        /*0080*/ 	.byte	0x03, 0x5f
        /*0082*/ 	.short	0x0101


	//----- nvinfo : EIATTR_VRC_CTA_INIT_COUNT
	.align		4
        /*0084*/ 	.byte	0x02, 0x4a
	.zero		1
	.zero		1


	//----- nvinfo : EIATTR_EXIT_INSTR_OFFSETS
	.align		4
        /*0088*/ 	.byte	0x04, 0x1c
        /*008a*/ 	.short	(.L_3294 - .L_3293)


	//   ....[0]....
.L_3293:
        /*008c*/ 	.word	0x00000700


	//   ....[1]....
        /*0090*/ 	.word	0x000007a0


	//----- nvinfo : EIATTR_MAX_THREADS
	.align		4
.L_3294:
        /*0094*/ 	.byte	0x04, 0x05
        /*0096*/ 	.short	(.L_3296 - .L_3295)
.L_3295:
        /*0098*/ 	.word	0x00000080
        /*009c*/ 	.word	0x00000001
        /*00a0*/ 	.word	0x00000001


	//----- nvinfo : EIATTR_CRS_STACK_SIZE
	.align		4
.L_3296:
        /*00a4*/ 	.byte	0x04, 0x1e
        /*00a6*/ 	.short	(.L_3298 - .L_3297)
.L_3297:
        /*00a8*/ 	.word	0x00000000


	//----- nvinfo : EIATTR_CBANK_PARAM_SIZE
	.align		4
.L_3298:
        /*00ac*/ 	.byte	0x03, 0x19
        /*00ae*/ 	.short	0x002c


	//----- nvinfo : EIATTR_PARAM_CBANK
	.align		4
        /*00b0*/ 	.byte	0x04, 0x0a
        /*00b2*/ 	.short	(.L_3300 - .L_3299)
	.align		4
.L_3299:
        /*00b4*/ 	.word	index@(.nv.constant0._ZN2at6native27unrolled_elementwise_kernelIZZZN37_INTERNAL_cee6930f_7_Loss_cu_5b0651e139_GLOBAL__N__cee6930f_7_Loss_cu_5b0651e140binary_cross_entropy_backward_out_kernelERNS_6TensorERKS4_S7_S7_ENKUlvE_clEvENKUlvE0_clEvEUlfffE_St5arrayIPcLm4EELi4E23TrivialOffsetCalculatorILi3EjESE_ILi1EjENS0_6memory15LoadWithoutCastENSH_16StoreWithoutCastEEEviT_T0_T2_T3_T4_T5_)
        /*00b8*/ 	.short	0x0380
        /*00ba*/ 	.short	0x002c


	//----- nvinfo : EIATTR_SW_WAR
	.align		4
.L_3300:
        /*00bc*/ 	.byte	0x04, 0x36
        /*00be*/ 	.short	(.L_3302 - .L_3301)
.L_3301:
        /*00c0*/ 	.word	0x00000008
.L_3302:


//--------------------- .nv.info._ZN2at6native29vectorized_elementwise_kernelILi2EZZZN37_INTERNAL_cee6930f_7_Loss_cu_5b0651e139_GLOBAL__N__cee6930f_7_Loss_cu_5b0651e140binary_cross_entropy_backward_out_kernelERNS_6TensorERKS4_S7_S7_ENKUlvE_clEvENKUlvE0_clEvEUlfffE_St5arrayIPcLm4EEEEviT0_T1_ --------------------------
	.section	.nv.info._ZN2at6native29vectorized_elementwise_kernelILi2EZZZN37_INTERNAL_cee6930f_7_Loss_cu_5b0651e139_GLOBAL__N__cee6930f_7_Loss_cu_5b0651e140binary_cross_entropy_backward_out_kernelERNS_6TensorERKS4_S7_S7_ENKUlvE_clEvENKUlvE0_clEvEUlfffE_St5arrayIPcLm4EEEEviT0_T1_,"",@"SHT_CUDA_INFO"
	.sectionflags	@""
	.align	4


	//----- nvinfo : EIATTR_CUDA_API_VERSION
	.align		4
        /*0000*/ 	.byte	0x04, 0x37
        /*0002*/ 	.short	(.L_3304 - .L_3303)
.L_3303:
        /*0004*/ 	.word	0x00000082


	//----- nvinfo : EIATTR_KPARAM_INFO
	.align		4
.L_3304:
        /*0008*/ 	.byte	0x04, 0x17
        /*000a*/ 	.short	(.L_3306 - .L_3305)
.L_3305:
        /*000c*/ 	.word	0x00000000
        /*0010*/ 	.short	0x0002
        /*0012*/ 	.short	0x0008
        /*0014*/ 	.byte	0x00, 0xf0, 0x81, 0x00


	//----- nvinfo : EIATTR_KPARAM_INFO
	.align		4
.L_3306:
        /*0018*/ 	.byte	0x04, 0x17
        /*001a*/ 	.short	(.L_3308 - .L_3307)
.L_3307:
        /*001c*/ 	.word	0x00000000
        /*0020*/ 	.short	0x0001
        /*0022*/ 	.short	0x0004
        /*0024*/ 	.byte	0x00, 0xf0, 0x05, 0x00


	//----- nvinfo : EIATTR_KPARAM_INFO
	.align		4
.L_3308:
        /*0028*/ 	.byte	0x04, 0x17
        /*002a*/ 	.short	(.L_3310 - .L_3309)
.L_3309:
        /*002c*/ 	.word	0x00000000
        /*0030*/ 	.short	0x0000
        /*0032*/ 	.short	0x0000
        /*0034*/ 	.byte	0x00, 0xf0, 0x11, 0x00


	//----- nvinfo : EIATTR_SPARSE_MMA_MASK
	.align		4
.L_3310:
        /*0038*/ 	.byte	0x03, 0x50
        /*003a*/ 	.short	0x0000


	//----- nvinfo : EIATTR_MAXREG_COUNT
	.align		4
        /*003c*/ 	.byte	0x03, 0x1b
        /*003e*/ 	.short	0x00ff


	//----- nvinfo : EIATTR_MERCURY_ISA_VERSION
	.align		4
        /*0040*/ 	.byte	0x03, 0x5f
        /*0042*/ 	.short	0x0101


	//----- nvinfo : EIATTR_VRC_CTA_INIT_COUNT
	.align		4
        /*0044*/ 	.byte	0x02, 0x4a
	.zero		1
	.zero		1


	//----- nvinfo : EIATTR_EXIT_INSTR_OFFSETS
	.align		4
        /*0048*/ 	.byte	0x04, 0x1c
        /*004a*/ 	.short	(.L_3312 - .L_3311)


	//   ....[0]....
.L_3311:
        /*004c*/ 	.word	0x00000f70


	//   ....[1]....
        /*0050*/ 	.word	0x00000fc0


	//   ....[2]....
        /*0054*/ 	.word	0x00001520


	//----- nvinfo : EIATTR_MAX_THREADS
	.align		4
.L_3312:
        /*0058*/ 	.byte	0x04, 0x05
        /*005a*/ 	.short	(.L_3314 - .L_3313)
.L_3313:
        /*005c*/ 	.word	0x00000080
        /*0060*/ 	.word	0x00000001
        /*0064*/ 	.word	0x00000001


	//----- nvinfo : EIATTR_CRS_STACK_SIZE
	.align		4
.L_3314:
        /*0068*/ 	.byte	0x04, 0x1e
        /*006a*/ 	.short	(.L_3316 - .L_3315)
.L_3315:
        /*006c*/ 	.word	0x00000000


	//----- nvinfo : EIATTR_CBANK_PARAM_SIZE
	.align		4
.L_3316:
        /*0070*/ 	.byte	0x03, 0x19
        /*0072*/ 	.short	0x0028


	//----- nvinfo : EIATTR_PARAM_CBANK
	.align		4
        /*0074*/ 	.byte	0x04, 0x0a
        /*0076*/ 	.short	(.L_3318 - .L_3317)
	.align		4
.L_3317:
        /*0078*/ 	.word	index@(.nv.constant0._ZN2at6native29vectorized_elementwise_kernelILi2EZZZN37_INTERNAL_cee6930f_7_Loss_cu_5b0651e139_GLOBAL__N__cee6930f_7_Loss_cu_5b0651e140binary_cross_entropy_backward_out_kernelERNS_6TensorERKS4_S7_S7_ENKUlvE_clEvENKUlvE0_clEvEUlfffE_St5arrayIPcLm4EEEEviT0_T1_)
        /*007c*/ 	.short	0x0380
        /*007e*/ 	.short	0x0028


	//----- nvinfo : EIATTR_SW_WAR
	.align		4
.L_3318:
        /*0080*/ 	.byte	0x04, 0x36
        /*0082*/ 	.short	(.L_3320 - .L_3319)
.L_3319:
        /*0084*/ 	.word	0x00000008
.L_3320:


//--------------------- .nv.info._ZN2at6native29vectorized_elementwise_kernelILi4EZZZN37_INTERNAL_cee6930f_7_Loss_cu_5b0651e139_GLOBAL__N__cee6930f_7_Loss_cu_5b0651e140binary_cross_entropy_backward_out_kernelERNS_6TensorERKS4_S7_S7_ENKUlvE_clEvENKUlvE0_clEvEUlfffE_St5arrayIPcLm4EEEEviT0_T1_ --------------------------
	.section	.nv.info._ZN2at6native29vectorized_elementwise_kernelILi4EZZZN37_INTERNAL_cee6930f_7_Loss_cu_5b0651e139_GLOBAL__N__cee6930f_7_Loss_cu_5b0651e140binary_cross_entropy_backward_out_kernelERNS_6TensorERKS4_S7_S7_ENKUlvE_clEvENKUlvE0_clEvEUlfffE_St5arrayIPcLm4EEEEviT0_T1_,"",@"SHT_CUDA_INFO"
	.sectionflags	@""
	.align	4


	//----- nvinfo : EIATTR_CUDA_API_VERSION
	.align		4
        /*0000*/ 	.byte	0x04, 0x37
        /*0002*/ 	.short	(.L_3322 - .L_3321)
.L_3321:
        /*0004*/ 	.word	0x00000082


	//----- nvinfo : EIATTR_KPARAM_INFO
	.align		4
.L_3322:
        /*0008*/ 	.byte	0x04, 0x17
        /*000a*/ 	.short	(.L_3324 - .L_3323)
.L_3323:
        /*000c*/ 	.word	0x00000000
        /*0010*/ 	.short	0x0002
        /*0012*/ 	.short	0x0008
        /*0014*/ 	.byte	0x00, 0xf0, 0x81, 0x00


	//----- nvinfo : EIATTR_KPARAM_INFO
	.align		4
.L_3324:
        /*0018*/ 	.byte	0x04, 0x17
        /*001a*/ 	.short	(.L_3326 - .L_3325)
.L_3325:
        /*001c*/ 	.word	0x00000000
        /*0020*/ 	.short	0x0001
        /*0022*/ 	.short	0x0004
        /*0024*/ 	.byte	0x00, 0xf0, 0x05, 0x00


	//----- nvinfo : EIATTR_KPARAM_INFO
	.align		4
.L_3326:
        /*0028*/ 	.byte	0x04, 0x17
        /*002a*/ 	.short	(.L_3328 - .L_3327)
.L_3327:
        /*002c*/ 	.word	0x00000000
        /*0030*/ 	.short	0x0000
        /*0032*/ 	.short	0x0000
        /*0034*/ 	.byte	0x00, 0xf0, 0x11, 0x00


	//----- nvinfo : EIATTR_SPARSE_MMA_MASK
	.align		4
.L_3328:
        /*0038*/ 	.byte	0x03, 0x50
        /*003a*/ 	.short	0x0000


	//----- nvinfo : EIATTR_MAXREG_COUNT
	.align		4
        /*003c*/ 	.byte	0x03, 0x1b
        /*003e*/ 	.short	0x00ff


	//----- nvinfo : EIATTR_MERCURY_ISA_VERSION
	.align		4
        /*0040*/ 	.byte	0x03, 0x5f
        /*0042*/ 	.short	0x0101


	//----- nvinfo : EIATTR_VRC_CTA_INIT_COUNT
	.align		4
        /*0044*/ 	.byte	0x02, 0x4a
	.zero		1
	.zero		1


	//----- nvinfo : EIATTR_EXIT_INSTR_OFFSETS
	.align		4
        /*0048*/ 	.byte	0x04, 0x1c
        /*004a*/ 	.short	(.L_3330 - .L_3329)


	//   ....[0]....
.L_3329:
        /*004c*/ 	.word	0x00000f70


	//   ....[1]....
        /*0050*/ 	.word	0x00000fc0


	//   ....[2]....
        /*0054*/ 	.word	0x000014a0


	//----- nvinfo : EIATTR_MAX_THREADS
	.align		4
.L_3330:
        /*0058*/ 	.byte	0x04, 0x05
        /*005a*/ 	.short	(.L_3332 - .L_3331)
.L_3331:
        /*005c*/ 	.word	0x00000080
        /*0060*/ 	.word	0x00000001
        /*0064*/ 	.word	0x00000001


	//----- nvinfo : EIATTR_CRS_STACK_SIZE
	.align		4
.L_3332:
        /*0068*/ 	.byte	0x04, 0x1e
        /*006a*/ 	.short	(.L_3334 - .L_3333)
.L_3333:
        /*006c*/ 	.word	0x00000000


	//----- nvinfo : EIATTR_CBANK_PARAM_SIZE
	.align		4
.L_3334:
        /*0070*/ 	.byte	0x03, 0x19
        /*0072*/ 	.short	0x0028


	//----- nvinfo : EIATTR_PARAM_CBANK
	.align		4
        /*0074*/ 	.byte	0x04, 0x0a
        /*0076*/ 	.short	(.L_3336 - .L_3335)
	.align		4
.L_3335:
        /*0078*/ 	.word	index@(.nv.constant0._ZN2at6native29vectorized_elementwise_kernelILi4EZZZN37_INTERNAL_cee6930f_7_Loss_cu_5b0651e139_GLOBAL__N__cee6930f_7_Loss_cu_5b0651e140binary_cross_entropy_backward_out_kernelERNS_6TensorERKS4_S7_S7_ENKUlvE_clEvENKUlvE0_clEvEUlfffE_St5arrayIPcLm4EEEEviT0_T1_)
        /*007c*/ 	.short	0x0380
        /*007e*/ 	.short	0x0028


	//----- nvinfo : EIATTR_SW_WAR
	.align		4
.L_3336:
        /*0080*/ 	.byte	0x04, 0x36
        /*0082*/ 	.short	(.L_3338 - .L_3337)
.L_3337:
        /*0084*/ 	.word	0x00000008
.L_3338:


//--------------------- .nv.info._ZN2at6native29vectorized_elementwise_kernelILi8EZZZN37_INTERNAL_cee6930f_7_Loss_cu_5b0651e139_GLOBAL__N__cee6930f_7_Loss_cu_5b0651e140binary_cross_entropy_backward_out_kernelERNS_6TensorERKS4_S7_S7_ENKUlvE_clEvENKUlvE0_clEvEUlfffE_St5arrayIPcLm4EEEEviT0_T1_ --------------------------
	.section	.nv.info._ZN2at6native29vectorized_elementwise_kernelILi8EZZZN37_INTERNAL_cee6930f_7_Loss_cu_5b0651e139_GLOBAL__N__cee6930f_7_Loss_cu_5b0651e140binary_cross_entropy_backward_out_kernelERNS_6TensorERKS4_S7_S7_ENKUlvE_clEvENKUlvE0_clEvEUlfffE_St5arrayIPcLm4EEEEviT0_T1_,"",@"SHT_CUDA_INFO"
	.sectionflags	@""
	.align	4


	//----- nvinfo : EIATTR_CUDA_API_VERSION
	.align		4
        /*0000*/ 	.byte	0x04, 0x37
        /*0002*/ 	.short	(.L_3340 - .L_3339)
.L_3339:
        /*0004*/ 	.word	0x00000082


	//----- nvinfo : EIATTR_KPARAM_INFO
	.align		4
.L_3340:
        /*0008*/ 	.byte	0x04, 0x17
        /*000a*/ 	.short	(.L_3342 - .L_3341)
.L_3341:
        /*000c*/ 	.word	0x00000000
        /*0010*/ 	.short	0x0002
        /*0012*/ 	.short	0x0008
        /*0014*/ 	.byte	0x00, 0xf0, 0x81, 0x00


	//----- nvinfo : EIATTR_KPARAM_INFO
	.align		4
.L_3342:
        /*0018*/ 	.byte	0x04, 0x17
        /*001a*/ 	.short	(.L_3344 - .L_3343)
.L_3343:
        /*001c*/ 	.word	0x00000000
        /*0020*/ 	.short	0x0001
        /*0022*/ 	.short	0x0004
        /*0024*/ 	.byte	0x00, 0xf0, 0x05, 0x00


	//----- nvinfo : EIATTR_KPARAM_INFO
	.align		4
.L_3344:
        /*0028*/ 	.byte	0x04, 0x17
        /*002a*/ 	.short	(.L_3346 - .L_3345)
.L_3345:
        /*002c*/ 	.word	0x00000000
        /*0030*/ 	.short	0x0000
        /*0032*/ 	.short	0x0000
        /*0034*/ 	.byte	0x00, 0xf0, 0x11, 0x00


	//----- nvinfo : EIATTR_SPARSE_MMA_MASK
	.align		4
.L_3346:
        /*0038*/ 	.byte	0x03, 0x50
        /*003a*/ 	.short	0x0000


	//----- nvinfo : EIATTR_MAXREG_COUNT
	.align		4
        /*003c*/ 	.byte	0x03, 0x1b
        /*003e*/ 	.short	0x00ff


	//----- nvinfo : EIATTR_MERCURY_ISA_VERSION
	.align		4
        /*0040*/ 	.byte	0x03, 0x5f
        /*0042*/ 	.short	0x0101


	//----- nvinfo : EIATTR_VRC_CTA_INIT_COUNT
	.align		4
        /*0044*/ 	.byte	0x02, 0x4a
	.zero		1
	.zero		1


	//----- nvinfo : EIATTR_EXIT_INSTR_OFFSETS
	.align		4
        /*0048*/ 	.byte	0x04, 0x1c
        /*004a*/ 	.short	(.L_3348 - .L_3347)


	//   ....[0]....
.L_3347:
        /*004c*/ 	.word	0x00000f70


	//   ....[1]....
        /*0050*/ 	.word	0x00000fc0


	//   ....[2]....
        /*0054*/ 	.word	0x00001460


	//----- nvinfo : EIATTR_MAX_THREADS
	.align		4
.L_3348:
        /*0058*/ 	.byte	0x04, 0x05
        /*005a*/ 	.short	(.L_3350 - .L_3349)
.L_3349:
        /*005c*/ 	.word	0x00000080
        /*0060*/ 	.word	0x00000001
        /*0064*/ 	.word	0x00000001


	//----- nvinfo : EIATTR_CRS_STACK_SIZE
	.align		4
.L_3350:
        /*0068*/ 	.byte	0x04, 0x1e
        /*006a*/ 	.short	(.L_3352 - .L_3351)
.L_3351:
        /*006c*/ 	.word	0x00000000


	//----- nvinfo : EIATTR_CBANK_PARAM_SIZE
	.align		4
.L_3352:
        /*0070*/ 	.byte	0x03, 0x19
        /*0072*/ 	.short	0x0028


	//----- nvinfo : EIATTR_PARAM_CBANK
	.align		4
        /*0074*/ 	.byte	0x04, 0x0a
        /*0076*/ 	.short	(.L_3354 - .L_3353)
	.align		4
.L_3353:
        /*0078*/ 	.word	index@(.nv.constant0._ZN2at6native29vectorized_elementwise_kernelILi8EZZZN37_INTERNAL_cee6930f_7_Loss_cu_5b0651e139_GLOBAL__N__cee6930f_7_Loss_cu_5b0651e140binary_cross_entropy_backward_out_kernelERNS_6TensorERKS4_S7_S7_ENKUlvE_clEvENKUlvE0_clEvEUlfffE_St5arrayIPcLm4EEEEviT0_T1_)
        /*007c*/ 	.short	0x0380
        /*007e*/ 	.short	0x0028


	//----- nvinfo : EIATTR_SW_WAR
	.align		4
.L_3354:
        /*0080*/ 	.byte	0x04, 0x36
        /*0082*/ 	.short	(.L_3356 - .L_3355)
.L_3355:
        /*0084*/ 	.word	0x00000008
.L_3356:


//--------------------- .nv.info._ZN2at6native18elementwise_kernelILi128ELi4EZNS0_15gpu_kernel_implIZZZN37_INTERNAL_cee6930f_7_Loss_cu_5b0651e139_GLOBAL__N__cee6930f_7_Loss_cu_5b0651e140binary_cross_entropy_backward_out_kernelERNS_6TensorERKS5_S8_S8_ENKUlvE_clEvENKUlvE_clEvEUldddE_EEvRNS_18TensorIteratorBaseERKT_EUliE_EEviT1_ --------------------------
	.section	.nv.info._ZN2at6native18elementwise_kernelILi128ELi4EZNS0_15gpu_kernel_implIZZZN37_INTERNAL_cee6930f_7_Loss_cu_5b0651e139_GLOBAL__N__cee6930f_7_Loss_cu_5b0651e140binary_cross_entropy_backward_out_kernelERNS_6TensorERKS5_S8_S8_ENKUlvE_clEvENKUlvE_clEvEUldddE_EEvRNS_18TensorIteratorBaseERKT_EUliE_EEviT1_,"",@"SHT_CUDA_INFO"
	.sectionflags	@""
	.align	4


	//----- nvinfo : EIATTR_CUDA_API_VERSION
	.align		4
        /*0000*/ 	.byte	0x04, 0x37
        /*0002*/ 	.short	(.L_3358 - .L_3357)
.L_3357:
        /*0004*/ 	.word	0x00000082


	//----- nvinfo : EIATTR_KPARAM_INFO
	.align		4
.L_3358:
        /*0008*/ 	.byte	0x04, 0x17
        /*000a*/ 	.short	(.L_3360 - .L_3359)
.L_3359:
        /*000c*/ 	.word	0x00000000
        /*0010*/ 	.short	0x0001
        /*0012*/ 	.short	0x0008
        /*0014*/ 	.byte	0x00, 0xf0, 0xc1, 0x0b


	//----- nvinfo : EIATTR_KPARAM_INFO
	.align		4
.L_3360:
        /*0018*/ 	.byte	0x04, 0x17
        /*001a*/ 	.short	(.L_3362 - .L_3361)
.L_3361:
        /*001c*/ 	.word	0x00000000
        /*0020*/ 	.short	0x0000
        /*0022*/ 	.short	0x0000
        /*0024*/ 	.byte	0x00, 0xf0, 0x11, 0x00


	//----- nvinfo : EIATTR_SPARSE_MMA_MASK
	.align		4
.L_3362:
        /*0028*/ 	.byte	0x03, 0x50
        /*002a*/ 	.short	0x0000


	//----- nvinfo : EIATTR_MAXREG_COUNT
	.align		4
        /*002c*/ 	.byte	0x03, 0x1b
        /*002e*/ 	.short	0x0080


	//----- nvinfo : EIATTR_EXTERNS
	.align		4
        /*0030*/ 	.byte	0x04, 0x0f
        /*0032*/ 	.short	(.L_3364 - .L_3363)


	//   ....[0]....
	.align		4
.L_3363:
        /*0034*/ 	.word	index@(__assertfail)


	//----- nvinfo : EIATTR_MERCURY_ISA_VERSION
	.align		4
.L_3364:
        /*0038*/ 	.byte	0x03, 0x5f
        /*003a*/ 	.short	0x0101


	//----- nvinfo : EIATTR_VRC_CTA_INIT_COUNT
	.align		4
        /*003c*/ 	.byte	0x02, 0x4a
	.zero		1
	.zero		1


	//----- nvinfo : EIATTR_SYSCALL_OFFSETS
	.align		4
        /*0040*/ 	.byte	0x04, 0x46
        /*0042*/ 	.short	(.L_3366 - .L_3365)


	//   ....[0]....
.L_3365:
        /*0044*/ 	.word	0x00002670


	//   ....[1]....
        /*0048*/ 	.word	0x00003550


	//   ....[2]....
        /*004c*/ 	.word	0x00004430


	//   ....[3]....
        /*0050*/ 	.word	0x000056c0


	//   ....[4]....
        /*0054*/ 	.word	0x00007ee0


	//   ....[5]....
        /*0058*/ 	.word	0x00008dc0


	//   ....[6]....
        /*005c*/ 	.word	0x00009ca0


	//   ....[7]....
        /*0060*/ 	.word	0x0000acb0


	//   ....[8]....
        /*0064*/ 	.word	0x0000d680


	//   ....[9]....
        /*0068*/ 	.word	0x0000e560


	//   ....[10]....
        /*006c*/ 	.word	0x0000f440


	//   ....[11]....
        /*0070*/ 	.word	0x00010450


	//   ....[12]....
        /*0074*/ 	.word	0x00012e40


	//   ....[13]....
        /*0078*/ 	.word	0x00013d20


	//   ....[14]....
        /*007c*/ 	.word	0x00014c00


	//   ....[15]....
        /*0080*/ 	.word	0x00015be0


	//----- nvinfo : EIATTR_EXIT_INSTR_OFFSETS
	.align		4
.L_3366:
        /*0084*/ 	.byte	0x04, 0x1c
        /*0086*/ 	.short	(.L_3368 - .L_3367)


	//   ....[0]....
.L_3367:
        /*0088*/ 	.word	0x000107f0


	//   ....[1]....
        /*008c*/ 	.word	0x00014f70


	//   ....[2]....
        /*0090*/ 	.word	0x00014fb0


	//   ....[3]....
        /*0094*/ 	.word	0x00015040


	//   ....[4]....
        /*0098*/ 	.word	0x00015070


	//   ....[5]....
        /*009c*/ 	.word	0x000150a0


	//   ....[6]....
        /*00a0*/ 	.word	0x00015170


	//   ....[7]....
        /*00a4*/ 	.word	0x000151f0


	//   ....[8]....
        /*00a8*/ 	.word	0x000152d0


	//   ....[9]....
        /*00ac*/ 	.word	0x00015360


	//   ....[10]....
        /*00b0*/ 	.word	0x00015380


	//   ....[11]....
        /*00b4*/ 	.word	0x00015450


	//   ....[12]....
        /*00b8*/ 	.word	0x00015600


	//   ....[13]....
        /*00bc*/ 	.word	0x000157b0


	//   ....[14]....
        /*00c0*/ 	.word	0x00015950


	//   ....[15]....
        /*00c4*/ 	.word	0x00015980


	//   ....[16]....
        /*00c8*/ 	.word	0x000159b0


	//   ....[17]....
        /*00cc*/ 	.word	0x00015a50


	//   ....[18]....
        /*00d0*/ 	.word	0x00015a80


	//   ....[19]....
        /*00d4*/ 	.word	0x00015bf0


	//   ....[20]....
        /*00d8*/ 	.word	0x00015d40


	//   ....[21]....
        /*00dc*/ 	.word	0x00015ec0


	//   ....[22]....
        /*00e0*/ 	.word	0x00015f40


	//----- nvinfo : EIATTR_MAX_THREADS
	.align		4
.L_3368:
        /*00e4*/ 	.byte	0x04, 0x05
        /*00e6*/ 	.short	(.L_3370 - .L_3369)
.L_3369:
        /*00e8*/ 	.word	0x00000080
        /*00ec*/ 	.word	0x00000001
        /*00f0*/ 	.word	0x00000001


	//----- nvinfo : EIATTR_CRS_STACK_SIZE
	.align		4
.L_3370:
        /*00f4*/ 	.byte	0x04, 0x1e
        /*00f6*/ 	.short	(.L_3372 - .L_3371)
.L_3371:
        /*00f8*/ 	.word	0x00000000


	//----- nvinfo : EIATTR_CBANK_PARAM_SIZE
	.align		4
.L_3372:
        /*00fc*/ 	.byte	0x03, 0x19
        /*00fe*/ 	.short	0x02f8


	//----- nvinfo : EIATTR_PARAM_CBANK
	.align		4
        /*0100*/ 	.byte	0x04, 0x0a
        /*0102*/ 	.short	(.L_3374 - .L_3373)
	.align		4
.L_3373:
        /*0104*/ 	.word	index@(.nv.constant0._ZN2at6native18elementwise_kernelILi128ELi4EZNS0_15gpu_kernel_implIZZZN37_INTERNAL_cee6930f_7_Loss_cu_5b0651e139_GLOBAL__N__cee6930f_7_Loss_cu_5b0651e140binary_cross_entropy_backward_out_kernelERNS_6TensorERKS5_S8_S8_ENKUlvE_clEvENKUlvE_clEvEUldddE_EEvRNS_18TensorIteratorBaseERKT_EUliE_EEviT1_)
        /*0108*/ 	.short	0x0380
        /*010a*/ 	.short	0x02f8


	//----- nvinfo : EIATTR_SW_WAR
	.align		4
.L_3374:
        /*010c*/ 	.byte	0x04, 0x36
        /*010e*/ 	.short	(.L_3376 - .L_3375)
.L_3375:
        /*0110*/ 	.word	0x00000008
.L_3376:


//--------------------- .nv.info._ZN2at6native27unrolled_elementwise_kernelIZZZN37_INTERNAL_cee6930f_7_Loss_cu_5b0651e139_GLOBAL__N__cee6930f_7_Loss_cu_5b0651e140binary_cross_entropy_backward_out_kernelERNS_6TensorERKS4_S7_S7_ENKUlvE_clEvENKUlvE_clEvEUldddE_St5arrayIPcLm4EELi4E23TrivialOffsetCalculatorILi3EjESE_ILi1EjENS0_6memory12LoadWithCastILi3EEENSH_13StoreWithCastILi1EEEEEviT_T0_T2_T3_T4_T5_ --------------------------
	.section	.nv.info._ZN2at6native27unrolled_elementwise_kernelIZZZN37_INTERNAL_cee6930f_7_Loss_cu_5b0651e139_GLOBAL__N__cee6930f_7_Loss_cu_5b0651e140binary_cross_entropy_backward_out_kernelERNS_6TensorERKS4_S7_S7_ENKUlvE_clEvENKUlvE_clEvEUldddE_St5arrayIPcLm4EELi4E23TrivialOffsetCalculatorILi3EjESE_ILi1EjENS0_6memory12LoadWithCastILi3EEENSH_13StoreWithCastILi1EEEEEviT_T0_T2_T3_T4_T5_,"",@"SHT_CUDA_INFO"
	.sectionflags	@""
	.align	4


	//----- nvinfo : EIATTR_CUDA_API_VERSION
	.align		4
        /*0000*/ 	.byte	0x04, 0x37
        /*0002*/ 	.short	(.L_3378 - .L_3377)
.L_3377:
        /*0004*/ 	.word	0x00000082


	//----- nvinfo : EIATTR_KPARAM_INFO
	.align		4
.L_3378:
        /*0008*/ 	.byte	0x04, 0x17
        /*000a*/ 	.short	(.L_3380 - .L_3379)
.L_3379:
        /*000c*/ 	.word	0x00000000
        /*0010*/ 	.short	0x0006
        /*0012*/ 	.short	0x003c
        /*0014*/ 	.byte	0x00, 0xf0, 0x21, 0x00


	//----- nvinfo : EIATTR_KPARAM_INFO
	.align		4
.L_3380:
        /*0018*/ 	.byte	0x04, 0x17
        /*001a*/ 	.short	(.L_3382 - .L_3381)
.L_3381:
        /*001c*/ 	.word	0x00000000
        /*0020*/ 	.short	0x0005
        /*0022*/ 	.short	0x002c
        /*0024*/ 	.byte	0x00, 0xf0, 0x41, 0x00


	//----- nvinfo : EIATTR_KPARAM_INFO
	.align		4
.L_3382:
        /*0028*/ 	.byte	0x04, 0x17
        /*002a*/ 	.short	(.L_3384 - .L_3383)
.L_3383:
        /*002c*/ 	.word	0x00000000
        /*0030*/ 	.short	0x0004
        /*0032*/ 	.short	0x0029
        /*0034*/ 	.byte	0x00, 0xf0, 0x05, 0x00


	//----- nvinfo : EIATTR_KPARAM_INFO
	.align		4
.L_3384:
        /*0038*/ 	.byte	0x04, 0x17
        /*003a*/ 	.short	(.L_3386 - .L_3385)
.L_3385:
        /*003c*/ 	.word	0x00000000
        /*0040*/ 	.short	0x0003
        /*0042*/ 	.short	0x0028
        /*0044*/ 	.byte	0x00, 0xf0, 0x05, 0x00


	//----- nvinfo : EIATTR_KPARAM_INFO
	.align		4
.L_3386:
        /*0048*/ 	.byte	0x04, 0x17
        /*004a*/ 	.short	(.L_3388 - .L_3387)
.L_3387:
        /*004c*/ 	.word	0x00000000
        /*0050*/ 	.short	0x0002
        /*0052*/ 	.short	0x0008
        /*0054*/ 	.byte	0x00, 0xf0, 0x81, 0x00


	//----- nvinfo : EIATTR_KPARAM_INFO
	.align		4
.L_3388:
        /*0058*/ 	.byte	0x04, 0x17
        /*005a*/ 	.short	(.L_3390 - .L_3389)
.L_3389:
        /*005c*/ 	.word	0x00000000
        /*0060*/ 	.short	0x0001
        /*0062*/ 	.short	0x0004
        /*0064*/ 	.byte	0x00, 0xf0, 0x05, 0x00


	//----- nvinfo : EIATTR_KPARAM_INFO
	.align		4
.L_3390:
        /*0068*/ 	.byte	0x04, 0x17
        /*006a*/ 	.short	(.L_3392 - .L_3391)
.L_3391:
        /*006c*/ 	.word	0x00000000
        /*0070*/ 	.short	0x0000
        /*0072*/ 	.short	0x0000
        /*0074*/ 	.byte	0x00, 0xf0, 0x11, 0x00


	//----- nvinfo : EIATTR_SPARSE_MMA_MASK
	.align		4
.L_3392:
        /*0078*/ 	.byte	0x03, 0x50
        /*007a*/ 	.short	0x0000


	//----- nvinfo : EIATTR_MAXREG_COUNT
	.align		4
        /*007c*/ 	.byte	0x03, 0x1b
        /*007e*/ 	.short	0x00ff


	//----- nvinfo : EIATTR_EXTERNS
	.align		4
        /*0080*/ 	.byte	0x04, 0x0f
        /*0082*/ 	.short	(.L_3394 - .L_3393)


	//   ....[0]....
	.align		4
.L_3393:
        /*0084*/ 	.word	index@(__assertfail)


	//----- nvinfo : EIATTR_MERCURY_ISA_VERSION
	.align		4
.L_3394:
        /*0088*/ 	.byte	0x03, 0x5f
        /*008a*/ 	.short	0x0101


	//----- nvinfo : EIATTR_VRC_CTA_INIT_COUNT
	.align		4
        /*008c*/ 	.byte	0x02, 0x4a
	.zero		1
	.zero		1


	//----- nvinfo : EIATTR_SYSCALL_OFFSETS
	.align		4
        /*0090*/ 	.byte	0x04, 0x46
        /*0092*/ 	.short	(.L_3396 - .L_3395)


	//   ....[0]....
.L_3395:
        /*0094*/ 	.word	0x00000ed0


	//   ....[1]....
        /*0098*/ 	.word	0x00001de0


	//   ....[2]....
        /*009c*/ 	.word	0x00002cf0


	//   ....[3]....
        /*00a0*/ 	.word	0x00003d50


	//   ....[4]....
        /*00a4*/ 	.word	0x00004c60


	//   ....[5]....
        /*00a8*/ 	.word	0x00005b70


	//   ....[6]....
        /*00ac*/ 	.word	0x00006b10


	//   ....[7]....
        /*00b0*/ 	.word	0x00007a20


	//   ....[8]....
        /*00b4*/ 	.word	0x00008930


	//   ....[9]....
        /*00b8*/ 	.word	0x000098d0


	//   ....[10]....
        /*00bc*/ 	.word	0x0000a7e0


	//   ....[11]....
        /*00c0*/ 	.word	0x0000b6c0


	//   ....[12]....
        /*00c4*/ 	.word	0x0000d1b0


	//   ....[13]....
        /*00c8*/ 	.word	0x0000e180


	//   ....[14]....
        /*00cc*/ 	.word	0x0000f2e0


	//   ....[15]....
        /*00d0*/ 	.word	0x00010420


	//----- nvinfo : EIATTR_EXIT_INSTR_OFFSETS
	.align		4
.L_3396:
        /*00d4*/ 	.byte	0x04, 0x1c
        /*00d6*/ 	.short	(.L_3398 - .L_3397)


	//   ....[0]....
.L_3397:
        /*00d8*/ 	.word	0x0000f670


	//   ....[1]....
        /*00dc*/ 	.word	0x0000f7b0


	//   ....[2]....
        /*00e0*/ 	.word	0x0000f7f0


	//   ....[3]....
        /*00e4*/ 	.word	0x0000f880


	//   ....[4]....
        /*00e8*/ 	.word	0x0000f8b0


	//   ....[5]....
        /*00ec*/ 	.word	0x0000f8e0


	//   ....[6]....
        /*00f0*/ 	.word	0x0000f9b0


	//   ....[7]....
        /*00f4*/ 	.word	0x0000fa30


	//   ....[8]....
        /*00f8*/ 	.word	0x0000fb10


	//   ....[9]....
        /*00fc*/ 	.word	0x0000fba0


	//   ....[10]....
        /*0100*/ 	.word	0x0000fbc0


	//   ....[11]....
        /*0104*/ 	.word	0x0000fc90


	//   ....[12]....
        /*0108*/ 	.word	0x0000fe40


	//   ....[13]....
        /*010c*/ 	.word	0x0000fff0


	//   ....[14]....
        /*0110*/ 	.word	0x00010190


	//   ....[15]....
        /*0114*/ 	.word	0x000101c0


	//   ....[16]....
        /*0118*/ 	.word	0x000101f0


	//   ....[17]....
        /*011c*/ 	.word	0x00010290


	//   ....[18]....
        /*0120*/ 	.word	0x000102c0


	//   ....[19]....
        /*0124*/ 	.word	0x00010430


	//   ....[20]....
        /*0128*/ 	.word	0x00010580


	//   ....[21]....
        /*012c*/ 	.word	0x00010700


	//   ....[22]....
        /*0130*/ 	.word	0x00010780


	//----- nvinfo : EIATTR_MAX_THREADS
	.align		4
.L_3398:
        /*0134*/ 	.byte	0x04, 0x05
        /*0136*/ 	.short	(.L_3400 - .L_3399)
.L_3399:
        /*0138*/ 	.word	0x00000080
        /*013c*/ 	.word	0x00000001
        /*0140*/ 	.word	0x00000001


	//----- nvinfo : EIATTR_CRS_STACK_SIZE
	.align		4
.L_3400:
        /*0144*/ 	.byte	0x04, 0x1e
        /*0146*/ 	.short	(.L_3402 - .L_3401)
.L_3401:
        /*0148*/ 	.word	0x00000000


	//----- nvinfo : EIATTR_CBANK_PARAM_SIZE
	.align		4
.L_3402:
        /*014c*/ 	.byte	0x03, 0x19
        /*014e*/ 	.short	0x0044


	//----- nvinfo : EIATTR_PARAM_CBANK
	.align		4
        /*0150*/ 	.byte	0x04, 0x0a
        /*0152*/ 	.short	(.L_3404 - .L_3403)
	.align		4
.L_3403:
        /*0154*/ 	.word	index@(.nv.constant0._ZN2at6native27unrolled_elementwise_kernelIZZZN37_INTERNAL_cee6930f_7_Loss_cu_5b0651e139_GLOBAL__N__cee6930f_7_Loss_cu_5b0651e140binary_cross_entropy_backward_out_kernelERNS_6TensorERKS4_S7_S7_ENKUlvE_clEvENKUlvE_clEvEUldddE_St5arrayIPcLm4EELi4E23TrivialOffsetCalculatorILi3EjESE_ILi1EjENS0_6memory12LoadWithCastILi3EEENSH_13StoreWithCastILi1EEEEEviT_T0_T2_T3_T4_T5_)
        /*0158*/ 	.short	0x0380
        /*015a*/ 	.short	0x0044


	//----- nvinfo : EIATTR_SW_WAR
	.align		4
.L_3404:
        /*015c*/ 	.byte	0x04, 0x36
        /*015e*/ 	.short	(.L_3406 - .L_3405)
.L_3405:
        /*0160*/ 	.word	0x00000008
.L_3406:


//--------------------- .nv.info._ZN2at6native18elementwise_kernelILi128ELi2EZNS0_22gpu_kernel_impl_nocastIZZZN37_INTERNAL_cee6930f_7_Loss_cu_5b0651e139_GLOBAL__N__cee6930f_7_Loss_cu_5b0651e140binary_cross_entropy_backward_out_kernelERNS_6TensorERKS5_S8_S8_ENKUlvE_clEvENKUlvE_clEvEUldddE_EEvRNS_18TensorIteratorBaseERKT_EUliE_EEviT1_ --------------------------
	.section	.nv.info._ZN2at6native18elementwise_kernelILi128ELi2EZNS0_22gpu_kernel_impl_nocastIZZZN37_INTERNAL_cee6930f_7_Loss_cu_5b0651e139_GLOBAL__N__cee6930f_7_Loss_cu_5b0651e140binary_cross_entropy_backward_out_kernelERNS_6TensorERKS5_S8_S8_ENKUlvE_clEvENKUlvE_clEvEUldddE_EEvRNS_18TensorIteratorBaseERKT_EUliE_EEviT1_,"",@"SHT_CUDA_INFO"
	.sectionflags	@""
	.align	4


	//----- nvinfo : EIATTR_CUDA_API_VERSION
	.align		4
        /*0000*/ 	.byte	0x04, 0x37
        /*0002*/ 	.short	(.L_3408 - .L_3407)
.L_3407:
        /*0004*/ 	.word	0x00000082


	//----- nvinfo : EIATTR_KPARAM_INFO
	.align		4
.L_3408:
        /*0008*/ 	.byte	0x04, 0x17
        /*000a*/ 	.short	(.L_3410 - .L_3409)
.L_3409:
        /*000c*/ 	.word	0x00000000
        /*0010*/ 	.short	0x0001
        /*0012*/ 	.short	0x0008
        /*0014*/ 	.byte	0x00, 0xf0, 0xc1, 0x0b


	//----- nvinfo : EIATTR_KPARAM_INFO
	.align		4
.L_3410:
        /*0018*/ 	.byte	0x04, 0x17
        /*001a*/ 	.short	(.L_3412 - .L_3411)
.L_3411:
        /*001c*/ 	.word	0x00000000
        /*0020*/ 	.short	0x0000
        /*0022*/ 	.short	0x0000
        /*0024*/ 	.byte	0x00, 0xf0, 0x11, 0x00


	//----- nvinfo : EIATTR_SPARSE_MMA_MASK
	.align		4
.L_3412:
        /*0028*/ 	.byte	0x03, 0x50
        /*002a*/ 	.short	0x0000


	//----- nvinfo : EIATTR_MAXREG_COUNT
	.align		4
        /*002c*/ 	.byte	0x03, 0x1b
        /*002e*/ 	.short	0x0080


	//----- nvinfo : EIATTR_MERCURY_ISA_VERSION
	.align		4
        /*0030*/ 	.byte	0x03, 0x5f
        /*0032*/ 	.short	0x0101


	//----- nvinfo : EIATTR_VRC_CTA_INIT_COUNT
	.align		4
        /*0034*/ 	.byte	0x02, 0x4a
	.zero		1
	.zero		1


	//----- nvinfo : EIATTR_EXIT_INSTR_OFFSETS
	.align		4
        /*0038*/ 	.byte	0x04, 0x1c
        /*003a*/ 	.short	(.L_3414 - .L_3413)


	//   ....[0]....
.L_3413:
        /*003c*/ 	.word	0x00000390


	//   ....[1]....
        /*0040*/ 	.word	0x00000620


	//   ....[2]....
        /*0044*/ 	.word	0x00002120


	//   ....[3]....
        /*0048*/ 	.word	0x00003b90


	//----- nvinfo : EIATTR_MAX_THREADS
	.align		4
.L_3414:
        /*004c*/ 	.byte	0x04, 0x05
        /*004e*/ 	.short	(.L_3416 - .L_3415)
.L_3415:
        /*0050*/ 	.word	0x00000080
        /*0054*/ 	.word	0x00000001
        /*0058*/ 	.word	0x00000001


	//----- nvinfo : EIATTR_CRS_STACK_SIZE
	.align		4
.L_3416:
        /*005c*/ 	.byte	0x04, 0x1e
        /*005e*/ 	.short	(.L_3418 - .L_3417)
.L_3417:
        /*0060*/ 	.word	0x00000000


	//----- nvinfo : EIATTR_CBANK_PARAM_SIZE
	.align		4
.L_3418:
        /*0064*/ 	.byte	0x03, 0x19
        /*0066*/ 	.short	0x02f8


	//----- nvinfo : EIATTR_PARAM_CBANK
	.align		4
        /*0068*/ 	.byte	0x04, 0x0a
        /*006a*/ 	.short	(.L_3420 - .L_3419)
	.align		4
.L_3419:
        /*006c*/ 	.word	index@(.nv.constant0._ZN2at6native18elementwise_kernelILi128ELi2EZNS0_22gpu_kernel_impl_nocastIZZZN37_INTERNAL_cee6930f_7_Loss_cu_5b0651e139_GLOBAL__N__cee6930f_7_Loss_cu_5b0651e140binary_cross_entropy_backward_out_kernelERNS_6TensorERKS5_S8_S8_ENKUlvE_clEvENKUlvE_clEvEUldddE_EEvRNS_18TensorIteratorBaseERKT_EUliE_EEviT1_)
        /*0070*/ 	.short	0x0380
        /*0072*/ 	.short	0x02f8


	//----- nvinfo : EIATTR_SW_WAR
	.align		4
.L_3420:
        /*0074*/ 	.byte	0x04, 0x36
        /*0076*/ 	.short	(.L_3422 - .L_3421)
.L_3421:
        /*0078*/ 	.word	0x00000008
.L_3422:


//--------------------- .nv.info._ZN2at6native27unrolled_elementwise_kernelIZZZN37_INTERNAL_cee6930f_7_Loss_cu_5b0651e139_GLOBAL__N__cee6930f_7_Loss_cu_5b0651e140binary_cross_entropy_backward_out_kernelERNS_6TensorERKS4_S7_S7_ENKUlvE_clEvENKUlvE_clEvEUldddE_St5arrayIPcLm4EELi4E23TrivialOffsetCalculatorILi3EjESE_ILi1EjENS0_6memory15LoadWithoutCastENSH_16StoreWithoutCastEEEviT_T0_T2_T3_T4_T5_ --------------------------
	.section	.nv.info._ZN2at6native27unrolled_elementwise_kernelIZZZN37_INTERNAL_cee6930f_7_Loss_cu_5b0651e139_GLOBAL__N__cee6930f_7_Loss_cu_5b0651e140binary_cross_entropy_backward_out_kernelERNS_6TensorERKS4_S7_S7_ENKUlvE_clEvENKUlvE_clEvEUldddE_St5arrayIPcLm4EELi4E23TrivialOffsetCalculatorILi3EjESE_ILi1EjENS0_6memory15LoadWithoutCastENSH_16StoreWithoutCastEEEviT_T0_T2_T3_T4_T5_,"",@"SHT_CUDA_INFO"
	.sectionflags	@""
	.align	4


	//----- nvinfo : EIATTR_CUDA_API_VERSION
	.align		4
        /*0000*/ 	.byte	0x04, 0x37
        /*0002*/ 	.short	(.L_3424 - .L_3423)
.L_3423:
        /*0004*/ 	.word	0x00000082


	//----- nvinfo : EIATTR_KPARAM_INFO
	.align		4
.L_3424:
        /*0008*/ 	.byte	0x04, 0x17
        /*000a*/ 	.short	(.L_3426 - .L_3425)
.L_3425:
        /*000c*/ 	.word	0x00000000
        /*0010*/ 	.short	0x0006
        /*0012*/ 	.short	0x002b
        /*0014*/ 	.byte	0x00, 0xf0, 0x05, 0x00


	//----- nvinfo : EIATTR_KPARAM_INFO
	.align		4
.L_3426:
        /*0018*/ 	.byte	0x04, 0x17
        /*001a*/ 	.short	(.L_3428 - .L_3427)
.L_3427:
        /*001c*/ 	.word	0x00000000
        /*0020*/ 	.short	0x0005
        /*0022*/ 	.short	0x002a
        /*0024*/ 	.byte	0x00, 0xf0, 0x05, 0x00


	//----- nvinfo : EIATTR_KPARAM_INFO
	.align		4
.L_3428:
        /*0028*/ 	.byte	0x04, 0x17
        /*002a*/ 	.short	(.L_3430 - .L_3429)
.L_3429:
        /*002c*/ 	.word	0x00000000
        /*0030*/ 	.short	0x0004
        /*0032*/ 	.short	0x0029
        /*0034*/ 	.byte	0x00, 0xf0, 0x05, 0x00


	//----- nvinfo : EIATTR_KPARAM_INFO
	.align		4
.L_3430:
        /*0038*/ 	.byte	0x04, 0x17
        /*003a*/ 	.short	(.L_3432 - .L_3431)
.L_3431:
        /*003c*/ 	.word	0x00000000
        /*0040*/ 	.short	0x0003
        /*0042*/ 	.short	0x0028
        /*0044*/ 	.byte	0x00, 0xf0, 0x05, 0x00


	//----- nvinfo : EIATTR_KPARAM_INFO
	.align		4
.L_3432:
        /*0048*/ 	.byte	0x04, 0x17
        /*004a*/ 	.short	(.L_3434 - .L_3433)
.L_3433:
        /*004c*/ 	.word	0x00000000
        /*0050*/ 	.short	0x0002
        /*0052*/ 	.short	0x0008
        /*0054*/ 	.byte	0x00, 0xf0, 0x81, 0x00


	//----- nvinfo : EIATTR_KPARAM_INFO
	.align		4
.L_3434:
        /*0058*/ 	.byte	0x04, 0x17
        /*005a*/ 	.short	(.L_3436 - .L_3435)
.L_3435:
        /*005c*/ 	.word	0x00000000
        /*0060*/ 	.short	0x0001
        /*0062*/ 	.short	0x0004
        /*0064*/ 	.byte	0x00, 0xf0, 0x05, 0x00


	//----- nvinfo : EIATTR_KPARAM_INFO
	.align		4
.L_3436:
        /*0068*/ 	.byte	0x04, 0x17
        /*006a*/ 	.short	(.L_3438 - .L_3437)
.L_3437:
        /*006c*/ 	.word	0x00000000
        /*0070*/ 	.short	0x0000
        /*0072*/ 	.short	0x0000
        /*0074*/ 	.byte	0x00, 0xf0, 0x11, 0x00


	//----- nvinfo : EIATTR_SPARSE_MMA_MASK
	.align		4
.L_3438:
        /*0078*/ 	.byte	0x03, 0x50
        /*007a*/ 	.short	0x0000


	//----- nvinfo : EIATTR_MAXREG_COUNT
	.align		4
        /*007c*/ 	.byte	0x03, 0x1b
        /*007e*/ 	.short	0x00ff


	//----- nvinfo : EIATTR_MERCURY_ISA_VERSION
	.align		4
        /*0080*/ 	.byte	0x03, 0x5f
        /*0082*/ 	.short	0x0101


	//----- nvinfo : EIATTR_VRC_CTA_INIT_COUNT
	.align		4
        /*0084*/ 	.byte	0x02, 0x4a
	.zero		1
	.zero		1


	//----- nvinfo : EIATTR_EXIT_INSTR_OFFSETS
	.align		4
        /*0088*/ 	.byte	0x04, 0x1c
        /*008a*/ 	.short	(.L_3440 - .L_3439)


	//   ....[0]....
.L_3439:
        /*008c*/ 	.word	0x00000f70


	//   ....[1]....
        /*0090*/ 	.word	0x00000fc0


	//----- nvinfo : EIATTR_MAX_THREADS
	.align		4
.L_3440:
        /*0094*/ 	.byte	0x04, 0x05
        /*0096*/ 	.short	(.L_3442 - .L_3441)
.L_3441:
        /*0098*/ 	.word	0x00000080
        /*009c*/ 	.word	0x00000001
        /*00a0*/ 	.word	0x00000001


	//----- nvinfo : EIATTR_CRS_STACK_SIZE
	.align		4
.L_3442:
        /*00a4*/ 	.byte	0x04, 0x1e
        /*00a6*/ 	.short	(.L_3444 - .L_3443)
.L_3443:
        /*00a8*/ 	.word	0x00000000


	//----- nvinfo : EIATTR_CBANK_PARAM_SIZE
	.align		4
.L_3444:
        /*00ac*/ 	.byte	0x03, 0x19
        /*00ae*/ 	.short	0x002c


	//----- nvinfo : EIATTR_PARAM_CBANK
	.align		4
        /*00b0*/ 	.byte	0x04, 0x0a
        /*00b2*/ 	.short	(.L_3446 - .L_3445)
	.align		4
.L_3445:
        /*00b4*/ 	.word	index@(.nv.constant0._ZN2at6native27unrolled_elementwise_kernelIZZZN37_INTERNAL_cee6930f_7_Loss_cu_5b0651e139_GLOBAL__N__cee6930f_7_Loss_cu_5b0651e140binary_cross_entropy_backward_out_kernelERNS_6TensorERKS4_S7_S7_ENKUlvE_clEvENKUlvE_clEvEUldddE_St5arrayIPcLm4EELi4E23TrivialOffsetCalculatorILi3EjESE_ILi1EjENS0_6memory15LoadWithoutCastENSH_16StoreWithoutCastEEEviT_T0_T2_T3_T4_T5_)
        /*00b8*/ 	.short	0x0380
        /*00ba*/ 	.short	0x002c


	//----- nvinfo : EIATTR_SW_WAR
	.align		4
.L_3446:
        /*00bc*/ 	.byte	0x04, 0x36
        /*00be*/ 	.short	(.L_3448 - .L_3447)
.L_3447:
        /*00c0*/ 	.word	0x00000008
.L_3448:


//--------------------- .nv.info._ZN2at6native29vectorized_elementwise_kernelILi2EZZZN37_INTERNAL_cee6930f_7_Loss_cu_5b0651e139_GLOBAL__N__cee6930f_7_Loss_cu_5b0651e140binary_cross_entropy_backward_out_kernelERNS_6TensorERKS4_S7_S7_ENKUlvE_clEvENKUlvE_clEvEUldddE_St5arrayIPcLm4EEEEviT0_T1_ --------------------------
	.section	.nv.info._ZN2at6native29vectorized_elementwise_kernelILi2EZZZN37_INTERNAL_cee6930f_7_Loss_cu_5b0651e139_GLOBAL__N__cee6930f_7_Loss_cu_5b0651e140binary_cross_entropy_backward_out_kernelERNS_6TensorERKS4_S7_S7_ENKUlvE_clEvENKUlvE_clEvEUldddE_St5arrayIPcLm4EEEEviT0_T1_,"",@"SHT_CUDA_INFO"
	.sectionflags	@""
	.align	4


	//----- nvinfo : EIATTR_CUDA_API_VERSION
	.align		4
        /*0000*/ 	.byte	0x04, 0x37
        /*0002*/ 	.short	(.L_3450 - .L_3449)
.L_3449:
        /*0004*/ 	.word	0x00000082


	//----- nvinfo : EIATTR_KPARAM_INFO
	.align		4
.L_3450:
        /*0008*/ 	.byte	0x04, 0x17
        /*000a*/ 	.short	(.L_3452 - .L_3451)
.L_3451:
        /*000c*/ 	.word	0x00000000
        /*0010*/ 	.short	0x0002
        /*0012*/ 	.short	0x0008
        /*0014*/ 	.byte	0x00, 0xf0, 0x81, 0x00


	//----- nvinfo : EIATTR_KPARAM_INFO
	.align		4
.L_3452:
        /*0018*/ 	.byte	0x04, 0x17
        /*001a*/ 	.short	(.L_3454 - .L_3453)
.L_3453:
        /*001c*/ 	.word	0x00000000
        /*0020*/ 	.short	0x0001
        /*0022*/ 	.short	0x0004
        /*0024*/ 	.byte	0x00, 0xf0, 0x05, 0x00


	//----- nvinfo : EIATTR_KPARAM_INFO
	.align		4
.L_3454:
        /*0028*/ 	.byte	0x04, 0x17
        /*002a*/ 	.short	(.L_3456 - .L_3455)
.L_3455:
        /*002c*/ 	.word	0x00000000
        /*0030*/ 	.short	0x0000
        /*0032*/ 	.short	0x0000
        /*0034*/ 	.byte	0x00, 0xf0, 0x11, 0x00


	//----- nvinfo : EIATTR_SPARSE_MMA_MASK
	.align		4
.L_3456:
        /*0038*/ 	.byte	0x03, 0x50
        /*003a*/ 	.short	0x0000


	//----- nvinfo : EIATTR_MAXREG_COUNT
	.align		4
        /*003c*/ 	.byte	0x03, 0x1b
        /*003e*/ 	.short	0x00ff


	//----- nvinfo : EIATTR_MERCURY_ISA_VERSION
	.align		4
        /*0040*/ 	.byte	0x03, 0x5f
        /*0042*/ 	.short	0x0101


	//----- nvinfo : EIATTR_VRC_CTA_INIT_COUNT
	.align		4
        /*0044*/ 	.byte	0x02, 0x4a
	.zero		1
	.zero		1


	//----- nvinfo : EIATTR_EXIT_INSTR_OFFSETS
	.align		4
        /*0048*/ 	.byte	0x04, 0x1c
        /*004a*/ 	.short	(.L_3458 - .L_3457)


	//   ....[0]....
.L_3457:
        /*004c*/ 	.word	0x00001e30


	//   ....[1]....
        /*0050*/ 	.word	0x00001e80


	//   ....[2]....
        /*0054*/ 	.word	0x00003170


	//----- nvinfo : EIATTR_MAX_THREADS
	.align		4
.L_3458:
        /*0058*/ 	.byte	0x04, 0x05
        /*005a*/ 	.short	(.L_3460 - .L_3459)
.L_3459:
        /*005c*/ 	.word	0x00000080
        /*0060*/ 	.word	0x00000001
        /*0064*/ 	.word	0x00000001


	//----- nvinfo : EIATTR_CRS_STACK_SIZE
	.align		4
.L_3460:
        /*0068*/ 	.byte	0x04, 0x1e
        /*006a*/ 	.short	(.L_3462 - .L_3461)
.L_3461:
        /*006c*/ 	.word	0x00000000


	//----- nvinfo : EIATTR_CBANK_PARAM_SIZE
	.align		4
.L_3462:
        /*0070*/ 	.byte	0x03, 0x19
        /*0072*/ 	.short	0x0028


	//----- nvinfo : EIATTR_PARAM_CBANK
	.align		4
        /*0074*/ 	.byte	0x04, 0x0a
        /*0076*/ 	.short	(.L_3464 - .L_3463)
	.align		4
.L_3463:
        /*0078*/ 	.word	index@(.nv.constant0._ZN2at6native29vectorized_elementwise_kernelILi2EZZZN37_INTERNAL_cee6930f_7_Loss_cu_5b0651e139_GLOBAL__N__cee6930f_7_Loss_cu_5b0651e140binary_cross_entropy_backward_out_kernelERNS_6TensorERKS4_S7_S7_ENKUlvE_clEvENKUlvE_clEvEUldddE_St5arrayIPcLm4EEEEviT0_T1_)
        /*007c*/ 	.short	0x0380
        /*007e*/ 	.short	0x0028


	//----- nvinfo : EIATTR_SW_WAR
	.align		4
.L_3464:
        /*0080*/ 	.byte	0x04, 0x36
        /*0082*/ 	.short	(.L_3466 - .L_3465)
.L_3465:
        /*0084*/ 	.word	0x00000008
.L_3466:


//--------------------- .nv.info._ZN2at6native29vectorized_elementwise_kernelILi4EZZZN37_INTERNAL_cee6930f_7_Loss_cu_5b0651e139_GLOBAL__N__cee6930f_7_Loss_cu_5b0651e140binary_cross_entropy_backward_out_kernelERNS_6TensorERKS4_S7_S7_ENKUlvE_clEvENKUlvE_clEvEUldddE_St5arrayIPcLm4EEEEviT0_T1_ --------------------------
	.section	.nv.info._ZN2at6native29vectorized_elementwise_kernelILi4EZZZN37_INTERNAL_cee6930f_7_Loss_cu_5b0651e139_GLOBAL__N__cee6930f_7_Loss_cu_5b0651e140binary_cross_entropy_backward_out_kernelERNS_6TensorERKS4_S7_S7_ENKUlvE_clEvENKUlvE_clEvEUldddE_St5arrayIPcLm4EEEEviT0_T1_,"",@"SHT_CUDA_INFO"
	.sectionflags	@""
	.align	4


	//----- nvinfo : EIATTR_CUDA_API_VERSION
	.align		4
        /*0000*/ 	.byte	0x04, 0x37
        /*0002*/ 	.short	(.L_3468 - .L_3467)
.L_3467:
        /*0004*/ 	.word	0x00000082


	//----- nvinfo : EIATTR_KPARAM_INFO
	.align		4
.L_3468:
        /*0008*/ 	.byte	0x04, 0x17
        /*000a*/ 	.short	(.L_3470 - .L_3469)
.L_3469:
        /*000c*/ 	.word	0x00000000
        /*0010*/ 	.short	0x0002
        /*0012*/ 	.short	0x0008
        /*0014*/ 	.byte	0x00, 0xf0, 0x81, 0x00


	//----- nvinfo : EIATTR_KPARAM_INFO
	.align		4
.L_3470:
        /*0018*/ 	.byte	0x04, 0x17
        /*001a*/ 	.short	(.L_3472 - .L_3471)
.L_3471:
        /*001c*/ 	.word	0x00000000
        /*0020*/ 	.short	0x0001
        /*0022*/ 	.short	0x0004
        /*0024*/ 	.byte	0x00, 0xf0, 0x05, 0x00


	//----- nvinfo : EIATTR_KPARAM_INFO
	.align		4
.L_3472:
        /*0028*/ 	.byte	0x04, 0x17
        /*002a*/ 	.short	(.L_3474 - .L_3473)
.L_3473:
        /*002c*/ 	.word	0x00000000
        /*0030*/ 	.short	0x0000
        /*0032*/ 	.short	0x0000
        /*0034*/ 	.byte	0x00, 0xf0, 0x11, 0x00


	//----- nvinfo : EIATTR_SPARSE_MMA_MASK
	.align		4
.L_3474:
        /*0038*/ 	.byte	0x03, 0x50
        /*003a*/ 	.short	0x0000


	//----- nvinfo : EIATTR_MAXREG_COUNT
	.align		4
        /*003c*/ 	.byte	0x03, 0x1b
        /*003e*/ 	.short	0x00ff


	//----- nvinfo : EIATTR_MERCURY_ISA_VERSION
	.align		4
        /*0040*/ 	.byte	0x03, 0x5f
        /*0042*/ 	.short	0x0101


	//----- nvinfo : EIATTR_VRC_CTA_INIT_COUNT
	.align		4
        /*0044*/ 	.byte	0x02, 0x4a
	.zero		1
	.zero		1


	//----- nvinfo : EIATTR_EXIT_INSTR_OFFSETS
	.align		4
        /*0048*/ 	.byte	0x04, 0x1c
        /*004a*/ 	.short	(.L_3476 - .L_3475)


	//   ....[0]....
.L_3475:
        /*004c*/ 	.word	0x00001e30


	//   ....[1]....
        /*0050*/ 	.word	0x00001e80


	//   ....[2]....
        /*0054*/ 	.word	0x000030f0


	//----- nvinfo : EIATTR_MAX_THREADS
	.align		4
.L_3476:
        /*0058*/ 	.byte	0x04, 0x05
        /*005a*/ 	.short	(.L_3478 - .L_3477)
.L_3477:
        /*005c*/ 	.word	0x00000080
        /*0060*/ 	.word	0x00000001
        /*0064*/ 	.word	0x00000001


	//----- nvinfo : EIATTR_CRS_STACK_SIZE
	.align		4
.L_3478:
        /*0068*/ 	.byte	0x04, 0x1e
        /*006a*/ 	.short	(.L_3480 - .L_3479)
.L_3479:
        /*006c*/ 	.word	0x00000000


	//----- nvinfo : EIATTR_CBANK_PARAM_SIZE
	.align		4
.L_3480:
        /*0070*/ 	.byte	0x03, 0x19
        /*0072*/ 	.short	0x0028


	//----- nvinfo : EIATTR_PARAM_CBANK
	.align		4
        /*0074*/ 	.byte	0x04, 0x0a
        /*0076*/ 	.short	(.L_3482 - .L_3481)
	.align		4
.L_3481:
        /*0078*/ 	.word	index@(.nv.constant0._ZN2at6native29vectorized_elementwise_kernelILi4EZZZN37_INTERNAL_cee6930f_7_Loss_cu_5b0651e139_GLOBAL__N__cee6930f_7_Loss_cu_5b0651e140binary_cross_entropy_backward_out_kernelERNS_6TensorERKS4_S7_S7_ENKUlvE_clEvENKUlvE_clEvEUldddE_St5arrayIPcLm4EEEEviT0_T1_)
        /*007c*/ 	.short	0x0380
        /*007e*/ 	.short	0x0028


	//----- nvinfo : EIATTR_SW_WAR
	.align		4
.L_3482:
        /*0080*/ 	.byte	0x04, 0x36
        /*0082*/ 	.short	(.L_3484 - .L_3483)
.L_3483:
        /*0084*/ 	.word	0x00000008
.L_3484:


//--------------------- .nv.info._ZN2at6native29vectorized_elementwise_kernelILi8EZZZN37_INTERNAL_cee6930f_7_Loss_cu_5b0651e139_GLOBAL__N__cee6930f_7_Loss_cu_5b0651e140binary_cross_entropy_backward_out_kernelERNS_6TensorERKS4_S7_S7_ENKUlvE_clEvENKUlvE_clEvEUldddE_St5arrayIPcLm4EEEEviT0_T1_ --------------------------
	.section	.nv.info._ZN2at6native29vectorized_elementwise_kernelILi8EZZZN37_INTERNAL_cee6930f_7_Loss_cu_5b0651e139_GLOBAL__N__cee6930f_7_Loss_cu_5b0651e140binary_cross_entropy_backward_out_kernelERNS_6TensorERKS4_S7_S7_ENKUlvE_clEvENKUlvE_clEvEUldddE_St5arrayIPcLm4EEEEviT0_T1_,"",@"SHT_CUDA_INFO"
	.sectionflags	@""
	.align	4


	//----- nvinfo : EIATTR_CUDA_API_VERSION
	.align		4
        /*0000*/ 	.byte	0x04, 0x37
        /*0002*/ 	.short	(.L_3486 - .L_3485)
.L_3485:
        /*0004*/ 	.word	0x00000082


	//----- nvinfo : EIATTR_KPARAM_INFO
	.align		4
.L_3486:
        /*0008*/ 	.byte	0x04, 0x17
        /*000a*/ 	.short	(.L_3488 - .L_3487)
.L_3487:
        /*000c*/ 	.word	0x00000000
        /*0010*/ 	.short	0x0002
        /*0012*/ 	.short	0x0008
        /*0014*/ 	.byte	0x00, 0xf0, 0x81, 0x00


	//----- nvinfo : EIATTR_KPARAM_INFO
	.align		4
.L_3488:
        /*0018*/ 	.byte	0x04, 0x17
        /*001a*/ 	.short	(.L_3490 - .L_3489)
.L_3489:
        /*001c*/ 	.word	0x00000000
        /*0020*/ 	.short	0x0001
        /*0022*/ 	.short	0x0004
        /*0024*/ 	.byte	0x00, 0xf0, 0x05, 0x00


	//----- nvinfo : EIATTR_KPARAM_INFO
	.align		4
.L_3490:
        /*0028*/ 	.byte	0x04, 0x17
        /*002a*/ 	.short	(.L_3492 - .L_3491)
.L_3491:
        /*002c*/ 	.word	0x00000000
        /*0030*/ 	.short	0x0000
        /*0032*/ 	.short	0x0000
        /*0034*/ 	.byte	0x00, 0xf0, 0x11, 0x00


	//----- nvinfo : EIATTR_SPARSE_MMA_MASK
	.align		4
.L_3492:
        /*0038*/ 	.byte	0x03, 0x50
        /*003a*/ 	.short	0x0000


	//----- nvinfo : EIATTR_MAXREG_COUNT
	.align		4
        /*003c*/ 	.byte	0x03, 0x1b
        /*003e*/ 	.short	0x00ff


	//----- nvinfo : EIATTR_MERCURY_ISA_VERSION
	.align		4
        /*0040*/ 	.byte	0x03, 0x5f
        /*0042*/ 	.short	0x0101


	//----- nvinfo : EIATTR_VRC_CTA_INIT_COUNT
	.align		4
        /*0044*/ 	.byte	0x02, 0x4a
	.zero		1
	.zero		1


	//----- nvinfo : EIATTR_EXIT_INSTR_OFFSETS
	.align		4
        /*0048*/ 	.byte	0x04, 0x1c
        /*004a*/ 	.short	(.L_3494 - .L_3493)


	//   ....[0]....
.L_3493:
        /*004c*/ 	.word	0x00001e30


	//   ....[1]....
        /*0050*/ 	.word	0x00001e80


	//   ....[2]....
        /*0054*/ 	.word	0x000030f0


	//----- nvinfo : EIATTR_MAX_THREADS
	.align		4
.L_3494:
        /*0058*/ 	.byte	0x04, 0x05
        /*005a*/ 	.short	(.L_3496 - .L_3495)
.L_3495:
        /*005c*/ 	.word	0x00000080
        /*0060*/ 	.word	0x00000001
        /*0064*/ 	.word	0x00000001


	//----- nvinfo : EIATTR_CRS_STACK_SIZE
	.align		4
.L_3496:
        /*0068*/ 	.byte	0x04, 0x1e
        /*006a*/ 	.short	(.L_3498 - .L_3497)
.L_3497:
        /*006c*/ 	.word	0x00000000


	//----- nvinfo : EIATTR_CBANK_PARAM_SIZE
	.align		4
.L_3498:
        /*0070*/ 	.byte	0x03, 0x19
        /*0072*/ 	.short	0x0028


	//----- nvinfo : EIATTR_PARAM_CBANK
	.align		4
        /*0074*/ 	.byte	0x04, 0x0a
        /*0076*/ 	.short	(.L_3500 - .L_3499)
	.align		4
.L_3499:
        /*0078*/ 	.word	index@(.nv.constant0._ZN2at6native29vectorized_elementwise_kernelILi8EZZZN37_INTERNAL_cee6930f_7_Loss_cu_5b0651e139_GLOBAL__N__cee6930f_7_Loss_cu_5b0651e140binary_cross_entropy_backward_out_kernelERNS_6TensorERKS4_S7_S7_ENKUlvE_clEvENKUlvE_clEvEUldddE_St5arrayIPcLm4EEEEviT0_T1_)
        /*007c*/ 	.short	0x0380
        /*007e*/ 	.short	0x0028


	//----- nvinfo : EIATTR_SW_WAR
	.align		4
.L_3500:
        /*0080*/ 	.byte	0x04, 0x36
        /*0082*/ 	.short	(.L_3502 - .L_3501)
.L_3501:
        /*0084*/ 	.word	0x00000008
.L_3502:


//--------------------- .nv.callgraph             --------------------------
	.section	.nv.callgraph,"",@"SHT_CUDA_CALLGRAPH"
	.align	4
	.sectionentsize	8
	.align		4
        /*0000*/ 	.word	0x00000000
	.align		4
        /*0004*/ 	.word	0xffffffff
	.align		4
        /*0008*/ 	.word	index@(_ZN2at6native39_GLOBAL__N__cee6930f_7_Loss_cu_5b0651e139nll_loss_backward_reduce_cuda_kernel_2dIN3c108BFloat16ElEEvPT_PKS5_PKT0_S8_S8_biill)
	.align		4
        /*000c*/ 	.word	index@(__assertfail)
	.align		4
        /*0010*/ 	.word	index@(_ZN2at6native39_GLOBAL__N__cee6930f_7_Loss_cu_5b0651e139nll_loss_backward_reduce_cuda_kernel_2dIN3c108BFloat16EhEEvPT_PKS5_PKT0_S8_S8_biill)
	.align		4
        /*0014*/ 	.word	index@(__assertfail)
	.align		4
        /*0018*/ 	.word	index@(_ZN2at6native39_GLOBAL__N__cee6930f_7_Loss_cu_5b0651e139nll_loss_backward_reduce_cuda_kernel_2dIN3c104HalfElEEvPT_PKS5_PKT0_S8_S8_biill)
	.align		4
        /*001c*/ 	.word	index@(__assertfail)
	.align		4
        /*0020*/ 	.word	index@(_ZN2at6native39_GLOBAL__N__cee6930f_7_Loss_cu_5b0651e139nll_loss_backward_reduce_cuda_kernel_2dIN3c104HalfEhEEvPT_PKS5_PKT0_S8_S8_biill)
	.align		4
        /*0024*/ 	.word	index@(__assertfail)
	.align		4
        /*0028*/ 	.word	index@(_ZN2at6native39_GLOBAL__N__cee6930f_7_Loss_cu_5b0651e139nll_loss_backward_reduce_cuda_kernel_2dIflEEvPT_PKS3_PKT0_S6_S6_biill)
	.align		4
        /*002c*/ 	.word	index@(__assertfail)
	.align		4
        /*0030*/ 	.word	index@(_ZN2at6native39_GLOBAL__N__cee6930f_7_Loss_cu_5b0651e139nll_loss_backward_reduce_cuda_kernel_2dIfhEEvPT_PKS3_PKT0_S6_S6_biill)
	.align		4
        /*0034*/ 	.word	index@(__assertfail)
	.align		4
        /*0038*/ 	.word	index@(_ZN2at6native39_GLOBAL__N__cee6930f_7_Loss_cu_5b0651e139nll_loss_backward_reduce_cuda_kernel_2dIdlEEvPT_PKS3_PKT0_S6_S6_biill)
	.align		4
        /*003c*/ 	.word	index@(__assertfail)
	.align		4
        /*0040*/ 	.word	index@(_ZN2at6native39_GLOBAL__N__cee6930f_7_Loss_cu_5b0651e139nll_loss_backward_reduce_cuda_kernel_2dIdhEEvPT_PKS3_PKT0_S6_S6_biill)
	.align		4
        /*0044*/ 	.word	index@(__assertfail)
	.align		4
        /*0048*/ 	.word	index@(_ZN2at6native39_GLOBAL__N__cee6930f_7_Loss_cu_5b0651e139nll_loss_backward_reduce_cuda_kernel_1dIN3c108BFloat16ElEEvPT_PKS5_S8_PKT0_S8_bll)
	.align		4
        /*004c*/ 	.word	index@(__assertfail)
	.align		4
        /*0050*/ 	.word	index@(_ZN2at6native39_GLOBAL__N__cee6930f_7_Loss_cu_5b0651e139nll_loss_backward_reduce_cuda_kernel_1dIN3c108BFloat16EhEEvPT_PKS5_S8_PKT0_S8_bll)
	.align		4
        /*0054*/ 	.word	index@(__assertfail)
	.align		4
        /*0058*/ 	.word	index@(_ZN2at6native39_GLOBAL__N__cee6930f_7_Loss_cu_5b0651e139nll_loss_backward_reduce_cuda_kernel_1dIN3c104HalfElEEvPT_PKS5_S8_PKT0_S8_bll)
	.align		4
        /*005c*/ 	.word	index@(__assertfail)
	.align		4
        /*0060*/ 	.word	index@(_ZN2at6native39_GLOBAL__N__cee6930f_7_Loss_cu_5b0651e139nll_loss_backward_reduce_cuda_kernel_1dIN3c104HalfEhEEvPT_PKS5_S8_PKT0_S8_bll)
	.align		4
        /*0064*/ 	.word	index@(__assertfail)
	.align		4
        /*0068*/ 	.word	index@(_ZN2at6native39_GLOBAL__N__cee6930f_7_Loss_cu_5b0651e139nll_loss_backward_reduce_cuda_kernel_1dIflEEvPT_PKS3_S6_PKT0_S6_bll)
	.align		4
        /*006c*/ 	.word	index@(__assertfail)
	.align		4
        /*0070*/ 	.word	index@(_ZN2at6native39_GLOBAL__N__cee6930f_7_Loss_cu_5b0651e139nll_loss_backward_reduce_cuda_kernel_1dIfhEEvPT_PKS3_S6_PKT0_S6_bll)
	.align		4
        /*0074*/ 	.word	index@(__assertfail)
	.align		4
        /*0078*/ 	.word	index@(_ZN2at6native39_GLOBAL__N__cee6930f_7_Loss_cu_5b0651e139nll_loss_backward_reduce_cuda_kernel_1dIdlEEvPT_PKS3_S6_PKT0_S6_bll)
	.align		4
        /*007c*/ 	.word	index@(__assertfail)
	.align		4
        /*0080*/ 	.word	index@(_ZN2at6native39_GLOBAL__N__cee6930f_7_Loss_cu_5b0651e139nll_loss_backward_reduce_cuda_kernel_1dIdhEEvPT_PKS3_S6_PKT0_S6_bll)
	.align		4
        /*0084*/ 	.word	index@(__assertfail)
	.align		4
        /*0088*/ 	.word	index@(_ZN2at6native39_GLOBAL__N__cee6930f_7_Loss_cu_5b0651e139nll_loss_backward_no_reduce_cuda_kernelIN3c108BFloat16ElEEviPKT0_NS_27GenericPackedTensorAccessorIKT_Lm1ENS_16DefaultPtrTraitsElEENS8_IS9_Lm2ESB_lEEPSA_ll)
	.align		4
        /*008c*/ 	.word	index@(__assertfail)
	.align		4
        /*0090*/ 	.word	index@(_ZN2at6native39_GLOBAL__N__cee6930f_7_Loss_cu_5b0651e139nll_loss_backward_no_reduce_cuda_kernelIN3c108BFloat16EhEEviPKT0_NS_27GenericPackedTensorAccessorIKT_Lm1ENS_16DefaultPtrTraitsElEENS8_IS9_Lm2ESB_lEEPSA_ll)
	.align		4
        /*0094*/ 	.word	index@(__assertfail)
	.align		4
        /*0098*/ 	.word	index@(_ZN2at6native39_GLOBAL__N__cee6930f_7_Loss_cu_5b0651e139nll_loss_backward_no_reduce_cuda_kernelIN3c104HalfElEEviPKT0_NS_27GenericPackedTensorAccessorIKT_Lm1ENS_16DefaultPtrTraitsElEENS8_IS9_Lm2ESB_lEEPSA_ll)
	.align		4
        /*009c*/ 	.word	index@(__assertfail)
	.align		4
        /*00a0*/ 	.word	index@(_ZN2at6native39_GLOBAL__N__cee6930f_7_Loss_cu_5b0651e139nll_loss_backward_no_reduce_cuda_kernelIN3c104HalfEhEEviPKT0_NS_27GenericPackedTensorAccessorIKT_Lm1ENS_16DefaultPtrTraitsElEENS8_IS9_Lm2ESB_lEEPSA_ll)
	.align		4
        /*00a4*/ 	.word	index@(__assertfail)
	.align		4
        /*00a8*/ 	.word	index@(_ZN2at6native39_GLOBAL__N__cee6930f_7_Loss_cu_5b0651e139nll_loss_backward_no_reduce_cuda_kernelIflEEviPKT0_NS_27GenericPackedTensorAccessorIKT_Lm1ENS_16DefaultPtrTraitsElEENS6_IS7_Lm2ES9_lEEPS8_ll)
	.align		4
        /*00ac*/ 	.word	index@(__assertfail)
	.align		4
        /*00b0*/ 	.word	index@(_ZN2at6native39_GLOBAL__N__cee6930f_7_Loss_cu_5b0651e139nll_loss_backward_no_reduce_cuda_kernelIfhEEviPKT0_NS_27GenericPackedTensorAccessorIKT_Lm1ENS_16DefaultPtrTraitsElEENS6_IS7_Lm2ES9_lEEPS8_ll)
	.align		4
        /*00b4*/ 	.word	index@(__assertfail)
	.align		4
        /*00b8*/ 	.word	index@(_ZN2at6native39_GLOBAL__N__cee6930f_7_Loss_cu_5b0651e139nll_loss_backward_no_reduce_cuda_kernelIdlEEviPKT0_NS_27GenericPackedTensorAccessorIKT_Lm1ENS_16DefaultPtrTraitsElEENS6_IS7_Lm2ES9_lEEPS8_ll)
	.align		4
        /*00bc*/ 	.word	index@(__assertfail)
	.align		4
        /*00c0*/ 	.word	index@(_ZN2at6native39_GLOBAL__N__cee6930f_7_Loss_cu_5b0651e139nll_loss_backward_no_reduce_cuda_kernelIdhEEviPKT0_NS_27GenericPackedTensorAccessorIKT_Lm1ENS_16DefaultPtrTraitsElEENS6_IS7_Lm2ES9_lEEPS8_ll)
	.align		4
        /*00c4*/ 	.word	index@(__assertfail)
	.align		4
        /*00c8*/ 	.word	index@(_ZN2at6native39_GLOBAL__N__cee6930f_7_Loss_cu_5b0651e138nll_loss_forward_reduce_cuda_kernel_2dIN3c108BFloat16EflEEvPT_S6_PKS5_PKT1_S8_bllll)
	.align		4
        /*00cc*/ 	.word	index@(__assertfail)
	.align		4
        /*00d0*/ 	.word	index@(_ZN2at6native39_GLOBAL__N__cee6930f_7_Loss_cu_5b0651e138nll_loss_forward_reduce_cuda_kernel_2dIN3c108BFloat16EfhEEvPT_S6_PKS5_PKT1_S8_bllll)
	.align		4
        /*00d4*/ 	.word	index@(__assertfail)
	.align		4
        /*00d8*/ 	.word	index@(_ZN2at6native39_GLOBAL__N__cee6930f_7_Loss_cu_5b0651e138nll_loss_forward_reduce_cuda_kernel_2dIN3c104HalfEflEEvPT_S6_PKS5_PKT1_S8_bllll)
	.align		4
        /*00dc*/ 	.word	index@(__assertfail)
	.align		4
        /*00e0*/ 	.word	index@(_ZN2at6native39_GLOBAL__N__cee6930f_7_Loss_cu_5b0651e138nll_loss_forward_reduce_cuda_kernel_2dIN3c104HalfEfhEEvPT_S6_PKS5_PKT1_S8_bllll)
	.align		4
        /*00e4*/ 	.word	index@(__assertfail)
	.align		4
        /*00e8*/ 	.word	index@(_ZN2at6native39_GLOBAL__N__cee6930f_7_Loss_cu_5b0651e138nll_loss_forward_reduce_cuda_kernel_2dIfflEEvPT_S4_PKS3_PKT1_S6_bllll)
	.align		4
        /*00ec*/ 	.word	index@(__assertfail)
	.align		4
        /*00f0*/ 	.word	index@(_ZN2at6native39_GLOBAL__N__cee6930f_7_Loss_cu_5b0651e138nll_loss_forward_reduce_cuda_kernel_2dIffhEEvPT_S4_PKS3_PKT1_S6_bllll)
	.align		4
        /*00f4*/ 	.word	index@(__assertfail)
	.align		4
        /*00f8*/ 	.word	index@(_ZN2at6native39_GLOBAL__N__cee6930f_7_Loss_cu_5b0651e138nll_loss_forward_reduce_cuda_kernel_2dIddlEEvPT_S4_PKS3_PKT1_S6_bllll)
	.align		4
        /*00fc*/ 	.word	index@(__assertfail)
	.align		4
        /*0100*/ 	.word	index@(_ZN2at6native39_GLOBAL__N__cee6930f_7_Loss_cu_5b0651e138nll_loss_forward_reduce_cuda_kernel_2dIddhEEvPT_S4_PKS3_PKT1_S6_bllll)
	.align		4
        /*0104*/ 	.word	index@(__assertfail)
	.align		4
        /*0108*/ 	.word	index@(_ZN2at6native39_GLOBAL__N__cee6930f_7_Loss_cu_5b0651e138nll_loss_forward_reduce_cuda_kernel_1dIN3c108BFloat16ElEEvPT_S6_PKS5_PKT0_S8_bll)
	.align		4
        /*010c*/ 	.word	index@(__assertfail)
	.align		4
        /*0110*/ 	.word	index@(_ZN2at6native39_GLOBAL__N__cee6930f_7_Loss_cu_5b0651e138nll_loss_forward_reduce_cuda_kernel_1dIN3c108BFloat16EhEEvPT_S6_PKS5_PKT0_S8_bll)
	.align		4
        /*0114*/ 	.word	index@(__assertfail)
	.align		4
        /*0118*/ 	.word	index@(_ZN2at6native39_GLOBAL__N__cee6930f_7_Loss_cu_5b0651e138nll_loss_forward_reduce_cuda_kernel_1dIN3c104HalfElEEvPT_S6_PKS5_PKT0_S8_bll)
	.align		4
        /*011c*/ 	.word	index@(__assertfail)
	.align		4
        /*0120*/ 	.word	index@(_ZN2at6native39_GLOBAL__N__cee6930f_7_Loss_cu_5b0651e138nll_loss_forward_reduce_cuda_kernel_1dIN3c104HalfEhEEvPT_S6_PKS5_PKT0_S8_bll)
	.align		4
        /*0124*/ 	.word	index@(__assertfail)
	.align		4
        /*0128*/ 	.word	index@(_ZN2at6native39_GLOBAL__N__cee6930f_7_Loss_cu_5b0651e138nll_loss_forward_reduce_cuda_kernel_1dIflEEvPT_S4_PKS3_PKT0_S6_bll)
	.align		4
        /*012c*/ 	.word	index@(__assertfail)
	.align		4
        /*0130*/ 	.word	index@(_ZN2at6native39_GLOBAL__N__cee6930f_7_Loss_cu_5b0651e138nll_loss_forward_reduce_cuda_kernel_1dIfhEEvPT_S4_PKS3_PKT0_S6_bll)
	.align		4
        /*0134*/ 	.word	index@(__assertfail)
	.align		4
        /*0138*/ 	.word	index@(_ZN2at6native39_GLOBAL__N__cee6930f_7_Loss_cu_5b0651e138nll_loss_forward_reduce_cuda_kernel_1dIdlEEvPT_S4_PKS3_PKT0_S6_bll)
	.align		4
        /*013c*/ 	.word	index@(__assertfail)
	.align		4
        /*0140*/ 	.word	index@(_ZN2at6native39_GLOBAL__N__cee6930f_7_Loss_cu_5b0651e138nll_loss_forward_reduce_cuda_kernel_1dIdhEEvPT_S4_PKS3_PKT0_S6_bll)
	.align		4
        /*0144*/ 	.word	index@(__assertfail)
	.align		4
        /*0148*/ 	.word	index@(_ZN2at6native39_GLOBAL__N__cee6930f_7_Loss_cu_5b0651e138nll_loss_forward_no_reduce_cuda_kernelIN3c108BFloat16ElEEvlNS_27GenericPackedTensorAccessorIT_Lm2ENS_16DefaultPtrTraitsElEEPKT0_PS6_PKS6_ll)
	.align		4
        /*014c*/ 	.word	index@(__assertfail)
	.align		4
        /*0150*/ 	.word	index@(_ZN2at6native39_GLOBAL__N__cee6930f_7_Loss_cu_5b0651e138nll_loss_forward_no_reduce_cuda_kernelIN3c108BFloat16EhEEvlNS_27GenericPackedTensorAccessorIT_Lm2ENS_16DefaultPtrTraitsElEEPKT0_PS6_PKS6_ll)
	.align		4
        /*0154*/ 	.word	index@(__assertfail)
	.align		4
        /*0158*/ 	.word	index@(_ZN2at6native39_GLOBAL__N__cee6930f_7_Loss_cu_5b0651e138nll_loss_forward_no_reduce_cuda_kernelIN3c104HalfElEEvlNS_27GenericPackedTensorAccessorIT_Lm2ENS_16DefaultPtrTraitsElEEPKT0_PS6_PKS6_ll)
	.align		4
        /*015c*/ 	.word	index@(__assertfail)
	.align		4
        /*0160*/ 	.word	index@(_ZN2at6native39_GLOBAL__N__cee6930f_7_Loss_cu_5b0651e138nll_loss_forward_no_reduce_cuda_kernelIN3c104HalfEhEEvlNS_27GenericPackedTensorAccessorIT_Lm2ENS_16DefaultPtrTraitsElEEPKT0_PS6_PKS6_ll)
	.align		4
        /*0164*/ 	.word	index@(__assertfail)
	.align		4
        /*0168*/ 	.word	index@(_ZN2at6native39_GLOBAL__N__cee6930f_7_Loss_cu_5b0651e138nll_loss_forward_no_reduce_cuda_kernelIflEEvlNS_27GenericPackedTensorAccessorIT_Lm2ENS_16DefaultPtrTraitsElEEPKT0_PS4_PKS4_ll)
	.align		4
        /*016c*/ 	.word	index@(__assertfail)
	.align		4
        /*0170*/ 	.word	index@(_ZN2at6native39_GLOBAL__N__cee6930f_7_Loss_cu_5b0651e138nll_loss_forward_no_reduce_cuda_kernelIfhEEvlNS_27GenericPackedTensorAccessorIT_Lm2ENS_16DefaultPtrTraitsElEEPKT0_PS4_PKS4_ll)
	.align		4
        /*0174*/ 	.word	index@(__assertfail)
	.align		4
        /*0178*/ 	.word	index@(_ZN2at6native39_GLOBAL__N__cee6930f_7_Loss_cu_5b0651e138nll_loss_forward_no_reduce_cuda_kernelIdlEEvlNS_27GenericPackedTensorAccessorIT_Lm2ENS_16DefaultPtrTraitsElEEPKT0_PS4_PKS4_ll)
	.align		4
        /*017c*/ 	.word	index@(__assertfail)
	.align		4
        /*0180*/ 	.word	index@(_ZN2at6native39_GLOBAL__N__cee6930f_7_Loss_cu_5b0651e138nll_loss_forward_no_reduce_cuda_kernelIdhEEvlNS_27GenericPackedTensorAccessorIT_Lm2ENS_16DefaultPtrTraitsElEEPKT0_PS4_PKS4_ll)
	.align		4
        /*0184*/ 	.word	index@(__assertfail)
	.align		4
        /*0188*/ 	.word	index@(_ZN2at6native18elementwise_kernelILi128ELi4EZNS0_15gpu_kernel_implIZZZNS0_29binary_cross_entropy_out_cudaERKNS_6TensorES5_RKSt8optionalIS3_ElRS3_ENKUlvE_clEvENKUlvE2_clEvEUlN3c108BFloat16ESE_E_EEvRNS_18TensorIteratorBaseERKT_EUliE_EEviT1_)
	.align		4
        /*018c*/ 	.word	index@(__assertfail)
	.align		4
        /*0190*/ 	.word	index@(_ZN2at6native27unrolled_elementwise_kernelIZZZNS0_29binary_cross_entropy_out_cudaERKNS_6TensorES4_RKSt8optionalIS2_ElRS2_ENKUlvE_clEvENKUlvE2_clEvEUlN3c108BFloat16ESD_E_St5arrayIPcLm3EELi4E23TrivialOffsetCalculatorILi2EjESI_ILi1EjENS0_6memory12LoadWithCastILi2EEENSL_13StoreWithCastILi1EEEEEviT_T0_T2_T3_T4_T5_)
	.align		4
        /*0194*/ 	.word	index@(__assertfail)
	.align		4
        /*0198*/ 	.word	index@(_ZN2at6native18elementwise_kernelILi128ELi4EZNS0_22gpu_kernel_impl_nocastIZZZNS0_29binary_cross_entropy_out_cudaERKNS_6TensorES5_RKSt8optionalIS3_ElRS3_ENKUlvE_clEvENKUlvE2_clEvEUlN3c108BFloat16ESE_E_EEvRNS_18TensorIteratorBaseERKT_EUliE_EEviT1_)
	.align		4
        /*019c*/ 	.word	index@(__assertfail)
	.align		4
        /*01a0*/ 	.word	index@(_ZN2at6native27unrolled_elementwise_kernelIZZZNS0_29binary_cross_entropy_out_cudaERKNS_6TensorES4_RKSt8optionalIS2_ElRS2_ENKUlvE_clEvENKUlvE2_clEvEUlN3c108BFloat16ESD_E_St5arrayIPcLm3EELi4E23TrivialOffsetCalculatorILi2EjESI_ILi1EjENS0_6memory15LoadWithoutCastENSL_16StoreWithoutCastEEEviT_T0_T2_T3_T4_T5_)
	.align		4
        /*01a4*/ 	.word	index@(__assertfail)
	.align		4
        /*01a8*/ 	.word	index@(_ZN2at6native29vectorized_elementwise_kernelILi2EZZZNS0_29binary_cross_entropy_out_cudaERKNS_6TensorES4_RKSt8optionalIS2_ElRS2_ENKUlvE_clEvENKUlvE2_clEvEUlN3c108BFloat16ESD_E_St5arrayIPcLm3EEEEviT0_T1_)
	.align		4
        /*01ac*/ 	.word	index@(__assertfail)
	.align		4
        /*01b0*/ 	.word	index@(_ZN2at6native29vectorized_elementwise_kernelILi4EZZZNS0_29binary_cross_entropy_out_cudaERKNS_6TensorES4_RKSt8optionalIS2_ElRS2_ENKUlvE_clEvENKUlvE2_clEvEUlN3c108BFloat16ESD_E_St5arrayIPcLm3EEEEviT0_T1_)
	.align		4
        /*01b4*/ 	.word	index@(__assertfail)
	.align		4
        /*01b8*/ 	.word	index@(_ZN2at6native29vectorized_elementwise_kernelILi8EZZZNS0_29binary_cross_entropy_out_cudaERKNS_6TensorES4_RKSt8optionalIS2_ElRS2_ENKUlvE_clEvENKUlvE2_clEvEUlN3c108BFloat16ESD_E_St5arrayIPcLm3EEEEviT0_T1_)
	.align		4
        /*01bc*/ 	.word	index@(__assertfail)
	.align		4
        /*01c0*/ 	.word	index@(_ZN2at6native18elementwise_kernelILi128ELi4EZNS0_15gpu_kernel_implIZZZNS0_29binary_cross_entropy_out_cudaERKNS_6TensorES5_RKSt8optionalIS3_ElRS3_ENKUlvE_clEvENKUlvE1_clEvEUlN3c104HalfESE_E_EEvRNS_18TensorIteratorBaseERKT_EUliE_EEviT1_)
	.align		4
        /*01c4*/ 	.word	index@(__assertfail)
	.align		4
        /*01c8*/ 	.word	index@(_ZN2at6native27unrolled_elementwise_kernelIZZZNS0_29binary_cross_entropy_out_cudaERKNS_6TensorES4_RKSt8optionalIS2_ElRS2_ENKUlvE_clEvENKUlvE1_clEvEUlN3c104HalfESD_E_St5arrayIPcLm3EELi4E23TrivialOffsetCalculatorILi2EjESI_ILi1EjENS0_6memory12LoadWithCastILi2EEENSL_13StoreWithCastILi1EEEEEviT_T0_T2_T3_T4_T5_)
	.align		4
        /*01cc*/ 	.word	index@(__assertfail)
	.align		4
        /*01d0*/ 	.word	index@(_ZN2at6native18elementwise_kernelILi128ELi4EZNS0_22gpu_kernel_impl_nocastIZZZNS0_29binary_cross_entropy_out_cudaERKNS_6TensorES5_RKSt8optionalIS3_ElRS3_ENKUlvE_clEvENKUlvE1_clEvEUlN3c104HalfESE_E_EEvRNS_18TensorIteratorBaseERKT_EUliE_EEviT1_)
	.align		4
        /*01d4*/ 	.word	index@(__assertfail)
	.align		4
        /*01d8*/ 	.word	index@(_ZN2at6native27unrolled_elementwise_kernelIZZZNS0_29binary_cross_entropy_out_cudaERKNS_6TensorES4_RKSt8optionalIS2_ElRS2_ENKUlvE_clEvENKUlvE1_clEvEUlN3c104HalfESD_E_St5arrayIPcLm3EELi4E23TrivialOffsetCalculatorILi2EjESI_ILi1EjENS0_6memory15LoadWithoutCastENSL_16StoreWithoutCastEEEviT_T0_T2_T3_T4_T5_)
	.align		4
        /*01dc*/ 	.word	index@(__assertfail)
	.align		4
        /*01e0*/ 	.word	index@(_ZN2at6native29vectorized_elementwise_kernelILi2EZZZNS0_29binary_cross_entropy_out_cudaERKNS_6TensorES4_RKSt8optionalIS2_ElRS2_ENKUlvE_clEvENKUlvE1_clEvEUlN3c104HalfESD_E_St5arrayIPcLm3EEEEviT0_T1_)
	.align		4
        /*01e4*/ 	.word	index@(__assertfail)
	.align		4
        /*01e8*/ 	.word	index@(_ZN2at6native29vectorized_elementwise_kernelILi4EZZZNS0_29binary_cross_entropy_out_cudaERKNS_6TensorES4_RKSt8optionalIS2_ElRS2_ENKUlvE_clEvENKUlvE1_clEvEUlN3c104HalfESD_E_St5arrayIPcLm3EEEEviT0_T1_)
	.align		4
        /*01ec*/ 	.word	index@(__assertfail)
	.align		4
        /*01f0*/ 	.word	index@(_ZN2at6native29vectorized_elementwise_kernelILi8EZZZNS0_29binary_cross_entropy_out_cudaERKNS_6TensorES4_RKSt8optionalIS2_ElRS2_ENKUlvE_clEvENKUlvE1_clEvEUlN3c104HalfESD_E_St5arrayIPcLm3EEEEviT0_T1_)
	.align		4
        /*01f4*/ 	.word	index@(__assertfail)
	.align		4
        /*01f8*/ 	.word	index@(_ZN2at6native18elementwise_kernelILi128ELi4EZNS0_15gpu_kernel_implIZZZNS0_29binary_cross_entropy_out_cudaERKNS_6TensorES5_RKSt8optionalIS3_ElRS3_ENKUlvE_clEvENKUlvE0_clEvEUlffE_EEvRNS_18TensorIteratorBaseERKT_EUliE_EEviT1_)
	.align		4
        /*01fc*/ 	.word	index@(__assertfail)
	.align		4
        /*0200*/ 	.word	index@(_ZN2at6native27unrolled_elementwise_kernelIZZZNS0_29binary_cross_entropy_out_cudaERKNS_6TensorES4_RKSt8optionalIS2_ElRS2_ENKUlvE_clEvENKUlvE0_clEvEUlffE_St5arrayIPcLm3EELi4E23TrivialOffsetCalculatorILi2EjESG_ILi1EjENS0_6memory12LoadWithCastILi2EEENSJ_13StoreWithCastILi1EEEEEviT_T0_T2_T3_T4_T5_)
	.align		4
        /*0204*/ 	.word	index@(__assertfail)
	.align		4
        /*0208*/ 	.word	index@(_ZN2at6native18elementwise_kernelILi128ELi2EZNS0_22gpu_kernel_impl_nocastIZZZNS0_29binary_cross_entropy_out_cudaERKNS_6TensorES5_RKSt8optionalIS3_ElRS3_ENKUlvE_clEvENKUlvE0_clEvEUlffE_EEvRNS_18TensorIteratorBaseERKT_EUliE_EEviT1_)
	.align		4
        /*020c*/ 	.word	index@(__assertfail)
	.align		4
        /*0210*/ 	.word	index@(_ZN2at6native27unrolled_elementwise_kernelIZZZNS0_29binary_cross_entropy_out_cudaERKNS_6TensorES4_RKSt8optionalIS2_ElRS2_ENKUlvE_clEvENKUlvE0_clEvEUlffE_St5arrayIPcLm3EELi4E23TrivialOffsetCalculatorILi2EjESG_ILi1EjENS0_6memory15LoadWithoutCastENSJ_16StoreWithoutCastEEEviT_T0_T2_T3_T4_T5_)
	.align		4
        /*0214*/ 	.word	index@(__assertfail)
	.align		4
        /*0218*/ 	.word	index@(_ZN2at6native29vectorized_elementwise_kernelILi2EZZZNS0_29binary_cross_entropy_out_cudaERKNS_6TensorES4_RKSt8optionalIS2_ElRS2_ENKUlvE_clEvENKUlvE0_clEvEUlffE_St5arrayIPcLm3EEEEviT0_T1_)
	.align		4
        /*021c*/ 	.word	index@(__assertfail)
	.align		4
        /*0220*/ 	.word	index@(_ZN2at6native29vectorized_elementwise_kernelILi4EZZZNS0_29binary_cross_entropy_out_cudaERKNS_6TensorES4_RKSt8optionalIS2_ElRS2_ENKUlvE_clEvENKUlvE0_clEvEUlffE_St5arrayIPcLm3EEEEviT0_T1_)
	.align		4
        /*0224*/ 	.word	index@(__assertfail)
	.align		4
        /*0228*/ 	.word	index@(_ZN2at6native29vectorized_elementwise_kernelILi8EZZZNS0_29binary_cross_entropy_out_cudaERKNS_6TensorES4_RKSt8optionalIS2_ElRS2_ENKUlvE_clEvENKUlvE0_clEvEUlffE_St5arrayIPcLm3EEEEviT0_T1_)
	.align		4
        /*022c*/ 	.word	index@(__assertfail)
	.align		4
        /*0230*/ 	.word	index@(_ZN2at6native18elementwise_kernelILi128ELi4EZNS0_15gpu_kernel_implIZZZNS0_29binary_cross_entropy_out_cudaERKNS_6TensorES5_RKSt8optionalIS3_ElRS3_ENKUlvE_clEvENKUlvE_clEvEUlddE_EEvRNS_18TensorIteratorBaseERKT_EUliE_EEviT1_)
	.align		4
        /*0234*/ 	.word	index@(__assertfail)
	.align		4
        /*0238*/ 	.word	index@(_ZN2at6native27unrolled_elementwise_kernelIZZZNS0_29binary_cross_entropy_out_cudaERKNS_6TensorES4_RKSt8optionalIS2_ElRS2_ENKUlvE_clEvENKUlvE_clEvEUlddE_St5arrayIPcLm3EELi4E23TrivialOffsetCalculatorILi2EjESG_ILi1EjENS0_6memory12LoadWithCastILi2EEENSJ_13StoreWithCastILi1EEEEEviT_T0_T2_T3_T4_T5_)
	.align		4
        /*023c*/ 	.word	index@(__assertfail)
	.align		4
        /*0240*/ 	.word	index@(_ZN2at6native18elementwise_kernelILi128ELi2EZNS0_22gpu_kernel_impl_nocastIZZZNS0_29binary_cross_entropy_out_cudaERKNS_6TensorES5_RKSt8optionalIS3_ElRS3_ENKUlvE_clEvENKUlvE_clEvEUlddE_EEvRNS_18TensorIteratorBaseERKT_EUliE_EEviT1_)
	.align		4
        /*0244*/ 	.word	index@(__assertfail)
	.align		4
        /*0248*/ 	.word	index@(_ZN2at6native27unrolled_elementwise_kernelIZZZNS0_29binary_cross_entropy_out_cudaERKNS_6TensorES4_RKSt8optionalIS2_ElRS2_ENKUlvE_clEvENKUlvE_clEvEUlddE_St5arrayIPcLm3EELi4E23TrivialOffsetCalculatorILi2EjESG_ILi1EjENS0_6memory15LoadWithoutCastENSJ_16StoreWithoutCastEEEviT_T0_T2_T3_T4_T5_)
	.align		4
        /*024c*/ 	.word	index@(__assertfail)
	.align		4
        /*0250*/ 	.word	index@(_ZN2at6native29vectorized_elementwise_kernelILi2EZZZNS0_29binary_cross_entropy_out_cudaERKNS_6TensorES4_RKSt8optionalIS2_ElRS2_ENKUlvE_clEvENKUlvE_clEvEUlddE_St5arrayIPcLm3EEEEviT0_T1_)
	.align		4
        /*0254*/ 	.word	index@(__assertfail)
	.align		4
        /*0258*/ 	.word	index@(_ZN2at6native29vectorized_elementwise_kernelILi4EZZZNS0_29binary_cross_entropy_out_cudaERKNS_6TensorES4_RKSt8optionalIS2_ElRS2_ENKUlvE_clEvENKUlvE_clEvEUlddE_St5arrayIPcLm3EEEEviT0_T1_)
	.align		4
        /*025c*/ 	.word	index@(__assertfail)
	.align		4
        /*0260*/ 	.word	index@(_ZN2at6native29vectorized_elementwise_kernelILi8EZZZNS0_29binary_cross_entropy_out_cudaERKNS_6TensorES4_RKSt8optionalIS2_ElRS2_ENKUlvE_clEvENKUlvE_clEvEUlddE_St5arrayIPcLm3EEEEviT0_T1_)
	.align		4
        /*0264*/ 	.word	index@(__assertfail)
	.align		4
        /*0268*/ 	.word	index@(_ZN2at6native18elementwise_kernelILi128ELi4EZNS0_15gpu_kernel_implIZZZN37_INTERNAL_cee6930f_7_Loss_cu_5b0651e139_GLOBAL__N__cee6930f_7_Loss_cu_5b0651e140binary_cross_entropy_backward_out_kernelERNS_6TensorERKS5_S8_S8_ENKUlvE_clEvENKUlvE2_clEvEUlN3c108BFloat16ESC_SC_E_EEvRNS_18TensorIteratorBaseERKT_EUliE_EEviT1_)
	.align		4
        /*026c*/ 	.word	index@(__assertfail)
	.align		4
        /*0270*/ 	.word	index@(_ZN2at6native27unrolled_elementwise_kernelIZZZN37_INTERNAL_cee6930f_7_Loss_cu_5b0651e139_GLOBAL__N__cee6930f_7_Loss_cu_5b0651e140binary_cross_entropy_backward_out_kernelERNS_6TensorERKS4_S7_S7_ENKUlvE_clEvENKUlvE2_clEvEUlN3c108BFloat16ESB_SB_E_St5arrayIPcLm4EELi4E23TrivialOffsetCalculatorILi3EjESG_ILi1EjENS0_6memory12LoadWithCastILi3EEENSJ_13StoreWithCastILi1EEEEEviT_T0_T2_T3_T4_T5_)
	.align		4
        /*0274*/ 	.word	index@(__assertfail)
	.align		4
        /*0278*/ 	.word	index@(_ZN2at6native18elementwise_kernelILi128ELi4EZNS0_15gpu_kernel_implIZZZN37_INTERNAL_cee6930f_7_Loss_cu_5b0651e139_GLOBAL__N__cee6930f_7_Loss_cu_5b0651e140binary_cross_entropy_backward_out_kernelERNS_6TensorERKS5_S8_S8_ENKUlvE_clEvENKUlvE1_clEvEUlN3c104HalfESC_SC_E_EEvRNS_18TensorIteratorBaseERKT_EUliE_EEviT1_)
	.align		4
        /*027c*/ 	.word	index@(__assertfail)
	.align		4
        /*0280*/ 	.word	index@(_ZN2at6native27unrolled_elementwise_kernelIZZZN37_INTERNAL_cee6930f_7_Loss_cu_5b0651e139_GLOBAL__N__cee6930f_7_Loss_cu_5b0651e140binary_cross_entropy_backward_out_kernelERNS_6TensorERKS4_S7_S7_ENKUlvE_clEvENKUlvE1_clEvEUlN3c104HalfESB_SB_E_St5arrayIPcLm4EELi4E23TrivialOffsetCalculatorILi3EjESG_ILi1EjENS0_6memory12LoadWithCastILi3EEENSJ_13StoreWithCastILi1EEEEEviT_T0_T2_T3_T4_T5_)
	.align		4
        /*0284*/ 	.word	index@(__assertfail)
	.align		4
        /*0288*/ 	.word	index@(_ZN2at6native18elementwise_kernelILi128ELi4EZNS0_15gpu_kernel_implIZZZN37_INTERNAL_cee6930f_7_Loss_cu_5b0651e139_GLOBAL__N__cee6930f_7_Loss_cu_5b0651e140binary_cross_entropy_backward_out_kernelERNS_6TensorERKS5_S8_S8_ENKUlvE_clEvENKUlvE0_clEvEUlfffE_EEvRNS_18TensorIteratorBaseERKT_EUliE_EEviT1_)
	.align		4
        /*028c*/ 	.word	index@(__assertfail)
	.align		4
        /*0290*/ 	.word	index@(_ZN2at6native27unrolled_elementwise_kernelIZZZN37_INTERNAL_cee6930f_7_Loss_cu_5b0651e139_GLOBAL__N__cee6930f_7_Loss_cu_5b0651e140binary_cross_entropy_backward_out_kernelERNS_6TensorERKS4_S7_S7_ENKUlvE_clEvENKUlvE0_clEvEUlfffE_St5arrayIPcLm4EELi4E23TrivialOffsetCalculatorILi3EjESE_ILi1EjENS0_6memory12LoadWithCastILi3EEENSH_13StoreWithCastILi1EEEEEviT_T0_T2_T3_T4_T5_)
	.align		4
        /*0294*/ 	.word	index@(__assertfail)
	.align		4
        /*0298*/ 	.word	index@(_ZN2at6native18elementwise_kernelILi128ELi4EZNS0_15gpu_kernel_implIZZZN37_INTERNAL_cee6930f_7_Loss_cu_5b0651e139_GLOBAL__N__cee6930f_7_Loss_cu_5b0651e140binary_cross_entropy_backward_out_kernelERNS_6TensorERKS5_S8_S8_ENKUlvE_clEvENKUlvE_clEvEUldddE_EEvRNS_18TensorIteratorBaseERKT_EUliE_EEviT1_)
	.align		4
        /*029c*/ 	.word	index@(__assertfail)
	.align		4
        /*02a0*/ 	.word	index@(_ZN2at6native27unrolled_elementwise_kernelIZZZN37_INTERNAL_cee6930f_7_Loss_cu_5b0651e139_GLOBAL__N__cee6930f_7_Loss_cu_5b0651e140binary_cross_entropy_backward_out_kernelERNS_6TensorERKS4_S7_S7_ENKUlvE_clEvENKUlvE_clEvEUldddE_St5arrayIPcLm4EELi4E23TrivialOffsetCalculatorILi3EjESE_ILi1EjENS0_6memory12LoadWithCastILi3EEENSH_13StoreWithCastILi1EEEEEviT_T0_T2_T3_T4_T5_)
	.align		4
        /*02a4*/ 	.word	index@(__assertfail)
	.align		4
        /*02a8*/ 	.word	0x00000000
	.align		4
        /*02ac*/ 	.word	0xfffffffe
	.align		4
        /*02b0*/ 	.word	0x00000000
	.align		4
        /*02b4*/ 	.word	0xfffffffd
	.align		4
        /*02b8*/ 	.word	0x00000000
	.align		4
        /*02bc*/ 	.word	0xfffffffc


//--------------------- .nv.constant4             --------------------------
	.section	.nv.constant4,"a",@progbits
	.align	8
	.align		8
.nv.constant4:
        /*0000*/ 	.dword	__assertfail
	.align		8
        /*0008*/ 	.dword	__unnamed_1
	.align		8
        /*0010*/ 	.dword	__unnamed_2
	.align		8
        /*0018*/ 	.dword	__unnamed_3
	.align		8
        /*0020*/ 	.dword	__unnamed_4
	.align		8
        /*0028*/ 	.dword	__unnamed_5
	.align		8
        /*0030*/ 	.dword	__unnamed_6
	.align		8
        /*0038*/ 	.dword	__unnamed_7
	.align		8
        /*0040*/ 	.dword	__unnamed_8
	.align		8
        /*0048*/ 	.dword	__unnamed_9
	.align		8
        /*0050*/ 	.dword	__unnamed_10
	.align		8
        /*0058*/ 	.dword	__unnamed_11
	.align		8
        /*0060*/ 	.dword	__unnamed_12
	.align		8
        /*0068*/ 	.dword	__unnamed_13
	.align		8
        /*0070*/ 	.dword	__unnamed_14
	.align		8
        /*0078*/ 	.dword	__unnamed_15
	.align		8
        /*0080*/ 	.dword	__unnamed_16
	.align		8
        /*0088*/ 	.dword	__unnamed_17
	.align		8
        /*0090*/ 	.dword	__unnamed_18
	.align		8
        /*0098*/ 	.dword	__unnamed_19
	.align		8
        /*00a0*/ 	.dword	__unnamed_20
	.align		8
        /*00a8*/ 	.dword	__unnamed_21
	.align		8
        /*00b0*/ 	.dword	__unnamed_22
	.align		8
        /*00b8*/ 	.dword	__unnamed_23
	.align		8
        /*00c0*/ 	.dword	__unnamed_24
	.align		8
        /*00c8*/ 	.dword	__unnamed_25
	.align		8
        /*00d0*/ 	.dword	__unnamed_26
	.align		8
        /*00d8*/ 	.dword	__unnamed_27
	.align		8
        /*00e0*/ 	.dword	__unnamed_28
	.align		8
        /*00e8*/ 	.dword	__unnamed_29
	.align		8
        /*00f0*/ 	.dword	__unnamed_30
	.align		8
        /*00f8*/ 	.dword	__unnamed_31
	.align		8
        /*0100*/ 	.dword	__unnamed_32
	.align		8
        /*0108*/ 	.dword	__unnamed_33
	.align		8
        /*0110*/ 	.dword	__unnamed_34
	.align		8
        /*0118*/ 	.dword	__unnamed_35
	.align		8
        /*0120*/ 	.dword	__unnamed_36
	.align		8
        /*0128*/ 	.dword	__unnamed_37
	.align		8
        /*0130*/ 	.dword	__unnamed_38
	.align		8
        /*0138*/ 	.dword	__unnamed_39
	.align		8
        /*0140*/ 	.dword	__unnamed_40
	.align		8
        /*0148*/ 	.dword	__unnamed_41
	.align		8
        /*0150*/ 	.dword	__unnamed_42
	.align		8
        /*0158*/ 	.dword	__unnamed_43
	.align		8
        /*0160*/ 	.dword	__unnamed_44
	.align		8
        /*0168*/ 	.dword	__unnamed_45
	.align		8
        /*0170*/ 	.dword	__unnamed_46
	.align		8
        /*0178*/ 	.dword	__unnamed_47
	.align		8
        /*0180*/ 	.dword	__unnamed_48
	.align		8
        /*0188*/ 	.dword	__unnamed_49
	.align		8
        /*0190*/ 	.dword	__unnamed_50
	.align		8
        /*0198*/ 	.dword	__unnamed_51
	.align		8
        /*01a0*/ 	.dword	__unnamed_52
	.align		8
        /*01a8*/ 	.dword	__unnamed_53
	.align		8
        /*01b0*/ 	.dword	__unnamed_54
	.align		8
        /*01b8*/ 	.dword	__unnamed_55
	.align		8
        /*01c0*/ 	.dword	__unnamed_56
	.align		8
        /*01c8*/ 	.dword	__unnamed_57
	.align		8
        /*01d0*/ 	.dword	__unnamed_58
	.align		8
        /*01d8*/ 	.dword	__unnamed_59
	.align		8
        /*01e0*/ 	.dword	__unnamed_60
	.align		8
        /*01e8*/ 	.dword	_ZN37_INTERNAL_cee6930f_7_Loss_cu_5b0651e14cuda3std3__45__cpo5beginE
	.align		8
        /*01f0*/ 	.dword	_ZN37_INTERNAL_cee6930f_7_Loss_cu_5b0651e14cuda3std3__45__cpo3endE
	.align		8
        /*01f8*/ 	.dword	_ZN37_INTERNAL_cee6930f_7_Loss_cu_5b0651e14cuda3std3__45__cpo6cbeginE
	.align		8
        /*0200*/ 	.dword	_ZN37_INTERNAL_cee6930f_7_Loss_cu_5b0651e14cuda3std3__45__cpo4cendE
	.align		8
        /*0208*/ 	.dword	_ZN37_INTERNAL_cee6930f_7_Loss_cu_5b0651e14cuda3std3__45__cpo6rbeginE
	.align		8
        /*0210*/ 	.dword	_ZN37_INTERNAL_cee6930f_7_Loss_cu_5b0651e14cuda3std3__45__cpo4rendE
	.align		8
        /*0218*/ 	.dword	_ZN37_INTERNAL_cee6930f_7_Loss_cu_5b0651e14cuda3std3__45__cpo7crbeginE
	.align		8
        /*0220*/ 	.dword	_ZN37_INTERNAL_cee6930f_7_Loss_cu_5b0651e14cuda3std3__45__cpo5crendE
	.align		8
        /*0228*/ 	.dword	_ZN37_INTERNAL_cee6930f_7_Loss_cu_5b0651e14cuda3std3__439_GLOBAL__N__cee6930f_7_Loss_cu_5b0651e16ignoreE
	.align		8
        /*0230*/ 	.dword	_ZN37_INTERNAL_cee6930f_7_Loss_cu_5b0651e14cuda3std3__419piecewise_constructE
	.align		8
        /*0238*/ 	.dword	_ZN37_INTERNAL_cee6930f_7_Loss_cu_5b0651e14cuda3std3__48in_placeE
	.align		8
        /*0240*/ 	.dword	_ZN37_INTERNAL_cee6930f_7_Loss_cu_5b0651e14cuda3std3__420unreachable_sentinelE
	.align		8
        /*0248*/ 	.dword	_ZN37_INTERNAL_cee6930f_7_Loss_cu_5b0651e14cuda3std6ranges3__45__cpo4swapE
	.align		8
        /*0250*/ 	.dword	_ZN37_INTERNAL_cee6930f_7_Loss_cu_5b0651e14cuda3std6ranges3__45__cpo9iter_moveE
	.align		8
        /*0258*/ 	.dword	_ZN37_INTERNAL_cee6930f_7_Loss_cu_5b0651e14cuda3std6ranges3__45__cpo5beginE
	.align		8
        /*0260*/ 	.dword	_ZN37_INTERNAL_cee6930f_7_Loss_cu_5b0651e14cuda3std6ranges3__45__cpo3endE
	.align		8
        /*0268*/ 	.dword	_ZN37_INTERNAL_cee6930f_7_Loss_cu_5b0651e14cuda3std6ranges3__45__cpo6cbeginE
	.align		8
        /*0270*/ 	.dword	_ZN37_INTERNAL_cee6930f_7_Loss_cu_5b0651e14cuda3std6ranges3__45__cpo4cendE
	.align		8
        /*0278*/ 	.dword	_ZN37_INTERNAL_cee6930f_7_Loss_cu_5b0651e14cuda3std6ranges3__45__cpo7advanceE
	.align		8
        /*0280*/ 	.dword	_ZN37_INTERNAL_cee6930f_7_Loss_cu_5b0651e14cuda3std6ranges3__45__cpo9iter_swapE
	.align		8
        /*0288*/ 	.dword	_ZN37_INTERNAL_cee6930f_7_Loss_cu_5b0651e14cuda3std6ranges3__45__cpo4nextE
	.align		8
        /*0290*/ 	.dword	_ZN37_INTERNAL_cee6930f_7_Loss_cu_5b0651e14cuda3std6ranges3__45__cpo4prevE
	.align		8
        /*0298*/ 	.dword	_ZN37_INTERNAL_cee6930f_7_Loss_cu_5b0651e14cuda3std6ranges3__45__cpo4dataE
	.align		8
        /*02a0*/ 	.dword	_ZN37_INTERNAL_cee6930f_7_Loss_cu_5b0651e14cuda3std6ranges3__45__cpo5cdataE
	.align		8
        /*02a8*/ 	.dword	_ZN37_INTERNAL_cee6930f_7_Loss_cu_5b0651e14cuda3std6ranges3__45__cpo4sizeE
	.align		8
        /*02b0*/ 	.dword	_ZN37_INTERNAL_cee6930f_7_Loss_cu_5b0651e14cuda3std6ranges3__45__cpo5ssizeE
	.align		8
        /*02b8*/ 	.dword	_ZN37_INTERNAL_cee6930f_7_Loss_cu_5b0651e14cuda3std6ranges3__45__cpo8distanceE
	.align		8
        /*02c0*/ 	.dword	_ZN37_INTERNAL_cee6930f_7_Loss_cu_5b0651e16thrust24THRUST_300001_SM_1000_NS6system6detail10sequential3seqE
	.align		8
        /*02c8*/ 	.dword	$str
	.align		8
        /*02d0*/ 	.dword	$str$1
	.align		8
        /*02d8*/ 	.dword	$str$2
	.align		8
        /*02e0*/ 	.dword	$str$3
	.align		8
        /*02e8*/ 	.dword	$str$4
	.align		8
        /*02f0*/ 	.dword	$str$5
	.align		8
        /*02f8*/ 	.dword	$str$6
	.align		8
        /*0300*/ 	.dword	$str$18
	.align		8
        /*0308*/ 	.dword	$str$19
	.align		8
        /*0310*/ 	.dword	$str$26
	.align		8
        /*0318*/ 	.dword	$str$27


//--------------------- .text._ZN2at6native39_GLOBAL__N__cee6930f_7_Loss_cu_5b0651e139nll_loss_backward_reduce_cuda_kernel_2dIN3c108BFloat16ElEEvPT_PKS5_PKT0_S8_S8_biill --------------------------
	.section	.text._ZN2at6native39_GLOBAL__N__cee6930f_7_Loss_cu_5b0651e139nll_loss_backward_reduce_cuda_kernel_2dIN3c108BFloat16ElEEvPT_PKS5_PKT0_S8_S8_biill,"ax",@progbits
	.align	128
.text._ZN2at6native39_GLOBAL__N__cee6930f_7_Loss_cu_5b0651e139nll_loss_backward_reduce_cuda_kernel_2dIN3c108BFloat16ElEEvPT_PKS5_PKT0_S8_S8_biill:
        .type           _ZN2at6native39_GLOBAL__N__cee6930f_7_Loss_cu_5b0651e139nll_loss_backward_reduce_cuda_kernel_2dIN3c108BFloat16ElEEvPT_PKS5_PKT0_S8_S8_biill,@function
        .size           _ZN2at6native39_GLOBAL__N__cee6930f_7_Loss_cu_5b0651e139nll_loss_backward_reduce_cuda_kernel_2dIN3c108BFloat16ElEEvPT_PKS5_PKT0_S8_S8_biill,(.L_x_11161 - _ZN2at6native39_GLOBAL__N__cee6930f_7_Loss_cu_5b0651e139nll_loss_backward_reduce_cuda_kernel_2dIN3c108BFloat16ElEEvPT_PKS5_PKT0_S8_S8_biill)
        .other          _ZN2at6native39_GLOBAL__N__cee6930f_7_Loss_cu_5b0651e139nll_loss_backward_reduce_cuda_kernel_2dIN3c108BFloat16ElEEvPT_PKS5_PKT0_S8_S8_biill,@"STO_CUDA_ENTRY STV_DEFAULT"
_ZN2at6native39_GLOBAL__N__cee6930f_7_Loss_cu_5b0651e139nll_loss_backward_reduce_cuda_kernel_2dIN3c108BFloat16ElEEvPT_PKS5_PKT0_S8_S8_biill:
[----:B------:R-:W0:Y:S01]  /*0000*/  LDC R1, c[0x0][0x37c] ;  /* 0x0000df00ff017b82 */ /* 0x000e220000000800 */
[----:B------:R-:W1:Y:S07]  /*0010*/  LDCU.U8 UR4, c[0x0][0x3a8] ;  /* 0x00007500ff0477ac */ /* 0x000e6e0008000000 */
[----:B------:R-:W2:Y:S01]  /*0020*/  LDC.64 R2, c[0x0][0x388] ;  /* 0x0000e200ff027b82 */ /* 0x000ea20000000a00 */
[----:B------:R-:W2:Y:S01]  /*0030*/  LDCU.64 UR36, c[0x0][0x358] ;  /* 0x00006b00ff2477ac */ /* 0x000ea20008000a00 */
[----:B-1----:R-:W-:-:S06]  /*0040*/  UPRMT UR4, UR4, 0x8880, URZ ;  /* 0x0000888004047896 */ /* 0x002fcc00080000ff */
[----:B------:R-:W-:Y:S01]  /*0050*/  ISETP.NE.AND P0, PT, RZ, UR4, PT ;  /* 0x00000004ff007c0c */ /* 0x000fe2000bf05270 */
[----:B--2---:R1:W5:Y:S01]  /*0060*/  LDG.E.U16 R2, desc[UR36][R2.64] ;  /* 0x0000002402027981 */ /* 0x004362000c1e1500 */
[----:B------:R-:W2:Y:S03]  /*0070*/  S2R R19, SR_TID.X ;  /* 0x0000000000137919 */ /* 0x000ea60000002100 */
[----:B------:R-:W2:Y:S08]  /*0080*/  LDCU UR4, c[0x0][0x3ac] ;  /* 0x00007580ff0477ac */ /* 0x000eb00008000800 */
[----:B------:R-:W3:Y:S02]  /*0090*/  @P0 LDC.64 R4, c[0x0][0x3a0] ;  /* 0x0000e800ff040b82 */ /* 0x000ee40000000a00 */
[----:B---3--:R-:W3:Y:S01]  /*00a0*/  @P0 LDG.E.U16 R4, desc[UR36][R4.64] ;  /* 0x0000002404040981 */ /* 0x008ee2000c1e1500 */
[----:B--2---:R-:W-:Y:S01]  /*00b0*/  ISETP.GE.AND P1, PT, R19, UR4, PT ;  /* 0x0000000413007c0c */ /* 0x004fe2000bf26270 */
[----:B---3--:R-:W-:-:S04]  /*00c0*/  @P0 IMAD.U32 R0, R4, 0x10000, RZ ;  /* 0x0001000004000824 */ /* 0x008fc800078e00ff */
[----:B------:R1:W2:Y:S08]  /*00d0*/  @P0 MUFU.RCP R7, R0 ;  /* 0x0000000000070308 */ /* 0x0002b00000001000 */
[----:B0-----:R-:W-:Y:S05]  /*00e0*/  @P1 EXIT ;  /* 0x000000000000194d */ /* 0x001fea0003800000 */
[----:B-1---5:R-:W-:Y:S01]  /*00f0*/  @P0 IMAD.U32 R0, R2, 0x10000, RZ ;  /* 0x0001000002000824 */ /* 0x022fe200078e00ff */
[----:B------:R-:W0:Y:S03]  /*0100*/  LDCU.64 UR4, c[0x0][0x398] ;  /* 0x00007300ff0477ac */ /* 0x000e260008000a00 */
[----:B--2---:R-:W-:Y:S01]  /*0110*/  @P0 FMUL.FTZ R0, R0, R7 ;  /* 0x0000000700000220 */ /* 0x004fe20000410000 */
[----:B------:R-:W1:Y:S04]  /*0120*/  LDCU UR52, c[0x0][0x360] ;  /* 0x00006c00ff3477ac */ /* 0x000e680008000800 */
[----:B------:R-:W-:Y:S01]  /*0130*/  @P0 F2FP.BF16.F32.PACK_AB R0, RZ, R0 ;  /* 0x00000000ff00023e */ /* 0x000fe200000010ff */
[----:B------:R-:W2:Y:S03]  /*0140*/  LDCU UR53, c[0x0][0x3ac] ;  /* 0x00007580ff3577ac */ /* 0x000ea60008000800 */
[----:B------:R-:W-:Y:S01]  /*0150*/  @!P0 PRMT R0, R2, 0x7610, R0 ;  /* 0x0000761002008816 */ /* 0x000fe20000000000 */
[----:B------:R-:W3:Y:S04]  /*0160*/  LDCU UR54, c[0x0][0x3ac] ;  /* 0x00007580ff3677ac */ /* 0x000ee80008000800 */
[----:B------:R-:W-:Y:S01]  /*0170*/  IMAD.U32 R0, R0, 0x10000, RZ ;  /* 0x0001000000007824 */ /* 0x000fe200078e00ff */
[----:B0-----:R-:W-:Y:S01]  /*0180*/  UISETP.NE.U32.AND UP0, UPT, UR4, URZ, UPT ;  /* 0x000000ff0400728c */ /* 0x001fe2000bf05070 */
[----:B------:R-:W0:Y:S02]  /*0190*/  LDCU UR55, c[0x0][0x3b0] ;  /* 0x00007600ff3777ac */ /* 0x000e240008000800 */
[----:B------:R-:W-:Y:S01]  /*01a0*/  FADD.FTZ R0, -R0, -RZ ;  /* 0x800000ff00007221 */ /* 0x000fe20000010100 */
[----:B------:R-:W-:-:S03]  /*01b0*/  UISETP.NE.AND.EX UP0, UPT, UR5, URZ, UPT, UP0 ;  /* 0x000000ff0500728c */ /* 0x000fc6000bf05300 */
[----:B------:R4:W0:Y:S01]  /*01c0*/  F2F.BF16.F32 R18, R0 ;  /* 0x0000000000127304 */ /* 0x0008220000202000 */
[----:B------:R-:W0:Y:S01]  /*01d0*/  LDCU UR56, c[0x0][0x3b0] ;  /* 0x00007600ff3877ac */ /* 0x000e220008000800 */
[----:B------:R-:W0:Y:S01]  /*01e0*/  LDCU.64 UR38, c[0x0][0x3c0] ;  /* 0x00007800ff2677ac */ /* 0x000e220008000a00 */
[----:B------:R-:W0:Y:S01]  /*01f0*/  LDCU.64 UR40, c[0x0][0x3c0] ;  /* 0x00007800ff2877ac */ /* 0x000e220008000a00 */
[----:B------:R-:W0:Y:S01]  /*0200*/  LDCU.64 UR42, c[0x0][0x3b8] ;  /* 0x00007700ff2a77ac */ /* 0x000e220008000a00 */
[----:B------:R-:W0:Y:S01]  /*0210*/  LDCU.64 UR44, c[0x0][0x3b8] ;  /* 0x00007700ff2c77ac */ /* 0x000e220008000a00 */
[----:B------:R-:W0:Y:S01]  /*0220*/  LDCU.64 UR46, c[0x0][0x398] ;  /* 0x00007300ff2e77ac */ /* 0x000e220008000a00 */
[----:B------:R-:W0:Y:S01]  /*0230*/  LDCU.64 UR48, c[0x0][0x380] ;  /* 0x00007000ff3077ac */ /* 0x000e220008000a00 */
[----:B------:R-:W0:Y:S01]  /*0240*/  LDCU.64 UR50, c[0x0][0x380] ;  /* 0x00007000ff3277ac */ /* 0x000e220008000a00 */
[----:B-1234-:R-:W-:Y:S05]  /*0250*/  BRA.U !UP0, `(.L_x_0) ;  /* 0x0000000108c07547 */ /* 0x01efea000b800000 */
[----:B------:R-:W-:Y:S01]  /*0260*/  BSSY.RECONVERGENT B8, `(.L_x_1) ;  /* 0x000002e000087945 */ /* 0x000fe20003800200 */
.L_x_6:
[----:B------:R-:W1:Y:S02]  /*0270*/  LDC.64 R16, c[0x0][0x390] ;  /* 0x0000e400ff107b82 */ /* 0x000e640000000a00 */
[----:B-1----:R-:W-:-:S06]  /*0280*/  IMAD.WIDE R16, R19, 0x8, R16 ;  /* 0x0000000813107825 */ /* 0x002fcc00078e0210 */
[----:B0-----:R-:W0:Y:S01]  /*0290*/  LDG.E.64 R16, desc[UR36][R16.64] ;  /* 0x0000002410107981 */ /* 0x001e22000c1e1b00 */
[----:B------:R-:W-:Y:S01]  /*02a0*/  BSSY.RECONVERGENT B7, `(.L_x_2) ;  /* 0x0000026000077945 */ /* 0x000fe20003800200 */
[----:B0-----:R-:W-:-:S04]  /*02b0*/  ISETP.NE.U32.AND P0, PT, R16, UR38, PT ;  /* 0x0000002610007c0c */ /* 0x001fc8000bf05070 */
[----:B------:R-:W-:-:S13]  /*02c0*/  ISETP.NE.AND.EX P0, PT, R17, UR39, PT, P0 ;  /* 0x0000002711007c0c */ /* 0x000fda000bf05300 */
[----:B------:R-:W-:Y:S05]  /*02d0*/  @!P0 BRA `(.L_x_3) ;  /* 0x0000000000888947 */ /* 0x000fea0003800000 */
[C---:B------:R-:W-:Y:S01]  /*02e0*/  ISETP.GE.U32.AND P1, PT, R16.reuse, UR42, PT ;  /* 0x0000002a10007c0c */ /* 0x040fe2000bf26070 */
[----:B------:R-:W-:Y:S01]  /*02f0*/  BSSY.RECONVERGENT B6, `(.L_x_4) ;  /* 0x0000015000067945 */ /* 0x000fe20003800200 */
[----:B------:R-:W-:Y:S02]  /*0300*/  ISETP.GT.U32.AND P0, PT, R16, -0x1, PT ;  /* 0xffffffff1000780c */ /* 0x000fe40003f04070 */
[C---:B------:R-:W-:Y:S02]  /*0310*/  ISETP.GE.AND.EX P1, PT, R17.reuse, UR43, PT, P1 ;  /* 0x0000002b11007c0c */ /* 0x040fe4000bf26310 */
[----:B------:R-:W-:-:S13]  /*0320*/  ISETP.GT.AND.EX P0, PT, R17, -0x1, PT, P0 ;  /* 0xffffffff1100780c */ /* 0x000fda0003f04300 */
[----:B------:R-:W-:Y:S05]  /*0330*/  @!P1 BRA P0, `(.L_x_5) ;  /* 0x0000000000409947 */ /* 0x000fea0000000000 */
[----:B------:R-:W-:Y:S01]  /*0340*/  MOV R2, 0x0 ;  /* 0x0000000000027802 */ /* 0x000fe20000000f00 */
[----:B------:R-:W0:Y:S01]  /*0350*/  LDCU.64 UR4, c[0x4][0x2f0] ;  /* 0x01005e00ff0477ac */ /* 0x000e220008000a00 */
[----:B------:R-:W-:Y:S02]  /*0360*/  IMAD.MOV.U32 R8, RZ, RZ, 0x1dd ;  /* 0x000001ddff087424 */ /* 0x000fe400078e00ff */
[----:B------:R-:W-:Y:S01]  /*0370*/  IMAD.MOV.U32 R12, RZ, RZ, 0x1 ;  /* 0x00000001ff0c7424 */ /* 0x000fe200078e00ff */
[----:B------:R-:W1:Y:S01]  /*0380*/  LDCU.64 UR6, c[0x4][0x2d0] ;  /* 0x01005a00ff0677ac */ /* 0x000e620008000a00 */
[----:B------:R-:W2:Y:S01]  /*0390*/  LDC.64 R2, c[0x4][R2] ;  /* 0x0100000002027b82 */ /* 0x000ea20000000a00 */
[----:B------:R-:W-:Y:S01]  /*03a0*/  IMAD.MOV.U32 R13, RZ, RZ, RZ ;  /* 0x000000ffff0d7224 */ /* 0x000fe200078e00ff */
[----:B------:R-:W3:Y:S01]  /*03b0*/  LDCU.64 UR8, c[0x4][0x1e0] ;  /* 0x01003c00ff0877ac */ /* 0x000ee20008000a00 */
[----:B0-----:R-:W-:Y:S02]  /*03c0*/  IMAD.U32 R4, RZ, RZ, UR4 ;  /* 0x00000004ff047e24 */ /* 0x001fe4000f8e00ff */
[----:B------:R-:W-:-:S02]  /*03d0*/  IMAD.U32 R5, RZ, RZ, UR5 ;  /* 0x00000005ff057e24 */ /* 0x000fc4000f8e00ff */
[----:B-1----:R-:W-:Y:S02]  /*03e0*/  IMAD.U32 R6, RZ, RZ, UR6 ;  /* 0x00000006ff067e24 */ /* 0x002fe4000f8e00ff */
[----:B------:R-:W-:Y:S02]  /*03f0*/  IMAD.U32 R7, RZ, RZ, UR7 ;  /* 0x00000007ff077e24 */ /* 0x000fe4000f8e00ff */
[----:B---3--:R-:W-:Y:S01]  /*0400*/  IMAD.U32 R10, RZ, RZ, UR8 ;  /* 0x00000008ff0a7e24 */ /* 0x008fe2000f8e00ff */
[----:B------:R-:W-:-:S07]  /*0410*/  MOV R11, UR9 ;  /* 0x00000009000b7c02 */ /* 0x000fce0008000f00 */
[----:B------:R-:W-:-:S07]  /*0420*/  LEPC R20, `(.L_x_5) ;  /* 0x000000001014794e */ /* 0x000fce0000000000 */
[----:B--2---:R-:W-:Y:S05]  /*0430*/  CALL.ABS.NOINC R2 ;  /* 0x0000000002007343 */ /* 0x004fea0003c00000 */
.L_x_5:
[----:B------:R-:W-:Y:S05]  /*0440*/  BSYNC.RECONVERGENT B6 ;  /* 0x0000000000067941 */ /* 0x000fea0003800200 */
.L_x_4:
[----:B------:R-:W-:-:S04]  /*0450*/  LEA R2, P0, R16, UR46, 0x1 ;  /* 0x0000002e10027c11 */ /* 0x000fc8000f8008ff */
[----:B------:R-:W-:-:S05]  /*0460*/  LEA.HI.X R3, R16, UR47, R17, 0x1, P0 ;  /* 0x0000002f10037c11 */ /* 0x000fca00080f0c11 */
[----:B------:R-:W2:Y:S01]  /*0470*/  LDG.E.U16 R2, desc[UR36][R2.64] ;  /* 0x0000002402027981 */ /* 0x000ea2000c1e1500 */
[----:B------:R-:W-:Y:S02]  /*0480*/  IMAD.U32 R5, R18, 0x10000, RZ ;  /* 0x0001000012057824 */ /* 0x000fe400078e00ff */
[----:B------:R-:W-:-:S03]  /*0490*/  IMAD.WIDE R16, R19, UR55, R16 ;  /* 0x0000003713107c25 */ /* 0x000fc6000f8e0210 */
[----:B------:R-:W-:Y:S01]  /*04a0*/  LEA R4, P0, R16, UR48, 0x1 ;  /* 0x0000003010047c11 */ /* 0x000fe2000f8008ff */
[----:B--2---:R-:W-:-:S04]  /*04b0*/  IMAD.U32 R0, R2, 0x10000, RZ ;  /* 0x0001000002007824 */ /* 0x004fc800078e00ff */
[----:B------:R-:W-:Y:S01]  /*04c0*/  FMUL.FTZ R0, R0, R5 ;  /* 0x0000000500007220 */ /* 0x000fe20000410000 */
[----:B------:R-:W-:-:S04]  /*04d0*/  LEA.HI.X R5, R16, UR49, R17, 0x1, P0 ;  /* 0x0000003110057c11 */ /* 0x000fc800080f0c11 */
[----:B------:R-:W-:-:S05]  /*04e0*/  F2FP.BF16.F32.PACK_AB R0, RZ, R0 ;  /* 0x00000000ff00723e */ /* 0x000fca00000010ff */
[----:B------:R0:W-:Y:S02]  /*04f0*/  STG.E.U16 desc[UR36][R4.64], R0 ;  /* 0x0000000004007986 */ /* 0x0001e4000c101524 */
.L_x_3:
[----:B------:R-:W-:Y:S05]  /*0500*/  BSYNC.RECONVERGENT B7 ;  /* 0x0000000000077941 */ /* 0x000fea0003800200 */
.L_x_2:
[----:B------:R-:W-:-:S04]  /*0510*/  IADD3 R19, PT, PT, R19, UR52, RZ ;  /* 0x0000003413137c10 */ /* 0x000fc8000fffe0ff */
[----:B------:R-:W-:-:S13]  /*0520*/  ISETP.GE.AND P0, PT, R19, UR54, PT ;  /* 0x0000003613007c0c */ /* 0x000fda000bf06270 */
[----:B------:R-:W-:Y:S05]  /*0530*/  @!P0 BRA `(.L_x_6) ;  /* 0xfffffffc004c8947 */ /* 0x000fea000383ffff */
[----:B------:R-:W-:Y:S05]  /*0540*/  BSYNC.RECONVERGENT B8 ;  /* 0x0000000000087941 */ /* 0x000fea0003800200 */
.L_x_1:
[----:B------:R-:W-:Y:S05]  /*0550*/  EXIT ;  /* 0x000000000000794d */ /* 0x000fea0003800000 */
.L_x_0:
[----:B------:R-:W-:Y:S01]  /*0560*/  BSSY.RECONVERGENT B8, `(.L_x_7) ;  /* 0x0000027000087945 */ /* 0x000fe20003800200 */
.L_x_12:
        /* <DEDUP_REMOVED lines=29> */
.L_x_11:
[----:B------:R-:W-:Y:S05]  /*0740*/  BSYNC.RECONVERGENT B6 ;  /* 0x0000000000067941 */ /* 0x000fea0003800200 */
.L_x_10:
[----:B------:R-:W-:-:S03]  /*0750*/  IMAD.WIDE R16, R19, UR56, R16 ;  /* 0x0000003813107c25 */ /* 0x000fc6000f8e0210 */
[----:B------:R-:W-:-:S04]  /*0760*/  LEA R2, P0, R16, UR50, 0x1 ;  /* 0x0000003210027c11 */ /* 0x000fc8000f8008ff */
[----:B------:R-:W-:-:S05]  /*0770*/  LEA.HI.X R3, R16, UR51, R17, 0x1, P0 ;  /* 0x0000003310037c11 */ /* 0x000fca00080f0c11 */
[----:B------:R0:W-:Y:S04]  /*0780*/  STG.E.U16 desc[UR36][R2.64], R18 ;  /* 0x0000001202007986 */ /* 0x0001e8000c101524 */
.L_x_9:
[----:B------:R-:W-:Y:S05]  /*0790*/  BSYNC.RECONVERGENT B7 ;  /* 0x0000000000077941 */ /* 0x000fea0003800200 */
.L_x_8:
[----:B------:R-:W-:-:S05]  /*07a0*/  VIADD R19, R19, UR52 ;  /* 0x0000003413137c36 */ /* 0x000fca0008000000 */
[----:B------:R-:W-:-:S13]  /*07b0*/  ISETP.GE.AND P0, PT, R19, UR53, PT ;  /* 0x0000003513007c0c */ /* 0x000fda000bf06270 */
[----:B------:R-:W-:Y:S05]  /*07c0*/  @!P0 BRA `(.L_x_12) ;  /* 0xfffffffc00688947 */ /* 0x000fea000383ffff */
[----:B------:R-:W-:Y:S05]  /*07d0*/  BSYNC.RECONVERGENT B8 ;  /* 0x0000000000087941 */ /* 0x000fea0003800200 */
.L_x_7:
[----:B------:R-:W-:Y:S05]  /*07e0*/  EXIT ;  /* 0x000000000000794d */ /* 0x000fea0003800000 */
.L_x_13:
[----:B------:R-:W-:-:S00]  /*07f0*/  BRA `(.L_x_13) ;  /* 0xfffffffc00fc7947 */ /* 0x000fc0000383ffff */
[----:B------:R-:W-:-:S00]  /*0800*/  NOP ;  /* 0x0000000000007918 */ /* 0x000fc00000000000 */
[----:B------:R-:W-:-:S00]  /*0810*/  NOP ;  /* 0x0000000000007918 */ /* 0x000fc00000000000 */
[----:B------:R-:W-:-:S00]  /*0820*/  NOP ;  /* 0x0000000000007918 */ /* 0x000fc00000000000 */
[----:B------:R-:W-:-:S00]  /*0830*/  NOP ;  /* 0x0000000000007918 */ /* 0x000fc00000000000 */
[----:B------:R-:W-:-:S00]  /*0840*/  NOP ;  /* 0x0000000000007918 */ /* 0x000fc00000000000 */
[----:B------:R-:W-:-:S00]  /*0850*/  NOP ;  /* 0x0000000000007918 */ /* 0x000fc00000000000 */
[----:B------:R-:W-:-:S00]  /*0860*/  NOP ;  /* 0x0000000000007918 */ /* 0x000fc00000000000 */
[----:B------:R-:W-:-:S00]  /*0870*/  NOP ;  /* 0x0000000000007918 */ /* 0x000fc00000000000 */
.L_x_11161:


//--------------------- .text._ZN2at6native39_GLOBAL__N__cee6930f_7_Loss_cu_5b0651e139nll_loss_backward_reduce_cuda_kernel_2dIN3c108BFloat16EhEEvPT_PKS5_PKT0_S8_S8_biill --------------------------
	.section	.text._ZN2at6native39_GLOBAL__N__cee6930f_7_Loss_cu_5b0651e139nll_loss_backward_reduce_cuda_kernel_2dIN3c108BFloat16EhEEvPT_PKS5_PKT0_S8_S8_biill,"ax",@progbits
	.align	128
.text._ZN2at6native39_GLOBAL__N__cee6930f_7_Loss_cu_5b0651e139nll_loss_backward_reduce_cuda_kernel_2dIN3c108BFloat16EhEEvPT_PKS5_PKT0_S8_S8_biill:
        .type           _ZN2at6native39_GLOBAL__N__cee6930f_7_Loss_cu_5b0651e139nll_loss_backward_reduce_cuda_kernel_2dIN3c108BFloat16EhEEvPT_PKS5_PKT0_S8_S8_biill,@function
        .size           _ZN2at6native39_GLOBAL__N__cee6930f_7_Loss_cu_5b0651e139nll_loss_backward_reduce_cuda_kernel_2dIN3c108BFloat16EhEEvPT_PKS5_PKT0_S8_S8_biill,(.L_x_11162 - _ZN2at6native39_GLOBAL__N__cee6930f_7_Loss_cu_5b0651e139nll_loss_backward_reduce_cuda_kernel_2dIN3c108BFloat16EhEEvPT_PKS5_PKT0_S8_S8_biill)
        .other          _ZN2at6native39_GLOBAL__N__cee6930f_7_Loss_cu_5b0651e139nll_loss_backward_reduce_cuda_kernel_2dIN3c108BFloat16EhEEvPT_PKS5_PKT0_S8_S8_biill,@"STO_CUDA_ENTRY STV_DEFAULT"
_ZN2at6native39_GLOBAL__N__cee6930f_7_Loss_cu_5b0651e139nll_loss_backward_reduce_cuda_kernel_2dIN3c108BFloat16EhEEvPT_PKS5_PKT0_S8_S8_biill:
        /* <DEDUP_REMOVED lines=39> */
.L_x_22:
[----:B0-----:R-:W-:-:S04]  /*0270*/  IADD3 R2, P0, PT, R17, UR38, RZ ;  /* 0x0000002611027c10 */ /* 0x001fc8000ff1e0ff */
[----:B------:R-:W-:-:S05]  /*0280*/  LEA.HI.X.SX32 R3, R17, UR39, 0x1, P0 ;  /* 0x0000002711037c11 */ /* 0x000fca00080f0eff */
[----:B------:R-:W2:Y:S01]  /*0290*/  LDG.E.U8 R22, desc[UR36][R2.64] ;  /* 0x0000002402167981 */ /* 0x000ea2000c1e1100 */
[----:B------:R-:W-:Y:S01]  /*02a0*/  BSSY.RECONVERGENT B7, `(.L_x_16) ;  /* 0x0000039000077945 */ /* 0x000fe20003800200 */
[----:B--2---:R-:W-:-:S04]  /*02b0*/  LOP3.LUT R18, R22, 0xff, RZ, 0xc0, !PT ;  /* 0x000000ff16127812 */ /* 0x004fc800078ec0ff */
[----:B------:R-:W-:-:S04]  /*02c0*/  ISETP.NE.U32.AND P0, PT, R18, UR42, PT ;  /* 0x0000002a12007c0c */ /* 0x000fc8000bf05070 */
[----:B------:R-:W-:-:S13]  /*02d0*/  ISETP.NE.AND.EX P0, PT, RZ, UR43, PT, P0 ;  /* 0x0000002bff007c0c */ /* 0x000fda000bf05300 */
[----:B------:R-:W-:Y:S05]  /*02e0*/  @!P0 BRA `(.L_x_17) ;  /* 0x0000000000d08947 */ /* 0x000fea0003800000 */
[----:B------:R-:W-:Y:S01]  /*02f0*/  ISETP.GE.U32.AND P0, PT, R18, UR46, PT ;  /* 0x0000002e12007c0c */ /* 0x000fe2000bf06070 */
[----:B------:R-:W-:Y:S03]  /*0300*/  BSSY.RECONVERGENT B6, `(.L_x_18) ;  /* 0x0000013000067945 */ /* 0x000fe60003800200 */
[----:B------:R-:W-:-:S13]  /*0310*/  ISETP.GE.AND.EX P0, PT, RZ, UR47, PT, P0 ;  /* 0x0000002fff007c0c */ /* 0x000fda000bf06300 */
[----:B------:R-:W-:Y:S05]  /*0320*/  @!P0 BRA `(.L_x_19) ;  /* 0x0000000000408947 */ /* 0x000fea0003800000 */
        /* <DEDUP_REMOVED lines=8> */
[----:B0-----:R-:W-:Y:S01]  /*03b0*/  IMAD.U32 R4, RZ, RZ, UR4 ;  /* 0x00000004ff047e24 */ /* 0x001fe2000f8e00ff */
[----:B------:R-:W-:Y:S01]  /*03c0*/  MOV R5, UR5 ;  /* 0x0000000500057c02 */ /* 0x000fe20008000f00 */
[----:B-1----:R-:W-:-:S02]  /*03d0*/  IMAD.U32 R6, RZ, RZ, UR6 ;  /* 0x00000006ff067e24 */ /* 0x002fc4000f8e00ff */
[----:B------:R-:W-:Y:S02]  /*03e0*/  IMAD.U32 R7, RZ, RZ, UR7 ;  /* 0x00000007ff077e24 */ /* 0x000fe4000f8e00ff */
[----:B---3--:R-:W-:Y:S01]  /*03f0*/  IMAD.U32 R10, RZ, RZ, UR8 ;  /* 0x00000008ff0a7e24 */ /* 0x008fe2000f8e00ff */
[----:B------:R-:W-:-:S07]  /*0400*/  MOV R11, UR9 ;  /* 0x00000009000b7c02 */ /* 0x000fce0008000f00 */
[----:B------:R-:W-:-:S07]  /*0410*/  LEPC R20, `(.L_x_19) ;  /* 0x000000001014794e */ /* 0x000fce0000000000 */
[----:B--2---:R-:W-:Y:S05]  /*0420*/  CALL.ABS.NOINC R2 ;  /* 0x0000000002007343 */ /* 0x004fea0003c00000 */
.L_x_19:
[----:B------:R-:W-:Y:S05]  /*0430*/  BSYNC.RECONVERGENT B6 ;  /* 0x0000000000067941 */ /* 0x000fea0003800200 */
.L_x_18:
[----:B------:R-:W-:Y:S01]  /*0440*/  IMAD R19, R17, UR55, R22 ;  /* 0x0000003711137c24 */ /* 0x000fe2000f8e0216 */
[----:B------:R-:W-:Y:S04]  /*0450*/  BSSY.RECONVERGENT B6, `(.L_x_20) ;  /* 0x0000013000067945 */ /* 0x000fe80003800200 */
[----:B------:R-:W-:-:S13]  /*0460*/  ISETP.GT.AND P0, PT, R19, -0x1, PT ;  /* 0xffffffff1300780c */ /* 0x000fda0003f04270 */
[----:B------:R-:W-:Y:S05]  /*0470*/  @P0 BRA `(.L_x_21) ;  /* 0x0000000000400947 */ /* 0x000fea0003800000 */
[----:B------:R-:W-:Y:S01]  /*0480*/  MOV R2, 0x0 ;  /* 0x0000000000027802 */ /* 0x000fe20000000f00 */
[----:B------:R-:W0:Y:S01]  /*0490*/  LDCU.64 UR4, c[0x4][0x2f8] ;  /* 0x01005f00ff0477ac */ /* 0x000e220008000a00 */
[----:B------:R-:W-:Y:S02]  /*04a0*/  HFMA2 R13, -RZ, RZ, 0, 0 ;  /* 0x00000000ff0d7431 */ /* 0x000fe400000001ff */
[----:B------:R-:W-:Y:S01]  /*04b0*/  IMAD.MOV.U32 R8, RZ, RZ, 0x1e1 ;  /* 0x000001e1ff087424 */ /* 0x000fe200078e00ff */
[----:B------:R-:W1:Y:S01]  /*04c0*/  LDCU.64 UR6, c[0x4][0x2d0] ;  /* 0x01005a00ff0677ac */ /* 0x000e620008000a00 */
[----:B------:R-:W2:Y:S01]  /*04d0*/  LDC.64 R2, c[0x4][R2] ;  /* 0x0100000002027b82 */ /* 0x000ea20000000a00 */
[----:B------:R-:W-:Y:S01]  /*04e0*/  IMAD.MOV.U32 R12, RZ, RZ, 0x1 ;  /* 0x00000001ff0c7424 */ /* 0x000fe200078e00ff */
[----:B------:R-:W3:Y:S01]  /*04f0*/  LDCU.64 UR8, c[0x4][0x1d8] ;  /* 0x01003b00ff0877ac */ /* 0x000ee20008000a00 */
[----:B0-----:R-:W-:Y:S01]  /*0500*/  MOV R4, UR4 ;  /* 0x0000000400047c02 */ /* 0x001fe20008000f00 */
[----:B------:R-:W-:-:S02]  /*0510*/  IMAD.U32 R5, RZ, RZ, UR5 ;  /* 0x00000005ff057e24 */ /* 0x000fc4000f8e00ff */
[----:B-1----:R-:W-:Y:S02]  /*0520*/  IMAD.U32 R6, RZ, RZ, UR6 ;  /* 0x00000006ff067e24 */ /* 0x002fe4000f8e00ff */
[----:B------:R-:W-:Y:S01]  /*0530*/  IMAD.U32 R7, RZ, RZ, UR7 ;  /* 0x00000007ff077e24 */ /* 0x000fe2000f8e00ff */
[----:B---3--:R-:W-:Y:S01]  /*0540*/  MOV R10, UR8 ;  /* 0x00000008000a7c02 */ /* 0x008fe20008000f00 */
[----:B------:R-:W-:-:S07]  /*0550*/  IMAD.U32 R11, RZ, RZ, UR9 ;  /* 0x00000009ff0b7e24 */ /* 0x000fce000f8e00ff */
[----:B------:R-:W-:-:S07]  /*0560*/  LEPC R20, `(.L_x_21) ;  /* 0x000000001014794e */ /* 0x000fce0000000000 */
[----:B--2---:R-:W-:Y:S05]  /*0570*/  CALL.ABS.NOINC R2 ;  /* 0x0000000002007343 */ /* 0x004fea0003c00000 */
.L_x_21:
[----:B------:R-:W-:Y:S05]  /*0580*/  BSYNC.RECONVERGENT B6 ;  /* 0x0000000000067941 */ /* 0x000fea0003800200 */
.L_x_20:
[C---:B------:R-:W-:Y:S01]  /*0590*/  LEA R4, P0, R18.reuse, UR50, 0x1 ;  /* 0x0000003212047c11 */ /* 0x040fe2000f8008ff */
[----:B------:R-:W0:Y:S03]  /*05a0*/  LDC.64 R2, c[0x0][0x380] ;  /* 0x0000e000ff027b82 */ /* 0x000e260000000a00 */
[----:B------:R-:W-:-:S05]  /*05b0*/  LEA.HI.X R5, R18, UR51, RZ, 0x1, P0 ;  /* 0x0000003312057c11 */ /* 0x000fca00080f0cff */
[----:B------:R-:W2:Y:S01]  /*05c0*/  LDG.E.U16 R4, desc[UR36][R4.64] ;  /* 0x0000002404047981 */ /* 0x000ea2000c1e1500 */
[----:B------:R-:W-:Y:S02]  /*05d0*/  IMAD.U32 R7, R16, 0x10000, RZ ;  /* 0x0001000010077824 */ /* 0x000fe400078e00ff */
[----:B0-----:R-:W-:-:S04]  /*05e0*/  IMAD.WIDE R2, R19, 0x2, R2 ;  /* 0x0000000213027825 */ /* 0x001fc800078e0202 */
[----:B--2---:R-:W-:-:S04]  /*05f0*/  IMAD.U32 R0, R4, 0x10000, RZ ;  /* 0x0001000004007824 */ /* 0x004fc800078e00ff */
[----:B------:R-:W-:-:S05]  /*0600*/  FMUL.FTZ R0, R0, R7 ;  /* 0x0000000700007220 */ /* 0x000fca0000410000 */
[----:B------:R-:W-:-:S05]  /*0610*/  F2FP.BF16.F32.PACK_AB R0, RZ, R0 ;  /* 0x00000000ff00723e */ /* 0x000fca00000010ff */
[----:B------:R0:W-:Y:S02]  /*0620*/  STG.E.U16 desc[UR36][R2.64], R0 ;  /* 0x0000000002007986 */ /* 0x0001e4000c101524 */
.L_x_17:
[----:B------:R-:W-:Y:S05]  /*0630*/  BSYNC.RECONVERGENT B7 ;  /* 0x0000000000077941 */ /* 0x000fea0003800200 */
.L_x_16:
[----:B------:R-:W-:-:S05]  /*0640*/  VIADD R17, R17, UR52 ;  /* 0x0000003411117c36 */ /* 0x000fca0008000000 */
[----:B------:R-:W-:-:S13]  /*0650*/  ISETP.GE.AND P0, PT, R17, UR54, PT ;  /* 0x0000003611007c0c */ /* 0x000fda000bf06270 */
[----:B------:R-:W-:Y:S05]  /*0660*/  @!P0 BRA `(.L_x_22) ;  /* 0xfffffffc00008947 */ /* 0x000fea000383ffff */
[----:B------:R-:W-:Y:S05]  /*0670*/  BSYNC.RECONVERGENT B8 ;  /* 0x0000000000087941 */ /* 0x000fea0003800200 */
.L_x_15:
[----:B------:R-:W-:Y:S05]  /*0680*/  EXIT ;  /* 0x000000000000794d */ /* 0x000fea0003800000 */
.L_x_14:
[----:B------:R-:W-:Y:S01]  /*0690*/  BSSY.RECONVERGENT B8, `(.L_x_23) ;  /* 0x000003a000087945 */ /* 0x000fe20003800200 */
.L_x_30:
        /* <DEDUP_REMOVED lines=28> */
.L_x_27:
[----:B------:R-:W-:Y:S05]  /*0860*/  BSYNC.RECONVERGENT B6 ;  /* 0x0000000000067941 */ /* 0x000fea0003800200 */
.L_x_26:
[----:B------:R-:W-:Y:S01]  /*0870*/  IMAD R19, R17, UR56, R18 ;  /* 0x0000003811137c24 */ /* 0x000fe2000f8e0212 */
[----:B------:R-:W-:Y:S04]  /*0880*/  BSSY.RECONVERGENT B6, `(.L_x_28) ;  /* 0x0000013000067945 */ /* 0x000fe80003800200 */
[----:B------:R-:W-:-:S13]  /*0890*/  ISETP.GT.AND P0, PT, R19, -0x1, PT ;  /* 0xffffffff1300780c */ /* 0x000fda0003f04270 */
[----:B------:R-:W-:Y:S05]  /*08a0*/  @P0 BRA `(.L_x_29) ;  /* 0x0000000000400947 */ /* 0x000fea0003800000 */
[----:B------:R-:W-:Y:S01]  /*08b0*/  MOV R2, 0x0 ;  /* 0x0000000000027802 */ /* 0x000fe20000000f00 */
[----:B------:R-:W0:Y:S01]  /*08c0*/  LDCU.64 UR4, c[0x4][0x2f8] ;  /* 0x01005f00ff0477ac */ /* 0x000e220008000a00 */
[----:B------:R-:W-:Y:S02]  /*08d0*/  HFMA2 R12, -RZ, RZ, 0, 5.9604644775390625e-08 ;  /* 0x00000001ff0c7431 */ /* 0x000fe400000001ff */
[----:B------:R-:W-:Y:S01]  /*08e0*/  IMAD.MOV.U32 R8, RZ, RZ, 0x1e1 ;  /* 0x000001e1ff087424 */ /* 0x000fe200078e00ff */
[----:B------:R-:W1:Y:S01]  /*08f0*/  LDCU.64 UR6, c[0x4][0x2d0] ;  /* 0x01005a00ff0677ac */ /* 0x000e620008000a00 */
[----:B------:R-:W2:Y:S01]  /*0900*/  LDC.64 R2, c[0x4][R2] ;  /* 0x0100000002027b82 */ /* 0x000ea20000000a00 */
[----:B------:R-:W-:Y:S01]  /*0910*/  IMAD.MOV.U32 R13, RZ, RZ, RZ ;  /* 0x000000ffff0d7224 */ /* 0x000fe200078e00ff */
[----:B------:R-:W3:Y:S01]  /*0920*/  LDCU.64 UR8, c[0x4][0x1d8] ;  /* 0x01003b00ff0877ac */ /* 0x000ee20008000a00 */
[----:B0-----:R-:W-:Y:S02]  /*0930*/  IMAD.U32 R4, RZ, RZ, UR4 ;  /* 0x00000004ff047e24 */ /* 0x001fe4000f8e00ff */
[----:B------:R-:W-:-:S02]  /*0940*/  IMAD.U32 R5, RZ, RZ, UR5 ;  /* 0x00000005ff057e24 */ /* 0x000fc4000f8e00ff */
[----:B-1----:R-:W-:Y:S01]  /*0950*/  IMAD.U32 R6, RZ, RZ, UR6 ;  /* 0x00000006ff067e24 */ /* 0x002fe2000f8e00ff */
[----:B------:R-:W-:Y:S01]  /*0960*/  MOV R7, UR7 ;  /* 0x0000000700077c02 */ /* 0x000fe20008000f00 */
[----:B---3--:R-:W-:Y:S02]  /*0970*/  IMAD.U32 R10, RZ, RZ, UR8 ;  /* 0x00000008ff0a7e24 */ /* 0x008fe4000f8e00ff */
[----:B------:R-:W-:-:S07]  /*0980*/  IMAD.U32 R11, RZ, RZ, UR9 ;  /* 0x00000009ff0b7e24 */ /* 0x000fce000f8e00ff */
[----:B------:R-:W-:-:S07]  /*0990*/  LEPC R20, `(.L_x_29) ;  /* 0x000000001014794e */ /* 0x000fce0000000000 */
[----:B--2---:R-:W-:Y:S05]  /*09a0*/  CALL.ABS.NOINC R2 ;  /* 0x0000000002007343 */ /* 0x004fea0003c00000 */
.L_x_29:
[----:B------:R-:W-:Y:S05]  /*09b0*/  BSYNC.RECONVERGENT B6 ;  /* 0x0000000000067941 */ /* 0x000fea0003800200 */
.L_x_28:
[----:B------:R-:W0:Y:S02]  /*09c0*/  LDC.64 R2, c[0x0][0x380] ;  /* 0x0000e000ff027b82 */ /* 0x000e240000000a00 */
[----:B0-----:R-:W-:-:S05]  /*09d0*/  IMAD.WIDE R2, R19, 0x2, R2 ;  /* 0x0000000213027825 */ /* 0x001fca00078e0202 */
[----:B------:R0:W-:Y:S02]  /*09e0*/  STG.E.U16 desc[UR36][R2.64], R16 ;  /* 0x0000001002007986 */ /* 0x0001e4000c101524 */
.L_x_25:
[----:B------:R-:W-:Y:S05]  /*09f0*/  BSYNC.RECONVERGENT B7 ;  /* 0x0000000000077941 */ /* 0x000fea0003800200 */
.L_x_24:
[----:B------:R-:W-:-:S05]  /*0a00*/  VIADD R17, R17, UR52 ;  /* 0x0000003411117c36 */ /* 0x000fca0008000000 */
[----:B------:R-:W-:-:S13]  /*0a10*/  ISETP.GE.AND P0, PT, R17, UR53, PT ;  /* 0x0000003511007c0c */ /* 0x000fda000bf06270 */
[----:B------:R-:W-:Y:S05]  /*0a20*/  @!P0 BRA `(.L_x_30) ;  /* 0xfffffffc001c8947 */ /* 0x000fea000383ffff */
[----:B------:R-:W-:Y:S05]  /*0a30*/  BSYNC.RECONVERGENT B8 ;  /* 0x0000000000087941 */ /* 0x000fea0003800200 */
.L_x_23:
[----:B------:R-:W-:Y:S05]  /*0a40*/  EXIT ;  /* 0x000000000000794d */ /* 0x000fea0003800000 */
.L_x_31:
        /* <DEDUP_REMOVED lines=11> */
.L_x_11162:


//--------------------- .text._ZN2at6native39_GLOBAL__N__cee6930f_7_Loss_cu_5b0651e139nll_loss_backward_reduce_cuda_kernel_2dIN3c104HalfElEEvPT_PKS5_PKT0_S8_S8_biill --------------------------
	.section	.text._ZN2at6native39_GLOBAL__N__cee6930f_7_Loss_cu_5b0651e139nll_loss_backward_reduce_cuda_kernel_2dIN3c104HalfElEEvPT_PKS5_PKT0_S8_S8_biill,"ax",@progbits
	.align	128
.text._ZN2at6native39_GLOBAL__N__cee6930f_7_Loss_cu_5b0651e139nll_loss_backward_reduce_cuda_kernel_2dIN3c104HalfElEEvPT_PKS5_PKT0_S8_S8_biill:
        .type           _ZN2at6native39_GLOBAL__N__cee6930f_7_Loss_cu_5b0651e139nll_loss_backward_reduce_cuda_kernel_2dIN3c104HalfElEEvPT_PKS5_PKT0_S8_S8_biill,@function
        .size           _ZN2at6native39_GLOBAL__N__cee6930f_7_Loss_cu_5b0651e139nll_loss_backward_reduce_cuda_kernel_2dIN3c104HalfElEEvPT_PKS5_PKT0_S8_S8_biill,(.L_x_11163 - _ZN2at6native39_GLOBAL__N__cee6930f_7_Loss_cu_5b0651e139nll_loss_backward_reduce_cuda_kernel_2dIN3c104HalfElEEvPT_PKS5_PKT0_S8_S8_biill)
        .other          _ZN2at6native39_GLOBAL__N__cee6930f_7_Loss_cu_5b0651e139nll_loss_backward_reduce_cuda_kernel_2dIN3c104HalfElEEvPT_PKS5_PKT0_S8_S8_biill,@"STO_CUDA_ENTRY STV_DEFAULT"
_ZN2at6native39_GLOBAL__N__cee6930f_7_Loss_cu_5b0651e139nll_loss_backward_reduce_cuda_kernel_2dIN3c104HalfElEEvPT_PKS5_PKT0_S8_S8_biill:
        /* <DEDUP_REMOVED lines=12> */
[----:B---3--:R-:W-:-:S04]  /*00c0*/  @P0 HADD2.F32 R0, -RZ, R4.H0_H0 ;  /* 0x20000004ff000230 */ /* 0x008fc80000004100 */
[----:B------:R1:W2:Y:S08]  /*00d0*/  @P0 MUFU.RCP R7, R0 ;  /* 0x0000000000070308 */ /* 0x0002b00000001000 */
[----:B0-----:R-:W-:Y:S05]  /*00e0*/  @P1 EXIT ;  /* 0x000000000000194d */ /* 0x001fea0003800000 */
[----:B------:R-:W0:Y:S01]  /*00f0*/  LDCU.64 UR4, c[0x0][0x398] ;  /* 0x00007300ff0477ac */ /* 0x000e220008000a00 */
[----:B-1---5:R-:W-:Y:S01]  /*0100*/  @P0 HADD2.F32 R0, -RZ, R2.H0_H0 ;  /* 0x20000002ff000230 */ /* 0x022fe20000004100 */
[----:B------:R-:W1:Y:S04]  /*0110*/  LDCU UR52, c[0x0][0x360] ;  /* 0x00006c00ff3477ac */ /* 0x000e680008000800 */
[----:B--2---:R-:W-:Y:S01]  /*0120*/  @P0 FMUL.FTZ R22, R0, R7 ;  /* 0x0000000700160220 */ /* 0x004fe20000410000 */
[----:B------:R-:W2:Y:S04]  /*0130*/  LDCU UR53, c[0x0][0x3ac] ;  /* 0x00007580ff3577ac */ /* 0x000ea80008000800 */
[----:B------:R-:W-:Y:S01]  /*0140*/  @P0 F2FP.F16.F32.PACK_AB R22, RZ, R22 ;  /* 0x00000016ff16023e */ /* 0x000fe200000000ff */
[----:B------:R-:W3:Y:S03]  /*0150*/  LDCU UR54, c[0x0][0x3ac] ;  /* 0x00007580ff3677ac */ /* 0x000ee60008000800 */
[----:B------:R-:W-:Y:S01]  /*0160*/  @!P0 PRMT R22, R2, 0x7610, R22 ;  /* 0x0000761002168816 */ /* 0x000fe20000000016 */
[----:B------:R-:W4:Y:S01]  /*0170*/  LDCU UR55, c[0x0][0x3b0] ;  /* 0x00007600ff3777ac */ /* 0x000f220008000800 */
[----:B0-----:R-:W-:-:S03]  /*0180*/  UISETP.NE.U32.AND UP0, UPT, UR4, URZ, UPT ;  /* 0x000000ff0400728c */ /* 0x001fc6000bf05070 */
[----:B------:R-:W-:Y:S01]  /*0190*/  HADD2 R18, -R22.H0_H0, -RZ.H0_H0 ;  /* 0xa00000ff16127230 */ /* 0x000fe20000000900 */
[----:B------:R-:W0:Y:S01]  /*01a0*/  LDCU UR56, c[0x0][0x3b0] ;  /* 0x00007600ff3877ac */ /* 0x000e220008000800 */
[----:B------:R-:W-:-:S03]  /*01b0*/  UISETP.NE.AND.EX UP0, UPT, UR5, URZ, UPT, UP0 ;  /* 0x000000ff0500728c */ /* 0x000fc6000bf05300 */
[----:B------:R-:W-:Y:S01]  /*01c0*/  PRMT R18, R18, 0x5410, RZ ;  /* 0x0000541012127816 */ /* 0x000fe200000000ff */
[----:B------:R-:W0:Y:S01]  /*01d0*/  LDCU.64 UR38, c[0x0][0x3c0] ;  /* 0x00007800ff2677ac */ /* 0x000e220008000a00 */
[----:B------:R-:W0:Y:S01]  /*01e0*/  LDCU.64 UR40, c[0x0][0x3c0] ;  /* 0x00007800ff2877ac */ /* 0x000e220008000a00 */
[----:B------:R-:W0:Y:S01]  /*01f0*/  LDCU.64 UR42, c[0x0][0x3b8] ;  /* 0x00007700ff2a77ac */ /* 0x000e220008000a00 */
[----:B------:R-:W0:Y:S01]  /*0200*/  LDCU.64 UR44, c[0x0][0x3b8] ;  /* 0x00007700ff2c77ac */ /* 0x000e220008000a00 */
[----:B------:R-:W0:Y:S01]  /*0210*/  LDCU.64 UR46, c[0x0][0x398] ;  /* 0x00007300ff2e77ac */ /* 0x000e220008000a00 */
[----:B------:R-:W0:Y:S01]  /*0220*/  LDCU.64 UR48, c[0x0][0x380] ;  /* 0x00007000ff3077ac */ /* 0x000e220008000a00 */
[----:B------:R-:W0:Y:S01]  /*0230*/  LDCU.64 UR50, c[0x0][0x380] ;  /* 0x00007000ff3277ac */ /* 0x000e220008000a00 */
[----:B-123--:R-:W-:Y:S05]  /*0240*/  BRA.U !UP0, `(.L_x_32) ;  /* 0x0000000108c07547 */ /* 0x00efea000b800000 */
[----:B------:R-:W-:Y:S01]  /*0250*/  BSSY.RECONVERGENT B8, `(.L_x_33) ;  /* 0x000002e000087945 */ /* 0x000fe20003800200 */
.L_x_38:
        /* <DEDUP_REMOVED lines=25> */
[----:B---3--:R-:W-:Y:S02]  /*03f0*/  IMAD.U32 R10, RZ, RZ, UR8 ;  /* 0x00000008ff0a7e24 */ /* 0x008fe4000f8e00ff */
[----:B------:R-:W-:-:S07]  /*0400*/  IMAD.U32 R11, RZ, RZ, UR9 ;  /* 0x00000009ff0b7e24 */ /* 0x000fce000f8e00ff */
[----:B------:R-:W-:-:S07]  /*0410*/  LEPC R20, `(.L_x_37) ;  /* 0x000000001014794e */ /* 0x000fce0000000000 */
[----:B--2-4-:R-:W-:Y:S05]  /*0420*/  CALL.ABS.NOINC R2 ;  /* 0x0000000002007343 */ /* 0x014fea0003c00000 */
.L_x_37:
[----:B----4-:R-:W-:Y:S05]  /*0430*/  BSYNC.RECONVERGENT B6 ;  /* 0x0000000000067941 */ /* 0x010fea0003800200 */
.L_x_36:
[----:B------:R-:W-:-:S04]  /*0440*/  LEA R2, P0, R16, UR46, 0x1 ;  /* 0x0000002e10027c11 */ /* 0x000fc8000f8008ff */
[----:B------:R-:W-:-:S05]  /*0450*/  LEA.HI.X R3, R16, UR47, R17, 0x1, P0 ;  /* 0x0000002f10037c11 */ /* 0x000fca00080f0c11 */
[----:B------:R-:W2:Y:S01]  /*0460*/  LDG.E.U16 R2, desc[UR36][R2.64] ;  /* 0x0000002402027981 */ /* 0x000ea2000c1e1500 */
[----:B------:R-:W-:Y:S02]  /*0470*/  HADD2.F32 R5, -RZ, -R22.H0_H0 ;  /* 0xa0000016ff057230 */ /* 0x000fe40000004100 */
[----:B------:R-:W-:-:S03]  /*0480*/  IMAD.WIDE R16, R19, UR55, R16 ;  /* 0x0000003713107c25 */ /* 0x000fc6000f8e0210 */
[----:B------:R-:W-:Y:S01]  /*0490*/  LEA R4, P0, R16, UR48, 0x1 ;  /* 0x0000003010047c11 */ /* 0x000fe2000f8008ff */
[----:B--2---:R-:W-:-:S05]  /*04a0*/  HADD2.F32 R0, -RZ, R2.H0_H0 ;  /* 0x20000002ff007230 */ /* 0x004fca0000004100 */
[----:B------:R-:W-:Y:S01]  /*04b0*/  FMUL.FTZ R0, R0, R5 ;  /* 0x0000000500007220 */ /* 0x000fe20000410000 */
[----:B------:R-:W-:-:S04]  /*04c0*/  LEA.HI.X R5, R16, UR49, R17, 0x1, P0 ;  /* 0x0000003110057c11 */ /* 0x000fc800080f0c11 */
[----:B------:R-:W-:-:S05]  /*04d0*/  F2FP.F16.F32.PACK_AB R0, RZ, R0 ;  /* 0x00000000ff00723e */ /* 0x000fca00000000ff */
[----:B------:R0:W-:Y:S02]  /*04e0*/  STG.E.U16 desc[UR36][R4.64], R0 ;  /* 0x0000000004007986 */ /* 0x0001e4000c101524 */
.L_x_35:
[----:B----4-:R-:W-:Y:S05]  /*04f0*/  BSYNC.RECONVERGENT B7 ;  /* 0x0000000000077941 */ /* 0x010fea0003800200 */
.L_x_34:
[----:B------:R-:W-:-:S05]  /*0500*/  VIADD R19, R19, UR52 ;  /* 0x0000003413137c36 */ /* 0x000fca0008000000 */
[----:B------:R-:W-:-:S13]  /*0510*/  ISETP.GE.AND P0, PT, R19, UR54, PT ;  /* 0x0000003613007c0c */ /* 0x000fda000bf06270 */
[----:B------:R-:W-:Y:S05]  /*0520*/  @!P0 BRA `(.L_x_38) ;  /* 0xfffffffc004c8947 */ /* 0x000fea000383ffff */
[----:B------:R-:W-:Y:S05]  /*0530*/  BSYNC.RECONVERGENT B8 ;  /* 0x0000000000087941 */ /* 0x000fea0003800200 */
.L_x_33:
[----:B------:R-:W-:Y:S05]  /*0540*/  EXIT ;  /* 0x000000000000794d */ /* 0x000fea0003800000 */
.L_x_32:
[----:B------:R-:W-:Y:S01]  /*0550*/  BSSY.RECONVERGENT B8, `(.L_x_39) ;  /* 0x0000027000087945 */ /* 0x000fe20003800200 */
.L_x_44:
        /* <DEDUP_REMOVED lines=15> */
[----:B------:R-:W-:Y:S02]  /*0650*/  HFMA2 R8, -RZ, RZ, 0, 2.8431415557861328125e-05 ;  /* 0x000001ddff087431 */ /* 0x000fe400000001ff */
[----:B------:R-:W-:Y:S01]  /*0660*/  IMAD.MOV.U32 R12, RZ, RZ, 0x1 ;  /* 0x00000001ff0c7424 */ /* 0x000fe200078e00ff */
[----:B------:R-:W1:Y:S01]  /*0670*/  LDCU.64 UR6, c[0x4][0x2d0] ;  /* 0x01005a00ff0677ac */ /* 0x000e620008000a00 */
[----:B------:R-:W2:Y:S01]  /*0680*/  LDC.64 R2, c[0x4][R2] ;  /* 0x0100000002027b82 */ /* 0x000ea20000000a00 */
[----:B------:R-:W-:Y:S01]  /*0690*/  IMAD.MOV.U32 R13, RZ, RZ, RZ ;  /* 0x000000ffff0d7224 */ /* 0x000fe200078e00ff */
[----:B------:R-:W3:Y:S01]  /*06a0*/  LDCU.64 UR8, c[0x4][0x1d0] ;  /* 0x01003a00ff0877ac */ /* 0x000ee20008000a00 */
[----:B0-----:R-:W-:Y:S01]  /*06b0*/  MOV R4, UR4 ;  /* 0x0000000400047c02 */ /* 0x001fe20008000f00 */
[----:B------:R-:W-:-:S02]  /*06c0*/  IMAD.U32 R5, RZ, RZ, UR5 ;  /* 0x00000005ff057e24 */ /* 0x000fc4000f8e00ff */
[----:B-1----:R-:W-:Y:S02]  /*06d0*/  IMAD.U32 R6, RZ, RZ, UR6 ;  /* 0x00000006ff067e24 */ /* 0x002fe4000f8e00ff */
[----:B------:R-:W-:Y:S02]  /*06e0*/  IMAD.U32 R7, RZ, RZ, UR7 ;  /* 0x00000007ff077e24 */ /* 0x000fe4000f8e00ff */
[----:B---3--:R-:W-:Y:S02]  /*06f0*/  IMAD.U32 R10, RZ, RZ, UR8 ;  /* 0x00000008ff0a7e24 */ /* 0x008fe4000f8e00ff */
[----:B------:R-:W-:-:S07]  /*0700*/  IMAD.U32 R11, RZ, RZ, UR9 ;  /* 0x00000009ff0b7e24 */ /* 0x000fce000f8e00ff */
[----:B------:R-:W-:-:S07]  /*0710*/  LEPC R20, `(.L_x_43) ;  /* 0x000000001014794e */ /* 0x000fce0000000000 */
[----:B--2-4-:R-:W-:Y:S05]  /*0720*/  CALL.ABS.NOINC R2 ;  /* 0x0000000002007343 */ /* 0x014fea0003c00000 */
.L_x_43:
[----:B----4-:R-:W-:Y:S05]  /*0730*/  BSYNC.RECONVERGENT B6 ;  /* 0x0000000000067941 */ /* 0x010fea0003800200 */
.L_x_42:
[----:B------:R-:W-:-:S03]  /*0740*/  IMAD.WIDE R16, R19, UR56, R16 ;  /* 0x0000003813107c25 */ /* 0x000fc6000f8e0210 */
[----:B------:R-:W-:-:S04]  /*0750*/  LEA R2, P0, R16, UR50, 0x1 ;  /* 0x0000003210027c11 */ /* 0x000fc8000f8008ff */
[----:B------:R-:W-:-:S05]  /*0760*/  LEA.HI.X R3, R16, UR51, R17, 0x1, P0 ;  /* 0x0000003310037c11 */ /* 0x000fca00080f0c11 */
[----:B------:R0:W-:Y:S04]  /*0770*/  STG.E.U16 desc[UR36][R2.64], R18 ;  /* 0x0000001202007986 */ /* 0x0001e8000c101524 */
.L_x_41:
[----:B----4-:R-:W-:Y:S05]  /*0780*/  BSYNC.RECONVERGENT B7 ;  /* 0x0000000000077941 */ /* 0x010fea0003800200 */
.L_x_40:
[----:B------:R-:W-:-:S05]  /*0790*/  VIADD R19, R19, UR52 ;  /* 0x0000003413137c36 */ /* 0x000fca0008000000 */
[----:B------:R-:W-:-:S13]  /*07a0*/  ISETP.GE.AND P0, PT, R19, UR53, PT ;  /* 0x0000003513007c0c */ /* 0x000fda000bf06270 */
[----:B------:R-:W-:Y:S05]  /*07b0*/  @!P0 BRA `(.L_x_44) ;  /* 0xfffffffc00688947 */ /* 0x000fea000383ffff */
[----:B------:R-:W-:Y:S05]  /*07c0*/  BSYNC.RECONVERGENT B8 ;  /* 0x0000000000087941 */ /* 0x000fea0003800200 */
.L_x_39:
[----:B------:R-:W-:Y:S05]  /*07d0*/  EXIT ;  /* 0x000000000000794d */ /* 0x000fea0003800000 */
.L_x_45:
        /* <DEDUP_REMOVED lines=10> */
.L_x_11163:


//--------------------- .text._ZN2at6native39_GLOBAL__N__cee6930f_7_Loss_cu_5b0651e139nll_loss_backward_reduce_cuda_kernel_2dIN3c104HalfEhEEvPT_PKS5_PKT0_S8_S8_biill --------------------------
	.section	.text._ZN2at6native39_GLOBAL__N__cee6930f_7_Loss_cu_5b0651e139nll_loss_backward_reduce_cuda_kernel_2dIN3c104HalfEhEEvPT_PKS5_PKT0_S8_S8_biill,"ax",@progbits
	.align	128
.text._ZN2at6native39_GLOBAL__N__cee6930f_7_Loss_cu_5b0651e139nll_loss_backward_reduce_cuda_kernel_2dIN3c104HalfEhEEvPT_PKS5_PKT0_S8_S8_biill:
        .type           _ZN2at6native39_GLOBAL__N__cee6930f_7_Loss_cu_5b0651e139nll_loss_backward_reduce_cuda_kernel_2dIN3c104HalfEhEEvPT_PKS5_PKT0_S8_S8_biill,@function
        .size           _ZN2at6native39_GLOBAL__N__cee6930f_7_Loss_cu_5b0651e139nll_loss_backward_reduce_cuda_kernel_2dIN3c104HalfEhEEvPT_PKS5_PKT0_S8_S8_biill,(.L_x_11164 - _ZN2at6native39_GLOBAL__N__cee6930f_7_Loss_cu_5b0651e139nll_loss_backward_reduce_cuda_kernel_2dIN3c104HalfEhEEvPT_PKS5_PKT0_S8_S8_biill)
        .other          _ZN2at6native39_GLOBAL__N__cee6930f_7_Loss_cu_5b0651e139nll_loss_backward_reduce_cuda_kernel_2dIN3c104HalfEhEEvPT_PKS5_PKT0_S8_S8_biill,@"STO_CUDA_ENTRY STV_DEFAULT"
_ZN2at6native39_GLOBAL__N__cee6930f_7_Loss_cu_5b0651e139nll_loss_backward_reduce_cuda_kernel_2dIN3c104HalfEhEEvPT_PKS5_PKT0_S8_S8_biill:
        /* <DEDUP_REMOVED lines=38> */
.L_x_54:
        /* <DEDUP_REMOVED lines=20> */
[----:B0-----:R-:W-:Y:S02]  /*03a0*/  IMAD.U32 R4, RZ, RZ, UR4 ;  /* 0x00000004ff047e24 */ /* 0x001fe4000f8e00ff */
[----:B------:R-:W-:-:S02]  /*03b0*/  IMAD.U32 R5, RZ, RZ, UR5 ;  /* 0x00000005ff057e24 */ /* 0x000fc4000f8e00ff */
[----:B-1----:R-:W-:Y:S02]  /*03c0*/  IMAD.U32 R6, RZ, RZ, UR6 ;  /* 0x00000006ff067e24 */ /* 0x002fe4000f8e00ff */
[----:B------:R-:W-:Y:S01]  /*03d0*/  IMAD.U32 R7, RZ, RZ, UR7 ;  /* 0x00000007ff077e24 */ /* 0x000fe2000f8e00ff */
[----:B---3--:R-:W-:Y:S01]  /*03e0*/  MOV R10, UR8 ;  /* 0x00000008000a7c02 */ /* 0x008fe20008000f00 */
[----:B------:R-:W-:-:S07]  /*03f0*/  IMAD.U32 R11, RZ, RZ, UR9 ;  /* 0x00000009ff0b7e24 */ /* 0x000fce000f8e00ff */
[----:B------:R-:W-:-:S07]  /*0400*/  LEPC R20, `(.L_x_51) ;  /* 0x000000001014794e */ /* 0x000fce0000000000 */
[----:B--2-4-:R-:W-:Y:S05]  /*0410*/  CALL.ABS.NOINC R2 ;  /* 0x0000000002007343 */ /* 0x014fea0003c00000 */
.L_x_51:
[----:B----4-:R-:W-:Y:S05]  /*0420*/  BSYNC.RECONVERGENT B6 ;  /* 0x0000000000067941 */ /* 0x010fea0003800200 */
.L_x_50:
        /* <DEDUP_REMOVED lines=20> */
.L_x_53:
[----:B------:R-:W-:Y:S05]  /*0570*/  BSYNC.RECONVERGENT B6 ;  /* 0x0000000000067941 */ /* 0x000fea0003800200 */
.L_x_52:
[C---:B------:R-:W-:Y:S01]  /*0580*/  LEA R4, P0, R17.reuse, UR50, 0x1 ;  /* 0x0000003211047c11 */ /* 0x040fe2000f8008ff */
[----:B------:R-:W0:Y:S03]  /*0590*/  LDC.64 R2, c[0x0][0x380] ;  /* 0x0000e000ff027b82 */ /* 0x000e260000000a00 */
[----:B------:R-:W-:-:S05]  /*05a0*/  LEA.HI.X R5, R17, UR51, RZ, 0x1, P0 ;  /* 0x0000003311057c11 */ /* 0x000fca00080f0cff */
[----:B------:R-:W2:Y:S01]  /*05b0*/  LDG.E.U16 R4, desc[UR36][R4.64] ;  /* 0x0000002404047981 */ /* 0x000ea2000c1e1500 */
[----:B------:R-:W-:Y:S02]  /*05c0*/  HADD2.F32 R7, -RZ, -R18.H0_H0 ;  /* 0xa0000012ff077230 */ /* 0x000fe40000004100 */
[----:B0-----:R-:W-:-:S04]  /*05d0*/  IMAD.WIDE R2, R19, 0x2, R2 ;  /* 0x0000000213027825 */ /* 0x001fc800078e0202 */
[----:B--2---:R-:W-:-:S05]  /*05e0*/  HADD2.F32 R0, -RZ, R4.H0_H0 ;  /* 0x20000004ff007230 */ /* 0x004fca0000004100 */
[----:B------:R-:W-:-:S05]  /*05f0*/  FMUL.FTZ R0, R0, R7 ;  /* 0x0000000700007220 */ /* 0x000fca0000410000 */
[----:B------:R-:W-:-:S05]  /*0600*/  F2FP.F16.F32.PACK_AB R0, RZ, R0 ;  /* 0x00000000ff00723e */ /* 0x000fca00000000ff */
[----:B------:R0:W-:Y:S02]  /*0610*/  STG.E.U16 desc[UR36][R2.64], R0 ;  /* 0x0000000002007986 */ /* 0x0001e4000c101524 */
.L_x_49:
[----:B----4-:R-:W-:Y:S05]  /*0620*/  BSYNC.RECONVERGENT B7 ;  /* 0x0000000000077941 */ /* 0x010fea0003800200 */
.L_x_48:
[----:B------:R-:W-:-:S05]  /*0630*/  VIADD R16, R16, UR52 ;  /* 0x0000003410107c36 */ /* 0x000fca0008000000 */
[----:B------:R-:W-:-:S13]  /*0640*/  ISETP.GE.AND P0, PT, R16, UR54, PT ;  /* 0x0000003610007c0c */ /* 0x000fda000bf06270 */
[----:B------:R-:W-:Y:S05]  /*0650*/  @!P0 BRA `(.L_x_54) ;  /* 0xfffffffc00008947 */ /* 0x000fea000383ffff */
[----:B------:R-:W-:Y:S05]  /*0660*/  BSYNC.RECONVERGENT B8 ;  /* 0x0000000000087941 */ /* 0x000fea0003800200 */
.L_x_47:
[----:B------:R-:W-:Y:S05]  /*0670*/  EXIT ;  /* 0x000000000000794d */ /* 0x000fea0003800000 */
.L_x_46:
[----:B------:R-:W-:Y:S01]  /*0680*/  BSSY.RECONVERGENT B8, `(.L_x_55) ;  /* 0x000003a000087945 */ /* 0x000fe20003800200 */
.L_x_62:
        /* <DEDUP_REMOVED lines=27> */
[----:B--2-4-:R-:W-:Y:S05]  /*0840*/  CALL.ABS.NOINC R2 ;  /* 0x0000000002007343 */ /* 0x014fea0003c00000 */
.L_x_59:
[----:B----4-:R-:W-:Y:S05]  /*0850*/  BSYNC.RECONVERGENT B6 ;  /* 0x0000000000067941 */ /* 0x010fea0003800200 */
.L_x_58:
        /* <DEDUP_REMOVED lines=20> */
.L_x_61:
[----:B------:R-:W-:Y:S05]  /*09a0*/  BSYNC.RECONVERGENT B6 ;  /* 0x0000000000067941 */ /* 0x000fea0003800200 */
.L_x_60:
[----:B------:R-:W0:Y:S02]  /*09b0*/  LDC.64 R2, c[0x0][0x380] ;  /* 0x0000e000ff027b82 */ /* 0x000e240000000a00 */
[----:B0-----:R-:W-:-:S05]  /*09c0*/  IMAD.WIDE R2, R19, 0x2, R2 ;  /* 0x0000000213027825 */ /* 0x001fca00078e0202 */
[----:B------:R0:W-:Y:S02]  /*09d0*/  STG.E.U16 desc[UR36][R2.64], R17 ;  /* 0x0000001102007986 */ /* 0x0001e4000c101524 */
.L_x_57:
[----:B----4-:R-:W-:Y:S05]  /*09e0*/  BSYNC.RECONVERGENT B7 ;  /* 0x0000000000077941 */ /* 0x010fea0003800200 */
.L_x_56:
[----:B------:R-:W-:-:S05]  /*09f0*/  VIADD R16, R16, UR52 ;  /* 0x0000003410107c36 */ /* 0x000fca0008000000 */
[----:B------:R-:W-:-:S13]  /*0a00*/  ISETP.GE.AND P0, PT, R16, UR53, PT ;  /* 0x0000003510007c0c */ /* 0x000fda000bf06270 */
[----:B------:R-:W-:Y:S05]  /*0a10*/  @!P0 BRA `(.L_x_62) ;  /* 0xfffffffc001c8947 */ /* 0x000fea000383ffff */
[----:B------:R-:W-:Y:S05]  /*0a20*/  BSYNC.RECONVERGENT B8 ;  /* 0x0000000000087941 */ /* 0x000fea0003800200 */
.L_x_55:
[----:B------:R-:W-:Y:S05]  /*0a30*/  EXIT ;  /* 0x000000000000794d */ /* 0x000fea0003800000 */
.L_x_63:
        /* <DEDUP_REMOVED lines=12> */
.L_x_11164:


//--------------------- .text._ZN2at6native39_GLOBAL__N__cee6930f_7_Loss_cu_5b0651e139nll_loss_backward_reduce_cuda_kernel_2dIflEEvPT_PKS3_PKT0_S6_S6_biill --------------------------
	.section	.text._ZN2at6native39_GLOBAL__N__cee6930f_7_Loss_cu_5b0651e139nll_loss_backward_reduce_cuda_kernel_2dIflEEvPT_PKS3_PKT0_S6_S6_biill,"ax",@progbits
	.align	128
.text._ZN2at6native39_GLOBAL__N__cee6930f_7_Loss_cu_5b0651e139nll_loss_backward_reduce_cuda_kernel_2dIflEEvPT_PKS3_PKT0_S6_S6_biill:
        .type           _ZN2at6native39_GLOBAL__N__cee6930f_7_Loss_cu_5b0651e139nll_loss_backward_reduce_cuda_kernel_2dIflEEvPT_PKS3_PKT0_S6_S6_biill,@function
        .size           _ZN2at6native39_GLOBAL__N__cee6930f_7_Loss_cu_5b0651e139nll_loss_backward_reduce_cuda_kernel_2dIflEEvPT_PKS3_PKT0_S6_S6_biill,(.L_x_11165 - _ZN2at6native39_GLOBAL__N__cee6930f_7_Loss_cu_5b0651e139nll_loss_backward_reduce_cuda_kernel_2dIflEEvPT_PKS3_PKT0_S6_S6_biill)
        .other          _ZN2at6native39_GLOBAL__N__cee6930f_7_Loss_cu_5b0651e139nll_loss_backward_reduce_cuda_kernel_2dIflEEvPT_PKS3_PKT0_S6_S6_biill,@"STO_CUDA_ENTRY STV_DEFAULT"
_ZN2at6native39_GLOBAL__N__cee6930f_7_Loss_cu_5b0651e139nll_loss_backward_reduce_cuda_kernel_2dIflEEvPT_PKS3_PKT0_S6_S6_biill:
[----:B------:R-:W0:Y:S01]  /*0000*/  LDC R1, c[0x0][0x37c] ;  /* 0x0000df00ff017b82 */ /* 0x000e220000000800 */
[----:B------:R-:W1:Y:S07]  /*0010*/  LDCU.U8 UR4, c[0x0][0x3a8] ;  /* 0x00007500ff0477ac */ /* 0x000e6e0008000000 */
[----:B------:R-:W2:Y:S01]  /*0020*/  LDC.64 R18, c[0x0][0x388] ;  /* 0x0000e200ff127b82 */ /* 0x000ea20000000a00 */
[----:B------:R-:W2:Y:S01]  /*0030*/  LDCU.64 UR36, c[0x0][0x358] ;  /* 0x00006b00ff2477ac */ /* 0x000ea20008000a00 */
[----:B-1----:R-:W-:-:S06]  /*0040*/  UPRMT UR4, UR4, 0x8880, URZ ;  /* 0x0000888004047896 */ /* 0x002fcc00080000ff */
[----:B------:R-:W-:Y:S01]  /*0050*/  ISETP.NE.AND P0, PT, RZ, UR4, PT ;  /* 0x00000004ff007c0c */ /* 0x000fe2000bf05270 */
[----:B--2---:R1:W5:Y:S04]  /*0060*/  LDG.E R18, desc[UR36][R18.64] ;  /* 0x0000002412127981 */ /* 0x004368000c1e1900 */
[----:B------:R-:W2:Y:S08]  /*0070*/  LDCU UR4, c[0x0][0x3ac] ;  /* 0x00007580ff0477ac */ /* 0x000eb00008000800 */
[----:B------:R-:W3:Y:S02]  /*0080*/  @P0 LDC.64 R2, c[0x0][0x3a0] ;  /* 0x0000e800ff020b82 */ /* 0x000ee40000000a00 */
[----:B---3--:R3:W5:Y:S01]  /*0090*/  @P0 LDG.E R2, desc[UR36][R2.64] ;  /* 0x0000002402020981 */ /* 0x008762000c1e1900 */
[----:B-1----:R-:W2:Y:S02]  /*00a0*/  S2R R19, SR_TID.X ;  /* 0x0000000000137919 */ /* 0x002ea40000002100 */
[----:B--2---:R-:W-:-:S13]  /*00b0*/  ISETP.GE.AND P1, PT, R19, UR4, PT ;  /* 0x0000000413007c0c */ /* 0x004fda000bf26270 */
[----:B0--3--:R-:W-:Y:S05]  /*00c0*/  @P1 EXIT ;  /* 0x000000000000194d */ /* 0x009fea0003800000 */
[----:B------:R-:W0:Y:S01]  /*00d0*/  LDCU.64 UR4, c[0x0][0x398] ;  /* 0x00007300ff0477ac */ /* 0x000e220008000a00 */
[----:B-----5:R-:W1:Y:S01]  /*00e0*/  @P0 MUFU.RCP R3, R2 ;  /* 0x0000000200030308 */ /* 0x020e620000001000 */
[----:B------:R-:W2:Y:S01]  /*00f0*/  LDCU UR52, c[0x0][0x360] ;  /* 0x00006c00ff3477ac */ /* 0x000ea20008000800 */
[----:B------:R-:W3:Y:S01]  /*0100*/  LDCU UR53, c[0x0][0x3ac] ;  /* 0x00007580ff3577ac */ /* 0x000ee20008000800 */
[----:B------:R-:W4:Y:S01]  /*0110*/  LDCU UR54, c[0x0][0x3ac] ;  /* 0x00007580ff3677ac */ /* 0x000f220008000800 */
[----:B------:R-:W2:Y:S01]  /*0120*/  LDCU UR55, c[0x0][0x3b0] ;  /* 0x00007600ff3777ac */ /* 0x000ea20008000800 */
[----:B-1----:R-:W-:Y:S01]  /*0130*/  @P0 FMUL.FTZ R18, R18, R3 ;  /* 0x0000000312120220 */ /* 0x002fe20000410000 */
[----:B0-----:R-:W-:-:S03]  /*0140*/  UISETP.NE.U32.AND UP0, UPT, UR4, URZ, UPT ;  /* 0x000000ff0400728c */ /* 0x001fc6000bf05070 */
[----:B------:R-:W-:Y:S01]  /*0150*/  FADD.FTZ R22, -R18, -RZ ;  /* 0x800000ff12167221 */ /* 0x000fe20000010100 */
[----:B------:R-:W0:Y:S01]  /*0160*/  LDCU UR56, c[0x0][0x3b0] ;  /* 0x00007600ff3877ac */ /* 0x000e220008000800 */
[----:B------:R-:W-:Y:S01]  /*0170*/  UISETP.NE.AND.EX UP0, UPT, UR5, URZ, UPT, UP0 ;  /* 0x000000ff0500728c */ /* 0x000fe2000bf05300 */
[----:B------:R-:W1:Y:S01]  /*0180*/  LDCU.64 UR38, c[0x0][0x3c0] ;  /* 0x00007800ff2677ac */ /* 0x000e620008000a00 */
[----:B------:R-:W0:Y:S01]  /*0190*/  LDCU.64 UR40, c[0x0][0x3c0] ;  /* 0x00007800ff2877ac */ /* 0x000e220008000a00 */
[----:B------:R-:W0:Y:S01]  /*01a0*/  LDCU.64 UR42, c[0x0][0x3b8] ;  /* 0x00007700ff2a77ac */ /* 0x000e220008000a00 */
[----:B------:R-:W0:Y:S01]  /*01b0*/  LDCU.64 UR44, c[0x0][0x3b8] ;  /* 0x00007700ff2c77ac */ /* 0x000e220008000a00 */
[----:B------:R-:W0:Y:S01]  /*01c0*/  LDCU.64 UR46, c[0x0][0x398] ;  /* 0x00007300ff2e77ac */ /* 0x000e220008000a00 */
[----:B------:R-:W0:Y:S01]  /*01d0*/  LDCU.64 UR48, c[0x0][0x380] ;  /* 0x00007000ff3077ac */ /* 0x000e220008000a00 */
[----:B------:R-:W0:Y:S02]  /*01e0*/  LDCU.64 UR50, c[0x0][0x380] ;  /* 0x00007000ff3277ac */ /* 0x000e240008000a00 */
[----:B--234-:R-:W-:Y:S05]  /*01f0*/  BRA.U !UP0, `(.L_x_64) ;  /* 0x0000000108b47547 */ /* 0x01cfea000b800000 */
[----:B------:R-:W-:Y:S01]  /*0200*/  BSSY.RECONVERGENT B8, `(.L_x_65) ;  /* 0x000002b000087945 */ /* 0x000fe20003800200 */
.L_x_70:
[----:B------:R-:W2:Y:S02]  /*0210*/  LDC.64 R16, c[0x0][0x390] ;  /* 0x0000e400ff107b82 */ /* 0x000ea40000000a00 */
[----:B--2---:R-:W-:-:S06]  /*0220*/  IMAD.WIDE R16, R19, 0x8, R16 ;  /* 0x0000000813107825 */ /* 0x004fcc00078e0210 */
[----:B-1----:R-:W1:Y:S01]  /*0230*/  LDG.E.64 R16, desc[UR36][R16.64] ;  /* 0x0000002410107981 */ /* 0x002e62000c1e1b00 */
[----:B------:R-:W-:Y:S01]  /*0240*/  BSSY.RECONVERGENT B7, `(.L_x_66) ;  /* 0x0000023000077945 */ /* 0x000fe20003800200 */
[----:B-1----:R-:W-:-:S04]  /*0250*/  ISETP.NE.U32.AND P0, PT, R16, UR38, PT ;  /* 0x0000002610007c0c */ /* 0x002fc8000bf05070 */
[----:B------:R-:W-:-:S13]  /*0260*/  ISETP.NE.AND.EX P0, PT, R17, UR39, PT, P0 ;  /* 0x0000002711007c0c */ /* 0x000fda000bf05300 */
[----:B------:R-:W-:Y:S05]  /*0270*/  @!P0 BRA `(.L_x_67) ;  /* 0x00000000007c8947 */ /* 0x000fea0003800000 */
[C---:B0-----:R-:W-:Y:S01]  /*0280*/  ISETP.GE.U32.AND P1, PT, R16.reuse, UR42, PT ;  /* 0x0000002a10007c0c */ /* 0x041fe2000bf26070 */
        /* <DEDUP_REMOVED lines=20> */
[----:B--2---:R-:W-:Y:S05]  /*03d0*/  CALL.ABS.NOINC R2 ;  /* 0x0000000002007343 */ /* 0x004fea0003c00000 */
.L_x_69:
[----:B------:R-:W-:Y:S05]  /*03e0*/  BSYNC.RECONVERGENT B6 ;  /* 0x0000000000067941 */ /* 0x000fea0003800200 */
.L_x_68:
[----:B------:R-:W-:-:S04]  /*03f0*/  LEA R2, P0, R16, UR46, 0x2 ;  /* 0x0000002e10027c11 */ /* 0x000fc8000f8010ff */
[----:B------:R-:W-:-:S06]  /*0400*/  LEA.HI.X R3, R16, UR47, R17, 0x2, P0 ;  /* 0x0000002f10037c11 */ /* 0x000fcc00080f1411 */
[----:B------:R-:W2:Y:S01]  /*0410*/  LDG.E R3, desc[UR36][R2.64] ;  /* 0x0000002402037981 */ /* 0x000ea2000c1e1900 */
[----:B------:R-:W-:-:S03]  /*0420*/  IMAD.WIDE R16, R19, UR55, R16 ;  /* 0x0000003713107c25 */ /* 0x000fc6000f8e0210 */
[----:B------:R-:W-:-:S04]  /*0430*/  LEA R4, P0, R16, UR48, 0x2 ;  /* 0x0000003010047c11 */ /* 0x000fc8000f8010ff */
[----:B------:R-:W-:Y:S01]  /*0440*/  LEA.HI.X R5, R16, UR49, R17, 0x2, P0 ;  /* 0x0000003110057c11 */ /* 0x000fe200080f1411 */
[----:B--2---:R-:W-:-:S05]  /*0450*/  FMUL.FTZ R7, R3, -R18 ;  /* 0x8000001203077220 */ /* 0x004fca0000410000 */
[----:B------:R1:W-:Y:S03]  /*0460*/  STG.E desc[UR36][R4.64], R7 ;  /* 0x0000000704007986 */ /* 0x0003e6000c101924 */
.L_x_67:
[----:B0-----:R-:W-:Y:S05]  /*0470*/  BSYNC.RECONVERGENT B7 ;  /* 0x0000000000077941 */ /* 0x001fea0003800200 */
.L_x_66:
[----:B------:R-:W-:-:S05]  /*0480*/  VIADD R19, R19, UR52 ;  /* 0x0000003413137c36 */ /* 0x000fca0008000000 */
[----:B------:R-:W-:-:S13]  /*0490*/  ISETP.GE.AND P0, PT, R19, UR54, PT ;  /* 0x0000003613007c0c */ /* 0x000fda000bf06270 */
[----:B------:R-:W-:Y:S05]  /*04a0*/  @!P0 BRA `(.L_x_70) ;  /* 0xfffffffc00588947 */ /* 0x000fea000383ffff */
[----:B------:R-:W-:Y:S05]  /*04b0*/  BSYNC.RECONVERGENT B8 ;  /* 0x0000000000087941 */ /* 0x000fea0003800200 */
.L_x_65:
[----:B------:R-:W-:Y:S05]  /*04c0*/  EXIT ;  /* 0x000000000000794d */ /* 0x000fea0003800000 */
.L_x_64:
[----:B------:R-:W-:Y:S01]  /*04d0*/  BSSY.RECONVERGENT B8, `(.L_x_71) ;  /* 0x0000027000087945 */ /* 0x000fe20003800200 */
.L_x_76:
[----:B------:R-:W2:Y:S02]  /*04e0*/  LDC.64 R16, c[0x0][0x390] ;  /* 0x0000e400ff107b82 */ /* 0x000ea40000000a00 */
[----:B--2---:R-:W-:-:S06]  /*04f0*/  IMAD.WIDE R16, R19, 0x8, R16 ;  /* 0x0000000813107825 */ /* 0x004fcc00078e0210 */
        /* <DEDUP_REMOVED lines=15> */
[----:B------:R-:W2:Y:S01]  /*05f0*/  LDCU.64 UR6, c[0x4][0x2d0] ;  /* 0x01005a00ff0677ac */ /* 0x000ea20008000a00 */
[----:B------:R-:W3:Y:S01]  /*0600*/  LDC.64 R2, c[0x4][R2] ;  /* 0x0100000002027b82 */ /* 0x000ee20000000a00 */
[----:B------:R-:W-:Y:S01]  /*0610*/  IMAD.MOV.U32 R13, RZ, RZ, RZ ;  /* 0x000000ffff0d7224 */ /* 0x000fe200078e00ff */
[----:B------:R-:W4:Y:S01]  /*0620*/  LDCU.64 UR8, c[0x4][0x1c0] ;  /* 0x01003800ff0877ac */ /* 0x000f220008000a00 */
[----:B0-----:R-:W-:Y:S01]  /*0630*/  MOV R4, UR4 ;  /* 0x0000000400047c02 */ /* 0x001fe20008000f00 */
[----:B------:R-:W-:-:S02]  /*0640*/  IMAD.U32 R5, RZ, RZ, UR5 ;  /* 0x00000005ff057e24 */ /* 0x000fc4000f8e00ff */
[----:B--2---:R-:W-:Y:S02]  /*0650*/  IMAD.U32 R6, RZ, RZ, UR6 ;  /* 0x00000006ff067e24 */ /* 0x004fe4000f8e00ff */
[----:B------:R-:W-:Y:S02]  /*0660*/  IMAD.U32 R7, RZ, RZ, UR7 ;  /* 0x00000007ff077e24 */ /* 0x000fe4000f8e00ff */
[----:B----4-:R-:W-:Y:S02]  /*0670*/  IMAD.U32 R10, RZ, RZ, UR8 ;  /* 0x00000008ff0a7e24 */ /* 0x010fe4000f8e00ff */
[----:B------:R-:W-:-:S07]  /*0680*/  IMAD.U32 R11, RZ, RZ, UR9 ;  /* 0x00000009ff0b7e24 */ /* 0x000fce000f8e00ff */
[----:B------:R-:W-:-:S07]  /*0690*/  LEPC R20, `(.L_x_75) ;  /* 0x000000001014794e */ /* 0x000fce0000000000 */
[----:B-1-3--:R-:W-:Y:S05]  /*06a0*/  CALL.ABS.NOINC R2 ;  /* 0x0000000002007343 */ /* 0x00afea0003c00000 */
.L_x_75:
[----:B-1----:R-:W-:Y:S05]  /*06b0*/  BSYNC.RECONVERGENT B6 ;  /* 0x0000000000067941 */ /* 0x002fea0003800200 */
.L_x_74:
[----:B------:R-:W-:-:S03]  /*06c0*/  IMAD.WIDE R16, R19, UR56, R16 ;  /* 0x0000003813107c25 */ /* 0x000fc6000f8e0210 */
[----:B------:R-:W-:-:S04]  /*06d0*/  LEA R2, P0, R16, UR50, 0x2 ;  /* 0x0000003210027c11 */ /* 0x000fc8000f8010ff */
[----:B------:R-:W-:-:S05]  /*06e0*/  LEA.HI.X R3, R16, UR51, R17, 0x2, P0 ;  /* 0x0000003310037c11 */ /* 0x000fca00080f1411 */
[----:B------:R0:W-:Y:S04]  /*06f0*/  STG.E desc[UR36][R2.64], R22 ;  /* 0x0000001602007986 */ /* 0x0001e8000c101924 */
.L_x_73:
[----:B-1----:R-:W-:Y:S05]  /*0700*/  BSYNC.RECONVERGENT B7 ;  /* 0x0000000000077941 */ /* 0x002fea0003800200 */
.L_x_72:
[----:B------:R-:W-:-:S05]  /*0710*/  VIADD R19, R19, UR52 ;  /* 0x0000003413137c36 */ /* 0x000fca0008000000 */
[----:B------:R-:W-:-:S13]  /*0720*/  ISETP.GE.AND P0, PT, R19, UR53, PT ;  /* 0x0000003513007c0c */ /* 0x000fda000bf06270 */
[----:B------:R-:W-:Y:S05]  /*0730*/  @!P0 BRA `(.L_x_76) ;  /* 0xfffffffc00688947 */ /* 0x000fea000383ffff */
[----:B------:R-:W-:Y:S05]  /*0740*/  BSYNC.RECONVERGENT B8 ;  /* 0x0000000000087941 */ /* 0x000fea0003800200 */
.L_x_71:
[----:B------:R-:W-:Y:S05]  /*0750*/  EXIT ;  /* 0x000000000000794d */ /* 0x000fea0003800000 */
.L_x_77:
        /* <DEDUP_REMOVED lines=10> */
.L_x_11165:


//--------------------- .text._ZN2at6native39_GLOBAL__N__cee6930f_7_Loss_cu_5b0651e139nll_loss_backward_reduce_cuda_kernel_2dIfhEEvPT_PKS3_PKT0_S6_S6_biill --------------------------
	.section	.text._ZN2at6native39_GLOBAL__N__cee6930f_7_Loss_cu_5b0651e139nll_loss_backward_reduce_cuda_kernel_2dIfhEEvPT_PKS3_PKT0_S6_S6_biill,"ax",@progbits
	.align	128
.text._ZN2at6native39_GLOBAL__N__cee6930f_7_Loss_cu_5b0651e139nll_loss_backward_reduce_cuda_kernel_2dIfhEEvPT_PKS3_PKT0_S6_S6_biill:
        .type           _ZN2at6native39_GLOBAL__N__cee6930f_7_Loss_cu_5b0651e139nll_loss_backward_reduce_cuda_kernel_2dIfhEEvPT_PKS3_PKT0_S6_S6_biill,@function
        .size           _ZN2at6native39_GLOBAL__N__cee6930f_7_Loss_cu_5b0651e139nll_loss_backward_reduce_cuda_kernel_2dIfhEEvPT_PKS3_PKT0_S6_S6_biill,(.L_x_11166 - _ZN2at6native39_GLOBAL__N__cee6930f_7_Loss_cu_5b0651e139nll_loss_backward_reduce_cuda_kernel_2dIfhEEvPT_PKS3_PKT0_S6_S6_biill)
        .other          _ZN2at6native39_GLOBAL__N__cee6930f_7_Loss_cu_5b0651e139nll_loss_backward_reduce_cuda_kernel_2dIfhEEvPT_PKS3_PKT0_S6_S6_biill,@"STO_CUDA_ENTRY STV_DEFAULT"
_ZN2at6native39_GLOBAL__N__cee6930f_7_Loss_cu_5b0651e139nll_loss_backward_reduce_cuda_kernel_2dIfhEEvPT_PKS3_PKT0_S6_S6_biill:
[----:B------:R-:W0:Y:S01]  /*0000*/  LDC R1, c[0x0][0x37c] ;  /* 0x0000df00ff017b82 */ /* 0x000e220000000800 */
[----:B------:R-:W1:Y:S07]  /*0010*/  LDCU.U8 UR4, c[0x0][0x3a8] ;  /* 0x00007500ff0477ac */ /* 0x000e6e0008000000 */
[----:B------:R-:W2:Y:S01]  /*0020*/  LDC.64 R2, c[0x0][0x388] ;  /* 0x0000e200ff027b82 */ /* 0x000ea20000000a00 */
[----:B------:R-:W2:Y:S01]  /*0030*/  LDCU.64 UR36, c[0x0][0x358] ;  /* 0x00006b00ff2477ac */ /* 0x000ea20008000a00 */
[----:B-1----:R-:W-:-:S06]  /*0040*/  UPRMT UR4, UR4, 0x8880, URZ ;  /* 0x0000888004047896 */ /* 0x002fcc00080000ff */
[----:B------:R-:W-:Y:S01]  /*0050*/  ISETP.NE.AND P0, PT, RZ, UR4, PT ;  /* 0x00000004ff007c0c */ /* 0x000fe2000bf05270 */
[----:B--2---:R1:W5:Y:S01]  /*0060*/  LDG.E R17, desc[UR36][R2.64] ;  /* 0x0000002402117981 */ /* 0x004362000c1e1900 */
[----:B------:R-:W2:Y:S03]  /*0070*/  S2R R16, SR_TID.X ;  /* 0x0000000000107919 */ /* 0x000ea60000002100 */
[----:B------:R-:W2:Y:S08]  /*0080*/  LDCU UR4, c[0x0][0x3ac] ;  /* 0x00007580ff0477ac */ /* 0x000eb00008000800 */
[----:B------:R-:W3:Y:S02]  /*0090*/  @P0 LDC.64 R4, c[0x0][0x3a0] ;  /* 0x0000e800ff040b82 */ /* 0x000ee40000000a00 */
[----:B---3--:R1:W5:Y:S01]  /*00a0*/  @P0 LDG.E R4, desc[UR36][R4.64] ;  /* 0x0000002404040981 */ /* 0x008362000c1e1900 */
[----:B--2---:R-:W-:-:S13]  /*00b0*/  ISETP.GE.AND P1, PT, R16, UR4, PT ;  /* 0x0000000410007c0c */ /* 0x004fda000bf26270 */
[----:B01----:R-:W-:Y:S05]  /*00c0*/  @P1 EXIT ;  /* 0x000000000000194d */ /* 0x003fea0003800000 */
        /* <DEDUP_REMOVED lines=20> */
.L_x_86:
[----:B01----:R-:W-:-:S04]  /*0210*/  IADD3 R2, P0, PT, R16, UR38, RZ ;  /* 0x0000002610027c10 */ /* 0x003fc8000ff1e0ff */
[----:B------:R-:W-:-:S05]  /*0220*/  LEA.HI.X.SX32 R3, R16, UR39, 0x1, P0 ;  /* 0x0000002710037c11 */ /* 0x000fca00080f0eff */
[----:B------:R-:W2:Y:S01]  /*0230*/  LDG.E.U8 R19, desc[UR36][R2.64] ;  /* 0x0000002402137981 */ /* 0x000ea2000c1e1100 */
[----:B------:R-:W-:Y:S01]  /*0240*/  BSSY.RECONVERGENT B7, `(.L_x_80) ;  /* 0x0000036000077945 */ /* 0x000fe20003800200 */
[----:B--2---:R-:W-:-:S04]  /*0250*/  LOP3.LUT R18, R19, 0xff, RZ, 0xc0, !PT ;  /* 0x000000ff13127812 */ /* 0x004fc800078ec0ff */
[----:B0-----:R-:W-:-:S04]  /*0260*/  ISETP.NE.U32.AND P0, PT, R18, UR42, PT ;  /* 0x0000002a12007c0c */ /* 0x001fc8000bf05070 */
        /* <DEDUP_REMOVED lines=21> */
[----:B--2---:R-:W-:Y:S05]  /*03c0*/  CALL.ABS.NOINC R2 ;  /* 0x0000000002007343 */ /* 0x004fea0003c00000 */
.L_x_83:
[----:B------:R-:W-:Y:S05]  /*03d0*/  BSYNC.RECONVERGENT B6 ;  /* 0x0000000000067941 */ /* 0x000fea0003800200 */
.L_x_82:
        /* <DEDUP_REMOVED lines=20> */
.L_x_85:
[----:B------:R-:W-:Y:S05]  /*0520*/  BSYNC.RECONVERGENT B6 ;  /* 0x0000000000067941 */ /* 0x000fea0003800200 */
.L_x_84:
[C---:B------:R-:W-:Y:S01]  /*0530*/  LEA R4, P0, R18.reuse, UR50, 0x2 ;  /* 0x0000003212047c11 */ /* 0x040fe2000f8010ff */
[----:B------:R-:W0:Y:S03]  /*0540*/  LDC.64 R2, c[0x0][0x380] ;  /* 0x0000e000ff027b82 */ /* 0x000e260000000a00 */
[----:B------:R-:W-:-:S05]  /*0550*/  LEA.HI.X R5, R18, UR51, RZ, 0x2, P0 ;  /* 0x0000003312057c11 */ /* 0x000fca00080f14ff */
[----:B------:R-:W2:Y:S01]  /*0560*/  LDG.E R4, desc[UR36][R4.64] ;  /* 0x0000002404047981 */ /* 0x000ea2000c1e1900 */
[----:B0-----:R-:W-:-:S04]  /*0570*/  IMAD.WIDE R2, R19, 0x4, R2 ;  /* 0x0000000413027825 */ /* 0x001fc800078e0202 */
[----:B--2---:R-:W-:-:S05]  /*0580*/  FMUL.FTZ R7, R4, -R17 ;  /* 0x8000001104077220 */ /* 0x004fca0000410000 */
[----:B------:R0:W-:Y:S02]  /*0590*/  STG.E desc[UR36][R2.64], R7 ;  /* 0x0000000702007986 */ /* 0x0001e4000c101924 */
.L_x_81:
[----:B------:R-:W-:Y:S05]  /*05a0*/  BSYNC.RECONVERGENT B7 ;  /* 0x0000000000077941 */ /* 0x000fea0003800200 */
.L_x_80:
[----:B------:R-:W-:-:S05]  /*05b0*/  VIADD R16, R16, UR52 ;  /* 0x0000003410107c36 */ /* 0x000fca0008000000 */
[----:B------:R-:W-:-:S13]  /*05c0*/  ISETP.GE.AND P0, PT, R16, UR54, PT ;  /* 0x0000003610007c0c */ /* 0x000fda000bf06270 */
[----:B------:R-:W-:Y:S05]  /*05d0*/  @!P0 BRA `(.L_x_86) ;  /* 0xfffffffc000c8947 */ /* 0x000fea000383ffff */
[----:B------:R-:W-:Y:S05]  /*05e0*/  BSYNC.RECONVERGENT B8 ;  /* 0x0000000000087941 */ /* 0x000fea0003800200 */
.L_x_79:
[----:B------:R-:W-:Y:S05]  /*05f0*/  EXIT ;  /* 0x000000000000794d */ /* 0x000fea0003800000 */
.L_x_78:
[----:B------:R-:W-:Y:S01]  /*0600*/  BSSY.RECONVERGENT B8, `(.L_x_87) ;  /* 0x000003a000087945 */ /* 0x000fe20003800200 */
.L_x_94:
        /* <DEDUP_REMOVED lines=16> */
[----:B------:R-:W2:Y:S01]  /*0710*/  LDCU.64 UR6, c[0x4][0x2d0] ;  /* 0x01005a00ff0677ac */ /* 0x000ea20008000a00 */
[----:B------:R-:W3:Y:S01]  /*0720*/  LDC.64 R2, c[0x4][R2] ;  /* 0x0100000002027b82 */ /* 0x000ee20000000a00 */
[----:B------:R-:W-:Y:S01]  /*0730*/  IMAD.MOV.U32 R13, RZ, RZ, RZ ;  /* 0x000000ffff0d7224 */ /* 0x000fe200078e00ff */
[----:B------:R-:W4:Y:S01]  /*0740*/  LDCU.64 UR8, c[0x4][0x1b8] ;  /* 0x01003700ff0877ac */ /* 0x000f220008000a00 */
[----:B0-----:R-:W-:Y:S01]  /*0750*/  IMAD.U32 R4, RZ, RZ, UR4 ;  /* 0x00000004ff047e24 */ /* 0x001fe2000f8e00ff */
[----:B------:R-:W-:Y:S01]  /*0760*/  MOV R5, UR5 ;  /* 0x0000000500057c02 */ /* 0x000fe20008000f00 */
[----:B--2---:R-:W-:-:S02]  /*0770*/  IMAD.U32 R6, RZ, RZ, UR6 ;  /* 0x00000006ff067e24 */ /* 0x004fc4000f8e00ff */
[----:B------:R-:W-:Y:S02]  /*0780*/  IMAD.U32 R7, RZ, RZ, UR7 ;  /* 0x00000007ff077e24 */ /* 0x000fe4000f8e00ff */
[----:B----4-:R-:W-:Y:S01]  /*0790*/  IMAD.U32 R10, RZ, RZ, UR8 ;  /* 0x00000008ff0a7e24 */ /* 0x010fe2000f8e00ff */
[----:B------:R-:W-:-:S07]  /*07a0*/  MOV R11, UR9 ;  /* 0x00000009000b7c02 */ /* 0x000fce0008000f00 */
[----:B------:R-:W-:-:S07]  /*07b0*/  LEPC R20, `(.L_x_91) ;  /* 0x000000001014794e */ /* 0x000fce0000000000 */
[----:B-1-3--:R-:W-:Y:S05]  /*07c0*/  CALL.ABS.NOINC R2 ;  /* 0x0000000002007343 */ /* 0x00afea0003c00000 */
.L_x_91:
[----:B-1----:R-:W-:Y:S05]  /*07d0*/  BSYNC.RECONVERGENT B6 ;  /* 0x0000000000067941 */ /* 0x002fea0003800200 */
.L_x_90:
        /* <DEDUP_REMOVED lines=20> */
.L_x_93:
[----:B------:R-:W-:Y:S05]  /*0920*/  BSYNC.RECONVERGENT B6 ;  /* 0x0000000000067941 */ /* 0x000fea0003800200 */
.L_x_92:
[----:B------:R-:W0:Y:S02]  /*0930*/  LDC.64 R2, c[0x0][0x380] ;  /* 0x0000e000ff027b82 */ /* 0x000e240000000a00 */
[----:B0-----:R-:W-:-:S05]  /*0940*/  IMAD.WIDE R2, R17, 0x4, R2 ;  /* 0x0000000411027825 */ /* 0x001fca00078e0202 */
[----:B------:R0:W-:Y:S02]  /*0950*/  STG.E desc[UR36][R2.64], R18 ;  /* 0x0000001202007986 */ /* 0x0001e4000c101924 */
.L_x_89:
[----:B-1----:R-:W-:Y:S05]  /*0960*/  BSYNC.RECONVERGENT B7 ;  /* 0x0000000000077941 */ /* 0x002fea0003800200 */
.L_x_88:
[----:B------:R-:W-:-:S05]  /*0970*/  VIADD R16, R16, UR52 ;  /* 0x0000003410107c36 */ /* 0x000fca0008000000 */
[----:B------:R-:W-:-:S13]  /*0980*/  ISETP.GE.AND P0, PT, R16, UR53, PT ;  /* 0x0000003510007c0c */ /* 0x000fda000bf06270 */
[----:B------:R-:W-:Y:S05]  /*0990*/  @!P0 BRA `(.L_x_94) ;  /* 0xfffffffc001c8947 */ /* 0x000fea000383ffff */
[----:B------:R-:W-:Y:S05]  /*09a0*/  BSYNC.RECONVERGENT B8 ;  /* 0x0000000000087941 */ /* 0x000fea0003800200 */
.L_x_87:
[----:B------:R-:W-:Y:S05]  /*09b0*/  EXIT ;  /* 0x000000000000794d */ /* 0x000fea0003800000 */
.L_x_95:
        /* <DEDUP_REMOVED lines=12> */
.L_x_11166:


//--------------------- .text._ZN2at6native39_GLOBAL__N__cee6930f_7_Loss_cu_5b0651e139nll_loss_backward_reduce_cuda_kernel_2dIdlEEvPT_PKS3_PKT0_S6_S6_biill --------------------------
	.section	.text._ZN2at6native39_GLOBAL__N__cee6930f_7_Loss_cu_5b0651e139nll_loss_backward_reduce_cuda_kernel_2dIdlEEvPT_PKS3_PKT0_S6_S6_biill,"ax",@progbits
	.align	128
.text._ZN2at6native39_GLOBAL__N__cee6930f_7_Loss_cu_5b0651e139nll_loss_backward_reduce_cuda_kernel_2dIdlEEvPT_PKS3_PKT0_S6_S6_biill:
        .type           _ZN2at6native39_GLOBAL__N__cee6930f_7_Loss_cu_5b0651e139nll_loss_backward_reduce_cuda_kernel_2dIdlEEvPT_PKS3_PKT0_S6_S6_biill,@function
        .size           _ZN2at6native39_GLOBAL__N__cee6930f_7_Loss_cu_5b0651e139nll_loss_backward_reduce_cuda_kernel_2dIdlEEvPT_PKS3_PKT0_S6_S6_biill,(.L_x_11167 - _ZN2at6native39_GLOBAL__N__cee6930f_7_Loss_cu_5b0651e139nll_loss_backward_reduce_cuda_kernel_2dIdlEEvPT_PKS3_PKT0_S6_S6_biill)
        .other          _ZN2at6native39_GLOBAL__N__cee6930f_7_Loss_cu_5b0651e139nll_loss_backward_reduce_cuda_kernel_2dIdlEEvPT_PKS3_PKT0_S6_S6_biill,@"STO_CUDA_ENTRY STV_DEFAULT"
_ZN2at6native39_GLOBAL__N__cee6930f_7_Loss_cu_5b0651e139nll_loss_backward_reduce_cuda_kernel_2dIdlEEvPT_PKS3_PKT0_S6_S6_biill:
[----:B------:R-:W0:Y:S01]  /*0000*/  LDC R1, c[0x0][0x37c] ;  /* 0x0000df00ff017b82 */ /* 0x000e220000000800 */
[----:B------:R-:W1:Y:S01]  /*0010*/  LDCU.U8 UR4, c[0x0][0x3a8] ;  /* 0x00007500ff0477ac */ /* 0x000e620008000000 */
[----:B------:R-:W2:Y:S01]  /*0020*/  LDCU.64 UR36, c[0x0][0x358] ;  /* 0x00006b00ff2477ac */ /* 0x000ea20008000a00 */
[----:B-1----:R-:W-:-:S04]  /*0030*/  UPRMT UR4, UR4, 0x8880, URZ ;  /* 0x0000888004047896 */ /* 0x002fc800080000ff */
[----:B------:R-:W-:-:S09]  /*0040*/  UISETP.NE.AND UP0, UPT, UR4, URZ, UPT ;  /* 0x000000ff0400728c */ /* 0x000fd2000bf05270 */
[----:B--2---:R-:W-:Y:S05]  /*0050*/  BRA.U !UP0, `(.L_x_96) ;  /* 0x0000000108547547 */ /* 0x004fea000b800000 */
[----:B------:R-:W1:Y:S02]  /*0060*/  LDC.64 R6, c[0x0][0x3a0] ;  /* 0x0000e800ff067b82 */ /* 0x000e640000000a00 */
[----:B-1----:R-:W2:Y:S06]  /*0070*/  LDG.E.64 R6, desc[UR36][R6.64] ;  /* 0x0000002406067981 */ /* 0x002eac000c1e1b00 */
[----:B------:R-:W1:Y:S02]  /*0080*/  LDC.64 R4, c[0x0][0x388] ;  /* 0x0000e200ff047b82 */ /* 0x000e640000000a00 */
[----:B-1----:R-:W3:Y:S01]  /*0090*/  LDG.E.64 R4, desc[UR36][R4.64] ;  /* 0x0000002404047981 */ /* 0x002ee2000c1e1b00 */
[----:B------:R-:W-:Y:S01]  /*00a0*/  IMAD.MOV.U32 R2, RZ, RZ, 0x1 ;  /* 0x00000001ff027424 */ /* 0x000fe200078e00ff */
[----:B--2---:R-:W1:Y:S05]  /*00b0*/  MUFU.RCP64H R3, R7 ;  /* 0x0000000700037308 */ /* 0x004e6a0000001800 */
[----:B-1----:R-:W-:-:S08]  /*00c0*/  DFMA R8, -R6, R2, 1 ;  /* 0x3ff000000608742b */ /* 0x002fd00000000102 */
[----:B------:R-:W-:Y:S01]  /*00d0*/  DFMA R8, R8, R8, R8 ;  /* 0x000000080808722b */ /* 0x000fe20000000008 */
[----:B---3--:R-:W-:-:S07]  /*00e0*/  FSETP.GEU.AND P1, PT, |R5|, 6.5827683646048100446e-37, PT ;  /* 0x036000000500780b */ /* 0x008fce0003f2e200 */
[----:B------:R-:W-:-:S08]  /*00f0*/  DFMA R8, R2, R8, R2 ;  /* 0x000000080208722b */ /* 0x000fd00000000002 */
[----:B------:R-:W-:-:S08]  /*0100*/  DFMA R2, -R6, R8, 1 ;  /* 0x3ff000000602742b */ /* 0x000fd00000000108 */
[----:B------:R-:W-:-:S08]  /*0110*/  DFMA R2, R8, R2, R8 ;  /* 0x000000020802722b */ /* 0x000fd00000000008 */
[----:B------:R-:W-:-:S08]  /*0120*/  DMUL R18, R4, R2 ;  /* 0x0000000204127228 */ /* 0x000fd00000000000 */
[----:B------:R-:W-:-:S08]  /*0130*/  DFMA R8, -R6, R18, R4 ;  /* 0x000000120608722b */ /* 0x000fd00000000104 */
[----:B------:R-:W-:-:S10]  /*0140*/  DFMA R18, R2, R8, R18 ;  /* 0x000000080212722b */ /* 0x000fd40000000012 */
[----:B------:R-:W-:-:S05]  /*0150*/  FFMA R0, RZ, R7, R19 ;  /* 0x00000007ff007223 */ /* 0x000fca0000000013 */
[----:B------:R-:W-:-:S13]  /*0160*/  FSETP.GT.AND P0, PT, |R0|, 1.469367938527859385e-39, PT ;  /* 0x001000000000780b */ /* 0x000fda0003f04200 */
[----:B------:R-:W-:Y:S05]  /*0170*/  @P0 BRA P1, `(.L_x_97) ;  /* 0x0000000000140947 */ /* 0x000fea0000800000 */
[----:B------:R-:W-:-:S07]  /*0180*/  MOV R0, 0x1a0 ;  /* 0x000001a000007802 */ /* 0x000fce0000000f00 */
[----:B0-----:R-:W-:Y:S05]  /*0190*/  CALL.REL.NOINC `($__internal_0_$__cuda_sm20_div_rn_f64_full) ;  /* 0x0000000400b87944 */ /* 0x001fea0003c00000 */
[----:B------:R-:W-:Y:S05]  /*01a0*/  BRA `(.L_x_97) ;  /* 0x0000000000087947 */ /* 0x000fea0003800000 */
.L_x_96:
[----:B------:R-:W1:Y:S02]  /*01b0*/  LDC.64 R18, c[0x0][0x388] ;  /* 0x0000e200ff127b82 */ /* 0x000e640000000a00 */
[----:B-1----:R-:W5:Y:S02]  /*01c0*/  LDG.E.64 R18, desc[UR36][R18.64] ;  /* 0x0000002412127981 */ /* 0x002f64000c1e1b00 */
.L_x_97:
[----:B------:R-:W1:Y:S01]  /*01d0*/  S2R R23, SR_TID.X ;  /* 0x0000000000177919 */ /* 0x000e620000002100 */
[----:B------:R-:W1:Y:S02]  /*01e0*/  LDCU UR4, c[0x0][0x3ac] ;  /* 0x00007580ff0477ac */ /* 0x000e640008000800 */
[----:B-1----:R-:W-:-:S13]  /*01f0*/  ISETP.GE.AND P0, PT, R23, UR4, PT ;  /* 0x0000000417007c0c */ /* 0x002fda000bf06270 */
[----:B------:R-:W-:Y:S05]  /*0200*/  @P0 EXIT ;  /* 0x000000000000094d */ /* 0x000fea0003800000 */
[----:B------:R-:W1:Y:S01]  /*0210*/  LDCU.64 UR4, c[0x0][0x398] ;  /* 0x00007300ff0477ac */ /* 0x000e620008000a00 */
[----:B------:R-:W2:Y:S01]  /*0220*/  LDCU UR52, c[0x0][0x360] ;  /* 0x00006c00ff3477ac */ /* 0x000ea20008000800 */
[----:B------:R-:W3:Y:S01]  /*0230*/  LDCU UR53, c[0x0][0x3ac] ;  /* 0x00007580ff3577ac */ /* 0x000ee20008000800 */
[----:B------:R-:W4:Y:S01]  /*0240*/  LDCU UR54, c[0x0][0x3ac] ;  /* 0x00007580ff3677ac */ /* 0x000f220008000800 */
[----:B------:R-:W0:Y:S01]  /*0250*/  LDCU UR55, c[0x0][0x3b0] ;  /* 0x00007600ff3777ac */ /* 0x000e220008000800 */
[----:B-1----:R-:W-:Y:S01]  /*0260*/  UISETP.NE.U32.AND UP0, UPT, UR4, URZ, UPT ;  /* 0x000000ff0400728c */ /* 0x002fe2000bf05070 */
[----:B------:R-:W1:Y:S03]  /*0270*/  LDCU UR56, c[0x0][0x3b0] ;  /* 0x00007600ff3877ac */ /* 0x000e660008000800 */
[----:B------:R-:W-:Y:S01]  /*0280*/  UISETP.NE.AND.EX UP0, UPT, UR5, URZ, UPT, UP0 ;  /* 0x000000ff0500728c */ /* 0x000fe2000bf05300 */
[----:B------:R-:W0:Y:S01]  /*0290*/  LDCU.64 UR38, c[0x0][0x3c0] ;  /* 0x00007800ff2677ac */ /* 0x000e220008000a00 */
        /* <DEDUP_REMOVED lines=8> */
.L_x_104:
        /* <DEDUP_REMOVED lines=21> */
[----:B0-----:R-:W-:Y:S02]  /*0470*/  IMAD.U32 R4, RZ, RZ, UR4 ;  /* 0x00000004ff047e24 */ /* 0x001fe4000f8e00ff */
[----:B------:R-:W-:-:S02]  /*0480*/  IMAD.U32 R5, RZ, RZ, UR5 ;  /* 0x00000005ff057e24 */ /* 0x000fc4000f8e00ff */
[----:B--2---:R-:W-:Y:S02]  /*0490*/  IMAD.U32 R6, RZ, RZ, UR6 ;  /* 0x00000006ff067e24 */ /* 0x004fe4000f8e00ff */
[----:B------:R-:W-:Y:S02]  /*04a0*/  IMAD.U32 R7, RZ, RZ, UR7 ;  /* 0x00000007ff077e24 */ /* 0x000fe4000f8e00ff */
[----:B----4-:R-:W-:Y:S02]  /*04b0*/  IMAD.U32 R10, RZ, RZ, UR8 ;  /* 0x00000008ff0a7e24 */ /* 0x010fe4000f8e00ff */
[----:B------:R-:W-:-:S07]  /*04c0*/  IMAD.U32 R11, RZ, RZ, UR9 ;  /* 0x00000009ff0b7e24 */ /* 0x000fce000f8e00ff */
[----:B------:R-:W-:-:S07]  /*04d0*/  LEPC R20, `(.L_x_103) ;  /* 0x000000001014794e */ /* 0x000fce0000000000 */
[----:B-1-3-5:R-:W-:Y:S05]  /*04e0*/  CALL.ABS.NOINC R2 ;  /* 0x0000000002007343 */ /* 0x02afea0003c00000 */
.L_x_103:
[----:B-1----:R-:W-:Y:S05]  /*04f0*/  BSYNC.RECONVERGENT B6 ;  /* 0x0000000000067941 */ /* 0x002fea0003800200 */
.L_x_102:
[----:B------:R-:W-:-:S04]  /*0500*/  LEA R4, P0, R16, UR46, 0x3 ;  /* 0x0000002e10047c11 */ /* 0x000fc8000f8018ff */
[----:B------:R-:W-:-:S05]  /*0510*/  LEA.HI.X R5, R16, UR47, R17, 0x3, P0 ;  /* 0x0000002f10057c11 */ /* 0x000fca00080f1c11 */
[----:B------:R-:W2:Y:S01]  /*0520*/  LDG.E.64 R2, desc[UR36][R4.64] ;  /* 0x0000002404027981 */ /* 0x000ea2000c1e1b00 */
[----:B------:R-:W-:-:S03]  /*0530*/  IMAD.WIDE R16, R23, UR55, R16 ;  /* 0x0000003717107c25 */ /* 0x000fc6000f8e0210 */
[----:B------:R-:W-:-:S04]  /*0540*/  LEA R6, P0, R16, UR48, 0x3 ;  /* 0x0000003010067c11 */ /* 0x000fc8000f8018ff */
[----:B------:R-:W-:Y:S01]  /*0550*/  LEA.HI.X R7, R16, UR49, R17, 0x3, P0 ;  /* 0x0000003110077c11 */ /* 0x000fe200080f1c11 */
[----:B--2--5:R-:W-:-:S07]  /*0560*/  DMUL R2, R2, -R18 ;  /* 0x8000001202027228 */ /* 0x024fce0000000000 */
[----:B------:R0:W-:Y:S04]  /*0570*/  STG.E.64 desc[UR36][R6.64], R2 ;  /* 0x0000000206007986 */ /* 0x0001e8000c101b24 */
.L_x_101:
[----:B-1----:R-:W-:Y:S05]  /*0580*/  BSYNC.RECONVERGENT B7 ;  /* 0x0000000000077941 */ /* 0x002fea0003800200 */
.L_x_100:
[----:B------:R-:W-:-:S05]  /*0590*/  VIADD R23, R23, UR52 ;  /* 0x0000003417177c36 */ /* 0x000fca0008000000 */
[----:B------:R-:W-:-:S13]  /*05a0*/  ISETP.GE.AND P0, PT, R23, UR54, PT ;  /* 0x0000003617007c0c */ /* 0x000fda000bf06270 */
[----:B------:R-:W-:Y:S05]  /*05b0*/  @!P0 BRA `(.L_x_104) ;  /* 0xfffffffc00588947 */ /* 0x000fea000383ffff */
[----:B------:R-:W-:Y:S05]  /*05c0*/  BSYNC.RECONVERGENT B8 ;  /* 0x0000000000087941 */ /* 0x000fea0003800200 */
.L_x_99:
[----:B------:R-:W-:Y:S05]  /*05d0*/  EXIT ;  /* 0x000000000000794d */ /* 0x000fea0003800000 */
.L_x_98:
[----:B------:R-:W-:Y:S01]  /*05e0*/  BSSY.RECONVERGENT B8, `(.L_x_105) ;  /* 0x0000028000087945 */ /* 0x000fe20003800200 */
.L_x_110:
        /* <DEDUP_REMOVED lines=29> */
.L_x_109:
[----:B-1----:R-:W-:Y:S05]  /*07c0*/  BSYNC.RECONVERGENT B6 ;  /* 0x0000000000067941 */ /* 0x002fea0003800200 */
.L_x_108:
[----:B------:R-:W-:Y:S01]  /*07d0*/  IMAD.WIDE R16, R23, UR56, R16 ;  /* 0x0000003817107c25 */ /* 0x000fe2000f8e0210 */
[----:B-----5:R-:W-:Y:S02]  /*07e0*/  DADD R4, -RZ, -R18 ;  /* 0x00000000ff047229 */ /* 0x020fe40000000912 */
[----:B------:R-:W-:-:S04]  /*07f0*/  LEA R2, P0, R16, UR50, 0x3 ;  /* 0x0000003210027c11 */ /* 0x000fc8000f8018ff */
[----:B------:R-:W-:-:S05]  /*0800*/  LEA.HI.X R3, R16, UR51, R17, 0x3, P0 ;  /* 0x0000003310037c11 */ /* 0x000fca00080f1c11 */
[----:B------:R0:W-:Y:S04]  /*0810*/  STG.E.64 desc[UR36][R2.64], R4 ;  /* 0x0000000402007986 */ /* 0x0001e8000c101b24 */
.L_x_107:
[----:B-1----:R-:W-:Y:S05]  /*0820*/  BSYNC.RECONVERGENT B7 ;  /* 0x0000000000077941 */ /* 0x002fea0003800200 */
.L_x_106:
[----:B------:R-:W-:-:S05]  /*0830*/  VIADD R23, R23, UR52 ;  /* 0x0000003417177c36 */ /* 0x000fca0008000000 */
[----:B------:R-:W-:-:S13]  /*0840*/  ISETP.GE.AND P0, PT, R23, UR53, PT ;  /* 0x0000003517007c0c */ /* 0x000fda000bf06270 */
[----:B------:R-:W-:Y:S05]  /*0850*/  @!P0 BRA `(.L_x_110) ;  /* 0xfffffffc00648947 */ /* 0x000fea000383ffff */
[----:B------:R-:W-:Y:S05]  /*0860*/  BSYNC.RECONVERGENT B8 ;  /* 0x0000000000087941 */ /* 0x000fea0003800200 */
.L_x_105:
[----:B------:R-:W-:Y:S05]  /*0870*/  EXIT ;  /* 0x000000000000794d */ /* 0x000fea0003800000 */
        .weak           $__internal_0_$__cuda_sm20_div_rn_f64_full
        .type           $__internal_0_$__cuda_sm20_div_rn_f64_full,@function
        .size           $__internal_0_$__cuda_sm20_div_rn_f64_full,(.L_x_11167 - $__internal_0_$__cuda_sm20_div_rn_f64_full)
$__internal_0_$__cuda_sm20_div_rn_f64_full:
[C---:B------:R-:W-:Y:S01]  /*0880*/  FSETP.GEU.AND P0, PT, |R7|.reuse, 1.469367938527859385e-39, PT ;  /* 0x001000000700780b */ /* 0x040fe20003f0e200 */
[----:B------:R-:W-:Y:S01]  /*0890*/  IMAD.MOV.U32 R8, RZ, RZ, 0x1 ;  /* 0x00000001ff087424 */ /* 0x000fe200078e00ff */
[C---:B------:R-:W-:Y:S01]  /*08a0*/  LOP3.LUT R2, R7.reuse, 0x800fffff, RZ, 0xc0, !PT ;  /* 0x800fffff07027812 */ /* 0x040fe200078ec0ff */
[----:B------:R-:W-:Y:S01]  /*08b0*/  IMAD.MOV.U32 R13, RZ, RZ, 0x1ca00000 ;  /* 0x1ca00000ff0d7424 */ /* 0x000fe200078e00ff */
[----:B------:R-:W-:Y:S02]  /*08c0*/  LOP3.LUT R17, R7, 0x7ff00000, RZ, 0xc0, !PT ;  /* 0x7ff0000007117812 */ /* 0x000fe400078ec0ff */
[----:B------:R-:W-:Y:S01]  /*08d0*/  LOP3.LUT R3, R2, 0x3ff00000, RZ, 0xfc, !PT ;  /* 0x3ff0000002037812 */ /* 0x000fe200078efcff */
[----:B------:R-:W-:Y:S01]  /*08e0*/  IMAD.MOV.U32 R2, RZ, RZ, R6 ;  /* 0x000000ffff027224 */ /* 0x000fe200078e0006 */
[----:B------:R-:W-:-:S04]  /*08f0*/  LOP3.LUT R12, R5, 0x7ff00000, RZ, 0xc0, !PT ;  /* 0x7ff00000050c7812 */ /* 0x000fc800078ec0ff */
[----:B------:R-:W-:Y:S01]  /*0900*/  ISETP.GE.U32.AND P1, PT, R12, R17, PT ;  /* 0x000000110c00720c */ /* 0x000fe20003f26070 */
[----:B------:R-:W-:Y:S01]  /*0910*/  @!P0 DMUL R2, R6, 8.98846567431157953865e+307 ;  /* 0x7fe0000006028828 */ /* 0x000fe20000000000 */
[----:B------:R-:W-:-:S05]  /*0920*/  IMAD.MOV.U32 R19, RZ, RZ, R12 ;  /* 0x000000ffff137224 */ /* 0x000fca00078e000c */
[----:B------:R-:W0:Y:S02]  /*0930*/  MUFU.RCP64H R9, R3 ;  /* 0x0000000300097308 */ /* 0x000e240000001800 */
[----:B0-----:R-:W-:-:S08]  /*0940*/  DFMA R10, R8, -R2, 1 ;  /* 0x3ff00000080a742b */ /* 0x001fd00000000802 */
[----:B------:R-:W-:-:S08]  /*0950*/  DFMA R10, R10, R10, R10 ;  /* 0x0000000a0a0a722b */ /* 0x000fd0000000000a */
[----:B------:R-:W-:Y:S01]  /*0960*/  DFMA R10, R8, R10, R8 ;  /* 0x0000000a080a722b */ /* 0x000fe20000000008 */
[----:B------:R-:W-:Y:S01]  /*0970*/  SEL R9, R13, 0x63400000, !P1 ;  /* 0x634000000d097807 */ /* 0x000fe20004800000 */
[----:B------:R-:W-:Y:S01]  /*0980*/  IMAD.MOV.U32 R8, RZ, RZ, R4 ;  /* 0x000000ffff087224 */ /* 0x000fe200078e0004 */
[----:B------:R-:W-:Y:S02]  /*0990*/  FSETP.GEU.AND P1, PT, |R5|, 1.469367938527859385e-39, PT ;  /* 0x001000000500780b */ /* 0x000fe40003f2e200 */
[----:B------:R-:W-:-:S03]  /*09a0*/  LOP3.LUT R9, R9, 0x800fffff, R5, 0xf8, !PT ;  /* 0x800fffff09097812 */ /* 0x000fc600078ef805 */
[----:B------:R-:W-:-:S08]  /*09b0*/  DFMA R14, R10, -R2, 1 ;  /* 0x3ff000000a0e742b */ /* 0x000fd00000000802 */
[----:B------:R-:W-:Y:S01]  /*09c0*/  DFMA R10, R10, R14, R10 ;  /* 0x0000000e0a0a722b */ /* 0x000fe2000000000a */
[----:B------:R-:W-:Y:S10]  /*09d0*/  @P1 BRA `(.L_x_111) ;  /* 0x0000000000201947 */ /* 0x000ff40003800000 */
[----:B------:R-:W-:Y:S01]  /*09e0*/  LOP3.LUT R15, R7, 0x7ff00000, RZ, 0xc0, !PT ;  /* 0x7ff00000070f7812 */ /* 0x000fe200078ec0ff */
[----:B------:R-:W-:-:S03]  /*09f0*/  IMAD.MOV.U32 R14, RZ, RZ, RZ ;  /* 0x000000ffff0e7224 */ /* 0x000fc600078e00ff */
[----:B------:R-:W-:-:S04]  /*0a00*/  ISETP.GE.U32.AND P1, PT, R12, R15, PT ;  /* 0x0000000f0c00720c */ /* 0x000fc80003f26070 */
[----:B------:R-:W-:-:S04]  /*0a10*/  SEL R15, R13, 0x63400000, !P1 ;  /* 0x634000000d0f7807 */ /* 0x000fc80004800000 */
[----:B------:R-:W-:-:S04]  /*0a20*/  LOP3.LUT R15, R15, 0x80000000, R5, 0xf8, !PT ;  /* 0x800000000f0f7812 */ /* 0x000fc800078ef805 */
[----:B------:R-:W-:-:S06]  /*0a30*/  LOP3.LUT R15, R15, 0x100000, RZ, 0xfc, !PT ;  /* 0x001000000f0f7812 */ /* 0x000fcc00078efcff */
[----:B------:R-:W-:-:S10]  /*0a40*/  DFMA R8, R8, 2, -R14 ;  /* 0x400000000808782b */ /* 0x000fd4000000080e */
[----:B------:R-:W-:-:S07]  /*0a50*/  LOP3.LUT R19, R9, 0x7ff00000, RZ, 0xc0, !PT ;  /* 0x7ff0000009137812 */ /* 0x000fce00078ec0ff */
.L_x_111:
[----:B------:R-:W-:Y:S01]  /*0a60*/  IMAD.MOV.U32 R18, RZ, RZ, R17 ;  /* 0x000000ffff127224 */ /* 0x000fe200078e0011 */
[----:B------:R-:W-:Y:S01]  /*0a70*/  @!P0 LOP3.LUT R18, R3, 0x7ff00000, RZ, 0xc0, !PT ;  /* 0x7ff0000003128812 */ /* 0x000fe200078ec0ff */
[----:B------:R-:W-:Y:S01]  /*0a80*/  VIADD R20, R19, 0xffffffff ;  /* 0xffffffff13147836 */ /* 0x000fe20000000000 */
[----:B------:R-:W-:-:S03]  /*0a90*/  DMUL R14, R10, R8 ;  /* 0x000000080a0e7228 */ /* 0x000fc60000000000 */
[----:B------:R-:W-:Y:S01]  /*0aa0*/  VIADD R21, R18, 0xffffffff ;  /* 0xffffffff12157836 */ /* 0x000fe20000000000 */
[----:B------:R-:W-:-:S04]  /*0ab0*/  ISETP.GT.U32.AND P0, PT, R20, 0x7feffffe, PT ;  /* 0x7feffffe1400780c */ /* 0x000fc80003f04070 */
[----:B------:R-:W-:Y:S01]  /*0ac0*/  ISETP.GT.U32.OR P0, PT, R21, 0x7feffffe, P0 ;  /* 0x7feffffe1500780c */ /* 0x000fe20000704470 */
[----:B------:R-:W-:-:S08]  /*0ad0*/  DFMA R16, R14, -R2, R8 ;  /* 0x800000020e10722b */ /* 0x000fd00000000008 */
[----:B------:R-:W-:-:S04]  /*0ae0*/  DFMA R10, R10, R16, R14 ;  /* 0x000000100a0a722b */ /* 0x000fc8000000000e */
[----:B------:R-:W-:Y:S07]  /*0af0*/  @P0 BRA `(.L_x_112) ;  /* 0x00000000006c0947 */ /* 0x000fee0003800000 */
[----:B------:R-:W-:-:S04]  /*0b00*/  LOP3.LUT R5, R7, 0x7ff00000, RZ, 0xc0, !PT ;  /* 0x7ff0000007057812 */ /* 0x000fc800078ec0ff */
[CC--:B------:R-:W-:Y:S02]  /*0b10*/  VIADDMNMX R4, R12.reuse, -R5.reuse, 0xb9600000, !PT ;  /* 0xb96000000c047446 */ /* 0x0c0fe40007800905 */
[----:B------:R-:W-:Y:S02]  /*0b20*/  ISETP.GE.U32.AND P0, PT, R12, R5, PT ;  /* 0x000000050c00720c */ /* 0x000fe40003f06070 */
[----:B------:R-:W-:Y:S02]  /*0b30*/  VIMNMX R4, PT, PT, R4, 0x46a00000, PT ;  /* 0x46a0000004047848 */ /* 0x000fe40003fe0100 */
[----:B------:R-:W-:-:S05]  /*0b40*/  SEL R13, R13, 0x63400000, !P0 ;  /* 0x634000000d0d7807 */ /* 0x000fca0004000000 */
[----:B------:R-:W-:Y:S02]  /*0b50*/  IMAD.IADD R14, R4, 0x1, -R13 ;  /* 0x00000001040e7824 */ /* 0x000fe400078e0a0d */
[----:B------:R-:W-:Y:S02]  /*0b60*/  IMAD.MOV.U32 R4, RZ, RZ, RZ ;  /* 0x000000ffff047224 */ /* 0x000fe400078e00ff */
[----:B------:R-:W-:-:S06]  /*0b70*/  VIADD R5, R14, 0x7fe00000 ;  /* 0x7fe000000e057836 */ /* 0x000fcc0000000000 */
[----:B------:R-:W-:-:S10]  /*0b80*/  DMUL R12, R10, R4 ;  /* 0x000000040a0c7228 */ /* 0x000fd40000000000 */
[----:B------:R-:W-:-:S13]  /*0b90*/  FSETP.GTU.AND P0, PT, |R13|, 1.469367938527859385e-39, PT ;  /* 0x001000000d00780b */ /* 0x000fda0003f0c200 */
[----:B------:R-:W-:Y:S05]  /*0ba0*/  @P0 BRA `(.L_x_113) ;  /* 0x0000000000940947 */ /* 0x000fea0003800000 */
[----:B------:R-:W-:Y:S01]  /*0bb0*/  DFMA R2, R10, -R2, R8 ;  /* 0x800000020a02722b */ /* 0x000fe20000000008 */
[----:B------:R-:W-:-:S09]  /*0bc0*/  IMAD.MOV.U32 R4, RZ, RZ, RZ ;  /* 0x000000ffff047224 */ /* 0x000fd200078e00ff */
[C---:B------:R-:W-:Y:S02]  /*0bd0*/  FSETP.NEU.AND P0, PT, R3.reuse, RZ, PT ;  /* 0x000000ff0300720b */ /* 0x040fe40003f0d000 */
[----:B------:R-:W-:-:S04]  /*0be0*/  LOP3.LUT R7, R3, 0x80000000, R7, 0x48, !PT ;  /* 0x8000000003077812 */ /* 0x000fc800078e4807 */
[----:B------:R-:W-:-:S07]  /*0bf0*/  LOP3.LUT R5, R7, R5, RZ, 0xfc, !PT ;  /* 0x0000000507057212 */ /* 0x000fce00078efcff */
[----:B------:R-:W-:Y:S05]  /*0c00*/  @!P0 BRA `(.L_x_113) ;  /* 0x00000000007c8947 */ /* 0x000fea0003800000 */
[----:B------:R-:W-:Y:S01]  /*0c10*/  IMAD.MOV R3, RZ, RZ, -R14 ;  /* 0x000000ffff037224 */ /* 0x000fe200078e0a0e */
[----:B------:R-:W-:Y:S01]  /*0c20*/  DMUL.RP R4, R10, R4 ;  /* 0x000000040a047228 */ /* 0x000fe20000008000 */
[----:B------:R-:W-:-:S06]  /*0c30*/  IMAD.MOV.U32 R2, RZ, RZ, RZ ;  /* 0x000000ffff027224 */ /* 0x000fcc00078e00ff */
[----:B------:R-:W-:-:S03]  /*0c40*/  DFMA R2, R12, -R2, R10 ;  /* 0x800000020c02722b */ /* 0x000fc6000000000a */
[----:B------:R-:W-:-:S03]  /*0c50*/  LOP3.LUT R7, R5, R7, RZ, 0x3c, !PT ;  /* 0x0000000705077212 */ /* 0x000fc600078e3cff */
[----:B------:R-:W-:-:S04]  /*0c60*/  IADD3 R2, PT, PT, -R14, -0x43300000, RZ ;  /* 0xbcd000000e027810 */ /* 0x000fc80007ffe1ff */
[----:B------:R-:W-:-:S04]  /*0c70*/  FSETP.NEU.AND P0, PT, |R3|, R2, PT ;  /* 0x000000020300720b */ /* 0x000fc80003f0d200 */
[----:B------:R-:W-:Y:S02]  /*0c80*/  FSEL R12, R4, R12, !P0 ;  /* 0x0000000c040c7208 */ /* 0x000fe40004000000 */
[----:B------:R-:W-:Y:S01]  /*0c90*/  FSEL R13, R7, R13, !P0 ;  /* 0x0000000d070d7208 */ /* 0x000fe20004000000 */
[----:B------:R-:W-:Y:S06]  /*0ca0*/  BRA `(.L_x_113) ;  /* 0x0000000000547947 */ /* 0x000fec0003800000 */
.L_x_112:
[----:B------:R-:W-:-:S14]  /*0cb0*/  DSETP.NAN.AND P0, PT, R4, R4, PT ;  /* 0x000000040400722a */ /* 0x000fdc0003f08000 */
[----:B------:R-:W-:Y:S05]  /*0cc0*/  @P0 BRA `(.L_x_114) ;  /* 0x0000000000440947 */ /* 0x000fea0003800000 */
[----:B------:R-:W-:-:S14]  /*0cd0*/  DSETP.NAN.AND P0, PT, R6, R6, PT ;  /* 0x000000060600722a */ /* 0x000fdc0003f08000 */
[----:B------:R-:W-:Y:S05]  /*0ce0*/  @P0 BRA `(.L_x_115) ;  /* 0x0000000000300947 */ /* 0x000fea0003800000 */
[----:B------:R-:W-:Y:S01]  /*0cf0*/  ISETP.NE.AND P0, PT, R19, R18, PT ;  /* 0x000000121300720c */ /* 0x000fe20003f05270 */
[----:B------:R-:W-:Y:S02]  /*0d00*/  IMAD.MOV.U32 R12, RZ, RZ, 0x0 ;  /* 0x00000000ff0c7424 */ /* 0x000fe400078e00ff */
[----:B------:R-:W-:-:S10]  /*0d10*/  IMAD.MOV.U32 R13, RZ, RZ, -0x80000 ;  /* 0xfff80000ff0d7424 */ /* 0x000fd400078e00ff */
[----:B------:R-:W-:Y:S05]  /*0d20*/  @!P0 BRA `(.L_x_113) ;  /* 0x0000000000348947 */ /* 0x000fea0003800000 */
[----:B------:R-:W-:Y:S02]  /*0d30*/  ISETP.NE.AND P0, PT, R19, 0x7ff00000, PT ;  /* 0x7ff000001300780c */ /* 0x000fe40003f05270 */
[----:B------:R-:W-:Y:S02]  /*0d40*/  LOP3.LUT R13, R5, 0x80000000, R7, 0x48, !PT ;  /* 0x80000000050d7812 */ /* 0x000fe400078e4807 */
[----:B------:R-:W-:-:S13]  /*0d50*/  ISETP.EQ.OR P0, PT, R18, RZ, !P0 ;  /* 0x000000ff1200720c */ /* 0x000fda0004702670 */
[----:B------:R-:W-:Y:S01]  /*0d60*/  @P0 LOP3.LUT R2, R13, 0x7ff00000, RZ, 0xfc, !PT ;  /* 0x7ff000000d020812 */ /* 0x000fe200078efcff */
[----:B------:R-:W-:Y:S02]  /*0d70*/  @!P0 IMAD.MOV.U32 R12, RZ, RZ, RZ ;  /* 0x000000ffff0c8224 */ /* 0x000fe400078e00ff */
[----:B------:R-:W-:Y:S02]  /*0d80*/  @P0 IMAD.MOV.U32 R12, RZ, RZ, RZ ;  /* 0x000000ffff0c0224 */ /* 0x000fe400078e00ff */
[----:B------:R-:W-:Y:S01]  /*0d90*/  @P0 IMAD.MOV.U32 R13, RZ, RZ, R2 ;  /* 0x000000ffff0d0224 */ /* 0x000fe200078e0002 */
[----:B------:R-:W-:Y:S06]  /*0da0*/  BRA `(.L_x_113) ;  /* 0x0000000000147947 */ /* 0x000fec0003800000 */
.L_x_115:
[----:B------:R-:W-:Y:S01]  /*0db0*/  LOP3.LUT R13, R7, 0x80000, RZ, 0xfc, !PT ;  /* 0x00080000070d7812 */ /* 0x000fe200078efcff */
[----:B------:R-:W-:Y:S01]  /*0dc0*/  IMAD.MOV.U32 R12, RZ, RZ, R6 ;  /* 0x000000ffff0c7224 */ /* 0x000fe200078e0006 */
[----:B------:R-:W-:Y:S06]  /*0dd0*/  BRA `(.L_x_113) ;  /* 0x0000000000087947 */ /* 0x000fec0003800000 */
.L_x_114:
[----:B------:R-:W-:Y:S01]  /*0de0*/  LOP3.LUT R13, R5, 0x80000, RZ, 0xfc, !PT ;  /* 0x00080000050d7812 */ /* 0x000fe200078efcff */
[----:B------:R-:W-:-:S07]  /*0df0*/  IMAD.MOV.U32 R12, RZ, RZ, R4 ;  /* 0x000000ffff0c7224 */ /* 0x000fce00078e0004 */
.L_x_113:
[----:B------:R-:W-:Y:S02]  /*0e00*/  IMAD.MOV.U32 R2, RZ, RZ, R0 ;  /* 0x000000ffff027224 */ /* 0x000fe400078e0000 */
[----:B------:R-:W-:Y:S02]  /*0e10*/  IMAD.MOV.U32 R3, RZ, RZ, 0x0 ;  /* 0x00000000ff037424 */ /* 0x000fe400078e00ff */
[----:B------:R-:W-:Y:S02]  /*0e20*/  IMAD.MOV.U32 R18, RZ, RZ, R12 ;  /* 0x000000ffff127224 */ /* 0x000fe400078e000c */
[----:B------:R-:W-:Y:S01]  /*0e30*/  IMAD.MOV.U32 R19, RZ, RZ, R13 ;  /* 0x000000ffff137224 */ /* 0x000fe200078e000d */
[----:B------:R-:W-:Y:S06]  /*0e40*/  RET.REL.NODEC R2 `(_ZN2at6native39_GLOBAL__N__cee6930f_7_Loss_cu_5b0651e139nll_loss_backward_reduce_cuda_kernel_2dIdlEEvPT_PKS3_PKT0_S6_S6_biill) ;  /* 0xfffffff0026c7950 */ /* 0x000fec0003c3ffff */
.L_x_116:
        /* <DEDUP_REMOVED lines=11> */
.L_x_11167:


//--------------------- .text._ZN2at6native39_GLOBAL__N__cee6930f_7_Loss_cu_5b0651e139nll_loss_backward_reduce_cuda_kernel_2dIdhEEvPT_PKS3_PKT0_S6_S6_biill --------------------------
	.section	.text._ZN2at6native39_GLOBAL__N__cee6930f_7_Loss_cu_5b0651e139nll_loss_backward_reduce_cuda_kernel_2dIdhEEvPT_PKS3_PKT0_S6_S6_biill,"ax",@progbits
	.align	128
.text._ZN2at6native39_GLOBAL__N__cee6930f_7_Loss_cu_5b0651e139nll_loss_backward_reduce_cuda_kernel_2dIdhEEvPT_PKS3_PKT0_S6_S6_biill:
        .type           _ZN2at6native39_GLOBAL__N__cee6930f_7_Loss_cu_5b0651e139nll_loss_backward_reduce_cuda_kernel_2dIdhEEvPT_PKS3_PKT0_S6_S6_biill,@function
        .size           _ZN2at6native39_GLOBAL__N__cee6930f_7_Loss_cu_5b0651e139nll_loss_backward_reduce_cuda_kernel_2dIdhEEvPT_PKS3_PKT0_S6_S6_biill,(.L_x_11169 - _ZN2at6native39_GLOBAL__N__cee6930f_7_Loss_cu_5b0651e139nll_loss_backward_reduce_cuda_kernel_2dIdhEEvPT_PKS3_PKT0_S6_S6_biill)
        .other          _ZN2at6native39_GLOBAL__N__cee6930f_7_Loss_cu_5b0651e139nll_loss_backward_reduce_cuda_kernel_2dIdhEEvPT_PKS3_PKT0_S6_S6_biill,@"STO_CUDA_ENTRY STV_DEFAULT"
_ZN2at6native39_GLOBAL__N__cee6930f_7_Loss_cu_5b0651e139nll_loss_backward_reduce_cuda_kernel_2dIdhEEvPT_PKS3_PKT0_S6_S6_biill:
        /* <DEDUP_REMOVED lines=25> */
[----:B0-----:R-:W-:Y:S05]  /*0190*/  CALL.REL.NOINC `($__internal_1_$__cuda_sm20_div_rn_f64_full) ;  /* 0x0000000800507944 */ /* 0x001fea0003c00000 */
[----:B------:R-:W-:Y:S05]  /*01a0*/  BRA `(.L_x_118) ;  /* 0x0000000000087947 */ /* 0x000fea0003800000 */
.L_x_117:
[----:B------:R-:W1:Y:S02]  /*01b0*/  LDC.64 R16, c[0x0][0x388] ;  /* 0x0000e200ff107b82 */ /* 0x000e640000000a00 */
[----:B-1----:R-:W5:Y:S02]  /*01c0*/  LDG.E.64 R16, desc[UR36][R16.64] ;  /* 0x0000002410107981 */ /* 0x002f64000c1e1b00 */
.L_x_118:
        /* <DEDUP_REMOVED lines=21> */
.L_x_127:
        /* <DEDUP_REMOVED lines=28> */
.L_x_124:
[----:B-1----:R-:W-:Y:S05]  /*04e0*/  BSYNC.RECONVERGENT B6 ;  /* 0x0000000000067941 */ /* 0x002fea0003800200 */
.L_x_123:
[----:B------:R-:W-:Y:S01]  /*04f0*/  IMAD R19, R18, UR55, R19 ;  /* 0x0000003712137c24 */ /* 0x000fe2000f8e0213 */
[----:B------:R-:W-:Y:S04]  /*0500*/  BSSY.RECONVERGENT B6, `(.L_x_125) ;  /* 0x0000013000067945 */ /* 0x000fe80003800200 */
[----:B------:R-:W-:-:S13]  /*0510*/  ISETP.GT.AND P0, PT, R19, -0x1, PT ;  /* 0xffffffff1300780c */ /* 0x000fda0003f04270 */
[----:B------:R-:W-:Y:S05]  /*0520*/  @P0 BRA `(.L_x_126) ;  /* 0x0000000000400947 */ /* 0x000fea0003800000 */
        /* <DEDUP_REMOVED lines=15> */
[----:B--2--5:R-:W-:Y:S05]  /*0620*/  CALL.ABS.NOINC R2 ;  /* 0x0000000002007343 */ /* 0x024fea0003c00000 */
.L_x_126:
[----:B------:R-:W-:Y:S05]  /*0630*/  BSYNC.RECONVERGENT B6 ;  /* 0x0000000000067941 */ /* 0x000fea0003800200 */
.L_x_125:
[C---:B------:R-:W-:Y:S01]  /*0640*/  LEA R6, P0, R22.reuse, UR50, 0x3 ;  /* 0x0000003216067c11 */ /* 0x040fe2000f8018ff */
[----:B------:R-:W0:Y:S03]  /*0650*/  LDC.64 R4, c[0x0][0x380] ;  /* 0x0000e000ff047b82 */ /* 0x000e260000000a00 */
[----:B------:R-:W-:-:S05]  /*0660*/  LEA.HI.X R7, R22, UR51, RZ, 0x3, P0 ;  /* 0x0000003316077c11 */ /* 0x000fca00080f1cff */
[----:B------:R-:W2:Y:S01]  /*0670*/  LDG.E.64 R2, desc[UR36][R6.64] ;  /* 0x0000002406027981 */ /* 0x000ea2000c1e1b00 */
[----:B0-----:R-:W-:Y:S01]  /*0680*/  IMAD.WIDE R4, R19, 0x8, R4 ;  /* 0x0000000813047825 */ /* 0x001fe200078e0204 */
[----:B--2--5:R-:W-:-:S07]  /*0690*/  DMUL R2, R2, -R16 ;  /* 0x8000001002027228 */ /* 0x024fce0000000000 */
[----:B------:R0:W-:Y:S04]  /*06a0*/  STG.E.64 desc[UR36][R4.64], R2 ;  /* 0x0000000204007986 */ /* 0x0001e8000c101b24 */
.L_x_122:
[----:B-1----:R-:W-:Y:S05]  /*06b0*/  BSYNC.RECONVERGENT B7 ;  /* 0x0000000000077941 */ /* 0x002fea0003800200 */
.L_x_121:
[----:B------:R-:W-:-:S05]  /*06c0*/  VIADD R18, R18, UR52 ;  /* 0x0000003412127c36 */ /* 0x000fca0008000000 */
[----:B------:R-:W-:-:S13]  /*06d0*/  ISETP.GE.AND P0, PT, R18, UR54, PT ;  /* 0x0000003612007c0c */ /* 0x000fda000bf06270 */
[----:B------:R-:W-:Y:S05]  /*06e0*/  @!P0 BRA `(.L_x_127) ;  /* 0xfffffffc000c8947 */ /* 0x000fea000383ffff */
[----:B------:R-:W-:Y:S05]  /*06f0*/  BSYNC.RECONVERGENT B8 ;  /* 0x0000000000087941 */ /* 0x000fea0003800200 */
.L_x_120:
[----:B------:R-:W-:Y:S05]  /*0700*/  EXIT ;  /* 0x000000000000794d */ /* 0x000fea0003800000 */
.L_x_119:
[----:B------:R-:W-:Y:S01]  /*0710*/  BSSY.RECONVERGENT B8, `(.L_x_128) ;  /* 0x000003b000087945 */ /* 0x000fe20003800200 */
.L_x_135:
        /* <DEDUP_REMOVED lines=28> */
.L_x_132:
[----:B-1----:R-:W-:Y:S05]  /*08e0*/  BSYNC.RECONVERGENT B6 ;  /* 0x0000000000067941 */ /* 0x002fea0003800200 */
.L_x_131:
        /* <DEDUP_REMOVED lines=20> */
.L_x_134:
[----:B------:R-:W-:Y:S05]  /*0a30*/  BSYNC.RECONVERGENT B6 ;  /* 0x0000000000067941 */ /* 0x000fea0003800200 */
.L_x_133:
[----:B------:R-:W0:Y:S01]  /*0a40*/  LDC.64 R2, c[0x0][0x380] ;  /* 0x0000e000ff027b82 */ /* 0x000e220000000a00 */
[----:B-----5:R-:W-:Y:S01]  /*0a50*/  DADD R4, -RZ, -R16 ;  /* 0x00000000ff047229 */ /* 0x020fe20000000910 */
[----:B0-----:R-:W-:-:S06]  /*0a60*/  IMAD.WIDE R2, R19, 0x8, R2 ;  /* 0x0000000813027825 */ /* 0x001fcc00078e0202 */
[----:B------:R0:W-:Y:S04]  /*0a70*/  STG.E.64 desc[UR36][R2.64], R4 ;  /* 0x0000000402007986 */ /* 0x0001e8000c101b24 */
.L_x_130:
[----:B-1----:R-:W-:Y:S05]  /*0a80*/  BSYNC.RECONVERGENT B7 ;  /* 0x0000000000077941 */ /* 0x002fea0003800200 */
.L_x_129:
[----:B------:R-:W-:-:S05]  /*0a90*/  VIADD R18, R18, UR52 ;  /* 0x0000003412127c36 */ /* 0x000fca0008000000 */
[----:B------:R-:W-:-:S13]  /*0aa0*/  ISETP.GE.AND P0, PT, R18, UR53, PT ;  /* 0x0000003512007c0c */ /* 0x000fda000bf06270 */
[----:B------:R-:W-:Y:S05]  /*0ab0*/  @!P0 BRA `(.L_x_135) ;  /* 0xfffffffc00188947 */ /* 0x000fea000383ffff */
[----:B------:R-:W-:Y:S05]  /*0ac0*/  BSYNC.RECONVERGENT B8 ;  /* 0x0000000000087941 */ /* 0x000fea0003800200 */
.L_x_128:
[----:B------:R-:W-:Y:S05]  /*0ad0*/  EXIT ;  /* 0x000000000000794d */ /* 0x000fea0003800000 */
        .weak           $__internal_1_$__cuda_sm20_div_rn_f64_full
        .type           $__internal_1_$__cuda_sm20_div_rn_f64_full,@function
        .size           $__internal_1_$__cuda_sm20_div_rn_f64_full,(.L_x_11169 - $__internal_1_$__cuda_sm20_div_rn_f64_full)
$__internal_1_$__cuda_sm20_div_rn_f64_full:
        /* <DEDUP_REMOVED lines=30> */
.L_x_136:
        /* <DEDUP_REMOVED lines=37> */
.L_x_137:
        /* <DEDUP_REMOVED lines=16> */
.L_x_140:
[----:B------:R-:W-:Y:S01]  /*1010*/  LOP3.LUT R13, R7, 0x80000, RZ, 0xfc, !PT ;  /* 0x00080000070d7812 */ /* 0x000fe200078efcff */
[----:B------:R-:W-:Y:S01]  /*1020*/  IMAD.MOV.U32 R12, RZ, RZ, R6 ;  /* 0x000000ffff0c7224 */ /* 0x000fe200078e0006 */
[----:B------:R-:W-:Y:S06]  /*1030*/  BRA `(.L_x_138) ;  /* 0x0000000000087947 */ /* 0x000fec0003800000 */
.L_x_139:
[----:B------:R-:W-:Y:S01]  /*1040*/  LOP3.LUT R13, R5, 0x80000, RZ, 0xfc, !PT ;  /* 0x00080000050d7812 */ /* 0x000fe200078efcff */
[----:B------:R-:W-:-:S07]  /*1050*/  IMAD.MOV.U32 R12, RZ, RZ, R4 ;  /* 0x000000ffff0c7224 */ /* 0x000fce00078e0004 */
.L_x_138:
[----:B------:R-:W-:Y:S02]  /*1060*/  IMAD.MOV.U32 R2, RZ, RZ, R0 ;  /* 0x000000ffff027224 */ /* 0x000fe400078e0000 */
[----:B------:R-:W-:Y:S02]  /*1070*/  IMAD.MOV.U32 R3, RZ, RZ, 0x0 ;  /* 0x00000000ff037424 */ /* 0x000fe400078e00ff */
[----:B------:R-:W-:Y:S02]  /*1080*/  IMAD.MOV.U32 R16, RZ, RZ, R12 ;  /* 0x000000ffff107224 */ /* 0x000fe400078e000c */
[----:B------:R-:W-:Y:S01]  /*1090*/  IMAD.MOV.U32 R17, RZ, RZ, R13 ;  /* 0x000000ffff117224 */ /* 0x000fe200078e000d */
[----:B------:R-:W-:Y:S06]  /*10a0*/  RET.REL.NODEC R2 `(_ZN2at6native39_GLOBAL__N__cee6930f_7_Loss_cu_5b0651e139nll_loss_backward_reduce_cuda_kernel_2dIdhEEvPT_PKS3_PKT0_S6_S6_biill) ;  /* 0xffffffec02d47950 */ /* 0x000fec0003c3ffff */
.L_x_141:
        /* <DEDUP_REMOVED lines=13> */
.L_x_11169:


//--------------------- .text._ZN2at6native39_GLOBAL__N__cee6930f_7_Loss_cu_5b0651e139nll_loss_backward_reduce_cuda_kernel_1dIN3c108BFloat16ElEEvPT_PKS5_S8_PKT0_S8_bll --------------------------
	.section	.text._ZN2at6native39_GLOBAL__N__cee6930f_7_Loss_cu_5b0651e139nll_loss_backward_reduce_cuda_kernel_1dIN3c108BFloat16ElEEvPT_PKS5_S8_PKT0_S8_bll,"ax",@progbits
	.align	128
.text._ZN2at6native39_GLOBAL__N__cee6930f_7_Loss_cu_5b0651e139nll_loss_backward_reduce_cuda_kernel_1dIN3c108BFloat16ElEEvPT_PKS5_S8_PKT0_S8_bll:
        .type           _ZN2at6native39_GLOBAL__N__cee6930f_7_Loss_cu_5b0651e139nll_loss_backward_reduce_cuda_kernel_1dIN3c108BFloat16ElEEvPT_PKS5_S8_PKT0_S8_bll,@function
        .size           _ZN2at6native39_GLOBAL__N__cee6930f_7_Loss_cu_5b0651e139nll_loss_backward_reduce_cuda_kernel_1dIN3c108BFloat16ElEEvPT_PKS5_S8_PKT0_S8_bll,(.L_x_11171 - _ZN2at6native39_GLOBAL__N__cee6930f_7_Loss_cu_5b0651e139nll_loss_backward_reduce_cuda_kernel_1dIN3c108BFloat16ElEEvPT_PKS5_S8_PKT0_S8_bll)
        .other          _ZN2at6native39_GLOBAL__N__cee6930f_7_Loss_cu_5b0651e139nll_loss_backward_reduce_cuda_kernel_1dIN3c108BFloat16ElEEvPT_PKS5_S8_PKT0_S8_bll,@"STO_CUDA_ENTRY STV_DEFAULT"
_ZN2at6native39_GLOBAL__N__cee6930f_7_Loss_cu_5b0651e139nll_loss_backward_reduce_cuda_kernel_1dIN3c108BFloat16ElEEvPT_PKS5_S8_PKT0_S8_bll:
[----:B------:R-:W0:Y:S08]  /*0000*/  LDC R1, c[0x0][0x37c] ;  /* 0x0000df00ff017b82 */ /* 0x000e300000000800 */
[----:B------:R-:W1:Y:S01]  /*0010*/  LDC.64 R16, c[0x0][0x398] ;  /* 0x0000e600ff107b82 */ /* 0x000e620000000a00 */
[----:B------:R-:W1:Y:S01]  /*0020*/  LDCU.64 UR36, c[0x0][0x358] ;  /* 0x00006b00ff2477ac */ /* 0x000e620008000a00 */
[----:B------:R-:W2:Y:S01]  /*0030*/  LDCU.64 UR4, c[0x0][0x3b8] ;  /* 0x00007700ff0477ac */ /* 0x000ea20008000a00 */
[----:B-1----:R-:W2:Y:S02]  /*0040*/  LDG.E.64 R16, desc[UR36][R16.64] ;  /* 0x0000002410107981 */ /* 0x002ea4000c1e1b00 */
[----:B--2---:R-:W-:-:S04]  /*0050*/  ISETP.NE.U32.AND P0, PT, R16, UR4, PT ;  /* 0x0000000410007c0c */ /* 0x004fc8000bf05070 */
[----:B------:R-:W-:-:S13]  /*0060*/  ISETP.NE.AND.EX P0, PT, R17, UR5, PT, P0 ;  /* 0x0000000511007c0c */ /* 0x000fda000bf05300 */
[----:B0-----:R-:W-:Y:S05]  /*0070*/  @!P0 EXIT ;  /* 0x000000000000894d */ /* 0x001fea0003800000 */
[----:B------:R-:W0:Y:S01]  /*0080*/  LDCU.64 UR4, c[0x0][0x3b0] ;  /* 0x00007600ff0477ac */ /* 0x000e220008000a00 */
[----:B------:R-:W-:-:S04]  /*0090*/  ISETP.GT.U32.AND P1, PT, R16, -0x1, PT ;  /* 0xffffffff1000780c */ /* 0x000fc80003f24070 */
[----:B------:R-:W-:Y:S02]  /*00a0*/  ISETP.GT.AND.EX P1, PT, R17, -0x1, PT, P1 ;  /* 0xffffffff1100780c */ /* 0x000fe40003f24310 */
[----:B0-----:R-:W-:-:S04]  /*00b0*/  ISETP.GE.U32.AND P0, PT, R16, UR4, PT ;  /* 0x0000000410007c0c */ /* 0x001fc8000bf06070 */
[----:B------:R-:W-:-:S13]  /*00c0*/  ISETP.GE.AND.EX P0, PT, R17, UR5, PT, P0 ;  /* 0x0000000511007c0c */ /* 0x000fda000bf06300 */
[----:B------:R-:W-:Y:S05]  /*00d0*/  @!P0 BRA P1, `(.L_x_142) ;  /* 0x0000000000408947 */ /* 0x000fea0000800000 */
[----:B------:R-:W-:Y:S01]  /*00e0*/  MOV R0, 0x0 ;  /* 0x0000000000007802 */ /* 0x000fe20000000f00 */
[----:B------:R-:W0:Y:S01]  /*00f0*/  LDCU.64 UR4, c[0x4][0x2f0] ;  /* 0x01005e00ff0477ac */ /* 0x000e220008000a00 */
[----:B------:R-:W-:Y:S02]  /*0100*/  IMAD.MOV.U32 R8, RZ, RZ, 0x1c0 ;  /* 0x000001c0ff087424 */ /* 0x000fe400078e00ff */
[----:B------:R1:W2:Y:S01]  /*0110*/  LDC.64 R2, c[0x4][R0] ;  /* 0x0100000000027b82 */ /* 0x0002a20000000a00 */
[----:B------:R-:W3:Y:S01]  /*0120*/  LDCU.64 UR6, c[0x4][0x2d0] ;  /* 0x01005a00ff0677ac */ /* 0x000ee20008000a00 */
[----:B------:R-:W-:Y:S02]  /*0130*/  IMAD.MOV.U32 R12, RZ, RZ, 0x1 ;  /* 0x00000001ff0c7424 */ /* 0x000fe400078e00ff */
[----:B------:R-:W-:Y:S01]  /*0140*/  IMAD.MOV.U32 R13, RZ, RZ, RZ ;  /* 0x000000ffff0d7224 */ /* 0x000fe200078e00ff */
[----:B------:R-:W4:Y:S01]  /*0150*/  LDCU.64 UR8, c[0x4][0x1a0] ;  /* 0x01003400ff0877ac */ /* 0x000f220008000a00 */
[----:B0-----:R-:W-:-:S02]  /*0160*/  IMAD.U32 R4, RZ, RZ, UR4 ;  /* 0x00000004ff047e24 */ /* 0x001fc4000f8e00ff */
[----:B------:R-:W-:Y:S02]  /*0170*/  IMAD.U32 R5, RZ, RZ, UR5 ;  /* 0x00000005ff057e24 */ /* 0x000fe4000f8e00ff */
[----:B---3--:R-:W-:Y:S02]  /*0180*/  IMAD.U32 R6, RZ, RZ, UR6 ;  /* 0x00000006ff067e24 */ /* 0x008fe4000f8e00ff */
[----:B------:R-:W-:Y:S02]  /*0190*/  IMAD.U32 R7, RZ, RZ, UR7 ;  /* 0x00000007ff077e24 */ /* 0x000fe4000f8e00ff */
[----:B----4-:R-:W-:Y:S02]  /*01a0*/  IMAD.U32 R10, RZ, RZ, UR8 ;  /* 0x00000008ff0a7e24 */ /* 0x010fe4000f8e00ff */
[----:B-1----:R-:W-:-:S07]  /*01b0*/  IMAD.U32 R11, RZ, RZ, UR9 ;  /* 0x00000009ff0b7e24 */ /* 0x002fce000f8e00ff */
[----:B------:R-:W-:-:S07]  /*01c0*/  LEPC R20, `(.L_x_142) ;  /* 0x000000001014794e */ /* 0x000fce0000000000 */
[----:B--2---:R-:W-:Y:S05]  /*01d0*/  CALL.ABS.NOINC R2 ;  /* 0x0000000002007343 */ /* 0x004fea0003c00000 */
.L_x_142:
[----:B------:R-:W0:Y:S01]  /*01e0*/  LDCU.U8 UR4, c[0x0][0x3a8] ;  /* 0x00007500ff0477ac */ /* 0x000e220008000000 */
[----:B------:R-:W1:Y:S08]  /*01f0*/  LDC.64 R2, c[0x0][0x388] ;  /* 0x0000e200ff027b82 */ /* 0x000e700000000a00 */
[----:B------:R-:W2:Y:S08]  /*0200*/  LDC.64 R6, c[0x0][0x390] ;  /* 0x0000e400ff067b82 */ /* 0x000eb00000000a00 */
[----:B------:R-:W3:Y:S01]  /*0210*/  LDC.64 R10, c[0x0][0x380] ;  /* 0x0000e000ff0a7b82 */ /* 0x000ee20000000a00 */
[----:B0-----:R-:W-:-:S06]  /*0220*/  UPRMT UR4, UR4, 0x8880, URZ ;  /* 0x0000888004047896 */ /* 0x001fcc00080000ff */
[----:B------:R-:W-:Y:S01]  /*0230*/  ISETP.NE.AND P1, PT, RZ, UR4, PT ;  /* 0x00000004ff007c0c */ /* 0x000fe2000bf25270 */
[----:B-1----:R-:W4:-:S12]  /*0240*/  LDG.E.U16 R2, desc[UR36][R2.64] ;  /* 0x0000002402027981 */ /* 0x002f18000c1e1500 */
[----:B------:R-:W0:Y:S02]  /*0250*/  @P1 LDC.64 R4, c[0x0][0x3a0] ;  /* 0x0000e800ff041b82 */ /* 0x000e240000000a00 */
[----:B0-----:R-:W5:Y:S01]  /*0260*/  @P1 LDG.E.U16 R4, desc[UR36][R4.64] ;  /* 0x0000002404041981 */ /* 0x001f62000c1e1500 */
[----:B--2---:R-:W-:-:S04]  /*0270*/  ISETP.NE.U32.AND P0, PT, R6, RZ, PT ;  /* 0x000000ff0600720c */ /* 0x004fc80003f05070 */
[----:B------:R-:W-:-:S13]  /*0280*/  ISETP.NE.AND.EX P0, PT, R7, RZ, PT, P0 ;  /* 0x000000ff0700720c */ /* 0x000fda0003f05300 */
[----:B------:R-:W-:-:S04]  /*0290*/  @P0 LEA R6, P2, R16, R6, 0x1 ;  /* 0x0000000610060211 */ /* 0x000fc800078408ff */
[----:B------:R-:W-:-:S05]  /*02a0*/  @P0 LEA.HI.X R7, R16, R7, R17, 0x1, P2 ;  /* 0x0000000710070211 */ /* 0x000fca00010f0c11 */
[----:B------:R-:W2:Y:S01]  /*02b0*/  @P0 LDG.E.U16 R6, desc[UR36][R6.64] ;  /* 0x0000002406060981 */ /* 0x000ea2000c1e1500 */
[----:B----4-:R-:W-:Y:S02]  /*02c0*/  @P1 IMAD.U32 R0, R2, 0x10000, RZ ;  /* 0x0001000002001824 */ /* 0x010fe400078e00ff */
[----:B-----5:R-:W-:-:S04]  /*02d0*/  @P1 IMAD.U32 R8, R4, 0x10000, RZ ;  /* 0x0001000004081824 */ /* 0x020fc800078e00ff */
[----:B------:R-:W0:Y:S02]  /*02e0*/  @P1 MUFU.RCP R9, R8 ;  /* 0x0000000800091308 */ /* 0x000e240000001000 */
[----:B0-----:R-:W-:-:S05]  /*02f0*/  @P1 FMUL.FTZ R0, R0, R9 ;  /* 0x0000000900001220 */ /* 0x001fca0000410000 */
[----:B------:R-:W-:-:S04]  /*0300*/  @P1 F2FP.BF16.F32.PACK_AB R0, RZ, R0 ;  /* 0x00000000ff00123e */ /* 0x000fc800000010ff */
[----:B------:R-:W-:-:S05]  /*0310*/  @!P1 PRMT R0, R2, 0x7610, R0 ;  /* 0x0000761002009816 */ /* 0x000fca0000000000 */
[----:B------:R-:W-:-:S04]  /*0320*/  IMAD.U32 R0, R0, 0x10000, RZ ;  /* 0x0001000000007824 */ /* 0x000fc800078e00ff */
[----:B------:R-:W-:-:S05]  /*0330*/  FADD.FTZ R0, -R0, -RZ ;  /* 0x800000ff00007221 */ /* 0x000fca0000010100 */
[----:B------:R-:W-:-:S04]  /*0340*/  F2FP.BF16.F32.PACK_AB R0, RZ, R0 ;  /* 0x00000000ff00723e */ /* 0x000fc800000010ff */
[----:B------:R-:W-:Y:S01]  /*0350*/  PRMT R5, R0, 0x7610, R5 ;  /* 0x0000761000057816 */ /* 0x000fe20000000005 */
[----:B--2---:R-:W-:-:S04]  /*0360*/  @P0 IMAD.U32 R6, R6, 0x10000, RZ ;  /* 0x0001000006060824 */ /* 0x004fc800078e00ff */
[----:B------:R-:W-:-:S04]  /*0370*/  @P0 IMAD.U32 R3, R5, 0x10000, RZ ;  /* 0x0001000005030824 */ /* 0x000fc800078e00ff */
[----:B------:R-:W-:Y:S01]  /*0380*/  @P0 FMUL.FTZ R3, R6, R3 ;  /* 0x0000000306030220 */ /* 0x000fe20000410000 */
[----:B---3--:R-:W-:-:S04]  /*0390*/  LEA R2, P1, R16, R10, 0x1 ;  /* 0x0000000a10027211 */ /* 0x008fc800078208ff */
[----:B------:R-:W-:Y:S02]  /*03a0*/  @P0 F2FP.BF16.F32.PACK_AB R0, RZ, R3 ;  /* 0x00000003ff00023e */ /* 0x000fe400000010ff */
[----:B------:R-:W-:Y:S02]  /*03b0*/  LEA.HI.X R3, R16, R11, R17, 0x1, P1 ;  /* 0x0000000b10037211 */ /* 0x000fe400008f0c11 */
[----:B------:R-:W-:-:S05]  /*03c0*/  @P0 PRMT R5, R0, 0x7610, R5 ;  /* 0x0000761000050816 */ /* 0x000fca0000000005 */
[----:B------:R-:W-:Y:S01]  /*03d0*/  STG.E.U16 desc[UR36][R2.64], R5 ;  /* 0x0000000502007986 */ /* 0x000fe2000c101524 */
[----:B------:R-:W-:Y:S05]  /*03e0*/  EXIT ;  /* 0x000000000000794d */ /* 0x000fea0003800000 */
.L_x_143:
        /* <DEDUP_REMOVED lines=9> */
.L_x_11171:


//--------------------- .text._ZN2at6native39_GLOBAL__N__cee6930f_7_Loss_cu_5b0651e139nll_loss_backward_reduce_cuda_kernel_1dIN3c108BFloat16EhEEvPT_PKS5_S8_PKT0_S8_bll --------------------------
	.section	.text._ZN2at6native39_GLOBAL__N__cee6930f_7_Loss_cu_5b0651e139nll_loss_backward_reduce_cuda_kernel_1dIN3c108BFloat16EhEEvPT_PKS5_S8_PKT0_S8_bll,"ax",@progbits
	.align	128
.text._ZN2at6native39_GLOBAL__N__cee6930f_7_Loss_cu_5b0651e139nll_loss_backward_reduce_cuda_kernel_1dIN3c108BFloat16EhEEvPT_PKS5_S8_PKT0_S8_bll:
        .type           _ZN2at6native39_GLOBAL__N__cee6930f_7_Loss_cu_5b0651e139nll_loss_backward_reduce_cuda_kernel_1dIN3c108BFloat16EhEEvPT_PKS5_S8_PKT0_S8_bll,@function
        .size           _ZN2at6native39_GLOBAL__N__cee6930f_7_Loss_cu_5b0651e139nll_loss_backward_reduce_cuda_kernel_1dIN3c108BFloat16EhEEvPT_PKS5_S8_PKT0_S8_bll,(.L_x_11172 - _ZN2at6native39_GLOBAL__N__cee6930f_7_Loss_cu_5b0651e139nll_loss_backward_reduce_cuda_kernel_1dIN3c108BFloat16EhEEvPT_PKS5_S8_PKT0_S8_bll)
        .other          _ZN2at6native39_GLOBAL__N__cee6930f_7_Loss_cu_5b0651e139nll_loss_backward_reduce_cuda_kernel_1dIN3c108BFloat16EhEEvPT_PKS5_S8_PKT0_S8_bll,@"STO_CUDA_ENTRY STV_DEFAULT"
_ZN2at6native39_GLOBAL__N__cee6930f_7_Loss_cu_5b0651e139nll_loss_backward_reduce_cuda_kernel_1dIN3c108BFloat16EhEEvPT_PKS5_S8_PKT0_S8_bll:
[----:B------:R-:W0:Y:S08]  /*0000*/  LDC R1, c[0x0][0x37c] ;  /* 0x0000df00ff017b82 */ /* 0x000e300000000800 */
[----:B------:R-:W1:Y:S01]  /*0010*/  LDC.64 R2, c[0x0][0x398] ;  /* 0x0000e600ff027b82 */ /* 0x000e620000000a00 */
[----:B------:R-:W1:Y:S01]  /*0020*/  LDCU.64 UR36, c[0x0][0x358] ;  /* 0x00006b00ff2477ac */ /* 0x000e620008000a00 */
[----:B------:R-:W2:Y:S01]  /*0030*/  LDCU.64 UR4, c[0x0][0x3b8] ;  /* 0x00007700ff0477ac */ /* 0x000ea20008000a00 */
[----:B-1----:R-:W2:Y:S02]  /*0040*/  LDG.E.U8 R17, desc[UR36][R2.64] ;  /* 0x0000002402117981 */ /* 0x002ea4000c1e1100 */
[----:B--2---:R-:W-:-:S04]  /*0050*/  ISETP.NE.U32.AND P0, PT, R17, UR4, PT ;  /* 0x0000000411007c0c */ /* 0x004fc8000bf05070 */
[----:B------:R-:W-:-:S13]  /*0060*/  ISETP.NE.AND.EX P0, PT, RZ, UR5, PT, P0 ;  /* 0x00000005ff007c0c */ /* 0x000fda000bf05300 */
[----:B0-----:R-:W-:Y:S05]  /*0070*/  @!P0 EXIT ;  /* 0x000000000000894d */ /* 0x001fea0003800000 */
[----:B------:R-:W0:Y:S02]  /*0080*/  LDCU.64 UR4, c[0x0][0x3b0] ;  /* 0x00007600ff0477ac */ /* 0x000e240008000a00 */
[----:B0-----:R-:W-:-:S04]  /*0090*/  ISETP.GE.U32.AND P0, PT, R17, UR4, PT ;  /* 0x0000000411007c0c */ /* 0x001fc8000bf06070 */
[----:B------:R-:W-:-:S13]  /*00a0*/  ISETP.GE.AND.EX P0, PT, RZ, UR5, PT, P0 ;  /* 0x00000005ff007c0c */ /* 0x000fda000bf06300 */
[----:B------:R-:W-:Y:S05]  /*00b0*/  @!P0 BRA `(.L_x_144) ;  /* 0x0000000000408947 */ /* 0x000fea0003800000 */
[----:B------:R-:W-:Y:S01]  /*00c0*/  MOV R0, 0x0 ;  /* 0x0000000000007802 */ /* 0x000fe20000000f00 */
[----:B------:R-:W0:Y:S01]  /*00d0*/  LDCU.64 UR4, c[0x4][0x2e8] ;  /* 0x01005d00ff0477ac */ /* 0x000e220008000a00 */
[----:B------:R-:W-:Y:S02]  /*00e0*/  HFMA2 R13, -RZ, RZ, 0, 0 ;  /* 0x00000000ff0d7431 */ /* 0x000fe400000001ff */
[----:B------:R-:W-:Y:S01]  /*00f0*/  IMAD.MOV.U32 R8, RZ, RZ, 0x1c0 ;  /* 0x000001c0ff087424 */ /* 0x000fe200078e00ff */
[----:B------:R1:W2:Y:S01]  /*0100*/  LDC.64 R2, c[0x4][R0] ;  /* 0x0100000000027b82 */ /* 0x0002a20000000a00 */
[----:B------:R-:W3:Y:S01]  /*0110*/  LDCU.64 UR6, c[0x4][0x2d0] ;  /* 0x01005a00ff0677ac */ /* 0x000ee20008000a00 */
[----:B------:R-:W-:Y:S01]  /*0120*/  IMAD.MOV.U32 R12, RZ, RZ, 0x1 ;  /* 0x00000001ff0c7424 */ /* 0x000fe200078e00ff */
[----:B------:R-:W4:Y:S01]  /*0130*/  LDCU.64 UR8, c[0x4][0x198] ;  /* 0x01003300ff0877ac */ /* 0x000f220008000a00 */
[----:B0-----:R-:W-:Y:S02]  /*0140*/  IMAD.U32 R4, RZ, RZ, UR4 ;  /* 0x00000004ff047e24 */ /* 0x001fe4000f8e00ff */
[----:B------:R-:W-:-:S02]  /*0150*/  IMAD.U32 R5, RZ, RZ, UR5 ;  /* 0x00000005ff057e24 */ /* 0x000fc4000f8e00ff */
[----:B---3--:R-:W-:Y:S02]  /*0160*/  IMAD.U32 R6, RZ, RZ, UR6 ;  /* 0x00000006ff067e24 */ /* 0x008fe4000f8e00ff */
[----:B------:R-:W-:Y:S02]  /*0170*/  IMAD.U32 R7, RZ, RZ, UR7 ;  /* 0x00000007ff077e24 */ /* 0x000fe4000f8e00ff */
[----:B----4-:R-:W-:Y:S02]  /*0180*/  IMAD.U32 R10, RZ, RZ, UR8 ;  /* 0x00000008ff0a7e24 */ /* 0x010fe4000f8e00ff */
[----:B-1----:R-:W-:-:S07]  /*0190*/  IMAD.U32 R11, RZ, RZ, UR9 ;  /* 0x00000009ff0b7e24 */ /* 0x002fce000f8e00ff */
[----:B------:R-:W-:-:S07]  /*01a0*/  LEPC R20, `(.L_x_144) ;  /* 0x000000001014794e */ /* 0x000fce0000000000 */
[----:B--2---:R-:W-:Y:S05]  /*01b0*/  CALL.ABS.NOINC R2 ;  /* 0x0000000002007343 */ /* 0x004fea0003c00000 */
.L_x_144:
        /* <DEDUP_REMOVED lines=11> */
[----:B------:R-:W-:-:S05]  /*0270*/  @P0 LEA R6, P2, R17, R6, 0x1 ;  /* 0x0000000611060211 */ /* 0x000fca00078408ff */
[----:B------:R-:W-:-:S05]  /*0280*/  @P0 IMAD.X R7, RZ, RZ, R7, P2 ;  /* 0x000000ffff070224 */ /* 0x000fca00010e0607 */
        /* <DEDUP_REMOVED lines=10> */
[----:B------:R-:W-:Y:S02]  /*0330*/  PRMT R5, R0, 0x7610, R5 ;  /* 0x0000761000057816 */ /* 0x000fe40000000005 */
[----:B--2---:R-:W-:-:S03]  /*0340*/  @P0 SHF.L.U32 R6, R6, 0x10, RZ ;  /* 0x0000001006060819 */ /* 0x004fc600000006ff */
[----:B------:R-:W-:-:S04]  /*0350*/  @P0 IMAD.U32 R3, R5, 0x10000, RZ ;  /* 0x0001000005030824 */ /* 0x000fc800078e00ff */
[----:B------:R-:W-:Y:S01]  /*0360*/  @P0 FMUL.FTZ R3, R6, R3 ;  /* 0x0000000306030220 */ /* 0x000fe20000410000 */
[----:B---3--:R-:W-:-:S04]  /*0370*/  LEA R2, P1, R17, R10, 0x1 ;  /* 0x0000000a11027211 */ /* 0x008fc800078208ff */
[----:B------:R-:W-:Y:S01]  /*0380*/  @P0 F2FP.BF16.F32.PACK_AB R0, RZ, R3 ;  /* 0x00000003ff00023e */ /* 0x000fe200000010ff */
[----:B------:R-:W-:-:S03]  /*0390*/  IMAD.X R3, RZ, RZ, R11, P1 ;  /* 0x000000ffff037224 */ /* 0x000fc600008e060b */
[----:B------:R-:W-:-:S05]  /*03a0*/  @P0 PRMT R5, R0, 0x7610, R5 ;  /* 0x0000761000050816 */ /* 0x000fca0000000005 */
[----:B------:R-:W-:Y:S01]  /*03b0*/  STG.E.U16 desc[UR36][R2.64], R5 ;  /* 0x0000000502007986 */ /* 0x000fe2000c101524 */
[----:B------:R-:W-:Y:S05]  /*03c0*/  EXIT ;  /* 0x000000000000794d */ /* 0x000fea0003800000 */
.L_x_145:
        /* <DEDUP_REMOVED lines=11> */
.L_x_11172:


//--------------------- .text._ZN2at6native39_GLOBAL__N__cee6930f_7_Loss_cu_5b0651e139nll_loss_backward_reduce_cuda_kernel_1dIN3c104HalfElEEvPT_PKS5_S8_PKT0_S8_bll --------------------------
	.section	.text._ZN2at6native39_GLOBAL__N__cee6930f_7_Loss_cu_5b0651e139nll_loss_backward_reduce_cuda_kernel_1dIN3c104HalfElEEvPT_PKS5_S8_PKT0_S8_bll,"ax",@progbits
	.align	128
.text._ZN2at6native39_GLOBAL__N__cee6930f_7_Loss_cu_5b0651e139nll_loss_backward_reduce_cuda_kernel_1dIN3c104HalfElEEvPT_PKS5_S8_PKT0_S8_bll:
        .type           _ZN2at6native39_GLOBAL__N__cee6930f_7_Loss_cu_5b0651e139nll_loss_backward_reduce_cuda_kernel_1dIN3c104HalfElEEvPT_PKS5_S8_PKT0_S8_bll,@function
        .size           _ZN2at6native39_GLOBAL__N__cee6930f_7_Loss_cu_5b0651e139nll_loss_backward_reduce_cuda_kernel_1dIN3c104HalfElEEvPT_PKS5_S8_PKT0_S8_bll,(.L_x_11173 - _ZN2at6native39_GLOBAL__N__cee6930f_7_Loss_cu_5b0651e139nll_loss_backward_reduce_cuda_kernel_1dIN3c104HalfElEEvPT_PKS5_S8_PKT0_S8_bll)
        .other          _ZN2at6native39_GLOBAL__N__cee6930f_7_Loss_cu_5b0651e139nll_loss_backward_reduce_cuda_kernel_1dIN3c104HalfElEEvPT_PKS5_S8_PKT0_S8_bll,@"STO_CUDA_ENTRY STV_DEFAULT"
_ZN2at6native39_GLOBAL__N__cee6930f_7_Loss_cu_5b0651e139nll_loss_backward_reduce_cuda_kernel_1dIN3c104HalfElEEvPT_PKS5_S8_PKT0_S8_bll:
        /* <DEDUP_REMOVED lines=30> */
.L_x_146:
[----:B------:R-:W0:Y:S01]  /*01e0*/  LDCU.U8 UR4, c[0x0][0x3a8] ;  /* 0x00007500ff0477ac */ /* 0x000e220008000000 */
[----:B------:R-:W1:Y:S08]  /*01f0*/  LDC.64 R2, c[0x0][0x388] ;  /* 0x0000e200ff027b82 */ /* 0x000e700000000a00 */
[----:B------:R-:W2:Y:S08]  /*0200*/  LDC.64 R6, c[0x0][0x390] ;  /* 0x0000e400ff067b82 */ /* 0x000eb00000000a00 */
[----:B------:R-:W3:Y:S01]  /*0210*/  LDC.64 R10, c[0x0][0x380] ;  /* 0x0000e000ff0a7b82 */ /* 0x000ee20000000a00 */
[----:B0-----:R-:W-:-:S06]  /*0220*/  UPRMT UR4, UR4, 0x8880, URZ ;  /* 0x0000888004047896 */ /* 0x001fcc00080000ff */
[----:B------:R-:W-:Y:S01]  /*0230*/  ISETP.NE.AND P1, PT, RZ, UR4, PT ;  /* 0x00000004ff007c0c */ /* 0x000fe2000bf25270 */
[----:B-1----:R-:W4:-:S12]  /*0240*/  LDG.E.U16 R2, desc[UR36][R2.64] ;  /* 0x0000002402027981 */ /* 0x002f18000c1e1500 */
[----:B------:R-:W0:Y:S01]  /*0250*/  @P1 LDC.64 R4, c[0x0][0x3a0] ;  /* 0x0000e800ff041b82 */ /* 0x000e220000000a00 */
[----:B--2---:R-:W-:Y:S01]  /*0260*/  ISETP.NE.U32.AND P0, PT, R6, RZ, PT ;  /* 0x000000ff0600720c */ /* 0x004fe20003f05070 */
[----:B0-----:R-:W2:Y:S03]  /*0270*/  @P1 LDG.E.U16 R4, desc[UR36][R4.64] ;  /* 0x0000002404041981 */ /* 0x001ea6000c1e1500 */
[----:B------:R-:W-:-:S13]  /*0280*/  ISETP.NE.AND.EX P0, PT, R7, RZ, PT, P0 ;  /* 0x000000ff0700720c */ /* 0x000fda0003f05300 */
[----:B------:R-:W-:-:S04]  /*0290*/  @P0 LEA R6, P2, R16, R6, 0x1 ;  /* 0x0000000610060211 */ /* 0x000fc800078408ff */
[----:B------:R-:W-:-:S05]  /*02a0*/  @P0 LEA.HI.X R7, R16, R7, R17, 0x1, P2 ;  /* 0x0000000710070211 */ /* 0x000fca00010f0c11 */
[----:B------:R-:W5:Y:S01]  /*02b0*/  @P0 LDG.E.U16 R6, desc[UR36][R6.64] ;  /* 0x0000002406060981 */ /* 0x000f62000c1e1500 */
[----:B----4-:R-:W-:Y:S02]  /*02c0*/  @P1 HADD2.F32 R0, -RZ, R2.H0_H0 ;  /* 0x20000002ff001230 */ /* 0x010fe40000004100 */
[----:B--2---:R-:W-:-:S04]  /*02d0*/  @P1 HADD2.F32 R8, -RZ, R4.H0_H0 ;  /* 0x20000004ff081230 */ /* 0x004fc80000004100 */
[----:B------:R-:W0:Y:S02]  /*02e0*/  @P1 MUFU.RCP R9, R8 ;  /* 0x0000000800091308 */ /* 0x000e240000001000 */
[----:B0-----:R-:W-:-:S05]  /*02f0*/  @P1 FMUL.FTZ R0, R0, R9 ;  /* 0x0000000900001220 */ /* 0x001fca0000410000 */
[----:B------:R-:W-:-:S04]  /*0300*/  @P1 F2FP.F16.F32.PACK_AB R0, RZ, R0 ;  /* 0x00000000ff00123e */ /* 0x000fc800000000ff */
[----:B------:R-:W-:-:S05]  /*0310*/  @!P1 PRMT R0, R2, 0x7610, R0 ;  /* 0x0000761002009816 */ /* 0x000fca0000000000 */
[----:B------:R-:W-:-:S05]  /*0320*/  HADD2 R5, -R0.H0_H0, -RZ.H0_H0 ;  /* 0xa00000ff00057230 */ /* 0x000fca0000000900 */
[----:B------:R-:W-:Y:S01]  /*0330*/  PRMT R5, R5, 0x5410, RZ ;  /* 0x0000541005057816 */ /* 0x000fe200000000ff */
[----:B-----5:R-:W-:-:S04]  /*0340*/  @P0 HADD2.F32 R0, -RZ, R6.H0_H0 ;  /* 0x20000006ff000230 */ /* 0x020fc80000004100 */
[----:B------:R-:W-:-:S05]  /*0350*/  @P0 HADD2.F32 R3, -RZ, R5.H0_H0 ;  /* 0x20000005ff030230 */ /* 0x000fca0000004100 */
[----:B------:R-:W-:Y:S01]  /*0360*/  @P0 FMUL.FTZ R0, R0, R3 ;  /* 0x0000000300000220 */ /* 0x000fe20000410000 */
[----:B---3--:R-:W-:-:S04]  /*0370*/  LEA R2, P1, R16, R10, 0x1 ;  /* 0x0000000a10027211 */ /* 0x008fc800078208ff */
[----:B------:R-:W-:Y:S02]  /*0380*/  @P0 F2FP.F16.F32.PACK_AB R0, RZ, R0 ;  /* 0x00000000ff00023e */ /* 0x000fe400000000ff */
[----:B------:R-:W-:Y:S02]  /*0390*/  LEA.HI.X R3, R16, R11, R17, 0x1, P1 ;  /* 0x0000000b10037211 */ /* 0x000fe400008f0c11 */
[----:B------:R-:W-:-:S05]  /*03a0*/  @P0 PRMT R5, R0, 0x7610, R5 ;  /* 0x0000761000050816 */ /* 0x000fca0000000005 */
[----:B------:R-:W-:Y:S01]  /*03b0*/  STG.E.U16 desc[UR36][R2.64], R5 ;  /* 0x0000000502007986 */ /* 0x000fe2000c101524 */
[----:B------:R-:W-:Y:S05]  /*03c0*/  EXIT ;  /* 0x000000000000794d */ /* 0x000fea0003800000 */
.L_x_147:
        /* <DEDUP_REMOVED lines=11> */
.L_x_11173:


//--------------------- .text._ZN2at6native39_GLOBAL__N__cee6930f_7_Loss_cu_5b0651e139nll_loss_backward_reduce_cuda_kernel_1dIN3c104HalfEhEEvPT_PKS5_S8_PKT0_S8_bll --------------------------
	.section	.text._ZN2at6native39_GLOBAL__N__cee6930f_7_Loss_cu_5b0651e139nll_loss_backward_reduce_cuda_kernel_1dIN3c104HalfEhEEvPT_PKS5_S8_PKT0_S8_bll,"ax",@progbits
	.align	128
.text._ZN2at6native39_GLOBAL__N__cee6930f_7_Loss_cu_5b0651e139nll_loss_backward_reduce_cuda_kernel_1dIN3c104HalfEhEEvPT_PKS5_S8_PKT0_S8_bll:
        .type           _ZN2at6native39_GLOBAL__N__cee6930f_7_Loss_cu_5b0651e139nll_loss_backward_reduce_cuda_kernel_1dIN3c104HalfEhEEvPT_PKS5_S8_PKT0_S8_bll,@function
        .size           _ZN2at6native39_GLOBAL__N__cee6930f_7_Loss_cu_5b0651e139nll_loss_backward_reduce_cuda_kernel_1dIN3c104HalfEhEEvPT_PKS5_S8_PKT0_S8_bll,(.L_x_11174 - _ZN2at6native39_GLOBAL__N__cee6930f_7_Loss_cu_5b0651e139nll_loss_backward_reduce_cuda_kernel_1dIN3c104HalfEhEEvPT_PKS5_S8_PKT0_S8_bll)
        .other          _ZN2at6native39_GLOBAL__N__cee6930f_7_Loss_cu_5b0651e139nll_loss_backward_reduce_cuda_kernel_1dIN3c104HalfEhEEvPT_PKS5_S8_PKT0_S8_bll,@"STO_CUDA_ENTRY STV_DEFAULT"
_ZN2at6native39_GLOBAL__N__cee6930f_7_Loss_cu_5b0651e139nll_loss_backward_reduce_cuda_kernel_1dIN3c104HalfEhEEvPT_PKS5_S8_PKT0_S8_bll:
        /* <DEDUP_REMOVED lines=24> */
[----:B----4-:R-:W-:Y:S01]  /*0180*/  IMAD.U32 R10, RZ, RZ, UR8 ;  /* 0x00000008ff0a7e24 */ /* 0x010fe2000f8e00ff */
[----:B-1----:R-:W-:-:S07]  /*0190*/  MOV R11, UR9 ;  /* 0x00000009000b7c02 */ /* 0x002fce0008000f00 */
[----:B------:R-:W-:-:S07]  /*01a0*/  LEPC R20, `(.L_x_148) ;  /* 0x000000001014794e */ /* 0x000fce0000000000 */
[----:B--2---:R-:W-:Y:S05]  /*01b0*/  CALL.ABS.NOINC R2 ;  /* 0x0000000002007343 */ /* 0x004fea0003c00000 */
.L_x_148:
        /* <DEDUP_REMOVED lines=12> */
[----:B------:R-:W-:-:S05]  /*0280*/  @P0 IADD3.X R7, PT, PT, RZ, R7, RZ, P2, !PT ;  /* 0x00000007ff070210 */ /* 0x000fca00017fe4ff */
        /* <DEDUP_REMOVED lines=10> */
[----:B------:R-:W-:Y:S01]  /*0330*/  @P0 HADD2.F32 R3, -RZ, R5.H0_H0 ;  /* 0x20000005ff030230 */ /* 0x000fe20000004100 */
[----:B---3--:R-:W-:-:S04]  /*0340*/  LEA R2, P1, R17, R10, 0x1 ;  /* 0x0000000a11027211 */ /* 0x008fc800078208ff */
[----:B------:R-:W-:Y:S01]  /*0350*/  @P0 FMUL.FTZ R0, R0, R3 ;  /* 0x0000000300000220 */ /* 0x000fe20000410000 */
[----:B------:R-:W-:-:S04]  /*0360*/  IMAD.X R3, RZ, RZ, R11, P1 ;  /* 0x000000ffff037224 */ /* 0x000fc800008e060b */
[----:B------:R-:W-:-:S04]  /*0370*/  @P0 F2FP.F16.F32.PACK_AB R0, RZ, R0 ;  /* 0x00000000ff00023e */ /* 0x000fc800000000ff */
[----:B------:R-:W-:-:S05]  /*0380*/  @P0 PRMT R5, R0, 0x7610, R5 ;  /* 0x0000761000050816 */ /* 0x000fca0000000005 */
[----:B------:R-:W-:Y:S01]  /*0390*/  STG.E.U16 desc[UR36][R2.64], R5 ;  /* 0x0000000502007986 */ /* 0x000fe2000c101524 */
[----:B------:R-:W-:Y:S05]  /*03a0*/  EXIT ;  /* 0x000000000000794d */ /* 0x000fea0003800000 */
.L_x_149:
        /* <DEDUP_REMOVED lines=13> */
.L_x_11174:


//--------------------- .text._ZN2at6native39_GLOBAL__N__cee6930f_7_Loss_cu_5b0651e139nll_loss_backward_reduce_cuda_kernel_1dIflEEvPT_PKS3_S6_PKT0_S6_bll --------------------------
	.section	.text._ZN2at6native39_GLOBAL__N__cee6930f_7_Loss_cu_5b0651e139nll_loss_backward_reduce_cuda_kernel_1dIflEEvPT_PKS3_S6_PKT0_S6_bll,"ax",@progbits
	.align	128
.text._ZN2at6native39_GLOBAL__N__cee6930f_7_Loss_cu_5b0651e139nll_loss_backward_reduce_cuda_kernel_1dIflEEvPT_PKS3_S6_PKT0_S6_bll:
        .type           _ZN2at6native39_GLOBAL__N__cee6930f_7_Loss_cu_5b0651e139nll_loss_backward_reduce_cuda_kernel_1dIflEEvPT_PKS3_S6_PKT0_S6_bll,@function
        .size           _ZN2at6native39_GLOBAL__N__cee6930f_7_Loss_cu_5b0651e139nll_loss_backward_reduce_cuda_kernel_1dIflEEvPT_PKS3_S6_PKT0_S6_bll,(.L_x_11175 - _ZN2at6native39_GLOBAL__N__cee6930f_7_Loss_cu_5b0651e139nll_loss_backward_reduce_cuda_kernel_1dIflEEvPT_PKS3_S6_PKT0_S6_bll)
        .other          _ZN2at6native39_GLOBAL__N__cee6930f_7_Loss_cu_5b0651e139nll_loss_backward_reduce_cuda_kernel_1dIflEEvPT_PKS3_S6_PKT0_S6_bll,@"STO_CUDA_ENTRY STV_DEFAULT"
_ZN2at6native39_GLOBAL__N__cee6930f_7_Loss_cu_5b0651e139nll_loss_backward_reduce_cuda_kernel_1dIflEEvPT_PKS3_S6_PKT0_S6_bll:
        /* <DEDUP_REMOVED lines=30> */
.L_x_150:
[----:B------:R-:W0:Y:S01]  /*01e0*/  LDCU.U8 UR4, c[0x0][0x3a8] ;  /* 0x00007500ff0477ac */ /* 0x000e220008000000 */
[----:B------:R-:W1:Y:S08]  /*01f0*/  LDC.64 R6, c[0x0][0x390] ;  /* 0x0000e400ff067b82 */ /* 0x000e700000000a00 */
[----:B------:R-:W2:Y:S08]  /*0200*/  LDC.64 R2, c[0x0][0x388] ;  /* 0x0000e200ff027b82 */ /* 0x000eb00000000a00 */
[----:B------:R-:W3:Y:S01]  /*0210*/  LDC.64 R12, c[0x0][0x380] ;  /* 0x0000e000ff0c7b82 */ /* 0x000ee20000000a00 */
[----:B0-----:R-:W-:-:S06]  /*0220*/  UPRMT UR4, UR4, 0x8880, URZ ;  /* 0x0000888004047896 */ /* 0x001fcc00080000ff */
[----:B------:R-:W-:Y:S02]  /*0230*/  ISETP.NE.AND P1, PT, RZ, UR4, PT ;  /* 0x00000004ff007c0c */ /* 0x000fe4000bf25270 */
[----:B-1----:R-:W-:Y:S01]  /*0240*/  ISETP.NE.U32.AND P0, PT, R6, RZ, PT ;  /* 0x000000ff0600720c */ /* 0x002fe20003f05070 */
[----:B--2---:R-:W2:Y:S10]  /*0250*/  LDG.E R0, desc[UR36][R2.64] ;  /* 0x0000002402007981 */ /* 0x004eb4000c1e1900 */
[----:B------:R-:W0:Y:S01]  /*0260*/  @P1 LDC.64 R4, c[0x0][0x3a0] ;  /* 0x0000e800ff041b82 */ /* 0x000e220000000a00 */
[----:B------:R-:W-:Y:S01]  /*0270*/  ISETP.NE.AND.EX P0, PT, R7, RZ, PT, P0 ;  /* 0x000000ff0700720c */ /* 0x000fe20003f05300 */
[----:B0-----:R-:W4:-:S12]  /*0280*/  @P1 LDG.E R4, desc[UR36][R4.64] ;  /* 0x0000002404041981 */ /* 0x001f18000c1e1900 */
[----:B------:R-:W-:-:S04]  /*0290*/  @P0 LEA R6, P2, R16, R6, 0x2 ;  /* 0x0000000610060211 */ /* 0x000fc800078410ff */
[----:B------:R-:W-:-:S05]  /*02a0*/  @P0 LEA.HI.X R7, R16, R7, R17, 0x2, P2 ;  /* 0x0000000710070211 */ /* 0x000fca00010f1411 */
[----:B------:R-:W5:Y:S01]  /*02b0*/  @P0 LDG.E R6, desc[UR36][R6.64] ;  /* 0x0000002406060981 */ /* 0x000f62000c1e1900 */
[----:B----4-:R-:W2:Y:S02]  /*02c0*/  @P1 MUFU.RCP R9, R4 ;  /* 0x0000000400091308 */ /* 0x010ea40000001000 */
[----:B--2---:R-:W-:Y:S01]  /*02d0*/  @P1 FMUL.FTZ R0, R0, R9 ;  /* 0x0000000900001220 */ /* 0x004fe20000410000 */
[----:B---3--:R-:W-:-:S03]  /*02e0*/  LEA R8, P1, R16, R12, 0x2 ;  /* 0x0000000c10087211 */ /* 0x008fc600078210ff */
[----:B------:R-:W-:Y:S01]  /*02f0*/  FADD.FTZ R11, -R0, -RZ ;  /* 0x800000ff000b7221 */ /* 0x000fe20000010100 */
[----:B------:R-:W-:-:S03]  /*0300*/  LEA.HI.X R9, R16, R13, R17, 0x2, P1 ;  /* 0x0000000d10097211 */ /* 0x000fc600008f1411 */
[----:B-----5:R-:W-:-:S05]  /*0310*/  @P0 FMUL.FTZ R11, R11, R6 ;  /* 0x000000060b0b0220 */ /* 0x020fca0000410000 */
[----:B------:R-:W-:Y:S01]  /*0320*/  STG.E desc[UR36][R8.64], R11 ;  /* 0x0000000b08007986 */ /* 0x000fe2000c101924 */
[----:B------:R-:W-:Y:S05]  /*0330*/  EXIT ;  /* 0x000000000000794d */ /* 0x000fea0003800000 */
.L_x_151:
        /* <DEDUP_REMOVED lines=12> */
.L_x_11175:


//--------------------- .text._ZN2at6native39_GLOBAL__N__cee6930f_7_Loss_cu_5b0651e139nll_loss_backward_reduce_cuda_kernel_1dIfhEEvPT_PKS3_S6_PKT0_S6_bll --------------------------
	.section	.text._ZN2at6native39_GLOBAL__N__cee6930f_7_Loss_cu_5b0651e139nll_loss_backward_reduce_cuda_kernel_1dIfhEEvPT_PKS3_S6_PKT0_S6_bll,"ax",@progbits
	.align	128
.text._ZN2at6native39_GLOBAL__N__cee6930f_7_Loss_cu_5b0651e139nll_loss_backward_reduce_cuda_kernel_1dIfhEEvPT_PKS3_S6_PKT0_S6_bll:
        .type           _ZN2at6native39_GLOBAL__N__cee6930f_7_Loss_cu_5b0651e139nll_loss_backward_reduce_cuda_kernel_1dIfhEEvPT_PKS3_S6_PKT0_S6_bll,@function
        .size           _ZN2at6native39_GLOBAL__N__cee6930f_7_Loss_cu_5b0651e139nll_loss_backward_reduce_cuda_kernel_1dIfhEEvPT_PKS3_S6_PKT0_S6_bll,(.L_x_11176 - _ZN2at6native39_GLOBAL__N__cee6930f_7_Loss_cu_5b0651e139nll_loss_backward_reduce_cuda_kernel_1dIfhEEvPT_PKS3_S6_PKT0_S6_bll)
        .other          _ZN2at6native39_GLOBAL__N__cee6930f_7_Loss_cu_5b0651e139nll_loss_backward_reduce_cuda_kernel_1dIfhEEvPT_PKS3_S6_PKT0_S6_bll,@"STO_CUDA_ENTRY STV_DEFAULT"
_ZN2at6native39_GLOBAL__N__cee6930f_7_Loss_cu_5b0651e139nll_loss_backward_reduce_cuda_kernel_1dIfhEEvPT_PKS3_S6_PKT0_S6_bll:
        /* <DEDUP_REMOVED lines=14> */
[----:B------:R-:W-:Y:S02]  /*00e0*/  HFMA2 R8, -RZ, RZ, 0, 2.6702880859375e-05 ;  /* 0x000001c0ff087431 */ /* 0x000fe400000001ff */
[----:B------:R-:W-:Y:S01]  /*00f0*/  IMAD.MOV.U32 R12, RZ, RZ, 0x1 ;  /* 0x00000001ff0c7424 */ /* 0x000fe200078e00ff */
[----:B------:R1:W2:Y:S01]  /*0100*/  LDC.64 R2, c[0x4][R0] ;  /* 0x0100000000027b82 */ /* 0x0002a20000000a00 */
[----:B------:R-:W3:Y:S01]  /*0110*/  LDCU.64 UR6, c[0x4][0x2d0] ;  /* 0x01005a00ff0677ac */ /* 0x000ee20008000a00 */
[----:B------:R-:W-:Y:S01]  /*0120*/  IMAD.MOV.U32 R13, RZ, RZ, RZ ;  /* 0x000000ffff0d7224 */ /* 0x000fe200078e00ff */
[----:B------:R-:W4:Y:S01]  /*0130*/  LDCU.64 UR8, c[0x4][0x178] ;  /* 0x01002f00ff0877ac */ /* 0x000f220008000a00 */
[----:B0-----:R-:W-:Y:S02]  /*0140*/  IMAD.U32 R4, RZ, RZ, UR4 ;  /* 0x00000004ff047e24 */ /* 0x001fe4000f8e00ff */
[----:B------:R-:W-:-:S02]  /*0150*/  IMAD.U32 R5, RZ, RZ, UR5 ;  /* 0x00000005ff057e24 */ /* 0x000fc4000f8e00ff */
[----:B---3--:R-:W-:Y:S01]  /*0160*/  IMAD.U32 R6, RZ, RZ, UR6 ;  /* 0x00000006ff067e24 */ /* 0x008fe2000f8e00ff */
[----:B------:R-:W-:Y:S01]  /*0170*/  MOV R7, UR7 ;  /* 0x0000000700077c02 */ /* 0x000fe20008000f00 */
[----:B----4-:R-:W-:Y:S02]  /*0180*/  IMAD.U32 R10, RZ, RZ, UR8 ;  /* 0x00000008ff0a7e24 */ /* 0x010fe4000f8e00ff */
[----:B-1----:R-:W-:-:S07]  /*0190*/  IMAD.U32 R11, RZ, RZ, UR9 ;  /* 0x00000009ff0b7e24 */ /* 0x002fce000f8e00ff */
[----:B------:R-:W-:-:S07]  /*01a0*/  LEPC R20, `(.L_x_152) ;  /* 0x000000001014794e */ /* 0x000fce0000000000 */
[----:B--2---:R-:W-:Y:S05]  /*01b0*/  CALL.ABS.NOINC R2 ;  /* 0x0000000002007343 */ /* 0x004fea0003c00000 */
.L_x_152:
        /* <DEDUP_REMOVED lines=12> */
[----:B------:R-:W-:-:S05]  /*0280*/  @P0 IADD3.X R7, PT, PT, RZ, R7, RZ, P2, !PT ;  /* 0x00000007ff070210 */ /* 0x000fca00017fe4ff */
[----:B------:R-:W5:Y:S01]  /*0290*/  @P0 LDG.E R6, desc[UR36][R6.64] ;  /* 0x0000002406060981 */ /* 0x000f62000c1e1900 */
[----:B----4-:R-:W2:Y:S02]  /*02a0*/  @P1 MUFU.RCP R9, R4 ;  /* 0x0000000400091308 */ /* 0x010ea40000001000 */
[----:B--2---:R-:W-:Y:S01]  /*02b0*/  @P1 FMUL.FTZ R0, R0, R9 ;  /* 0x0000000900001220 */ /* 0x004fe20000410000 */
[----:B---3--:R-:W-:-:S03]  /*02c0*/  LEA R8, P1, R17, R12, 0x2 ;  /* 0x0000000c11087211 */ /* 0x008fc600078210ff */
[----:B------:R-:W-:Y:S02]  /*02d0*/  FADD.FTZ R11, -R0, -RZ ;  /* 0x800000ff000b7221 */ /* 0x000fe40000010100 */
[----:B------:R-:W-:Y:S02]  /*02e0*/  IMAD.X R9, RZ, RZ, R13, P1 ;  /* 0x000000ffff097224 */ /* 0x000fe400008e060d */
[----:B-----5:R-:W-:-:S05]  /*02f0*/  @P0 FMUL.FTZ R11, R11, R6 ;  /* 0x000000060b0b0220 */ /* 0x020fca0000410000 */
[----:B------:R-:W-:Y:S01]  /*0300*/  STG.E desc[UR36][R8.64], R11 ;  /* 0x0000000b08007986 */ /* 0x000fe2000c101924 */
[----:B------:R-:W-:Y:S05]  /*0310*/  EXIT ;  /* 0x000000000000794d */ /* 0x000fea0003800000 */
.L_x_153:
        /* <DEDUP_REMOVED lines=14> */
.L_x_11176:


//--------------------- .text._ZN2at6native39_GLOBAL__N__cee6930f_7_Loss_cu_5b0651e139nll_loss_backward_reduce_cuda_kernel_1dIdlEEvPT_PKS3_S6_PKT0_S6_bll --------------------------
	.section	.text._ZN2at6native39_GLOBAL__N__cee6930f_7_Loss_cu_5b0651e139nll_loss_backward_reduce_cuda_kernel_1dIdlEEvPT_PKS3_S6_PKT0_S6_bll,"ax",@progbits
	.align	128
.text._ZN2at6native39_GLOBAL__N__cee6930f_7_Loss_cu_5b0651e139nll_loss_backward_reduce_cuda_kernel_1dIdlEEvPT_PKS3_S6_PKT0_S6_bll:
        .type           _ZN2at6native39_GLOBAL__N__cee6930f_7_Loss_cu_5b0651e139nll_loss_backward_reduce_cuda_kernel_1dIdlEEvPT_PKS3_S6_PKT0_S6_bll,@function
        .size           _ZN2at6native39_GLOBAL__N__cee6930f_7_Loss_cu_5b0651e139nll_loss_backward_reduce_cuda_kernel_1dIdlEEvPT_PKS3_S6_PKT0_S6_bll,(.L_x_11177 - _ZN2at6native39_GLOBAL__N__cee6930f_7_Loss_cu_5b0651e139nll_loss_backward_reduce_cuda_kernel_1dIdlEEvPT_PKS3_S6_PKT0_S6_bll)
        .other          _ZN2at6native39_GLOBAL__N__cee6930f_7_Loss_cu_5b0651e139nll_loss_backward_reduce_cuda_kernel_1dIdlEEvPT_PKS3_S6_PKT0_S6_bll,@"STO_CUDA_ENTRY STV_DEFAULT"
_ZN2at6native39_GLOBAL__N__cee6930f_7_Loss_cu_5b0651e139nll_loss_backward_reduce_cuda_kernel_1dIdlEEvPT_PKS3_S6_PKT0_S6_bll:
        /* <DEDUP_REMOVED lines=30> */
.L_x_154:
[----:B------:R-:W0:Y:S02]  /*01e0*/  LDCU.U8 UR4, c[0x0][0x3a8] ;  /* 0x00007500ff0477ac */ /* 0x000e240008000000 */
[----:B0-----:R-:W-:-:S04]  /*01f0*/  UPRMT UR4, UR4, 0x8880, URZ ;  /* 0x0000888004047896 */ /* 0x001fc800080000ff */
[----:B------:R-:W-:-:S09]  /*0200*/  UISETP.NE.AND UP0, UPT, UR4, URZ, UPT ;  /* 0x000000ff0400728c */ /* 0x000fd2000bf05270 */
[----:B------:R-:W-:Y:S05]  /*0210*/  BRA.U !UP0, `(.L_x_155) ;  /* 0x00000001085c7547 */ /* 0x000fea000b800000 */
[----:B------:R-:W0:Y:S02]  /*0220*/  LDC.64 R4, c[0x0][0x3a0] ;  /* 0x0000e800ff047b82 */ /* 0x000e240000000a00 */
[----:B0-----:R-:W2:Y:S06]  /*0230*/  LDG.E.64 R4, desc[UR36][R4.64] ;  /* 0x0000002404047981 */ /* 0x001eac000c1e1b00 */
[----:B------:R-:W0:Y:S02]  /*0240*/  LDC.64 R6, c[0x0][0x388] ;  /* 0x0000e200ff067b82 */ /* 0x000e240000000a00 */
[----:B0-----:R-:W3:Y:S01]  /*0250*/  LDG.E.64 R6, desc[UR36][R6.64] ;  /* 0x0000002406067981 */ /* 0x001ee2000c1e1b00 */
[----:B------:R-:W-:Y:S01]  /*0260*/  IMAD.MOV.U32 R2, RZ, RZ, 0x1 ;  /* 0x00000001ff027424 */ /* 0x000fe200078e00ff */
[----:B--2---:R-:W0:Y:S05]  /*0270*/  MUFU.RCP64H R3, R5 ;  /* 0x0000000500037308 */ /* 0x004e2a0000001800 */
[----:B0-----:R-:W-:-:S08]  /*0280*/  DFMA R8, -R4, R2, 1 ;  /* 0x3ff000000408742b */ /* 0x001fd00000000102 */
        /* <DEDUP_REMOVED lines=12> */
[----:B------:R-:W-:Y:S05]  /*0350*/  CALL.REL.NOINC `($__internal_2_$__cuda_sm20_div_rn_f64_full) ;  /* 0x0000000000487944 */ /* 0x000fea0003c00000 */
[----:B------:R-:W-:Y:S02]  /*0360*/  IMAD.MOV.U32 R2, RZ, RZ, R12 ;  /* 0x000000ffff027224 */ /* 0x000fe400078e000c */
[----:B------:R-:W-:Y:S01]  /*0370*/  IMAD.MOV.U32 R3, RZ, RZ, R13 ;  /* 0x000000ffff037224 */ /* 0x000fe200078e000d */
[----:B------:R-:W-:Y:S06]  /*0380*/  BRA `(.L_x_156) ;  /* 0x0000000000087947 */ /* 0x000fec0003800000 */
.L_x_155:
[----:B------:R-:W0:Y:S02]  /*0390*/  LDC.64 R2, c[0x0][0x388] ;  /* 0x0000e200ff027b82 */ /* 0x000e240000000a00 */
[----:B0-----:R-:W5:Y:S02]  /*03a0*/  LDG.E.64 R2, desc[UR36][R2.64] ;  /* 0x0000002402027981 */ /* 0x001f64000c1e1b00 */
.L_x_156:
[----:B------:R-:W0:Y:S08]  /*03b0*/  LDC.64 R4, c[0x0][0x390] ;  /* 0x0000e400ff047b82 */ /* 0x000e300000000a00 */
[----:B------:R-:W1:Y:S01]  /*03c0*/  LDC.64 R6, c[0x0][0x380] ;  /* 0x0000e000ff067b82 */ /* 0x000e620000000a00 */
[----:B0-----:R-:W-:-:S04]  /*03d0*/  ISETP.NE.U32.AND P0, PT, R4, RZ, PT ;  /* 0x000000ff0400720c */ /* 0x001fc80003f05070 */
[----:B------:R-:W-:-:S13]  /*03e0*/  ISETP.NE.AND.EX P0, PT, R5, RZ, PT, P0 ;  /* 0x000000ff0500720c */ /* 0x000fda0003f05300 */
[----:B------:R-:W-:-:S04]  /*03f0*/  @P0 LEA R4, P1, R16, R4, 0x3 ;  /* 0x0000000410040211 */ /* 0x000fc800078218ff */
[----:B------:R-:W-:-:S06]  /*0400*/  @P0 LEA.HI.X R5, R16, R5, R17, 0x3, P1 ;  /* 0x0000000510050211 */ /* 0x000fcc00008f1c11 */
[----:B------:R-:W2:Y:S01]  /*0410*/  @P0 LDG.E.64 R4, desc[UR36][R4.64] ;  /* 0x0000002404040981 */ /* 0x000ea2000c1e1b00 */
[----:B-----5:R-:W-:Y:S01]  /*0420*/  DADD R2, -RZ, -R2 ;  /* 0x00000000ff027229 */ /* 0x020fe20000000902 */
[----:B-1----:R-:W-:-:S04]  /*0430*/  LEA R6, P1, R16, R6, 0x3 ;  /* 0x0000000610067211 */ /* 0x002fc800078218ff */
[----:B------:R-:W-:-:S03]  /*0440*/  LEA.HI.X R7, R16, R7, R17, 0x3, P1 ;  /* 0x0000000710077211 */ /* 0x000fc600008f1c11 */
[----:B--2---:R-:W-:-:S07]  /*0450*/  @P0 DMUL R2, R2, R4 ;  /* 0x0000000402020228 */ /* 0x004fce0000000000 */
[----:B------:R-:W-:Y:S01]  /*0460*/  STG.E.64 desc[UR36][R6.64], R2 ;  /* 0x0000000206007986 */ /* 0x000fe2000c101b24 */
[----:B------:R-:W-:Y:S05]  /*0470*/  EXIT ;  /* 0x000000000000794d */ /* 0x000fea0003800000 */
        .weak           $__internal_2_$__cuda_sm20_div_rn_f64_full
        .type           $__internal_2_$__cuda_sm20_div_rn_f64_full,@function
        .size           $__internal_2_$__cuda_sm20_div_rn_f64_full,(.L_x_11177 - $__internal_2_$__cuda_sm20_div_rn_f64_full)
$__internal_2_$__cuda_sm20_div_rn_f64_full:
        /* <DEDUP_REMOVED lines=30> */
.L_x_157:
        /* <DEDUP_REMOVED lines=37> */
.L_x_158:
        /* <DEDUP_REMOVED lines=16> */
.L_x_161:
[----:B------:R-:W-:Y:S01]  /*09b0*/  LOP3.LUT R13, R5, 0x80000, RZ, 0xfc, !PT ;  /* 0x00080000050d7812 */ /* 0x000fe200078efcff */
[----:B------:R-:W-:Y:S01]  /*09c0*/  IMAD.MOV.U32 R12, RZ, RZ, R4 ;  /* 0x000000ffff0c7224 */ /* 0x000fe200078e0004 */
[----:B------:R-:W-:Y:S06]  /*09d0*/  BRA `(.L_x_159) ;  /* 0x0000000000087947 */ /* 0x000fec0003800000 */
.L_x_160:
[----:B------:R-:W-:Y:S01]  /*09e0*/  LOP3.LUT R13, R7, 0x80000, RZ, 0xfc, !PT ;  /* 0x00080000070d7812 */ /* 0x000fe200078efcff */
[----:B------:R-:W-:-:S07]  /*09f0*/  IMAD.MOV.U32 R12, RZ, RZ, R6 ;  /* 0x000000ffff0c7224 */ /* 0x000fce00078e0006 */
.L_x_159:
[----:B------:R-:W-:Y:S02]  /*0a00*/  IMAD.MOV.U32 R2, RZ, RZ, R0 ;  /* 0x000000ffff027224 */ /* 0x000fe400078e0000 */
[----:B------:R-:W-:-:S04]  /*0a10*/  IMAD.MOV.U32 R3, RZ, RZ, 0x0 ;  /* 0x00000000ff037424 */ /* 0x000fc800078e00ff */
[----:B------:R-:W-:Y:S05]  /*0a20*/  RET.REL.NODEC R2 `(_ZN2at6native39_GLOBAL__N__cee6930f_7_Loss_cu_5b0651e139nll_loss_backward_reduce_cuda_kernel_1dIdlEEvPT_PKS3_S6_PKT0_S6_bll) ;  /* 0xfffffff402747950 */ /* 0x000fea0003c3ffff */
.L_x_162:
        /* <DEDUP_REMOVED lines=13> */
.L_x_11177:


//--------------------- .text._ZN2at6native39_GLOBAL__N__cee6930f_7_Loss_cu_5b0651e139nll_loss_backward_reduce_cuda_kernel_1dIdhEEvPT_PKS3_S6_PKT0_S6_bll --------------------------
	.section	.text._ZN2at6native39_GLOBAL__N__cee6930f_7_Loss_cu_5b0651e139nll_loss_backward_reduce_cuda_kernel_1dIdhEEvPT_PKS3_S6_PKT0_S6_bll,"ax",@progbits
	.align	128
.text._ZN2at6native39_GLOBAL__N__cee6930f_7_Loss_cu_5b0651e139nll_loss_backward_reduce_cuda_kernel_1dIdhEEvPT_PKS3_S6_PKT0_S6_bll:
        .type           _ZN2at6native39_GLOBAL__N__cee6930f_7_Loss_cu_5b0651e139nll_loss_backward_reduce_cuda_kernel_1dIdhEEvPT_PKS3_S6_PKT0_S6_bll,@function
        .size           _ZN2at6native39_GLOBAL__N__cee6930f_7_Loss_cu_5b0651e139nll_loss_backward_reduce_cuda_kernel_1dIdhEEvPT_PKS3_S6_PKT0_S6_bll,(.L_x_11179 - _ZN2at6native39_GLOBAL__N__cee6930f_7_Loss_cu_5b0651e139nll_loss_backward_reduce_cuda_kernel_1dIdhEEvPT_PKS3_S6_PKT0_S6_bll)
        .other          _ZN2at6native39_GLOBAL__N__cee6930f_7_Loss_cu_5b0651e139nll_loss_backward_reduce_cuda_kernel_1dIdhEEvPT_PKS3_S6_PKT0_S6_bll,@"STO_CUDA_ENTRY STV_DEFAULT"
_ZN2at6native39_GLOBAL__N__cee6930f_7_Loss_cu_5b0651e139nll_loss_backward_reduce_cuda_kernel_1dIdhEEvPT_PKS3_S6_PKT0_S6_bll:
        /* <DEDUP_REMOVED lines=28> */
.L_x_163:
        /* <DEDUP_REMOVED lines=23> */
[----:B------:R-:W-:Y:S05]  /*0330*/  CALL.REL.NOINC `($__internal_3_$__cuda_sm20_div_rn_f64_full) ;  /* 0x0000000000487944 */ /* 0x000fea0003c00000 */
[----:B------:R-:W-:Y:S02]  /*0340*/  IMAD.MOV.U32 R2, RZ, RZ, R12 ;  /* 0x000000ffff027224 */ /* 0x000fe400078e000c */
[----:B------:R-:W-:Y:S01]  /*0350*/  IMAD.MOV.U32 R3, RZ, RZ, R13 ;  /* 0x000000ffff037224 */ /* 0x000fe200078e000d */
[----:B------:R-:W-:Y:S06]  /*0360*/  BRA `(.L_x_165) ;  /* 0x0000000000087947 */ /* 0x000fec0003800000 */
.L_x_164:
[----:B------:R-:W0:Y:S02]  /*0370*/  LDC.64 R2, c[0x0][0x388] ;  /* 0x0000e200ff027b82 */ /* 0x000e240000000a00 */
[----:B0-----:R-:W5:Y:S02]  /*0380*/  LDG.E.64 R2, desc[UR36][R2.64] ;  /* 0x0000002402027981 */ /* 0x001f64000c1e1b00 */
.L_x_165:
[----:B------:R-:W0:Y:S08]  /*0390*/  LDC.64 R4, c[0x0][0x390] ;  /* 0x0000e400ff047b82 */ /* 0x000e300000000a00 */
[----:B------:R-:W1:Y:S01]  /*03a0*/  LDC.64 R6, c[0x0][0x380] ;  /* 0x0000e000ff067b82 */ /* 0x000e620000000a00 */
[----:B0-----:R-:W-:-:S04]  /*03b0*/  ISETP.NE.U32.AND P0, PT, R4, RZ, PT ;  /* 0x000000ff0400720c */ /* 0x001fc80003f05070 */
[----:B------:R-:W-:-:S13]  /*03c0*/  ISETP.NE.AND.EX P0, PT, R5, RZ, PT, P0 ;  /* 0x000000ff0500720c */ /* 0x000fda0003f05300 */
[----:B------:R-:W-:-:S05]  /*03d0*/  @P0 LEA R4, P1, R17, R4, 0x3 ;  /* 0x0000000411040211 */ /* 0x000fca00078218ff */
[----:B------:R-:W-:-:S06]  /*03e0*/  @P0 IMAD.X R5, RZ, RZ, R5, P1 ;  /* 0x000000ffff050224 */ /* 0x000fcc00008e0605 */
[----:B------:R-:W2:Y:S01]  /*03f0*/  @P0 LDG.E.64 R4, desc[UR36][R4.64] ;  /* 0x0000002404040981 */ /* 0x000ea2000c1e1b00 */
[----:B-----5:R-:W-:Y:S01]  /*0400*/  DADD R2, -RZ, -R2 ;  /* 0x00000000ff027229 */ /* 0x020fe20000000902 */
[----:B-1----:R-:W-:-:S05]  /*0410*/  LEA R6, P1, R17, R6, 0x3 ;  /* 0x0000000611067211 */ /* 0x002fca00078218ff */
[----:B------:R-:W-:Y:S02]  /*0420*/  IMAD.X R7, RZ, RZ, R7, P1 ;  /* 0x000000ffff077224 */ /* 0x000fe400008e0607 */
[----:B--2---:R-:W-:-:S07]  /*0430*/  @P0 DMUL R2, R2, R4 ;  /* 0x0000000402020228 */ /* 0x004fce0000000000 */
[----:B------:R-:W-:Y:S01]  /*0440*/  STG.E.64 desc[UR36][R6.64], R2 ;  /* 0x0000000206007986 */ /* 0x000fe2000c101b24 */
[----:B------:R-:W-:Y:S05]  /*0450*/  EXIT ;  /* 0x000000000000794d */ /* 0x000fea0003800000 */
        .weak           $__internal_3_$__cuda_sm20_div_rn_f64_full
        .type           $__internal_3_$__cuda_sm20_div_rn_f64_full,@function
        .size           $__internal_3_$__cuda_sm20_div_rn_f64_full,(.L_x_11179 - $__internal_3_$__cuda_sm20_div_rn_f64_full)
$__internal_3_$__cuda_sm20_div_rn_f64_full:
        /* <DEDUP_REMOVED lines=30> */
.L_x_166:
        /* <DEDUP_REMOVED lines=37> */
.L_x_167:
        /* <DEDUP_REMOVED lines=16> */
.L_x_170:
[----:B------:R-:W-:Y:S01]  /*0990*/  LOP3.LUT R13, R5, 0x80000, RZ, 0xfc, !PT ;  /* 0x00080000050d7812 */ /* 0x000fe200078efcff */
[----:B------:R-:W-:Y:S01]  /*09a0*/  IMAD.MOV.U32 R12, RZ, RZ, R4 ;  /* 0x000000ffff0c7224 */ /* 0x000fe200078e0004 */
[----:B------:R-:W-:Y:S06]  /*09b0*/  BRA `(.L_x_168) ;  /* 0x0000000000087947 */ /* 0x000fec0003800000 */
.L_x_169:
[----:B------:R-:W-:Y:S01]  /*09c0*/  LOP3.LUT R13, R7, 0x80000, RZ, 0xfc, !PT ;  /* 0x00080000070d7812 */ /* 0x000fe200078efcff */
[----:B------:R-:W-:-:S07]  /*09d0*/  IMAD.MOV.U32 R12, RZ, RZ, R6 ;  /* 0x000000ffff0c7224 */ /* 0x000fce00078e0006 */
.L_x_168:
[----:B------:R-:W-:Y:S02]  /*09e0*/  IMAD.MOV.U32 R2, RZ, RZ, R0 ;  /* 0x000000ffff027224 */ /* 0x000fe400078e0000 */
[----:B------:R-:W-:-:S04]  /*09f0*/  IMAD.MOV.U32 R3, RZ, RZ, 0x0 ;  /* 0x00000000ff037424 */ /* 0x000fc800078e00ff */
[----:B------:R-:W-:Y:S05]  /*0a00*/  RET.REL.NODEC R2 `(_ZN2at6native39_GLOBAL__N__cee6930f_7_Loss_cu_5b0651e139nll_loss_backward_reduce_cuda_kernel_1dIdhEEvPT_PKS3_S6_PKT0_S6_bll) ;  /* 0xfffffff4027c7950 */ /* 0x000fea0003c3ffff */
.L_x_171:
        /* <DEDUP_REMOVED lines=15> */
.L_x_11179:


//--------------------- .text._ZN2at6native39_GLOBAL__N__cee6930f_7_Loss_cu_5b0651e139nll_loss_backward_no_reduce_cuda_kernelIN3c108BFloat16ElEEviPKT0_NS_27GenericPackedTensorAccessorIKT_Lm1ENS_16DefaultPtrTraitsElEENS8_IS9_Lm2ESB_lEEPSA_ll --------------------------
	.section	.text._ZN2at6native39_GLOBAL__N__cee6930f_7_Loss_cu_5b0651e139nll_loss_backward_no_reduce_cuda_kernelIN3c108BFloat16ElEEviPKT0_NS_27GenericPackedTensorAccessorIKT_Lm1ENS_16DefaultPtrTraitsElEENS8_IS9_Lm2ESB_lEEPSA_ll,"ax",@progbits
	.align	128
.text._ZN2at6native39_GLOBAL__N__cee6930f_7_Loss_cu_5b0651e139nll_loss_backward_no_reduce_cuda_kernelIN3c108BFloat16ElEEviPKT0_NS_27GenericPackedTensorAccessorIKT_Lm1ENS_16DefaultPtrTraitsElEENS8_IS9_Lm2ESB_lEEPSA_ll:
        .type           _ZN2at6native39_GLOBAL__N__cee6930f_7_Loss_cu_5b0651e139nll_loss_backward_no_reduce_cuda_kernelIN3c108BFloat16ElEEviPKT0_NS_27GenericPackedTensorAccessorIKT_Lm1ENS_16DefaultPtrTraitsElEENS8_IS9_Lm2ESB_lEEPSA_ll,@function
        .size           _ZN2at6native39_GLOBAL__N__cee6930f_7_Loss_cu_5b0651e139nll_loss_backward_no_reduce_cuda_kernelIN3c108BFloat16ElEEviPKT0_NS_27GenericPackedTensorAccessorIKT_Lm1ENS_16DefaultPtrTraitsElEENS8_IS9_Lm2ESB_lEEPSA_ll,(.L_x_11181 - _ZN2at6native39_GLOBAL__N__cee6930f_7_Loss_cu_5b0651e139nll_loss_backward_no_reduce_cuda_kernelIN3c108BFloat16ElEEviPKT0_NS_27GenericPackedTensorAccessorIKT_Lm1ENS_16DefaultPtrTraitsElEENS8_IS9_Lm2ESB_lEEPSA_ll)
        .other          _ZN2at6native39_GLOBAL__N__cee6930f_7_Loss_cu_5b0651e139nll_loss_backward_no_reduce_cuda_kernelIN3c108BFloat16ElEEviPKT0_NS_27GenericPackedTensorAccessorIKT_Lm1ENS_16DefaultPtrTraitsElEENS8_IS9_Lm2ESB_lEEPSA_ll,@"STO_CUDA_ENTRY STV_DEFAULT"
_ZN2at6native39_GLOBAL__N__cee6930f_7_Loss_cu_5b0651e139nll_loss_backward_no_reduce_cuda_kernelIN3c108BFloat16ElEEviPKT0_NS_27GenericPackedTensorAccessorIKT_Lm1ENS_16DefaultPtrTraitsElEENS8_IS9_Lm2ESB_lEEPSA_ll:
[----:B------:R-:W0:Y:S01]  /*0000*/  LDC R1, c[0x0][0x37c] ;  /* 0x0000df00ff017b82 */ /* 0x000e220000000800 */
[----:B------:R-:W1:Y:S07]  /*0010*/  S2R R2, SR_TID.X ;  /* 0x0000000000027919 */ /* 0x000e6e0000002100 */
[----:B------:R-:W1:Y:S01]  /*0020*/  S2UR UR4, SR_CTAID.X ;  /* 0x00000000000479c3 */ /* 0x000e620000002500 */
[----:B------:R-:W2:Y:S01]  /*0030*/  LDCU UR5, c[0x0][0x380] ;  /* 0x00007000ff0577ac */ /* 0x000ea20008000800 */
[----:B------:R-:W-:-:S06]  /*0040*/  IMAD.MOV.U32 R3, RZ, RZ, RZ ;  /* 0x000000ffff037224 */ /* 0x000fcc00078e00ff */
[----:B------:R-:W1:Y:S01]  /*0050*/  LDC R19, c[0x0][0x360] ;  /* 0x0000d800ff137b82 */ /* 0x000e620000000800 */
[----:B--2---:R-:W-:-:S06]  /*0060*/  USHF.R.S32.HI UR6, URZ, 0x1f, UR5 ;  /* 0x0000001fff067899 */ /* 0x004fcc0008011405 */
[----:B------:R-:W-:Y:S02]  /*0070*/  IMAD.U32 R36, RZ, RZ, UR6 ;  /* 0x00000006ff247e24 */ /* 0x000fe4000f8e00ff */
[----:B-1----:R-:W-:-:S03]  /*0080*/  IMAD.WIDE.U32 R2, R19, UR4, R2 ;  /* 0x0000000413027c25 */ /* 0x002fc6000f8e0002 */
[----:B------:R-:W-:-:S04]  /*0090*/  ISETP.GE.U32.AND P0, PT, R2, UR5, PT ;  /* 0x0000000502007c0c */ /* 0x000fc8000bf06070 */
[----:B------:R-:W-:-:S13]  /*00a0*/  ISETP.GE.AND.EX P0, PT, R3, UR6, PT, P0 ;  /* 0x0000000603007c0c */ /* 0x000fda000bf06300 */
[----:B0-----:R-:W-:Y:S05]  /*00b0*/  @P0 EXIT ;  /* 0x000000000000094d */ /* 0x001fea0003800000 */
[----:B------:R-:W0:Y:S01]  /*00c0*/  LDCU.64 UR6, c[0x0][0x3d0] ;  /* 0x00007a00ff0677ac */ /* 0x000e220008000a00 */
[----:B------:R-:W-:Y:S01]  /*00d0*/  IMAD.MOV.U32 R17, RZ, RZ, R3 ;  /* 0x000000ffff117224 */ /* 0x000fe200078e0003 */
[----:B------:R-:W1:Y:S01]  /*00e0*/  LDCU UR4, c[0x0][0x370] ;  /* 0x00006e00ff0477ac */ /* 0x000e620008000800 */
[----:B------:R-:W2:Y:S01]  /*00f0*/  LDCU.64 UR36, c[0x0][0x358] ;  /* 0x00006b00ff2477ac */ /* 0x000ea20008000a00 */
[----:B0-----:R-:W-:-:S04]  /*0100*/  UISETP.NE.U32.AND UP0, UPT, UR6, URZ, UPT ;  /* 0x000000ff0600728c */ /* 0x001fc8000bf05070 */
[----:B------:R-:W-:Y:S01]  /*0110*/  UISETP.NE.AND.EX UP0, UPT, UR7, URZ, UPT, UP0 ;  /* 0x000000ff0700728c */ /* 0x000fe2000bf05300 */
[----:B-1----:R-:W-:Y:S01]  /*0120*/  IMAD R19, R19, UR4, RZ ;  /* 0x0000000413137c24 */ /* 0x002fe2000f8e02ff */
[----:B------:R-:W-:-:S07]  /*0130*/  UMOV UR4, URZ ;  /* 0x000000ff00047c82 */ /* 0x000fce0008000000 */
[----:B--2---:R-:W-:Y:S05]  /*0140*/  BRA.U UP0, `(.L_x_172) ;  /* 0x0000001500d07547 */ /* 0x004fea000b800000 */
[----:B------:R-:W-:Y:S01]  /*0150*/  IADD3 R4, P0, PT, R19, R2, RZ ;  /* 0x0000000213047210 */ /* 0x000fe20007f1e0ff */
[----:B------:R-:W-:Y:S01]  /*0160*/  USHF.R.S32.HI UR6, URZ, 0x1f, UR5 ;  /* 0x0000001fff067899 */ /* 0x000fe20008011405 */
[----:B------:R-:W-:Y:S02]  /*0170*/  BSSY.RECONVERGENT B0, `(.L_x_173) ;  /* 0x0000026000007945 */ /* 0x000fe40003800200 */
[C---:B------:R-:W-:Y:S01]  /*0180*/  ISETP.GT.U32.AND P1, PT, R4.reuse, UR5, PT ;  /* 0x0000000504007c0c */ /* 0x040fe2000bf24070 */
[----:B------:R-:W-:Y:S01]  /*0190*/  IMAD.X R6, RZ, RZ, R17, P0 ;  /* 0x000000ffff067224 */ /* 0x000fe200000e0611 */
[----:B------:R-:W-:-:S04]  /*01a0*/  ISETP.GE.U32.AND P0, PT, R4, UR5, PT ;  /* 0x0000000504007c0c */ /* 0x000fc8000bf06070 */
[C---:B------:R-:W-:Y:S02]  /*01b0*/  ISETP.GT.U32.AND.EX P1, PT, R6.reuse, UR6, PT, P1 ;  /* 0x0000000606007c0c */ /* 0x040fe4000bf24110 */
[----:B------:R-:W-:Y:S02]  /*01c0*/  ISETP.GE.U32.AND.EX P0, PT, R6, UR6, PT, P0 ;  /* 0x0000000606007c0c */ /* 0x000fe4000bf06100 */
[----:B------:R-:W-:Y:S02]  /*01d0*/  SEL R0, R4, UR5, P1 ;  /* 0x0000000504007c07 */ /* 0x000fe40008800000 */
[----:B------:R-:W-:Y:S02]  /*01e0*/  SEL R33, RZ, 0x1, P0 ;  /* 0x00000001ff217807 */ /* 0x000fe40000000000 */
[----:B------:R-:W-:Y:S02]  /*01f0*/  SEL R3, R6, UR6, P1 ;  /* 0x0000000606037c07 */ /* 0x000fe40008800000 */
[----:B------:R-:W-:-:S04]  /*0200*/  IADD3 R8, P0, P1, R0, -R4, -R33 ;  /* 0x8000000400087210 */ /* 0x000fc8000791e821 */
[----:B------:R-:W-:-:S04]  /*0210*/  IADD3.X R4, PT, PT, R3, -0x1, ~R6, P0, P1 ;  /* 0xffffffff03047810 */ /* 0x000fc800007e2c06 */
[----:B------:R-:W-:-:S13]  /*0220*/  ISETP.NE.U32.AND P0, PT, R4, RZ, PT ;  /* 0x000000ff0400720c */ /* 0x000fda0003f05070 */
[----:B------:R-:W-:Y:S05]  /*0230*/  @P0 BRA `(.L_x_174) ;  /* 0x0000000000500947 */ /* 0x000fea0003800000 */
[----:B------:R-:W0:Y:S01]  /*0240*/  I2F.U32.RP R0, R19 ;  /* 0x0000001300007306 */ /* 0x000e220000209000 */
[----:B------:R-:W-:Y:S01]  /*0250*/  IMAD.MOV R3, RZ, RZ, -R19 ;  /* 0x000000ffff037224 */ /* 0x000fe200078e0a13 */
[----:B------:R-:W-:-:S06]  /*0260*/  ISETP.NE.U32.AND P2, PT, R19, RZ, PT ;  /* 0x000000ff1300720c */ /* 0x000fcc0003f45070 */
[----:B0-----:R-:W0:Y:S02]  /*0270*/  MUFU.RCP R0, R0 ;  /* 0x0000000000007308 */ /* 0x001e240000001000 */
[----:B0-----:R-:W-:-:S06]  /*0280*/  IADD3 R4, PT, PT, R0, 0xffffffe, RZ ;  /* 0x0ffffffe00047810 */ /* 0x001fcc0007ffe0ff */
[----:B------:R0:W1:Y:S02]  /*0290*/  F2I.FTZ.U32.TRUNC.NTZ R5, R4 ;  /* 0x0000000400057305 */ /* 0x000064000021f000 */
[----:B0-----:R-:W-:Y:S02]  /*02a0*/  IMAD.MOV.U32 R4, RZ, RZ, RZ ;  /* 0x000000ffff047224 */ /* 0x001fe400078e00ff */
[----:B-1----:R-:W-:-:S04]  /*02b0*/  IMAD R3, R3, R5, RZ ;  /* 0x0000000503037224 */ /* 0x002fc800078e02ff */
[----:B------:R-:W-:-:S06]  /*02c0*/  IMAD.HI.U32 R5, R5, R3, R4 ;  /* 0x0000000305057227 */ /* 0x000fcc00078e0004 */
[----:B------:R-:W-:-:S04]  /*02d0*/  IMAD.HI.U32 R4, R5, R8, RZ ;  /* 0x0000000805047227 */ /* 0x000fc800078e00ff */
[----:B------:R-:W-:Y:S02]  /*02e0*/  IMAD.MOV R6, RZ, RZ, -R4 ;  /* 0x000000ffff067224 */ /* 0x000fe400078e0a04 */
[----:B------:R-:W-:Y:S02]  /*02f0*/  IMAD.MOV.U32 R5, RZ, RZ, RZ ;  /* 0x000000ffff057224 */ /* 0x000fe400078e00ff */
[----:B------:R-:W-:-:S05]  /*0300*/  IMAD R6, R19, R6, R8 ;  /* 0x0000000613067224 */ /* 0x000fca00078e0208 */
[----:B------:R-:W-:-:S13]  /*0310*/  ISETP.GE.U32.AND P0, PT, R6, R19, PT ;  /* 0x000000130600720c */ /* 0x000fda0003f06070 */
[----:B------:R-:W-:Y:S01]  /*0320*/  @P0 IMAD.IADD R6, R6, 0x1, -R19 ;  /* 0x0000000106060824 */ /* 0x000fe200078e0a13 */
[----:B------:R-:W-:-:S04]  /*0330*/  @P0 IADD3 R4, PT, PT, R4, 0x1, RZ ;  /* 0x0000000104040810 */ /* 0x000fc80007ffe0ff */
[----:B------:R-:W-:-:S13]  /*0340*/  ISETP.GE.U32.AND P1, PT, R6, R19, PT ;  /* 0x000000130600720c */ /* 0x000fda0003f26070 */
[----:B------:R-:W-:Y:S01]  /*0350*/  @P1 VIADD R4, R4, 0x1 ;  /* 0x0000000104041836 */ /* 0x000fe20000000000 */
[----:B------:R-:W-:Y:S01]  /*0360*/  @!P2 LOP3.LUT R4, RZ, R19, RZ, 0x33, !PT ;  /* 0x00000013ff04a212 */ /* 0x000fe200078e33ff */
[----:B------:R-:W-:Y:S06]  /*0370*/  BRA `(.L_x_175) ;  /* 0x0000000000147947 */ /* 0x000fec0003800000 */
.L_x_174:
[----:B------:R-:W-:Y:S01]  /*0380*/  IMAD.MOV.U32 R3, RZ, RZ, R8 ;  /* 0x000000ffff037224 */ /* 0x000fe200078e0008 */
[----:B------:R-:W-:-:S07]  /*0390*/  MOV R0, 0x3b0 ;  /* 0x000003b000007802 */ /* 0x000fce0000000f00 */
[----:B------:R-:W-:Y:S05]  /*03a0*/  CALL.REL.NOINC `($__internal_4_$__cuda_sm20_div_u64) ;  /* 0x0000002c00a87944 */ /* 0x000fea0003c00000 */
[----:B------:R-:W-:Y:S01]  /*03b0*/  IMAD.MOV.U32 R4, RZ, RZ, R3 ;  /* 0x000000ffff047224 */ /* 0x000fe200078e0003 */
[----:B------:R-:W-:-:S07]  /*03c0*/  MOV R5, R6 ;  /* 0x0000000600057202 */ /* 0x000fce0000000f00 */
.L_x_175:
[----:B------:R-:W-:Y:S05]  /*03d0*/  BSYNC.RECONVERGENT B0 ;  /* 0x0000000000007941 */ /* 0x000fea0003800200 */
.L_x_173:
[----:B------:R-:W-:Y:S01]  /*03e0*/  IADD3 R33, P1, PT, R4, R33, RZ ;  /* 0x0000002104217210 */ /* 0x000fe20007f3e0ff */
[----:B------:R-:W0:Y:S01]  /*03f0*/  LDCU.64 UR4, c[0x0][0x3a8] ;  /* 0x00007500ff0477ac */ /* 0x000e220008000a00 */
[----:B------:R-:W-:Y:S02]  /*0400*/  BSSY.RECONVERGENT B8, `(.L_x_176) ;  /* 0x0000063000087945 */ /* 0x000fe40003800200 */
[----:B------:R-:W-:Y:S01]  /*0410*/  LOP3.LUT R0, R33, 0x3, RZ, 0xc0, !PT ;  /* 0x0000000321007812 */ /* 0x000fe200078ec0ff */
[----:B------:R-:W1:Y:S01]  /*0420*/  LDCU.64 UR62, c[0x0][0x3e0] ;  /* 0x00007c00ff3e77ac */ /* 0x000e620008000a00 */
[----:B------:R-:W-:Y:S02]  /*0430*/  IMAD.X R29, RZ, RZ, R5, P1 ;  /* 0x000000ffff1d7224 */ /* 0x000fe400008e0605 */
[----:B------:R-:W-:Y:S01]  /*0440*/  ISETP.NE.U32.AND P0, PT, R0, 0x3, PT ;  /* 0x000000030000780c */ /* 0x000fe20003f05070 */
[----:B------:R-:W2:Y:S03]  /*0450*/  LDCU.64 UR60, c[0x0][0x3e0] ;  /* 0x00007c00ff3c77ac */ /* 0x000ea60008000a00 */
[----:B------:R-:W-:Y:S01]  /*0460*/  ISETP.NE.AND.EX P0, PT, RZ, RZ, PT, P0 ;  /* 0x000000ffff00720c */ /* 0x000fe20003f05300 */
[----:B------:R-:W3:Y:S01]  /*0470*/  LDCU.64 UR58, c[0x0][0x3d8] ;  /* 0x00007b00ff3a77ac */ /* 0x000ee20008000a00 */
[----:B------:R-:W4:Y:S01]  /*0480*/  LDCU.64 UR56, c[0x0][0x3d8] ;  /* 0x00007b00ff3877ac */ /* 0x000f220008000a00 */
[----:B0-----:R-:W-:Y:S01]  /*0490*/  IMAD.U32 R32, RZ, RZ, UR4 ;  /* 0x00000004ff207e24 */ /* 0x001fe2000f8e00ff */
[----:B------:R-:W0:Y:S01]  /*04a0*/  LDCU.64 UR54, c[0x0][0x390] ;  /* 0x00007200ff3677ac */ /* 0x000e220008000a00 */
[----:B------:R-:W-:Y:S01]  /*04b0*/  IMAD.U32 R31, RZ, RZ, UR5 ;  /* 0x00000005ff1f7e24 */ /* 0x000fe2000f8e00ff */
[----:B------:R-:W0:Y:S01]  /*04c0*/  LDCU.64 UR52, c[0x0][0x3c0] ;  /* 0x00007800ff3477ac */ /* 0x000e220008000a00 */
[----:B------:R-:W0:Y:S01]  /*04d0*/  LDCU.64 UR42, c[0x0][0x3a0] ;  /* 0x00007400ff2a77ac */ /* 0x000e220008000a00 */
[----:B------:R-:W0:Y:S01]  /*04e0*/  LDCU.64 UR40, c[0x0][0x388] ;  /* 0x00007100ff2877ac */ /* 0x000e220008000a00 */
[----:B------:R-:W0:Y:S01]  /*04f0*/  LDCU.64 UR38, c[0x0][0x3c8] ;  /* 0x00007900ff2677ac */ /* 0x000e220008000a00 */
[----:B------:R-:W0:Y:S01]  /*0500*/  LDCU.128 UR44, c[0x0][0x3c0] ;  /* 0x00007800ff2c77ac */ /* 0x000e220008000c00 */
[----:B------:R-:W0:Y:S02]  /*0510*/  LDCU.128 UR48, c[0x0][0x3a0] ;  /* 0x00007400ff3077ac */ /* 0x000e240008000c00 */
[----:B-12---:R-:W-:Y:S05]  /*0520*/  @!P0 BRA `(.L_x_177) ;  /* 0x0000000400408947 */ /* 0x006fea0003800000 */
[----:B------:R-:W1:Y:S01]  /*0530*/  LDCU.64 UR6, c[0x0][0x3a0] ;  /* 0x00007400ff0677ac */ /* 0x000e620008000a00 */
[----:B------:R-:W-:Y:S02]  /*0540*/  VIADD R16, R33, 0x1 ;  /* 0x0000000121107836 */ /* 0x000fe40000000000 */
[----:B------:R-:W-:Y:S01]  /*0550*/  IMAD.MOV.U32 R18, RZ, RZ, RZ ;  /* 0x000000ffff127224 */ /* 0x000fe200078e00ff */
[----:B------:R-:W2:Y:S02]  /*0560*/  LDCU.64 UR4, c[0x0][0x3c0] ;  /* 0x00007800ff0477ac */ /* 0x000ea40008000a00 */
[----:B------:R-:W-:Y:S01]  /*0570*/  LOP3.LUT R16, R16, 0x3, RZ, 0xc0, !PT ;  /* 0x0000000310107812 */ /* 0x000fe200078ec0ff */
[----:B------:R-:W5:Y:S01]  /*0580*/  LDCU.64 UR10, c[0x0][0x388] ;  /* 0x00007100ff0a77ac */ /* 0x000f620008000a00 */
[----:B------:R-:W3:Y:S01]  /*0590*/  LDCU.64 UR8, c[0x0][0x390] ;  /* 0x00007200ff0877ac */ /* 0x000ee20008000a00 */
[----:B-1----:R-:W-:Y:S02]  /*05a0*/  IMAD R7, R17, UR6, RZ ;  /* 0x0000000611077c24 */ /* 0x002fe4000f8e02ff */
[----:B------:R-:W-:-:S04]  /*05b0*/  IMAD.WIDE.U32 R4, R2, UR6, RZ ;  /* 0x0000000602047c25 */ /* 0x000fc8000f8e00ff */
[----:B--2---:R-:W-:Y:S02]  /*05c0*/  IMAD R3, R17, UR4, RZ ;  /* 0x0000000411037c24 */ /* 0x004fe4000f8e02ff */
[C---:B------:R-:W-:Y:S01]  /*05d0*/  IMAD R7, R2.reuse, UR7, R7 ;  /* 0x0000000702077c24 */ /* 0x040fe2000f8e0207 */
[C---:B-----5:R-:W-:Y:S01]  /*05e0*/  LEA R30, P1, R2.reuse, UR10, 0x3 ;  /* 0x0000000a021e7c11 */ /* 0x060fe2000f8218ff */
[----:B------:R-:W-:Y:S01]  /*05f0*/  IMAD.WIDE.U32 R26, R2, UR4, RZ ;  /* 0x00000004021a7c25 */ /* 0x000fe2000f8e00ff */
[----:B---3--:R-:W-:-:S03]  /*0600*/  LEA R28, P0, R4, UR8, 0x1 ;  /* 0x00000008041c7c11 */ /* 0x008fc6000f8008ff */
[C---:B------:R-:W-:Y:S01]  /*0610*/  IMAD R3, R2.reuse, UR5, R3 ;  /* 0x0000000502037c24 */ /* 0x040fe2000f8e0203 */
[----:B------:R-:W-:Y:S01]  /*0620*/  LEA.HI.X R24, R2, UR11, R17, 0x3, P1 ;  /* 0x0000000b02187c11 */ /* 0x000fe200088f1c11 */
[----:B------:R-:W-:-:S03]  /*0630*/  IMAD.IADD R25, R5, 0x1, R7 ;  /* 0x0000000105197824 */ /* 0x000fc600078e0207 */
[----:B------:R-:W-:Y:S02]  /*0640*/  IADD3 R27, PT, PT, R27, R3, RZ ;  /* 0x000000031b1b7210 */ /* 0x000fe40007ffe0ff */
[----:B------:R-:W-:-:S07]  /*0650*/  LEA.HI.X R25, R4, UR9, R25, 0x1, P0 ;  /* 0x0000000904197c11 */ /* 0x000fce00080f0c19 */
.L_x_182:
[----:B------:R-:W-:Y:S02]  /*0660*/  IMAD.MOV.U32 R4, RZ, RZ, R30 ;  /* 0x000000ffff047224 */ /* 0x000fe400078e001e */
[----:B------:R-:W-:-:S05]  /*0670*/  IMAD.MOV.U32 R5, RZ, RZ, R24 ;  /* 0x000000ffff057224 */ /* 0x000fca00078e0018 */
[----:B------:R-:W2:Y:S01]  /*0680*/  LDG.E.64 R22, desc[UR36][R4.64] ;  /* 0x0000002404167981 */ /* 0x000ea2000c1e1b00 */
[----:B------:R-:W-:Y:S01]  /*0690*/  BSSY.RECONVERGENT B7, `(.L_x_178) ;  /* 0x000002a000077945 */ /* 0x000fe20003800200 */
[----:B--2---:R-:W-:-:S04]  /*06a0*/  ISETP.NE.U32.AND P0, PT, R22, UR62, PT ;  /* 0x0000003e16007c0c */ /* 0x004fc8000bf05070 */
        /* <DEDUP_REMOVED lines=9> */
[----:B------:R-:W1:Y:S01]  /*0740*/  LDCU.64 UR4, c[0x4][0x2d8] ;  /* 0x01005b00ff0477ac */ /* 0x000e620008000a00 */
[----:B------:R-:W-:Y:S02]  /*0750*/  IMAD.MOV.U32 R8, RZ, RZ, 0x1ad ;  /* 0x000001adff087424 */ /* 0x000fe400078e00ff */
[----:B------:R-:W-:Y:S01]  /*0760*/  IMAD.MOV.U32 R12, RZ, RZ, 0x1 ;  /* 0x00000001ff0c7424 */ /* 0x000fe200078e00ff */
[----:B------:R-:W2:Y:S01]  /*0770*/  LDCU.64 UR6, c[0x4][0x2d0] ;  /* 0x01005a00ff0677ac */ /* 0x000ea20008000a00 */
[----:B------:R-:W3:Y:S01]  /*0780*/  LDC.64 R14, c[0x4][R14] ;  /* 0x010000000e0e7b82 */ /* 0x000ee20000000a00 */
[----:B------:R-:W-:Y:S01]  /*0790*/  IMAD.MOV.U32 R13, RZ, RZ, RZ ;  /* 0x000000ffff0d7224 */ /* 0x000fe200078e00ff */
[----:B------:R-:W5:Y:S01]  /*07a0*/  LDCU.64 UR8, c[0x4][0x160] ;  /* 0x01002c00ff0877ac */ /* 0x000f620008000a00 */
[----:B-1----:R-:W-:Y:S01]  /*07b0*/  MOV R4, UR4 ;  /* 0x0000000400047c02 */ /* 0x002fe20008000f00 */
[----:B------:R-:W-:-:S02]  /*07c0*/  IMAD.U32 R5, RZ, RZ, UR5 ;  /* 0x00000005ff057e24 */ /* 0x000fc4000f8e00ff */
[----:B--2---:R-:W-:Y:S02]  /*07d0*/  IMAD.U32 R6, RZ, RZ, UR6 ;  /* 0x00000006ff067e24 */ /* 0x004fe4000f8e00ff */
[----:B------:R-:W-:Y:S02]  /*07e0*/  IMAD.U32 R7, RZ, RZ, UR7 ;  /* 0x00000007ff077e24 */ /* 0x000fe4000f8e00ff */
[----:B-----5:R-:W-:Y:S01]  /*07f0*/  IMAD.U32 R10, RZ, RZ, UR8 ;  /* 0x00000008ff0a7e24 */ /* 0x020fe2000f8e00ff */
[----:B------:R-:W-:-:S07]  /*0800*/  MOV R11, UR9 ;  /* 0x00000009000b7c02 */ /* 0x000fce0008000f00 */
[----:B------:R-:W-:-:S07]  /*0810*/  LEPC R20, `(.L_x_181) ;  /* 0x000000001014794e */ /* 0x000fce0000000000 */
[----:B0--34-:R-:W-:Y:S05]  /*0820*/  CALL.ABS.NOINC R14 ;  /* 0x000000000e007343 */ /* 0x019fea0003c00000 */
.L_x_181:
[----:B0---4-:R-:W-:Y:S05]  /*0830*/  BSYNC.RECONVERGENT B6 ;  /* 0x0000000000067941 */ /* 0x011fea0003800200 */
.L_x_180:
[----:B------:R-:W-:Y:S01]  /*0840*/  IMAD.MOV.U32 R8, RZ, RZ, R28 ;  /* 0x000000ffff087224 */ /* 0x000fe200078e001c */
[----:B------:R-:W-:Y:S02]  /*0850*/  MOV R9, R25 ;  /* 0x0000001900097202 */ /* 0x000fe40000000f00 */
[----:B------:R-:W-:Y:S02]  /*0860*/  R2UR UR5, R32 ;  /* 0x00000000200572ca */ /* 0x000fe400000e0000 */
[----:B------:R-:W-:Y:S01]  /*0870*/  R2UR UR4, R31 ;  /* 0x000000001f0472ca */ /* 0x000fe200000e0000 */
[----:B------:R-:W2:Y:S01]  /*0880*/  LDG.E.U16 R0, desc[UR36][R8.64] ;  /* 0x0000002408007981 */ /* 0x000ea2000c1e1500 */
[----:B------:R-:W-:Y:S02]  /*0890*/  IMAD R3, R23, UR38, RZ ;  /* 0x0000002617037c24 */ /* 0x000fe4000f8e02ff */
[----:B------:R-:W-:-:S04]  /*08a0*/  IMAD.WIDE.U32 R4, R22, UR38, R26 ;  /* 0x0000002616047c25 */ /* 0x000fc8000f8e001a */
[----:B------:R-:W-:-:S03]  /*08b0*/  IMAD R3, R22, UR39, R3 ;  /* 0x0000002716037c24 */ /* 0x000fc6000f8e0203 */
[----:B------:R-:W-:Y:S01]  /*08c0*/  LEA R6, P0, R4, UR5, 0x1 ;  /* 0x0000000504067c11 */ /* 0x000fe2000f8008ff */
[----:B------:R-:W-:-:S05]  /*08d0*/  IMAD.IADD R3, R5, 0x1, R3 ;  /* 0x0000000105037824 */ /* 0x000fca00078e0203 */
[----:B------:R-:W-:Y:S01]  /*08e0*/  LEA.HI.X R7, R4, UR4, R3, 0x1, P0 ;  /* 0x0000000404077c11 */ /* 0x000fe200080f0c03 */
[----:B--2---:R-:W-:-:S04]  /*08f0*/  IMAD.U32 R0, R0, 0x10000, RZ ;  /* 0x0001000000007824 */ /* 0x004fc800078e00ff */
[----:B------:R-:W-:-:S05]  /*0900*/  FADD.FTZ R0, -R0, -RZ ;  /* 0x800000ff00007221 */ /* 0x000fca0000010100 */
[----:B------:R-:W-:-:S05]  /*0910*/  F2FP.BF16.F32.PACK_AB R0, RZ, R0 ;  /* 0x00000000ff00723e */ /* 0x000fca00000010ff */
[----:B------:R1:W-:Y:S02]  /*0920*/  STG.E.U16 desc[UR36][R6.64], R0 ;  /* 0x0000000006007986 */ /* 0x0003e4000c101524 */
.L_x_179:
[----:B0---4-:R-:W-:Y:S05]  /*0930*/  BSYNC.RECONVERGENT B7 ;  /* 0x0000000000077941 */ /* 0x011fea0003800200 */
.L_x_178:
[----:B------:R-:W-:Y:S01]  /*0940*/  IADD3 R16, P0, PT, R16, -0x1, RZ ;  /* 0xffffffff10107810 */ /* 0x000fe20007f1e0ff */
[C---:B------:R-:W-:Y:S01]  /*0950*/  IMAD.WIDE.U32 R4, R19.reuse, UR42, RZ ;  /* 0x0000002a13047c25 */ /* 0x040fe2000f8e00ff */
[C---:B------:R-:W-:Y:S02]  /*0960*/  IADD3 R2, P2, PT, R19.reuse, R2, RZ ;  /* 0x0000000213027210 */ /* 0x040fe40007f5e0ff */
[----:B------:R-:W-:Y:S01]  /*0970*/  IADD3.X R18, PT, PT, R18, -0x1, RZ, P0, !PT ;  /* 0xffffffff12127810 */ /* 0x000fe200007fe4ff */
[C---:B-1----:R-:W-:Y:S01]  /*0980*/  IMAD R0, R19.reuse, UR43, R5 ;  /* 0x0000002b13007c24 */ /* 0x042fe2000f8e0205 */
[----:B------:R-:W-:Y:S01]  /*0990*/  ISETP.NE.U32.AND P0, PT, R16, RZ, PT ;  /* 0x000000ff1000720c */ /* 0x000fe20003f05070 */
[C---:B------:R-:W-:Y:S01]  /*09a0*/  IMAD.WIDE.U32 R26, R19.reuse, UR52, R26 ;  /* 0x00000034131a7c25 */ /* 0x040fe2000f8e001a */
[C---:B------:R-:W-:Y:S02]  /*09b0*/  LEA R30, P1, R19.reuse, R30, 0x3 ;  /* 0x0000001e131e7211 */ /* 0x040fe400078218ff */
[----:B------:R-:W-:Y:S01]  /*09c0*/  ISETP.NE.AND.EX P0, PT, R18, RZ, PT, P0 ;  /* 0x000000ff1200720c */ /* 0x000fe20003f05300 */
[C---:B------:R-:W-:Y:S01]  /*09d0*/  IMAD R27, R19.reuse, UR53, R27 ;  /* 0x00000035131b7c24 */ /* 0x040fe2000f8e021b */
[----:B------:R-:W-:Y:S01]  /*09e0*/  LEA R28, P3, R4, R28, 0x1 ;  /* 0x0000001c041c7211 */ /* 0x000fe200078608ff */
[----:B------:R-:W-:Y:S01]  /*09f0*/  IMAD.X R17, RZ, RZ, R17, P2 ;  /* 0x000000ffff117224 */ /* 0x000fe200010e0611 */
[----:B------:R-:W-:-:S02]  /*0a00*/  LEA.HI.X R24, R19, R24, RZ, 0x3, P1 ;  /* 0x0000001813187211 */ /* 0x000fc400008f1cff */
[----:B------:R-:W-:-:S07]  /*0a10*/  LEA.HI.X R25, R4, R25, R0, 0x1, P3 ;  /* 0x0000001904197211 */ /* 0x000fce00018f0c00 */
[----:B------:R-:W-:Y:S05]  /*0a20*/  @P0 BRA `(.L_x_182) ;  /* 0xfffffffc000c0947 */ /* 0x000fea000383ffff */
.L_x_177:
[----:B0--34-:R-:W-:Y:S05]  /*0a30*/  BSYNC.RECONVERGENT B8 ;  /* 0x0000000000087941 */ /* 0x019fea0003800200 */
.L_x_176:
[----:B------:R-:W-:-:S04]  /*0a40*/  ISETP.GE.U32.AND P0, PT, R33, 0x3, PT ;  /* 0x000000032100780c */ /* 0x000fc80003f06070 */
[----:B------:R-:W-:-:S13]  /*0a50*/  ISETP.GE.U32.AND.EX P0, PT, R29, RZ, PT, P0 ;  /* 0x000000ff1d00720c */ /* 0x000fda0003f06100 */
[----:B------:R-:W-:Y:S05]  /*0a60*/  @!P0 EXIT ;  /* 0x000000000000894d */ /* 0x000fea0003800000 */
[----:B------:R-:W-:Y:S01]  /*0a70*/  BSSY.RECONVERGENT B8, `(.L_x_183) ;  /* 0x00000e0000087945 */ /* 0x000fe20003800200 */
[----:B------:R-:W-:Y:S01]  /*0a80*/  IMAD.SHL.U32 R29, R19, 0x8, RZ ;  /* 0x00000008131d7824 */ /* 0x000fe200078e00ff */
[----:B------:R-:W-:-:S07]  /*0a90*/  SHF.R.U32.HI R27, RZ, 0x1d, R19 ;  /* 0x0000001dff1b7819 */ /* 0x000fce0000011613 */
.L_x_200:
[----:B------:R-:W-:-:S04]  /*0aa0*/  LEA R24, P0, R2, UR40, 0x3 ;  /* 0x0000002802187c11 */ /* 0x000fc8000f8018ff */
[----:B------:R-:W-:-:S05]  /*0ab0*/  LEA.HI.X R25, R2, UR41, R17, 0x3, P0 ;  /* 0x0000002902197c11 */ /* 0x000fca00080f1c11 */
[----:B------:R-:W2:Y:S01]  /*0ac0*/  LDG.E.64 R22, desc[UR36][R24.64] ;  /* 0x0000002418167981 */ /* 0x000ea2000c1e1b00 */
[----:B------:R-:W-:Y:S01]  /*0ad0*/  BSSY.RECONVERGENT B7, `(.L_x_184) ;  /* 0x0000030000077945 */ /* 0x000fe20003800200 */
[----:B--2---:R-:W-:-:S04]  /*0ae0*/  ISETP.NE.U32.AND P0, PT, R22, UR60, PT ;  /* 0x0000003c16007c0c */ /* 0x004fc8000bf05070 */
[----:B------:R-:W-:-:S13]  /*0af0*/  ISETP.NE.AND.EX P0, PT, R23, UR61, PT, P0 ;  /* 0x0000003d17007c0c */ /* 0x000fda000bf05300 */
[----:B0-----:R-:W-:Y:S05]  /*0b00*/  @!P0 BRA `(.L_x_185) ;  /* 0x0000000000b08947 */ /* 0x001fea0003800000 */
        /* <DEDUP_REMOVED lines=18> */
[----:B---3--:R-:W-:Y:S01]  /*0c30*/  IMAD.U32 R10, RZ, RZ, UR8 ;  /* 0x00000008ff0a7e24 */ /* 0x008fe2000f8e00ff */
[----:B------:R-:W-:-:S07]  /*0c40*/  MOV R11, UR9 ;  /* 0x00000009000b7c02 */ /* 0x000fce0008000f00 */
[----:B------:R-:W-:-:S07]  /*0c50*/  LEPC R20, `(.L_x_187) ;  /* 0x000000001014794e */ /* 0x000fce0000000000 */
[----:B--2---:R-:W-:Y:S05]  /*0c60*/  CALL.ABS.NOINC R14 ;  /* 0x000000000e007343 */ /* 0x004fea0003c00000 */
.L_x_187:
[----:B------:R-:W-:Y:S05]  /*0c70*/  BSYNC.RECONVERGENT B6 ;  /* 0x0000000000067941 */ /* 0x000fea0003800200 */
.L_x_186:
[----:B------:R-:W-:Y:S02]  /*0c80*/  IMAD R3, R17, UR48, RZ ;  /* 0x0000003011037c24 */ /* 0x000fe4000f8e02ff */
[----:B------:R-:W-:-:S04]  /*0c90*/  IMAD.WIDE.U32 R4, R2, UR48, RZ ;  /* 0x0000003002047c25 */ /* 0x000fc8000f8e00ff */
[----:B------:R-:W-:Y:S01]  /*0ca0*/  IMAD R3, R2, UR49, R3 ;  /* 0x0000003102037c24 */ /* 0x000fe2000f8e0203 */
[----:B------:R-:W-:-:S03]  /*0cb0*/  LEA R6, P0, R4, UR54, 0x1 ;  /* 0x0000003604067c11 */ /* 0x000fc6000f8008ff */
[----:B------:R-:W-:-:S05]  /*0cc0*/  IMAD.IADD R3, R5, 0x1, R3 ;  /* 0x0000000105037824 */ /* 0x000fca00078e0203 */
[----:B------:R-:W-:-:S05]  /*0cd0*/  LEA.HI.X R7, R4, UR55, R3, 0x1, P0 ;  /* 0x0000003704077c11 */ /* 0x000fca00080f0c03 */
[----:B------:R-:W2:Y:S01]  /*0ce0*/  LDG.E.U16 R6, desc[UR36][R6.64] ;  /* 0x0000002406067981 */ /* 0x000ea2000c1e1500 */
[----:B------:R-:W-:Y:S02]  /*0cf0*/  IMAD R3, R17, UR44, RZ ;  /* 0x0000002c11037c24 */ /* 0x000fe4000f8e02ff */
[----:B------:R-:W-:-:S04]  /*0d00*/  IMAD.WIDE.U32 R4, R2, UR44, RZ ;  /* 0x0000002c02047c25 */ /* 0x000fc8000f8e00ff */
[----:B------:R-:W-:Y:S02]  /*0d10*/  IMAD R3, R2, UR45, R3 ;  /* 0x0000002d02037c24 */ /* 0x000fe4000f8e0203 */
[----:B------:R-:W-:-:S03]  /*0d20*/  IMAD R9, R23, UR46, RZ ;  /* 0x0000002e17097c24 */ /* 0x000fc6000f8e02ff */
[----:B------:R-:W-:Y:S01]  /*0d30*/  IADD3 R5, PT, PT, R5, R3, RZ ;  /* 0x0000000305057210 */ /* 0x000fe20007ffe0ff */
[C---:B------:R-:W-:Y:S02]  /*0d40*/  IMAD R3, R22.reuse, UR47, R9 ;  /* 0x0000002f16037c24 */ /* 0x040fe4000f8e0209 */
[----:B------:R-:W-:-:S04]  /*0d50*/  IMAD.WIDE.U32 R22, R22, UR46, R4 ;  /* 0x0000002e16167c25 */ /* 0x000fc8000f8e0004 */
[----:B------:R-:W-:Y:S01]  /*0d60*/  IMAD.IADD R3, R23, 0x1, R3 ;  /* 0x0000000117037824 */ /* 0x000fe200078e0203 */
[----:B------:R-:W-:-:S04]  /*0d70*/  LEA R4, P0, R22, UR50, 0x1 ;  /* 0x0000003216047c11 */ /* 0x000fc8000f8008ff */
[----:B------:R-:W-:Y:S01]  /*0d80*/  LEA.HI.X R5, R22, UR51, R3, 0x1, P0 ;  /* 0x0000003316057c11 */ /* 0x000fe200080f0c03 */
[----:B--2---:R-:W-:-:S04]  /*0d90*/  IMAD.U32 R0, R6, 0x10000, RZ ;  /* 0x0001000006007824 */ /* 0x004fc800078e00ff */
[----:B------:R-:W-:-:S05]  /*0da0*/  FADD.FTZ R0, -R0, -RZ ;  /* 0x800000ff00007221 */ /* 0x000fca0000010100 */
[----:B------:R-:W-:-:S05]  /*0db0*/  F2FP.BF16.F32.PACK_AB R0, RZ, R0 ;  /* 0x00000000ff00723e */ /* 0x000fca00000010ff */
[----:B------:R0:W-:Y:S02]  /*0dc0*/  STG.E.U16 desc[UR36][R4.64], R0 ;  /* 0x0000000004007986 */ /* 0x0001e4000c101524 */
.L_x_185:
[----:B------:R-:W-:Y:S05]  /*0dd0*/  BSYNC.RECONVERGENT B7 ;  /* 0x0000000000077941 */ /* 0x000fea0003800200 */
.L_x_184:
[----:B------:R-:W-:-:S05]  /*0de0*/  IADD3 R24, P0, PT, R29, R24, RZ ;  /* 0x000000181d187210 */ /* 0x000fca0007f1e0ff */
[----:B------:R-:W-:-:S05]  /*0df0*/  IMAD.X R25, R27, 0x1, R25, P0 ;  /* 0x000000011b197824 */ /* 0x000fca00000e0619 */
[----:B------:R-:W2:Y:S01]  /*0e00*/  LDG.E.64 R22, desc[UR36][R24.64] ;  /* 0x0000002418167981 */ /* 0x000ea2000c1e1b00 */
[----:B------:R-:W-:Y:S01]  /*0e10*/  IADD3 R18, P1, PT, R19, R2, RZ ;  /* 0x0000000213127210 */ /* 0x000fe20007f3e0ff */
[----:B------:R-:W-:Y:S04]  /*0e20*/  BSSY.RECONVERGENT B7, `(.L_x_188) ;  /* 0x0000031000077945 */ /* 0x000fe80003800200 */
[----:B------:R-:W-:Y:S01]  /*0e30*/  IMAD.X R26, RZ, RZ, R17, P1 ;  /* 0x000000ffff1a7224 */ /* 0x000fe200008e0611 */
        /* <DEDUP_REMOVED lines=25> */
.L_x_191:
[----:B------:R-:W-:Y:S05]  /*0fd0*/  BSYNC.RECONVERGENT B6 ;  /* 0x0000000000067941 */ /* 0x000fea0003800200 */
.L_x_190:
[----:B0-----:R-:W-:Y:S02]  /*0fe0*/  IMAD R5, R26, UR48, RZ ;  /* 0x000000301a057c24 */ /* 0x001fe4000f8e02ff */
        /* <DEDUP_REMOVED lines=20> */
.L_x_189:
[----:B------:R-:W-:Y:S05]  /*1130*/  BSYNC.RECONVERGENT B7 ;  /* 0x0000000000077941 */ /* 0x000fea0003800200 */
.L_x_188:
        /* <DEDUP_REMOVED lines=15> */
[----:B-1----:R-:W-:Y:S01]  /*1230*/  MOV R2, 0x0 ;  /* 0x0000000000027802 */ /* 0x002fe20000000f00 */
        /* <DEDUP_REMOVED lines=15> */
.L_x_195:
[----:B------:R-:W-:Y:S05]  /*1330*/  BSYNC.RECONVERGENT B6 ;  /* 0x0000000000067941 */ /* 0x000fea0003800200 */
.L_x_194:
[----:B0-----:R-:W-:Y:S02]  /*1340*/  IMAD R5, R26, UR48, RZ ;  /* 0x000000301a057c24 */ /* 0x001fe4000f8e02ff */
[----:B-1----:R-:W-:-:S04]  /*1350*/  IMAD.WIDE.U32 R2, R18, UR48, RZ ;  /* 0x0000003012027c25 */ /* 0x002fc8000f8e00ff */
        /* <DEDUP_REMOVED lines=19> */
.L_x_193:
[----:B------:R-:W-:Y:S05]  /*1490*/  BSYNC.RECONVERGENT B7 ;  /* 0x0000000000077941 */ /* 0x000fea0003800200 */
.L_x_192:
[----:B------:R-:W-:-:S05]  /*14a0*/  IADD3 R16, P0, PT, R29, R22, RZ ;  /* 0x000000161d107210 */ /* 0x000fca0007f1e0ff */
[----:B------:R-:W-:-:S06]  /*14b0*/  IMAD.X R17, R27, 0x1, R23, P0 ;  /* 0x000000011b117824 */ /* 0x000fcc00000e0617 */
[----:B------:R-:W3:Y:S01]  /*14c0*/  LDG.E.64 R16, desc[UR36][R16.64] ;  /* 0x0000002410107981 */ /* 0x000ee2000c1e1b00 */
[----:B------:R-:W-:Y:S01]  /*14d0*/  IADD3 R18, P1, PT, R19, R18, RZ ;  /* 0x0000001213127210 */ /* 0x000fe20007f3e0ff */
[----:B------:R-:W-:Y:S04]  /*14e0*/  BSSY.RECONVERGENT B7, `(.L_x_196) ;  /* 0x0000031000077945 */ /* 0x000fe80003800200 */
[----:B------:R-:W-:Y:S01]  /*14f0*/  IMAD.X R26, RZ, RZ, R26, P1 ;  /* 0x000000ffff1a7224 */ /* 0x000fe200008e061a */
[----:B---3--:R-:W-:-:S04]  /*1500*/  ISETP.NE.U32.AND P0, PT, R16, UR60, PT ;  /* 0x0000003c10007c0c */ /* 0x008fc8000bf05070 */
        /* <DEDUP_REMOVED lines=8> */
[----:B-12---:R-:W-:Y:S01]  /*1590*/  MOV R2, 0x0 ;  /* 0x0000000000027802 */ /* 0x006fe20000000f00 */
        /* <DEDUP_REMOVED lines=15> */
.L_x_199:
[----:B------:R-:W-:Y:S05]  /*1690*/  BSYNC.RECONVERGENT B6 ;  /* 0x0000000000067941 */ /* 0x000fea0003800200 */
.L_x_198:
[----:B0-----:R-:W-:Y:S02]  /*16a0*/  IMAD R5, R26, UR48, RZ ;  /* 0x000000301a057c24 */ /* 0x001fe4000f8e02ff */
[----:B-12---:R-:W-:-:S04]  /*16b0*/  IMAD.WIDE.U32 R2, R18, UR48, RZ ;  /* 0x0000003012027c25 */ /* 0x006fc8000f8e00ff */
        /* <DEDUP_REMOVED lines=19> */
.L_x_197:
[----:B------:R-:W-:Y:S05]  /*17f0*/  BSYNC.RECONVERGENT B7 ;  /* 0x0000000000077941 */ /* 0x000fea0003800200 */
.L_x_196:
[----:B------:R-:W4:Y:S01]  /*1800*/  LDCU UR5, c[0x0][0x380] ;  /* 0x00007000ff0577ac */ /* 0x000f220008000800 */
[----:B------:R-:W-:Y:S02]  /*1810*/  R2UR UR4, R36 ;  /* 0x00000000240472ca */ /* 0x000fe400000e0000 */
[----:B-123--:R-:W-:-:S05]  /*1820*/  IADD3 R2, P0, PT, R19, R18, RZ ;  /* 0x0000001213027210 */ /* 0x00efca0007f1e0ff */
[----:B------:R-:W-:Y:S01]  /*1830*/  IMAD.X R17, RZ, RZ, R26, P0 ;  /* 0x000000ffff117224 */ /* 0x000fe200000e061a */
[----:B----4-:R-:W-:-:S05]  /*1840*/  ISETP.GE.U32.AND P0, PT, R2, UR5, PT ;  /* 0x0000000502007c0c */ /* 0x010fca000bf06070 */
[----:B------:R-:W-:-:S13]  /*1850*/  ISETP.GE.AND.EX P0, PT, R17, UR4, PT, P0 ;  /* 0x0000000411007c0c */ /* 0x000fda000bf06300 */
[----:B------:R-:W-:Y:S05]  /*1860*/  @!P0 BRA `(.L_x_200) ;  /* 0xfffffff0008c8947 */ /* 0x000fea000383ffff */
[----:B------:R-:W-:Y:S05]  /*1870*/  BSYNC.RECONVERGENT B8 ;  /* 0x0000000000087941 */ /* 0x000fea0003800200 */
.L_x_183:
[----:B------:R-:W-:Y:S05]  /*1880*/  EXIT ;  /* 0x000000000000794d */ /* 0x000fea0003800000 */
.L_x_172:
[----:B------:R-:W-:Y:S01]  /*1890*/  IADD3 R3, P1, PT, R19, R2, RZ ;  /* 0x0000000213037210 */ /* 0x000fe20007f3e0ff */
[----:B------:R-:W-:Y:S01]  /*18a0*/  USHF.R.S32.HI UR6, URZ, 0x1f, UR5 ;  /* 0x0000001fff067899 */ /* 0x000fe20008011405 */
[----:B------:R-:W-:Y:S02]  /*18b0*/  BSSY.RECONVERGENT B0, `(.L_x_201) ;  /* 0x0000025000007945 */ /* 0x000fe40003800200 */
[C---:B------:R-:W-:Y:S01]  /*18c0*/  ISETP.GT.U32.AND P0, PT, R3.reuse, UR5, PT ;  /* 0x0000000503007c0c */ /* 0x040fe2000bf04070 */
[----:B------:R-:W-:Y:S01]  /*18d0*/  IMAD.X R4, RZ, RZ, R17, P1 ;  /* 0x000000ffff047224 */ /* 0x000fe200008e0611 */
[----:B------:R-:W-:-:S04]  /*18e0*/  ISETP.GE.U32.AND P1, PT, R3, UR5, PT ;  /* 0x0000000503007c0c */ /* 0x000fc8000bf26070 */
[C---:B------:R-:W-:Y:S02]  /*18f0*/  ISETP.GT.U32.AND.EX P0, PT, R4.reuse, UR6, PT, P0 ;  /* 0x0000000604007c0c */ /* 0x040fe4000bf04100 */
[C---:B------:R-:W-:Y:S02]  /*1900*/  ISETP.GE.U32.AND.EX P1, PT, R4.reuse, UR6, PT, P1 ;  /* 0x0000000604007c0c */ /* 0x040fe4000bf26110 */
        /* <DEDUP_REMOVED lines=9> */
[----:B------:R-:W-:Y:S01]  /*19a0*/  ISETP.NE.U32.AND P2, PT, R19, RZ, PT ;  /* 0x000000ff1300720c */ /* 0x000fe20003f45070 */
[----:B------:R-:W-:-:S05]  /*19b0*/  IMAD.MOV.U32 R4, RZ, RZ, RZ ;  /* 0x000000ffff047224 */ /* 0x000fca00078e00ff */
[----:B0-----:R-:W0:Y:S02]  /*19c0*/  MUFU.RCP R6, R6 ;  /* 0x0000000600067308 */ /* 0x001e240000001000 */
[----:B0-----:R-:W-:-:S06]  /*19d0*/  IADD3 R5, PT, PT, R6, 0xffffffe, RZ ;  /* 0x0ffffffe06057810 */ /* 0x001fcc0007ffe0ff */
[----:B------:R-:W0:Y:S02]  /*19e0*/  F2I.FTZ.U32.TRUNC.NTZ R5, R5 ;  /* 0x0000000500057305 */ /* 0x000e24000021f000 */
[----:B0-----:R-:W-:-:S04]  /*19f0*/  IMAD R7, R7, R5, RZ ;  /* 0x0000000507077224 */ /* 0x001fc800078e02ff */
[----:B------:R-:W-:-:S04]  /*1a00*/  IMAD.HI.U32 R4, R5, R7, R4 ;  /* 0x0000000705047227 */ /* 0x000fc800078e0004 */
[----:B------:R-:W-:Y:S02]  /*1a10*/  IMAD.MOV.U32 R5, RZ, RZ, RZ ;  /* 0x000000ffff057224 */ /* 0x000fe400078e00ff */
[----:B------:R-:W-:-:S04]  /*1a20*/  IMAD.HI.U32 R4, R4, R3, RZ ;  /* 0x0000000304047227 */ /* 0x000fc800078e00ff */
[----:B------:R-:W-:-:S04]  /*1a30*/  IMAD.MOV R0, RZ, RZ, -R4 ;  /* 0x000000ffff007224 */ /* 0x000fc800078e0a04 */
[----:B------:R-:W-:-:S05]  /*1a40*/  IMAD R0, R19, R0, R3 ;  /* 0x0000000013007224 */ /* 0x000fca00078e0203 */
[----:B------:R-:W-:-:S13]  /*1a50*/  ISETP.GE.U32.AND P0, PT, R0, R19, PT ;  /* 0x000000130000720c */ /* 0x000fda0003f06070 */
[----:B------:R-:W-:Y:S01]  /*1a60*/  @P0 IADD3 R0, PT, PT, -R19, R0, RZ ;  /* 0x0000000013000210 */ /* 0x000fe20007ffe1ff */
[----:B------:R-:W-:-:S03]  /*1a70*/  @P0 VIADD R4, R4, 0x1 ;  /* 0x0000000104040836 */ /* 0x000fc60000000000 */
[----:B------:R-:W-:-:S13]  /*1a80*/  ISETP.GE.U32.AND P1, PT, R0, R19, PT ;  /* 0x000000130000720c */ /* 0x000fda0003f26070 */
[----:B------:R-:W-:Y:S01]  /*1a90*/  @P1 VIADD R4, R4, 0x1 ;  /* 0x0000000104041836 */ /* 0x000fe20000000000 */
[----:B------:R-:W-:Y:S01]  /*1aa0*/  @!P2 LOP3.LUT R4, RZ, R19, RZ, 0x33, !PT ;  /* 0x00000013ff04a212 */ /* 0x000fe200078e33ff */
[----:B------:R-:W-:Y:S06]  /*1ab0*/  BRA `(.L_x_203) ;  /* 0x0000000000107947 */ /* 0x000fec0003800000 */
.L_x_202:
[----:B------:R-:W-:-:S07]  /*1ac0*/  MOV R0, 0x1ae0 ;  /* 0x00001ae000007802 */ /* 0x000fce0000000f00 */
[----:B------:R-:W-:Y:S05]  /*1ad0*/  CALL.REL.NOINC `($__internal_4_$__cuda_sm20_div_u64) ;  /* 0x0000001400dc7944 */ /* 0x000fea0003c00000 */
[----:B------:R-:W-:Y:S01]  /*1ae0*/  MOV R4, R3 ;  /* 0x0000000300047202 */ /* 0x000fe20000000f00 */
[----:B------:R-:W-:-:S07]  /*1af0*/  IMAD.MOV.U32 R5, RZ, RZ, R6 ;  /* 0x000000ffff057224 */ /* 0x000fce00078e0006 */
.L_x_203:
[----:B------:R-:W-:Y:S05]  /*1b00*/  BSYNC.RECONVERGENT B0 ;  /* 0x0000000000007941 */ /* 0x000fea0003800200 */
.L_x_201:
[----:B------:R-:W0:Y:S01]  /*1b10*/  LDCU.64 UR4, c[0x0][0x3c0] ;  /* 0x00007800ff0477ac */ /* 0x000e220008000a00 */
[----:B------:R-:W-:Y:S01]  /*1b20*/  IADD3 R24, P1, PT, R4, R24, RZ ;  /* 0x0000001804187210 */ /* 0x000fe20007f3e0ff */
[----:B------:R-:W-:Y:S01]  /*1b30*/  BSSY.RECONVERGENT B8, `(.L_x_204) ;  /* 0x0000070000087945 */ /* 0x000fe20003800200 */
[----:B------:R-:W1:Y:S02]  /*1b40*/  LDCU.64 UR6, c[0x0][0x3d0] ;  /* 0x00007a00ff0677ac */ /* 0x000e640008000a00 */
[----:B------:R-:W-:Y:S02]  /*1b50*/  LOP3.LUT R0, R24, 0x3, RZ, 0xc0, !PT ;  /* 0x0000000318007812 */ /* 0x000fe400078ec0ff */
[----:B------:R-:W-:Y:S01]  /*1b60*/  IADD3.X R27, PT, PT, RZ, R5, RZ, P1, !PT ;  /* 0x00000005ff1b7210 */ /* 0x000fe20000ffe4ff */
[----:B------:R-:W2:Y:S01]  /*1b70*/  LDCU.64 UR56, c[0x0][0x3e0] ;  /* 0x00007c00ff3877ac */ /* 0x000ea20008000a00 */
[----:B------:R-:W-:Y:S01]  /*1b80*/  ISETP.NE.U32.AND P0, PT, R0, 0x3, PT ;  /* 0x000000030000780c */ /* 0x000fe20003f05070 */
[----:B------:R-:W3:Y:S03]  /*1b90*/  LDCU.64 UR54, c[0x0][0x3e0] ;  /* 0x00007c00ff3677ac */ /* 0x000ee60008000a00 */
[----:B------:R-:W-:Y:S01]  /*1ba0*/  ISETP.NE.AND.EX P0, PT, RZ, RZ, PT, P0 ;  /* 0x000000ffff00720c */ /* 0x000fe20003f05300 */
[----:B------:R-:W4:Y:S01]  /*1bb0*/  LDCU.64 UR52, c[0x0][0x3d8] ;  /* 0x00007b00ff3477ac */ /* 0x000f220008000a00 */
[----:B0-----:R-:W-:Y:S01]  /*1bc0*/  MOV R22, UR4 ;  /* 0x0000000400167c02 */ /* 0x001fe20008000f00 */
[----:B------:R-:W-:Y:S01]  /*1bd0*/  IMAD.U32 R23, RZ, RZ, UR5 ;  /* 0x00000005ff177e24 */ /* 0x000fe2000f8e00ff */
[----:B------:R-:W0:Y:S01]  /*1be0*/  LDCU.64 UR4, c[0x0][0x3a8] ;  /* 0x00007500ff0477ac */ /* 0x000e220008000a00 */
[----:B-1----:R-:W-:Y:S01]  /*1bf0*/  IMAD.U32 R16, RZ, RZ, UR6 ;  /* 0x00000006ff107e24 */ /* 0x002fe2000f8e00ff */
[----:B------:R-:W1:Y:S01]  /*1c00*/  LDCU.64 UR42, c[0x0][0x3d8] ;  /* 0x00007b00ff2a77ac */ /* 0x000e620008000a00 */
[----:B------:R-:W-:Y:S01]  /*1c10*/  IMAD.U32 R18, RZ, RZ, UR7 ;  /* 0x00000007ff127e24 */ /* 0x000fe2000f8e00ff */
[----:B------:R-:W1:Y:S01]  /*1c20*/  LDCU.64 UR40, c[0x0][0x390] ;  /* 0x00007200ff2877ac */ /* 0x000e620008000a00 */
[----:B------:R-:W1:Y:S01]  /*1c30*/  LDCU.64 UR38, c[0x0][0x3d0] ;  /* 0x00007a00ff2677ac */ /* 0x000e620008000a00 */
[----:B------:R-:W1:Y:S01]  /*1c40*/  LDCU.64 UR58, c[0x0][0x3a0] ;  /* 0x00007400ff3a77ac */ /* 0x000e620008000a00 */
[----:B0-----:R-:W-:Y:S01]  /*1c50*/  IMAD.U32 R25, RZ, RZ, UR4 ;  /* 0x00000004ff197e24 */ /* 0x001fe2000f8e00ff */
[----:B------:R-:W0:Y:S01]  /*1c60*/  LDCU.64 UR60, c[0x0][0x388] ;  /* 0x00007100ff3c77ac */ /* 0x000e220008000a00 */
[----:B------:R-:W-:Y:S01]  /*1c70*/  IMAD.U32 R26, RZ, RZ, UR5 ;  /* 0x00000005ff1a7e24 */ /* 0x000fe2000f8e00ff */
[----:B------:R-:W0:Y:S01]  /*1c80*/  LDCU.64 UR62, c[0x0][0x3c8] ;  /* 0x00007900ff3e77ac */ /* 0x000e220008000a00 */
[----:B------:R-:W0:Y:S01]  /*1c90*/  LDCU.128 UR44, c[0x0][0x3c0] ;  /* 0x00007800ff2c77ac */ /* 0x000e220008000c00 */
[----:B------:R-:W0:Y:S01]  /*1ca0*/  LDCU.128 UR48, c[0x0][0x3a0] ;  /* 0x00007400ff3077ac */ /* 0x000e220008000c00 */
[----:B-1234-:R-:W-:Y:S05]  /*1cb0*/  @!P0 BRA `(.L_x_205) ;  /* 0x00000004005c8947 */ /* 0x01efea0003800000 */
[----:B------:R-:W1:Y:S01]  /*1cc0*/  LDCU.64 UR6, c[0x0][0x3a0] ;  /* 0x00007400ff0677ac */ /* 0x000e620008000a00 */
[----:B------:R-:W-:Y:S02]  /*1cd0*/  VIADD R35, R24, 0x1 ;  /* 0x0000000118237836 */ /* 0x000fe40000000000 */
[----:B------:R-:W-:Y:S01]  /*1ce0*/  HFMA2 R34, -RZ, RZ, 0, 0 ;  /* 0x00000000ff227431 */ /* 0x000fe200000001ff */
[----:B------:R-:W2:Y:S02]  /*1cf0*/  LDCU.64 UR4, c[0x0][0x3c0] ;  /* 0x00007800ff0477ac */ /* 0x000ea40008000a00 */
[----:B------:R-:W-:Y:S01]  /*1d00*/  LOP3.LUT R35, R35, 0x3, RZ, 0xc0, !PT ;  /* 0x0000000323237812 */ /* 0x000fe200078ec0ff */
[----:B------:R-:W3:Y:S01]  /*1d10*/  LDCU.64 UR10, c[0x0][0x388] ;  /* 0x00007100ff0a77ac */ /* 0x000ee20008000a00 */
[----:B------:R-:W4:Y:S01]  /*1d20*/  LDCU.64 UR8, c[0x0][0x390] ;  /* 0x00007200ff0877ac */ /* 0x000f220008000a00 */
[----:B-1----:R-:W-:Y:S02]  /*1d30*/  IMAD R7, R17, UR6, RZ ;  /* 0x0000000611077c24 */ /* 0x002fe4000f8e02ff */
[----:B------:R-:W-:-:S04]  /*1d40*/  IMAD.WIDE.U32 R4, R2, UR6, RZ ;  /* 0x0000000602047c25 */ /* 0x000fc8000f8e00ff */
[C---:B------:R-:W-:Y:S02]  /*1d50*/  IMAD R7, R2.reuse, UR7, R7 ;  /* 0x0000000702077c24 */ /* 0x040fe4000f8e0207 */
[----:B--2---:R-:W-:Y:S01]  /*1d60*/  IMAD R3, R17, UR4, RZ ;  /* 0x0000000411037c24 */ /* 0x004fe2000f8e02ff */
[C---:B---3--:R-:W-:Y:S01]  /*1d70*/  LEA R28, P1, R2.reuse, UR10, 0x3 ;  /* 0x0000000a021c7c11 */ /* 0x048fe2000f8218ff */
[----:B------:R-:W-:Y:S02]  /*1d80*/  IMAD.IADD R7, R5, 0x1, R7 ;  /* 0x0000000105077824 */ /* 0x000fe400078e0207 */
[----:B------:R-:W-:Y:S01]  /*1d90*/  IMAD.WIDE.U32 R32, R2, UR4, RZ ;  /* 0x0000000402207c25 */ /* 0x000fe2000f8e00ff */
[----:B----4-:R-:W-:Y:S02]  /*1da0*/  LEA R30, P0, R4, UR8, 0x1 ;  /* 0x00000008041e7c11 */ /* 0x010fe4000f8008ff */
[C---:B------:R-:W-:Y:S01]  /*1db0*/  LEA.HI.X R29, R2.reuse, UR11, R17, 0x3, P1 ;  /* 0x0000000b021d7c11 */ /* 0x040fe200088f1c11 */
[----:B------:R-:W-:Y:S01]  /*1dc0*/  IMAD R3, R2, UR5, R3 ;  /* 0x0000000502037c24 */ /* 0x000fe2000f8e0203 */
[----:B------:R-:W-:-:S03]  /*1dd0*/  LEA.HI.X R31, R4, UR9, R7, 0x1, P0 ;  /* 0x00000009041f7c11 */ /* 0x000fc600080f0c07 */
[----:B------:R-:W-:-:S07]  /*1de0*/  IMAD.IADD R33, R33, 0x1, R3 ;  /* 0x0000000121217824 */ /* 0x000fce00078e0203 */
.L_x_210:
[----:B------:R-:W2:Y:S01]  /*1df0*/  LDG.E.64 R38, desc[UR36][R28.64] ;  /* 0x000000241c267981 */ /* 0x000ea2000c1e1b00 */
[----:B------:R-:W-:Y:S01]  /*1e00*/  BSSY.RECONVERGENT B7, `(.L_x_206) ;  /* 0x0000031000077945 */ /* 0x000fe20003800200 */
[----:B--2---:R-:W-:-:S04]  /*1e10*/  ISETP.NE.U32.AND P0, PT, R38, UR56, PT ;  /* 0x0000003826007c0c */ /* 0x004fc8000bf05070 */
[----:B------:R-:W-:-:S13]  /*1e20*/  ISETP.NE.AND.EX P0, PT, R39, UR57, PT, P0 ;  /* 0x0000003927007c0c */ /* 0x000fda000bf05300 */
[----:B-1----:R-:W-:Y:S05]  /*1e30*/  @!P0 BRA `(.L_x_207) ;  /* 0x0000000000b48947 */ /* 0x002fea0003800000 */
        /* <DEDUP_REMOVED lines=8> */
[----:B------:R-:W-:Y:S02]  /*1ec0*/  HFMA2 R12, -RZ, RZ, 0, 5.9604644775390625e-08 ;  /* 0x00000001ff0c7431 */ /* 0x000fe400000001ff */
[----:B------:R-:W-:Y:S01]  /*1ed0*/  IMAD.MOV.U32 R8, RZ, RZ, 0x1ad ;  /* 0x000001adff087424 */ /* 0x000fe200078e00ff */
[----:B------:R-:W2:Y:S01]  /*1ee0*/  LDCU.64 UR6, c[0x4][0x2d0] ;  /* 0x01005a00ff0677ac */ /* 0x000ea20008000a00 */
[----:B------:R-:W3:Y:S01]  /*1ef0*/  LDC.64 R14, c[0x4][R14] ;  /* 0x010000000e0e7b82 */ /* 0x000ee20000000a00 */
[----:B------:R-:W-:Y:S01]  /*1f00*/  IMAD.MOV.U32 R13, RZ, RZ, RZ ;  /* 0x000000ffff0d7224 */ /* 0x000fe200078e00ff */
[----:B------:R-:W4:Y:S01]  /*1f10*/  LDCU.64 UR8, c[0x4][0x160] ;  /* 0x01002c00ff0877ac */ /* 0x000f220008000a00 */
[----:B-1----:R-:W-:Y:S02]  /*1f20*/  IMAD.U32 R4, RZ, RZ, UR4 ;  /* 0x00000004ff047e24 */ /* 0x002fe4000f8e00ff */
[----:B------:R-:W-:-:S02]  /*1f30*/  IMAD.U32 R5, RZ, RZ, UR5 ;  /* 0x00000005ff057e24 */ /* 0x000fc4000f8e00ff */
[----:B--2---:R-:W-:Y:S01]  /*1f40*/  IMAD.U32 R6, RZ, RZ, UR6 ;  /* 0x00000006ff067e24 */ /* 0x004fe2000f8e00ff */
[----:B------:R-:W-:Y:S01]  /*1f50*/  MOV R7, UR7 ;  /* 0x0000000700077c02 */ /* 0x000fe20008000f00 */
[----:B----4-:R-:W-:Y:S02]  /*1f60*/  IMAD.U32 R10, RZ, RZ, UR8 ;  /* 0x00000008ff0a7e24 */ /* 0x010fe4000f8e00ff */
[----:B------:R-:W-:-:S07]  /*1f70*/  IMAD.U32 R11, RZ, RZ, UR9 ;  /* 0x00000009ff0b7e24 */ /* 0x000fce000f8e00ff */
[----:B------:R-:W-:-:S07]  /*1f80*/  LEPC R20, `(.L_x_209) ;  /* 0x000000001014794e */ /* 0x000fce0000000000 */
[----:B0--3--:R-:W-:Y:S05]  /*1f90*/  CALL.ABS.NOINC R14 ;  /* 0x000000000e007343 */ /* 0x009fea0003c00000 */
.L_x_209:
[----:B0-----:R-:W-:Y:S05]  /*1fa0*/  BSYNC.RECONVERGENT B6 ;  /* 0x0000000000067941 */ /* 0x001fea0003800200 */
.L_x_208:
[----:B------:R-:W-:Y:S01]  /*1fb0*/  R2UR UR7, R16 ;  /* 0x00000000100772ca */ /* 0x000fe200000e0000 */
[----:B------:R-:W2:Y:S01]  /*1fc0*/  LDG.E.U16 R3, desc[UR36][R30.64] ;  /* 0x000000241e037981 */ /* 0x000ea2000c1e1500 */
[----:B------:R-:W-:Y:S02]  /*1fd0*/  R2UR UR6, R18 ;  /* 0x00000000120672ca */ /* 0x000fe400000e0000 */
[----:B------:R-:W-:Y:S02]  /*1fe0*/  R2UR UR5, R25 ;  /* 0x00000000190572ca */ /* 0x000fe400000e0000 */
[----:B------:R-:W-:-:S07]  /*1ff0*/  R2UR UR4, R26 ;  /* 0x000000001a0472ca */ /* 0x000fce00000e0000 */
[----:B------:R-:W-:-:S04]  /*2000*/  LEA R6, P0, R38, UR7, 0x1 ;  /* 0x0000000726067c11 */ /* 0x000fc8000f8008ff */
[----:B------:R-:W-:-:S05]  /*2010*/  LEA.HI.X R7, R38, UR6, R39, 0x1, P0 ;  /* 0x0000000626077c11 */ /* 0x000fca00080f0c27 */
[----:B------:R-:W3:Y:S01]  /*2020*/  LDG.E.U16 R6, desc[UR36][R6.64] ;  /* 0x0000002406067981 */ /* 0x000ee2000c1e1500 */
[----:B------:R-:W-:Y:S02]  /*2030*/  IMAD R9, R39, UR62, RZ ;  /* 0x0000003e27097c24 */ /* 0x000fe4000f8e02ff */
[----:B------:R-:W-:-:S04]  /*2040*/  IMAD.WIDE.U32 R4, R38, UR62, R32 ;  /* 0x0000003e26047c25 */ /* 0x000fc8000f8e0020 */
[----:B------:R-:W-:-:S04]  /*2050*/  IMAD R9, R38, UR63, R9 ;  /* 0x0000003f26097c24 */ /* 0x000fc8000f8e0209 */
[----:B------:R-:W-:Y:S02]  /*2060*/  IMAD.IADD R5, R5, 0x1, R9 ;  /* 0x0000000105057824 */ /* 0x000fe400078e0209 */
[----:B---3--:R-:W-:-:S04]  /*2070*/  IMAD.U32 R0, R6, 0x10000, RZ ;  /* 0x0001000006007824 */ /* 0x008fc800078e00ff */
[----:B------:R-:W-:-:S06]  /*2080*/  FADD.FTZ R0, -R0, -RZ ;  /* 0x800000ff00007221 */ /* 0x000fcc0000010100 */
[----:B------:R-:W0:Y:S01]  /*2090*/  F2F.BF16.F32 R0, R0 ;  /* 0x0000000000007304 */ /* 0x000e220000202000 */
[----:B--2---:R-:W-:Y:S01]  /*20a0*/  IMAD.U32 R8, R3, 0x10000, RZ ;  /* 0x0001000003087824 */ /* 0x004fe200078e00ff */
[----:B------:R-:W-:Y:S02]  /*20b0*/  LEA R6, P0, R4, UR5, 0x1 ;  /* 0x0000000504067c11 */ /* 0x000fe4000f8008ff */
[----:B0-----:R-:W-:-:S05]  /*20c0*/  SHF.L.U32 R3, R0, 0x10, RZ ;  /* 0x0000001000037819 */ /* 0x001fca00000006ff */
[----:B------:R-:W-:Y:S01]  /*20d0*/  FMUL.FTZ R3, R3, R8 ;  /* 0x0000000803037220 */ /* 0x000fe20000410000 */
[----:B------:R-:W-:-:S04]  /*20e0*/  LEA.HI.X R7, R4, UR4, R5, 0x1, P0 ;  /* 0x0000000404077c11 */ /* 0x000fc800080f0c05 */
[----:B------:R-:W-:-:S05]  /*20f0*/  F2FP.BF16.F32.PACK_AB R3, RZ, R3 ;  /* 0x00000003ff03723e */ /* 0x000fca00000010ff */
[----:B------:R1:W-:Y:S02]  /*2100*/  STG.E.U16 desc[UR36][R6.64], R3 ;  /* 0x0000000306007986 */ /* 0x0003e4000c101524 */
.L_x_207:
[----:B0-----:R-:W-:Y:S05]  /*2110*/  BSYNC.RECONVERGENT B7 ;  /* 0x0000000000077941 */ /* 0x001fea0003800200 */
.L_x_206:
[----:B------:R-:W-:Y:S01]  /*2120*/  IADD3 R35, P0, PT, R35, -0x1, RZ ;  /* 0xffffffff23237810 */ /* 0x000fe20007f1e0ff */
[C---:B------:R-:W-:Y:S01]  /*2130*/  IMAD.WIDE.U32 R4, R19.reuse, UR58, RZ ;  /* 0x0000003a13047c25 */ /* 0x040fe2000f8e00ff */
[----:B------:R-:W-:Y:S02]  /*2140*/  R2UR UR5, R22 ;  /* 0x00000000160572ca */ /* 0x000fe400000e0000 */
[----:B------:R-:W-:Y:S01]  /*2150*/  IADD3.X R34, PT, PT, R34, -0x1, RZ, P0, !PT ;  /* 0xffffffff22227810 */ /* 0x000fe200007fe4ff */
[----:B------:R-:W-:Y:S01]  /*2160*/  IMAD R0, R19, UR59, R5 ;  /* 0x0000003b13007c24 */ /* 0x000fe2000f8e0205 */
[----:B------:R-:W-:Y:S02]  /*2170*/  ISETP.NE.U32.AND P0, PT, R35, RZ, PT ;  /* 0x000000ff2300720c */ /* 0x000fe40003f05070 */
[----:B------:R-:W-:Y:S02]  /*2180*/  R2UR UR4, R23 ;  /* 0x00000000170472ca */ /* 0x000fe400000e0000 */
[----:B------:R-:W-:-:S02]  /*2190*/  ISETP.NE.AND.EX P0, PT, R34, RZ, PT, P0 ;  /* 0x000000ff2200720c */ /* 0x000fc40003f05300 */
[C---:B------:R-:W-:Y:S02]  /*21a0*/  IADD3 R2, P2, PT, R19.reuse, R2, RZ ;  /* 0x0000000213027210 */ /* 0x040fe40007f5e0ff */
[C---:B------:R-:W-:Y:S01]  /*21b0*/  LEA R28, P1, R19.reuse, R28, 0x3 ;  /* 0x0000001c131c7211 */ /* 0x040fe200078218ff */
[C---:B------:R-:W-:Y:S01]  /*21c0*/  IMAD.WIDE.U32 R32, R19.reuse, UR5, R32 ;  /* 0x0000000513207c25 */ /* 0x040fe2000f8e0020 */
[C---:B------:R-:W-:Y:S02]  /*21d0*/  LEA R30, P3, R4.reuse, R30, 0x1 ;  /* 0x0000001e041e7211 */ /* 0x040fe400078608ff */
[C---:B------:R-:W-:Y:S01]  /*21e0*/  LEA.HI.X R29, R19.reuse, R29, RZ, 0x3, P1 ;  /* 0x0000001d131d7211 */ /* 0x040fe200008f1cff */
[----:B------:R-:W-:Y:S01]  /*21f0*/  IMAD.X R17, RZ, RZ, R17, P2 ;  /* 0x000000ffff117224 */ /* 0x000fe200010e0611 */
[----:B------:R-:W-:Y:S01]  /*2200*/  LEA.HI.X R31, R4, R31, R0, 0x1, P3 ;  /* 0x0000001f041f7211 */ /* 0x000fe200018f0c00 */
[----:B------:R-:W-:Y:S02]  /*2210*/  IMAD R33, R19, UR4, R33 ;  /* 0x0000000413217c24 */ /* 0x000fe4000f8e0221 */
[----:B------:R-:W-:Y:S06]  /*2220*/  @P0 BRA `(.L_x_210) ;  /* 0xfffffff800f00947 */ /* 0x000fec000383ffff */
.L_x_205:
[----:B0-----:R-:W-:Y:S05]  /*2230*/  BSYNC.RECONVERGENT B8 ;  /* 0x0000000000087941 */ /* 0x001fea0003800200 */
.L_x_204:
[----:B------:R-:W-:-:S04]  /*2240*/  ISETP.GE.U32.AND P0, PT, R24, 0x3, PT ;  /* 0x000000031800780c */ /* 0x000fc80003f06070 */
[----:B------:R-:W-:-:S13]  /*2250*/  ISETP.GE.U32.AND.EX P0, PT, R27, RZ, PT, P0 ;  /* 0x000000ff1b00720c */ /* 0x000fda0003f06100 */
[----:B------:R-:W-:Y:S05]  /*2260*/  @!P0 EXIT ;  /* 0x000000000000894d */ /* 0x000fea0003800000 */
[----:B------:R-:W-:Y:S01]  /*2270*/  BSSY.RECONVERGENT B8, `(.L_x_211) ;  /* 0x00000fc000087945 */ /* 0x000fe20003800200 */
[----:B------:R-:W-:Y:S01]  /*2280*/  IMAD.SHL.U32 R33, R19, 0x8, RZ ;  /* 0x0000000813217824 */ /* 0x000fe200078e00ff */
[----:B------:R-:W-:-:S07]  /*2290*/  SHF.R.U32.HI R27, RZ, 0x1d, R19 ;  /* 0x0000001dff1b7819 */ /* 0x000fce0000011613 */
.L_x_228:
[----:B------:R-:W-:-:S04]  /*22a0*/  LEA R30, P0, R2, UR60, 0x3 ;  /* 0x0000003c021e7c11 */ /* 0x000fc8000f8018ff */
[----:B------:R-:W-:-:S05]  /*22b0*/  LEA.HI.X R31, R2, UR61, R17, 0x3, P0 ;  /* 0x0000003d021f7c11 */ /* 0x000fca00080f1c11 */
[----:B--2---:R-:W2:Y:S01]  /*22c0*/  LDG.E.64 R28, desc[UR36][R30.64] ;  /* 0x000000241e1c7981 */ /* 0x004ea2000c1e1b00 */
[----:B------:R-:W-:Y:S01]  /*22d0*/  BSSY.RECONVERGENT B7, `(.L_x_212) ;  /* 0x0000037000077945 */ /* 0x000fe20003800200 */
[----:B--2---:R-:W-:-:S04]  /*22e0*/  ISETP.NE.U32.AND P0, PT, R28, UR54, PT ;  /* 0x000000361c007c0c */ /* 0x004fc8000bf05070 */
[----:B------:R-:W-:-:S13]  /*22f0*/  ISETP.NE.AND.EX P0, PT, R29, UR55, PT, P0 ;  /* 0x000000371d007c0c */ /* 0x000fda000bf05300 */
[----:B0--3--:R-:W-:Y:S05]  /*2300*/  @!P0 BRA `(.L_x_213) ;  /* 0x0000000000cc8947 */ /* 0x009fea0003800000 */
        /* <DEDUP_REMOVED lines=22> */
.L_x_215:
[----:B------:R-:W-:Y:S05]  /*2470*/  BSYNC.RECONVERGENT B6 ;  /* 0x0000000000067941 */ /* 0x000fea0003800200 */
.L_x_214:
[----:B------:R-:W-:-:S04]  /*2480*/  LEA R8, P0, R28, UR38, 0x1 ;  /* 0x000000261c087c11 */ /* 0x000fc8000f8008ff */
[----:B------:R-:W-:-:S05]  /*2490*/  LEA.HI.X R9, R28, UR39, R29, 0x1, P0 ;  /* 0x000000271c097c11 */ /* 0x000fca00080f0c1d */
[----:B------:R0:W2:Y:S01]  /*24a0*/  LDG.E.U16 R8, desc[UR36][R8.64] ;  /* 0x0000002408087981 */ /* 0x0000a2000c1e1500 */
[----:B-1----:R-:W-:Y:S02]  /*24b0*/  IMAD R3, R17, UR48, RZ ;  /* 0x0000003011037c24 */ /* 0x002fe4000f8e02ff */
[----:B------:R-:W-:-:S04]  /*24c0*/  IMAD.WIDE.U32 R4, R2, UR48, RZ ;  /* 0x0000003002047c25 */ /* 0x000fc8000f8e00ff */
[----:B------:R-:W-:Y:S01]  /*24d0*/  IMAD R3, R2, UR49, R3 ;  /* 0x0000003102037c24 */ /* 0x000fe2000f8e0203 */
[----:B------:R-:W-:-:S03]  /*24e0*/  LEA R6, P0, R4, UR40, 0x1 ;  /* 0x0000002804067c11 */ /* 0x000fc6000f8008ff */
[----:B------:R-:W-:-:S05]  /*24f0*/  IMAD.IADD R3, R5, 0x1, R3 ;  /* 0x0000000105037824 */ /* 0x000fca00078e0203 */
[----:B------:R-:W-:-:S05]  /*2500*/  LEA.HI.X R7, R4, UR41, R3, 0x1, P0 ;  /* 0x0000002904077c11 */ /* 0x000fca00080f0c03 */
[----:B------:R-:W3:Y:S01]  /*2510*/  LDG.E.U16 R6, desc[UR36][R6.64] ;  /* 0x0000002406067981 */ /* 0x000ee2000c1e1500 */
[----:B------:R-:W-:Y:S02]  /*2520*/  IMAD R3, R17, UR44, RZ ;  /* 0x0000002c11037c24 */ /* 0x000fe4000f8e02ff */
[----:B------:R-:W-:-:S04]  /*2530*/  IMAD.WIDE.U32 R4, R2, UR44, RZ ;  /* 0x0000002c02047c25 */ /* 0x000fc8000f8e00ff */
[----:B------:R-:W-:Y:S02]  /*2540*/  IMAD R3, R2, UR45, R3 ;  /* 0x0000002d02037c24 */ /* 0x000fe4000f8e0203 */
[----:B0-----:R-:W-:Y:S02]  /*2550*/  IMAD R9, R29, UR46, RZ ;  /* 0x0000002e1d097c24 */ /* 0x001fe4000f8e02ff */
[----:B------:R-:W-:Y:S02]  /*2560*/  IMAD.IADD R5, R5, 0x1, R3 ;  /* 0x0000000105057824 */ /* 0x000fe400078e0203 */
[C---:B------:R-:W-:Y:S02]  /*2570*/  IMAD R9, R28.reuse, UR47, R9 ;  /* 0x0000002f1c097c24 */ /* 0x040fe4000f8e0209 */
[----:B------:R-:W-:-:S04]  /*2580*/  IMAD.WIDE.U32 R4, R28, UR46, R4 ;  /* 0x0000002e1c047c25 */ /* 0x000fc8000f8e0004 */
[----:B------:R-:W-:Y:S02]  /*2590*/  IMAD.IADD R5, R5, 0x1, R9 ;  /* 0x0000000105057824 */ /* 0x000fe400078e0209 */
[----:B--2---:R-:W-:-:S04]  /*25a0*/  IMAD.U32 R0, R8, 0x10000, RZ ;  /* 0x0001000008007824 */ /* 0x004fc800078e00ff */
[----:B------:R-:W-:-:S06]  /*25b0*/  FADD.FTZ R0, -R0, -RZ ;  /* 0x800000ff00007221 */ /* 0x000fcc0000010100 */
[----:B------:R-:W0:Y:S01]  /*25c0*/  F2F.BF16.F32 R0, R0 ;  /* 0x0000000000007304 */ /* 0x000e220000202000 */
[----:B---3--:R-:W-:Y:S02]  /*25d0*/  SHF.L.U32 R8, R6, 0x10, RZ ;  /* 0x0000001006087819 */ /* 0x008fe400000006ff */
[----:B------:R-:W-:Y:S01]  /*25e0*/  LEA R6, P0, R4, UR50, 0x1 ;  /* 0x0000003204067c11 */ /* 0x000fe2000f8008ff */
[----:B0-----:R-:W-:-:S03]  /*25f0*/  IMAD.U32 R3, R0, 0x10000, RZ ;  /* 0x0001000000037824 */ /* 0x001fc600078e00ff */
[----:B------:R-:W-:Y:S01]  /*2600*/  LEA.HI.X R7, R4, UR51, R5, 0x1, P0 ;  /* 0x0000003304077c11 */ /* 0x000fe200080f0c05 */
[----:B------:R-:W-:-:S05]  /*2610*/  FMUL.FTZ R3, R3, R8 ;  /* 0x0000000803037220 */ /* 0x000fca0000410000 */
[----:B------:R-:W-:-:S05]  /*2620*/  F2FP.BF16.F32.PACK_AB R3, RZ, R3 ;  /* 0x00000003ff03723e */ /* 0x000fca00000010ff */
[----:B------:R0:W-:Y:S02]  /*2630*/  STG.E.U16 desc[UR36][R6.64], R3 ;  /* 0x0000000306007986 */ /* 0x0001e4000c101524 */
.L_x_213:
[----:B------:R-:W-:Y:S05]  /*2640*/  BSYNC.RECONVERGENT B7 ;  /* 0x0000000000077941 */ /* 0x000fea0003800200 */
.L_x_212:
[----:B------:R-:W-:-:S05]  /*2650*/  IADD3 R30, P0, PT, R33, R30, RZ ;  /* 0x0000001e211e7210 */ /* 0x000fca0007f1e0ff */
[----:B------:R-:W-:-:S05]  /*2660*/  IMAD.X R31, R27, 0x1, R31, P0 ;  /* 0x000000011b1f7824 */ /* 0x000fca00000e061f */
[----:B------:R-:W2:Y:S01]  /*2670*/  LDG.E.64 R28, desc[UR36][R30.64] ;  /* 0x000000241e1c7981 */ /* 0x000ea2000c1e1b00 */
[----:B------:R-:W-:Y:S01]  /*2680*/  IADD3 R2, P1, PT, R19, R2, RZ ;  /* 0x0000000213027210 */ /* 0x000fe20007f3e0ff */
[----:B------:R-:W-:Y:S03]  /*2690*/  BSSY.RECONVERGENT B7, `(.L_x_216) ;  /* 0x0000038000077945 */ /* 0x000fe60003800200 */
[----:B------:R-:W-:Y:S02]  /*26a0*/  IADD3.X R17, PT, PT, RZ, R17, RZ, P1, !PT ;  /* 0x00000011ff117210 */ /* 0x000fe40000ffe4ff */
        /* <DEDUP_REMOVED lines=10> */
[----:B------:R-:W2:Y:S01]  /*2750*/  LDCU.64 UR4, c[0x4][0x2d8] ;  /* 0x01005b00ff0477ac */ /* 0x000ea20008000a00 */
[----:B------:R-:W-:Y:S02]  /*2760*/  HFMA2 R12, -RZ, RZ, 0, 5.9604644775390625e-08 ;  /* 0x00000001ff0c7431 */ /* 0x000fe400000001ff */
[----:B------:R-:W-:Y:S01]  /*2770*/  IMAD.MOV.U32 R8, RZ, RZ, 0x1ad ;  /* 0x000001adff087424 */ /* 0x000fe200078e00ff */
[----:B------:R-:W0:Y:S01]  /*2780*/  LDCU.64 UR6, c[0x4][0x2d0] ;  /* 0x01005a00ff0677ac */ /* 0x000e220008000a00 */
[----:B------:R-:W3:Y:S01]  /*2790*/  LDC.64 R14, c[0x4][R14] ;  /* 0x010000000e0e7b82 */ /* 0x000ee20000000a00 */
[----:B------:R-:W-:Y:S01]  /*27a0*/  IMAD.MOV.U32 R13, RZ, RZ, RZ ;  /* 0x000000ffff0d7224 */ /* 0x000fe200078e00ff */
[----:B------:R-:W4:Y:S01]  /*27b0*/  LDCU.64 UR8, c[0x4][0x160] ;  /* 0x01002c00ff0877ac */ /* 0x000f220008000a00 */
[----:B--2---:R-:W-:Y:S02]  /*27c0*/  IMAD.U32 R4, RZ, RZ, UR4 ;  /* 0x00000004ff047e24 */ /* 0x004fe4000f8e00ff */
[----:B------:R-:W-:-:S02]  /*27d0*/  IMAD.U32 R5, RZ, RZ, UR5 ;  /* 0x00000005ff057e24 */ /* 0x000fc4000f8e00ff */
[----:B01----:R-:W-:Y:S01]  /*27e0*/  IMAD.U32 R6, RZ, RZ, UR6 ;  /* 0x00000006ff067e24 */ /* 0x003fe2000f8e00ff */
[----:B------:R-:W-:Y:S01]  /*27f0*/  MOV R7, UR7 ;  /* 0x0000000700077c02 */ /* 0x000fe20008000f00 */
[----:B----4-:R-:W-:Y:S02]  /*2800*/  IMAD.U32 R10, RZ, RZ, UR8 ;  /* 0x00000008ff0a7e24 */ /* 0x010fe4000f8e00ff */
[----:B------:R-:W-:-:S07]  /*2810*/  IMAD.U32 R11, RZ, RZ, UR9 ;  /* 0x00000009ff0b7e24 */ /* 0x000fce000f8e00ff */
[----:B------:R-:W-:-:S07]  /*2820*/  LEPC R20, `(.L_x_219) ;  /* 0x000000001014794e */ /* 0x000fce0000000000 */
[----:B---3--:R-:W-:Y:S05]  /*2830*/  CALL.ABS.NOINC R14 ;  /* 0x000000000e007343 */ /* 0x008fea0003c00000 */
.L_x_219:
[----:B------:R-:W-:Y:S05]  /*2840*/  BSYNC.RECONVERGENT B6 ;  /* 0x0000000000067941 */ /* 0x000fea0003800200 */
.L_x_218:
[----:B------:R-:W-:-:S04]  /*2850*/  LEA R8, P0, R28, UR38, 0x1 ;  /* 0x000000261c087c11 */ /* 0x000fc8000f8008ff */
[----:B------:R-:W-:-:S05]  /*2860*/  LEA.HI.X R9, R28, UR39, R29, 0x1, P0 ;  /* 0x000000271c097c11 */ /* 0x000fca00080f0c1d */
[----:B------:R2:W3:Y:S01]  /*2870*/  LDG.E.U16 R8, desc[UR36][R8.64] ;  /* 0x0000002408087981 */ /* 0x0004e2000c1e1500 */
[----:B01----:R-:W-:Y:S02]  /*2880*/  IMAD R3, R17, UR48, RZ ;  /* 0x0000003011037c24 */ /* 0x003fe4000f8e02ff */
[----:B------:R-:W-:-:S04]  /*2890*/  IMAD.WIDE.U32 R4, R2, UR48, RZ ;  /* 0x0000003002047c25 */ /* 0x000fc8000f8e00ff */
[----:B------:R-:W-:Y:S01]  /*28a0*/  IMAD R3, R2, UR49, R3 ;  /* 0x0000003102037c24 */ /* 0x000fe2000f8e0203 */
[----:B------:R-:W-:-:S03]  /*28b0*/  LEA R6, P0, R4, UR40, 0x1 ;  /* 0x0000002804067c11 */ /* 0x000fc6000f8008ff */
[----:B------:R-:W-:-:S05]  /*28c0*/  IMAD.IADD R3, R5, 0x1, R3 ;  /* 0x0000000105037824 */ /* 0x000fca00078e0203 */
[----:B------:R-:W-:-:S05]  /*28d0*/  LEA.HI.X R7, R4, UR41, R3, 0x1, P0 ;  /* 0x0000002904077c11 */ /* 0x000fca00080f0c03 */
[----:B------:R-:W4:Y:S01]  /*28e0*/  LDG.E.U16 R6, desc[UR36][R6.64] ;  /* 0x0000002406067981 */ /* 0x000f22000c1e1500 */
[----:B------:R-:W-:Y:S02]  /*28f0*/  IMAD R3, R17, UR44, RZ ;  /* 0x0000002c11037c24 */ /* 0x000fe4000f8e02ff */
[----:B------:R-:W-:-:S04]  /*2900*/  IMAD.WIDE.U32 R4, R2, UR44, RZ ;  /* 0x0000002c02047c25 */ /* 0x000fc8000f8e00ff */
[----:B------:R-:W-:Y:S02]  /*2910*/  IMAD R3, R2, UR45, R3 ;  /* 0x0000002d02037c24 */ /* 0x000fe4000f8e0203 */
[----:B--2---:R-:W-:-:S03]  /*2920*/  IMAD R9, R29, UR46, RZ ;  /* 0x0000002e1d097c24 */ /* 0x004fc6000f8e02ff */
[----:B------:R-:W-:Y:S01]  /*2930*/  IADD3 R5, PT, PT, R5, R3, RZ ;  /* 0x0000000305057210 */ /* 0x000fe20007ffe0ff */
[C---:B------:R-:W-:Y:S02]  /*2940*/  IMAD R9, R28.reuse, UR47, R9 ;  /* 0x0000002f1c097c24 */ /* 0x040fe4000f8e0209 */
[----:B------:R-:W-:-:S04]  /*2950*/  IMAD.WIDE.U32 R4, R28, UR46, R4 ;  /* 0x0000002e1c047c25 */ /* 0x000fc8000f8e0004 */
[----:B------:R-:W-:Y:S02]  /*2960*/  IMAD.IADD R5, R5, 0x1, R9 ;  /* 0x0000000105057824 */ /* 0x000fe400078e0209 */
[----:B---3--:R-:W-:-:S04]  /*2970*/  IMAD.U32 R0, R8, 0x10000, RZ ;  /* 0x0001000008007824 */ /* 0x008fc800078e00ff */
[----:B------:R-:W-:-:S06]  /*2980*/  FADD.FTZ R0, -R0, -RZ ;  /* 0x800000ff00007221 */ /* 0x000fcc0000010100 */
[----:B------:R-:W0:Y:S01]  /*2990*/  F2F.BF16.F32 R0, R0 ;  /* 0x0000000000007304 */ /* 0x000e220000202000 */
[----:B----4-:R-:W-:Y:S01]  /*29a0*/  IMAD.U32 R8, R6, 0x10000, RZ ;  /* 0x0001000006087824 */ /* 0x010fe200078e00ff */
[----:B------:R-:W-:Y:S01]  /*29b0*/  LEA R6, P0, R4, UR50, 0x1 ;  /* 0x0000003204067c11 */ /* 0x000fe2000f8008ff */
[----:B0-----:R-:W-:-:S03]  /*29c0*/  IMAD.U32 R3, R0, 0x10000, RZ ;  /* 0x0001000000037824 */ /* 0x001fc600078e00ff */
[----:B------:R-:W-:Y:S01]  /*29d0*/  LEA.HI.X R7, R4, UR51, R5, 0x1, P0 ;  /* 0x0000003304077c11 */ /* 0x000fe200080f0c05 */
[----:B------:R-:W-:-:S05]  /*29e0*/  FMUL.FTZ R3, R3, R8 ;  /* 0x0000000803037220 */ /* 0x000fca0000410000 */
[----:B------:R-:W-:-:S05]  /*29f0*/  F2FP.BF16.F32.PACK_AB R3, RZ, R3 ;  /* 0x00000003ff03723e */ /* 0x000fca00000010ff */
[----:B------:R2:W-:Y:S02]  /*2a00*/  STG.E.U16 desc[UR36][R6.64], R3 ;  /* 0x0000000306007986 */ /* 0x0005e4000c101524 */
.L_x_217:
[----:B------:R-:W-:Y:S05]  /*2a10*/  BSYNC.RECONVERGENT B7 ;  /* 0x0000000000077941 */ /* 0x000fea0003800200 */
.L_x_216:
[----:B------:R-:W-:-:S04]  /*2a20*/  IADD3 R30, P0, PT, R33, R30, RZ ;  /* 0x0000001e211e7210 */ /* 0x000fc80007f1e0ff */
[----:B------:R-:W-:-:S05]  /*2a30*/  IADD3.X R31, PT, PT, R27, R31, RZ, P0, !PT ;  /* 0x0000001f1b1f7210 */ /* 0x000fca00007fe4ff */
        /* <DEDUP_REMOVED lines=14> */
[----:B------:R-:W3:Y:S01]  /*2b20*/  LDCU.64 UR4, c[0x4][0x2d8] ;  /* 0x01005b00ff0477ac */ /* 0x000ee20008000a00 */
[----:B------:R-:W-:Y:S02]  /*2b30*/  HFMA2 R8, -RZ, RZ, 0, 2.5570392608642578125e-05 ;  /* 0x000001adff087431 */ /* 0x000fe400000001ff */
[----:B------:R-:W-:Y:S01]  /*2b40*/  IMAD.MOV.U32 R12, RZ, RZ, 0x1 ;  /* 0x00000001ff0c7424 */ /* 0x000fe200078e00ff */
[----:B------:R-:W0:Y:S01]  /*2b50*/  LDCU.64 UR6, c[0x4][0x2d0] ;  /* 0x01005a00ff0677ac */ /* 0x000e220008000a00 */
[----:B------:R-:W4:Y:S01]  /*2b60*/  LDC.64 R14, c[0x4][R14] ;  /* 0x010000000e0e7b82 */ /* 0x000f220000000a00 */
[----:B------:R-:W-:Y:S01]  /*2b70*/  IMAD.MOV.U32 R13, RZ, RZ, RZ ;  /* 0x000000ffff0d7224 */ /* 0x000fe200078e00ff */
[----:B------:R-:W5:Y:S01]  /*2b80*/  LDCU.64 UR8, c[0x4][0x160] ;  /* 0x01002c00ff0877ac */ /* 0x000f620008000a00 */
[----:B---3--:R-:W-:Y:S02]  /*2b90*/  IMAD.U32 R4, RZ, RZ, UR4 ;  /* 0x00000004ff047e24 */ /* 0x008fe4000f8e00ff */
[----:B------:R-:W-:Y:S01]  /*2ba0*/  IMAD.U32 R5, RZ, RZ, UR5 ;  /* 0x00000005ff057e24 */ /* 0x000fe2000f8e00ff */
[----:B012---:R-:W-:Y:S01]  /*2bb0*/  MOV R6, UR6 ;  /* 0x0000000600067c02 */ /* 0x007fe20008000f00 */
[----:B------:R-:W-:-:S02]  /*2bc0*/  IMAD.U32 R7, RZ, RZ, UR7 ;  /* 0x00000007ff077e24 */ /* 0x000fc4000f8e00ff */
[----:B-----5:R-:W-:Y:S02]  /*2bd0*/  IMAD.U32 R10, RZ, RZ, UR8 ;  /* 0x00000008ff0a7e24 */ /* 0x020fe4000f8e00ff */
[----:B------:R-:W-:-:S07]  /*2be0*/  IMAD.U32 R11, RZ, RZ, UR9 ;  /* 0x00000009ff0b7e24 */ /* 0x000fce000f8e00ff */
[----:B------:R-:W-:-:S07]  /*2bf0*/  LEPC R20, `(.L_x_223) ;  /* 0x000000001014794e */ /* 0x000fce0000000000 */
[----:B----4-:R-:W-:Y:S05]  /*2c00*/  CALL.ABS.NOINC R14 ;  /* 0x000000000e007343 */ /* 0x010fea0003c00000 */
.L_x_223:
[----:B------:R-:W-:Y:S05]  /*2c10*/  BSYNC.RECONVERGENT B6 ;  /* 0x0000000000067941 */ /* 0x000fea0003800200 */
.L_x_222:
[----:B------:R-:W-:-:S04]  /*2c20*/  LEA R8, P0, R28, UR38, 0x1 ;  /* 0x000000261c087c11 */ /* 0x000fc8000f8008ff */
[----:B------:R-:W-:-:S05]  /*2c30*/  LEA.HI.X R9, R28, UR39, R29, 0x1, P0 ;  /* 0x000000271c097c11 */ /* 0x000fca00080f0c1d */
[----:B------:R3:W4:Y:S01]  /*2c40*/  LDG.E.U16 R8, desc[UR36][R8.64] ;  /* 0x0000002408087981 */ /* 0x000722000c1e1500 */
[----:B012---:R-:W-:Y:S02]  /*2c50*/  IMAD R3, R17, UR48, RZ ;  /* 0x0000003011037c24 */ /* 0x007fe4000f8e02ff */
        /* <DEDUP_REMOVED lines=9> */
[----:B---3--:R-:W-:Y:S02]  /*2cf0*/  IMAD R9, R29, UR46, RZ ;  /* 0x0000002e1d097c24 */ /* 0x008fe4000f8e02ff */
[----:B------:R-:W-:Y:S02]  /*2d00*/  IMAD.IADD R5, R5, 0x1, R3 ;  /* 0x0000000105057824 */ /* 0x000fe400078e0203 */
[C---:B------:R-:W-:Y:S02]  /*2d10*/  IMAD R9, R28.reuse, UR47, R9 ;  /* 0x0000002f1c097c24 */ /* 0x040fe4000f8e0209 */
[----:B------:R-:W-:-:S05]  /*2d20*/  IMAD.WIDE.U32 R4, R28, UR46, R4 ;  /* 0x0000002e1c047c25 */ /* 0x000fca000f8e0004 */
[----:B------:R-:W-:Y:S02]  /*2d30*/  IADD3 R5, PT, PT, R5, R9, RZ ;  /* 0x0000000905057210 */ /* 0x000fe40007ffe0ff */
[----:B----4-:R-:W-:-:S05]  /*2d40*/  SHF.L.U32 R0, R8, 0x10, RZ ;  /* 0x0000001008007819 */ /* 0x010fca00000006ff */
[----:B------:R-:W-:-:S06]  /*2d50*/  FADD.FTZ R0, -R0, -RZ ;  /* 0x800000ff00007221 */ /* 0x000fcc0000010100 */
[----:B------:R-:W0:Y:S01]  /*2d60*/  F2F.BF16.F32 R0, R0 ;  /* 0x0000000000007304 */ /* 0x000e220000202000 */
[----:B--2---:R-:W-:Y:S01]  /*2d70*/  IMAD.U32 R8, R6, 0x10000, RZ ;  /* 0x0001000006087824 */ /* 0x004fe200078e00ff */
[----:B------:R-:W-:Y:S01]  /*2d80*/  LEA R6, P0, R4, UR50, 0x1 ;  /* 0x0000003204067c11 */ /* 0x000fe2000f8008ff */
[----:B0-----:R-:W-:-:S03]  /*2d90*/  IMAD.U32 R3, R0, 0x10000, RZ ;  /* 0x0001000000037824 */ /* 0x001fc600078e00ff */
[----:B------:R-:W-:Y:S01]  /*2da0*/  LEA.HI.X R7, R4, UR51, R5, 0x1, P0 ;  /* 0x0000003304077c11 */ /* 0x000fe200080f0c05 */
[----:B------:R-:W-:-:S05]  /*2db0*/  FMUL.FTZ R3, R3, R8 ;  /* 0x0000000803037220 */ /* 0x000fca0000410000 */
[----:B------:R-:W-:-:S05]  /*2dc0*/  F2FP.BF16.F32.PACK_AB R3, RZ, R3 ;  /* 0x00000003ff03723e */ /* 0x000fca00000010ff */
[----:B------:R3:W-:Y:S02]  /*2dd0*/  STG.E.U16 desc[UR36][R6.64], R3 ;  /* 0x0000000306007986 */ /* 0x0007e4000c101524 */
.L_x_221:
[----:B------:R-:W-:Y:S05]  /*2de0*/  BSYNC.RECONVERGENT B7 ;  /* 0x0000000000077941 */ /* 0x000fea0003800200 */
.L_x_220:
[----:B------:R-:W-:-:S05]  /*2df0*/  IADD3 R28, P0, PT, R33, R30, RZ ;  /* 0x0000001e211c7210 */ /* 0x000fca0007f1e0ff */
[----:B------:R-:W-:-:S06]  /*2e00*/  IMAD.X R29, R27, 0x1, R31, P0 ;  /* 0x000000011b1d7824 */ /* 0x000fcc00000e061f */
[----:B------:R-:W4:Y:S01]  /*2e10*/  LDG.E.64 R28, desc[UR36][R28.64] ;  /* 0x000000241c1c7981 */ /* 0x000f22000c1e1b00 */
[----:B------:R-:W-:Y:S01]  /*2e20*/  IADD3 R24, P1, PT, R19, R2, RZ ;  /* 0x0000000213187210 */ /* 0x000fe20007f3e0ff */
[----:B------:R-:W-:Y:S04]  /*2e30*/  BSSY.RECONVERGENT B7, `(.L_x_224) ;  /* 0x0000038000077945 */ /* 0x000fe80003800200 */
[----:B------:R-:W-:Y:S01]  /*2e40*/  IMAD.X R17, RZ, RZ, R17, P1 ;  /* 0x000000ffff117224 */ /* 0x000fe200008e0611 */
[----:B----4-:R-:W-:-:S04]  /*2e50*/  ISETP.NE.U32.AND P0, PT, R28, UR54, PT ;  /* 0x000000361c007c0c */ /* 0x010fc8000bf05070 */
        /* <DEDUP_REMOVED lines=9> */
[----:B------:R-:W4:Y:S01]  /*2ef0*/  LDCU.64 UR4, c[0x4][0x2d8] ;  /* 0x01005b00ff0477ac */ /* 0x000f220008000a00 */
[----:B------:R-:W-:Y:S02]  /*2f00*/  IMAD.MOV.U32 R8, RZ, RZ, 0x1ad ;  /* 0x000001adff087424 */ /* 0x000fe400078e00ff */
[----:B------:R-:W-:Y:S01]  /*2f10*/  IMAD.MOV.U32 R12, RZ, RZ, 0x1 ;  /* 0x00000001ff0c7424 */ /* 0x000fe200078e00ff */
[----:B------:R-:W5:Y:S01]  /*2f20*/  LDCU.64 UR6, c[0x4][0x2d0] ;  /* 0x01005a00ff0677ac */ /* 0x000f620008000a00 */
[----:B0123--:R-:W0:Y:S01]  /*2f30*/  LDC.64 R2, c[0x4][R2] ;  /* 0x0100000002027b82 */ /* 0x00fe220000000a00 */
[----:B------:R-:W-:Y:S01]  /*2f40*/  IMAD.MOV.U32 R13, RZ, RZ, RZ ;  /* 0x000000ffff0d7224 */ /* 0x000fe200078e00ff */
[----:B------:R-:W1:Y:S01]  /*2f50*/  LDCU.64 UR8, c[0x4][0x160] ;  /* 0x01002c00ff0877ac */ /* 0x000e620008000a00 */
[----:B----4-:R-:W-:Y:S01]  /*2f60*/  IMAD.U32 R4, RZ, RZ, UR4 ;  /* 0x00000004ff047e24 */ /* 0x010fe2000f8e00ff */
[----:B------:R-:W-:Y:S01]  /*2f70*/  MOV R5, UR5 ;  /* 0x0000000500057c02 */ /* 0x000fe20008000f00 */
[----:B-----5:R-:W-:-:S02]  /*2f80*/  IMAD.U32 R6, RZ, RZ, UR6 ;  /* 0x00000006ff067e24 */ /* 0x020fc4000f8e00ff */
[----:B------:R-:W-:Y:S02]  /*2f90*/  IMAD.U32 R7, RZ, RZ, UR7 ;  /* 0x00000007ff077e24 */ /* 0x000fe4000f8e00ff */
[----:B-1----:R-:W-:Y:S01]  /*2fa0*/  IMAD.U32 R10, RZ, RZ, UR8 ;  /* 0x00000008ff0a7e24 */ /* 0x002fe2000f8e00ff */
[----:B------:R-:W-:-:S07]  /*2fb0*/  MOV R11, UR9 ;  /* 0x00000009000b7c02 */ /* 0x000fce0008000f00 */
[----:B------:R-:W-:-:S07]  /*2fc0*/  LEPC R20, `(.L_x_227) ;  /* 0x000000001014794e */ /* 0x000fce0000000000 */
[----:B0-----:R-:W-:Y:S05]  /*2fd0*/  CALL.ABS.NOINC R2 ;  /* 0x0000000002007343 */ /* 0x001fea0003c00000 */
.L_x_227:
[----:B------:R-:W-:Y:S05]  /*2fe0*/  BSYNC.RECONVERGENT B6 ;  /* 0x0000000000067941 */ /* 0x000fea0003800200 */
.L_x_226:
[----:B------:R-:W-:-:S04]  /*2ff0*/  LEA R4, P0, R28, UR38, 0x1 ;  /* 0x000000261c047c11 */ /* 0x000fc8000f8008ff */
[----:B------:R-:W-:-:S05]  /*3000*/  LEA.HI.X R5, R28, UR39, R29, 0x1, P0 ;  /* 0x000000271c057c11 */ /* 0x000fca00080f0c1d */
[----:B------:R4:W5:Y:S01]  /*3010*/  LDG.E.U16 R4, desc[UR36][R4.64] ;  /* 0x0000002404047981 */ /* 0x000962000c1e1500 */
[----:B0123--:R-:W-:Y:S02]  /*3020*/  IMAD R7, R17, UR48, RZ ;  /* 0x0000003011077c24 */ /* 0x00ffe4000f8e02ff */
[----:B------:R-:W-:-:S04]  /*3030*/  IMAD.WIDE.U32 R2, R24, UR48, RZ ;  /* 0x0000003018027c25 */ /* 0x000fc8000f8e00ff */
[----:B------:R-:W-:Y:S01]  /*3040*/  IMAD R7, R24, UR49, R7 ;  /* 0x0000003118077c24 */ /* 0x000fe2000f8e0207 */
[----:B------:R-:W-:-:S04]  /*3050*/  LEA R6, P0, R2, UR40, 0x1 ;  /* 0x0000002802067c11 */ /* 0x000fc8000f8008ff */
[----:B------:R-:W-:-:S04]  /*3060*/  IADD3 R3, PT, PT, R3, R7, RZ ;  /* 0x0000000703037210 */ /* 0x000fc80007ffe0ff */
[----:B------:R-:W-:-:S05]  /*3070*/  LEA.HI.X R7, R2, UR41, R3, 0x1, P0 ;  /* 0x0000002902077c11 */ /* 0x000fca00080f0c03 */
[----:B------:R-:W2:Y:S01]  /*3080*/  LDG.E.U16 R6, desc[UR36][R6.64] ;  /* 0x0000002406067981 */ /* 0x000ea2000c1e1500 */
[----:B----4-:R-:W-:Y:S02]  /*3090*/  IMAD R5, R17, UR44, RZ ;  /* 0x0000002c11057c24 */ /* 0x010fe4000f8e02ff */
[----:B------:R-:W-:-:S04]  /*30a0*/  IMAD.WIDE.U32 R2, R24, UR44, RZ ;  /* 0x0000002c18027c25 */ /* 0x000fc8000f8e00ff */
[----:B------:R-:W-:Y:S02]  /*30b0*/  IMAD R5, R24, UR45, R5 ;  /* 0x0000002d18057c24 */ /* 0x000fe4000f8e0205 */
[----:B------:R-:W-:Y:S02]  /*30c0*/  IMAD R9, R29, UR46, RZ ;  /* 0x0000002e1d097c24 */ /* 0x000fe4000f8e02ff */
[----:B------:R-:W-:Y:S02]  /*30d0*/  IMAD.IADD R3, R3, 0x1, R5 ;  /* 0x0000000103037824 */ /* 0x000fe400078e0205 */
[C---:B------:R-:W-:Y:S02]  /*30e0*/  IMAD R9, R28.reuse, UR47, R9 ;  /* 0x0000002f1c097c24 */ /* 0x040fe4000f8e0209 */
[----:B------:R-:W-:-:S04]  /*30f0*/  IMAD.WIDE.U32 R28, R28, UR46, R2 ;  /* 0x0000002e1c1c7c25 */ /* 0x000fc8000f8e0002 */
[----:B------:R-:W-:Y:S01]  /*3100*/  IMAD.IADD R3, R29, 0x1, R9 ;  /* 0x000000011d037824 */ /* 0x000fe200078e0209 */
[----:B------:R-:W-:-:S04]  /*3110*/  LEA R2, P0, R28, UR50, 0x1 ;  /* 0x000000321c027c11 */ /* 0x000fc8000f8008ff */
[----:B------:R-:W-:Y:S01]  /*3120*/  LEA.HI.X R3, R28, UR51, R3, 0x1, P0 ;  /* 0x000000331c037c11 */ /* 0x000fe200080f0c03 */
[----:B-----5:R-:W-:-:S04]  /*3130*/  IMAD.U32 R0, R4, 0x10000, RZ ;  /* 0x0001000004007824 */ /* 0x020fc800078e00ff */
[----:B------:R-:W-:-:S06]  /*3140*/  FADD.FTZ R0, -R0, -RZ ;  /* 0x800000ff00007221 */ /* 0x000fcc0000010100 */
[----:B------:R-:W0:Y:S01]  /*3150*/  F2F.BF16.F32 R0, R0 ;  /* 0x0000000000007304 */ /* 0x000e220000202000 */
[----:B--2---:R-:W-:Y:S01]  /*3160*/  IMAD.U32 R5, R6, 0x10000, RZ ;  /* 0x0001000006057824 */ /* 0x004fe200078e00ff */
[----:B0-----:R-:W-:-:S05]  /*3170*/  SHF.L.U32 R4, R0, 0x10, RZ ;  /* 0x0000001000047819 */ /* 0x001fca00000006ff */
[----:B------:R-:W-:-:S05]  /*3180*/  FMUL.FTZ R4, R4, R5 ;  /* 0x0000000504047220 */ /* 0x000fca0000410000 */
[----:B------:R-:W-:-:S05]  /*3190*/  F2FP.BF16.F32.PACK_AB R4, RZ, R4 ;  /* 0x00000004ff04723e */ /* 0x000fca00000010ff */
[----:B------:R4:W-:Y:S02]  /*31a0*/  STG.E.U16 desc[UR36][R2.64], R4 ;  /* 0x0000000402007986 */ /* 0x0009e4000c101524 */
.L_x_225:
[----:B------:R-:W-:Y:S05]  /*31b0*/  BSYNC.RECONVERGENT B7 ;  /* 0x0000000000077941 */ /* 0x000fea0003800200 */
.L_x_224:
[----:B------:R-:W5:Y:S01]  /*31c0*/  LDCU UR5, c[0x0][0x380] ;  /* 0x00007000ff0577ac */ /* 0x000f620008000800 */
[----:B------:R-:W-:Y:S02]  /*31d0*/  R2UR UR4, R36 ;  /* 0x00000000240472ca */ /* 0x000fe400000e0000 */
[----:B----4-:R-:W-:-:S05]  /*31e0*/  IADD3 R2, P0, PT, R19, R24, RZ ;  /* 0x0000001813027210 */ /* 0x010fca0007f1e0ff */
[----:B------:R-:W-:Y:S01]  /*31f0*/  IMAD.X R17, RZ, RZ, R17, P0 ;  /* 0x000000ffff117224 */ /* 0x000fe200000e0611 */
[----:B-----5:R-:W-:-:S05]  /*3200*/  ISETP.GE.U32.AND P0, PT, R2, UR5, PT ;  /* 0x0000000502007c0c */ /* 0x020fca000bf06070 */
[----:B------:R-:W-:-:S13]  /*3210*/  ISETP.GE.AND.EX P0, PT, R17, UR4, PT, P0 ;  /* 0x0000000411007c0c */ /* 0x000fda000bf06300 */
[----:B------:R-:W-:Y:S05]  /*3220*/  @!P0 BRA `(.L_x_228) ;  /* 0xfffffff0001c8947 */ /* 0x000fea000383ffff */
[----:B------:R-:W-:Y:S05]  /*3230*/  BSYNC.RECONVERGENT B8 ;  /* 0x0000000000087941 */ /* 0x000fea0003800200 */
.L_x_211:
[----:B------:R-:W-:Y:S05]  /*3240*/  EXIT ;  /* 0x000000000000794d */ /* 0x000fea0003800000 */
        .weak           $__internal_4_$__cuda_sm20_div_u64
        .type           $__internal_4_$__cuda_sm20_div_u64,@function
        .size           $__internal_4_$__cuda_sm20_div_u64,(.L_x_11181 - $__internal_4_$__cuda_sm20_div_u64)
$__internal_4_$__cuda_sm20_div_u64:
[----:B------:R-:W-:Y:S01]  /*3250*/  IMAD.U32 R11, RZ, RZ, UR4 ;  /* 0x00000004ff0b7e24 */ /* 0x000fe2000f8e00ff */
[----:B------:R-:W-:-:S04]  /*3260*/  MOV R10, R19 ;  /* 0x00000013000a7202 */ /* 0x000fc80000000f00 */
[----:B------:R-:W0:Y:S08]  /*3270*/  I2F.U64.RP R5, R10 ;  /* 0x0000000a00057312 */ /* 0x000e300000309000 */
[----:B0-----:R-:W0:Y:S02]  /*3280*/  MUFU.RCP R5, R5 ;  /* 0x0000000500057308 */ /* 0x001e240000001000 */
[----:B0-----:R-:W-:-:S06]  /*3290*/  VIADD R6, R5, 0x1ffffffe ;  /* 0x1ffffffe05067836 */ /* 0x001fcc0000000000 */
[----:B------:R-:W0:Y:S02]  /*32a0*/  F2I.U64.TRUNC R6, R6 ;  /* 0x0000000600067311 */ /* 0x000e24000020d800 */
[----:B0-----:R-:W-:-:S04]  /*32b0*/  IMAD.WIDE.U32 R8, R6, R19, RZ ;  /* 0x0000001306087225 */ /* 0x001fc800078e00ff */
[----:B------:R-:W-:Y:S01]  /*32c0*/  IMAD R9, R6, UR4, R9 ;  /* 0x0000000406097c24 */ /* 0x000fe2000f8e0209 */
[----:B------:R-:W-:-:S03]  /*32d0*/  IADD3 R13, P0, PT, RZ, -R8, RZ ;  /* 0x80000008ff0d7210 */ /* 0x000fc60007f1e0ff */
[----:B------:R-:W-:Y:S02]  /*32e0*/  IMAD R9, R7, R19, R9 ;  /* 0x0000001307097224 */ /* 0x000fe400078e0209 */
[----:B------:R-:W-:-:S04]  /*32f0*/  IMAD.HI.U32 R8, R6, R13, RZ ;  /* 0x0000000d06087227 */ /* 0x000fc800078e00ff */
[----:B------:R-:W-:Y:S02]  /*3300*/  IMAD.X R15, RZ, RZ, ~R9, P0 ;  /* 0x000000ffff0f7224 */ /* 0x000fe400000e0e09 */
[----:B------:R-:W-:Y:S02]  /*3310*/  IMAD.MOV.U32 R9, RZ, RZ, R6 ;  /* 0x000000ffff097224 */ /* 0x000fe400078e0006 */
[-C--:B------:R-:W-:Y:S02]  /*3320*/  IMAD R11, R7, R15.reuse, RZ ;  /* 0x0000000f070b7224 */ /* 0x080fe400078e02ff */
[----:B------:R-:W-:-:S04]  /*3330*/  IMAD.WIDE.U32 R8, P0, R6, R15, R8 ;  /* 0x0000000f06087225 */ /* 0x000fc80007800008 */
[----:B------:R-:W-:-:S04]  /*3340*/  IMAD.HI.U32 R5, R7, R15, RZ ;  /* 0x0000000f07057227 */ /* 0x000fc800078e00ff */
[----:B------:R-:W-:Y:S01]  /*3350*/  IMAD.HI.U32 R8, P1, R7, R13, R8 ;  /* 0x0000000d07087227 */ /* 0x000fe20007820008 */
[----:B------:R-:W-:-:S04]  /*3360*/  IADD3.X R5, PT, PT, R5, R7, RZ, P0, !PT ;  /* 0x0000000705057210 */ /* 0x000fc800007fe4ff */
[----:B------:R-:W-:-:S04]  /*3370*/  IADD3 R9, P2, PT, R11, R8, RZ ;  /* 0x000000080b097210 */ /* 0x000fc80007f5e0ff */
[----:B------:R-:W-:Y:S01]  /*3380*/  IADD3.X R5, PT, PT, RZ, RZ, R5, P2, P1 ;  /* 0x000000ffff057210 */ /* 0x000fe200017e2405 */
[----:B------:R-:W-:-:S04]  /*3390*/  IMAD.WIDE.U32 R6, R9, R19, RZ ;  /* 0x0000001309067225 */ /* 0x000fc800078e00ff */
[----:B------:R-:W-:Y:S01]  /*33a0*/  IMAD R8, R9, UR4, R7 ;  /* 0x0000000409087c24 */ /* 0x000fe2000f8e0207 */
[----:B------:R-:W-:-:S03]  /*33b0*/  IADD3 R7, P0, PT, RZ, -R6, RZ ;  /* 0x80000006ff077210 */ /* 0x000fc60007f1e0ff */
[----:B------:R-:W-:Y:S02]  /*33c0*/  IMAD R6, R5, R19, R8 ;  /* 0x0000001305067224 */ /* 0x000fe400078e0208 */
[----:B------:R-:W-:-:S04]  /*33d0*/  IMAD.HI.U32 R8, R9, R7, RZ ;  /* 0x0000000709087227 */ /* 0x000fc800078e00ff */
[----:B------:R-:W-:-:S04]  /*33e0*/  IMAD.X R6, RZ, RZ, ~R6, P0 ;  /* 0x000000ffff067224 */ /* 0x000fc800000e0e06 */
[----:B------:R-:W-:-:S04]  /*33f0*/  IMAD.WIDE.U32 R8, P0, R9, R6, R8 ;  /* 0x0000000609087225 */ /* 0x000fc80007800008 */
[C---:B------:R-:W-:Y:S02]  /*3400*/  IMAD R10, R5.reuse, R6, RZ ;  /* 0x00000006050a7224 */ /* 0x040fe400078e02ff */
[----:B------:R-:W-:-:S04]  /*3410*/  IMAD.HI.U32 R9, P1, R5, R7, R8 ;  /* 0x0000000705097227 */ /* 0x000fc80007820008 */
[----:B------:R-:W-:Y:S01]  /*3420*/  IMAD.HI.U32 R6, R5, R6, RZ ;  /* 0x0000000605067227 */ /* 0x000fe200078e00ff */
[----:B------:R-:W-:-:S03]  /*3430*/  IADD3 R9, P2, PT, R10, R9, RZ ;  /* 0x000000090a097210 */ /* 0x000fc60007f5e0ff */
[----:B------:R-:W-:Y:S02]  /*3440*/  IMAD.X R5, R6, 0x1, R5, P0 ;  /* 0x0000000106057824 */ /* 0x000fe400000e0605 */
[----:B------:R-:W-:-:S03]  /*3450*/  IMAD.HI.U32 R6, R9, R3, RZ ;  /* 0x0000000309067227 */ /* 0x000fc600078e00ff */
[----:B------:R-:W-:Y:S01]  /*3460*/  IADD3.X R5, PT, PT, RZ, RZ, R5, P2, P1 ;  /* 0x000000ffff057210 */ /* 0x000fe200017e2405 */
[----:B------:R-:W-:Y:S02]  /*3470*/  IMAD.MOV.U32 R7, RZ, RZ, RZ ;  /* 0x000000ffff077224 */ /* 0x000fe400078e00ff */
[----:B------:R-:W-:-:S04]  /*3480*/  IMAD.WIDE.U32 R6, R9, R4, R6 ;  /* 0x0000000409067225 */ /* 0x000fc800078e0006 */
[C---:B------:R-:W-:Y:S02]  /*3490*/  IMAD R9, R5.reuse, R4, RZ ;  /* 0x0000000405097224 */ /* 0x040fe400078e02ff */
[----:B------:R-:W-:-:S04]  /*34a0*/  IMAD.HI.U32 R6, P0, R5, R3, R6 ;  /* 0x0000000305067227 */ /* 0x000fc80007800006 */
[----:B------:R-:W-:Y:S01]  /*34b0*/  IMAD.HI.U32 R5, R5, R4, RZ ;  /* 0x0000000405057227 */ /* 0x000fe200078e00ff */
[----:B------:R-:W-:-:S04]  /*34c0*/  IADD3 R8, P1, PT, R9, R6, RZ ;  /* 0x0000000609087210 */ /* 0x000fc80007f3e0ff */
[----:B------:R-:W-:Y:S01]  /*34d0*/  IADD3.X R5, PT, PT, R5, RZ, RZ, P0, !PT ;  /* 0x000000ff05057210 */ /* 0x000fe200007fe4ff */
[----:B------:R-:W-:-:S04]  /*34e0*/  IMAD.WIDE.U32 R6, R8, R19, RZ ;  /* 0x0000001308067225 */ /* 0x000fc800078e00ff */
[----:B------:R-:W-:Y:S01]  /*34f0*/  IMAD.X R10, RZ, RZ, R5, P1 ;  /* 0x000000ffff0a7224 */ /* 0x000fe200008e0605 */
[----:B------:R-:W-:Y:S01]  /*3500*/  IADD3 R12, P1, PT, -R6, R3, RZ ;  /* 0x00000003060c7210 */ /* 0x000fe20007f3e1ff */
[C---:B------:R-:W-:Y:S01]  /*3510*/  IMAD R5, R8.reuse, UR4, R7 ;  /* 0x0000000408057c24 */ /* 0x040fe2000f8e0207 */
[----:B------:R-:W-:Y:S02]  /*3520*/  IADD3 R3, P2, PT, R8, 0x1, RZ ;  /* 0x0000000108037810 */ /* 0x000fe40007f5e0ff */
[-C--:B------:R-:W-:Y:S01]  /*3530*/  ISETP.GE.U32.AND P0, PT, R12, R19.reuse, PT ;  /* 0x000000130c00720c */ /* 0x080fe20003f06070 */
[----:B------:R-:W-:-:S04]  /*3540*/  IMAD R5, R10, R19, R5 ;  /* 0x000000130a057224 */ /* 0x000fc800078e0205 */
[----:B------:R-:W-:Y:S01]  /*3550*/  IMAD.X R7, R4, 0x1, ~R5, P1 ;  /* 0x0000000104077824 */ /* 0x000fe200008e0e05 */
[----:B------:R-:W-:Y:S01]  /*3560*/  IADD3 R4, P1, PT, -R19, R12, RZ ;  /* 0x0000000c13047210 */ /* 0x000fe20007f3e1ff */
[----:B------:R-:W-:-:S03]  /*3570*/  IMAD.X R5, RZ, RZ, R10, P2 ;  /* 0x000000ffff057224 */ /* 0x000fc600010e060a */
[C---:B------:R-:W-:Y:S02]  /*3580*/  ISETP.GE.U32.AND.EX P0, PT, R7.reuse, UR4, PT, P0 ;  /* 0x0000000407007c0c */ /* 0x040fe4000bf06100 */
[----:B------:R-:W-:Y:S02]  /*3590*/  IADD3.X R6, PT, PT, R7, ~UR4, RZ, P1, !PT ;  /* 0x8000000407067c10 */ /* 0x000fe40008ffe4ff */
[----:B------:R-:W-:Y:S02]  /*35a0*/  SEL R4, R4, R12, P0 ;  /* 0x0000000c04047207 */ /* 0x000fe40000000000 */
[----:B------:R-:W-:Y:S02]  /*35b0*/  SEL R8, R3, R8, P0 ;  /* 0x0000000803087207 */ /* 0x000fe40000000000 */
[----:B------:R-:W-:Y:S02]  /*35c0*/  SEL R6, R6, R7, P0 ;  /* 0x0000000706067207 */ /* 0x000fe40000000000 */
[----:B------:R-:W-:-:S02]  /*35d0*/  SEL R5, R5, R10, P0 ;  /* 0x0000000a05057207 */ /* 0x000fc40000000000 */
[----:B------:R-:W-:Y:S01]  /*35e0*/  ISETP.GE.U32.AND P0, PT, R4, R19, PT ;  /* 0x000000130400720c */ /* 0x000fe20003f06070 */
[----:B------:R-:W-:Y:S01]  /*35f0*/  IMAD.MOV.U32 R4, RZ, RZ, R0 ;  /* 0x000000ffff047224 */ /* 0x000fe200078e0000 */
[----:B------:R-:W-:Y:S02]  /*3600*/  IADD3 R3, P2, PT, R8, 0x1, RZ ;  /* 0x0000000108037810 */ /* 0x000fe40007f5e0ff */
[----:B------:R-:W-:Y:S02]  /*3610*/  ISETP.GE.U32.AND.EX P0, PT, R6, UR4, PT, P0 ;  /* 0x0000000406007c0c */ /* 0x000fe4000bf06100 */
[-C--:B------:R-:W-:Y:S02]  /*3620*/  IADD3.X R6, PT, PT, RZ, R5.reuse, RZ, P2, !PT ;  /* 0x00000005ff067210 */ /* 0x080fe400017fe4ff */
[----:B------:R-:W-:Y:S02]  /*3630*/  ISETP.NE.U32.AND P1, PT, R19, RZ, PT ;  /* 0x000000ff1300720c */ /* 0x000fe40003f25070 */
[----:B------:R-:W-:Y:S01]  /*3640*/  SEL R6, R6, R5, P0 ;  /* 0x0000000506067207 */ /* 0x000fe20000000000 */
[----:B------:R-:W-:Y:S01]  /*3650*/  IMAD.MOV.U32 R5, RZ, RZ, 0x0 ;  /* 0x00000000ff057424 */ /* 0x000fe200078e00ff */
[----:B------:R-:W-:-:S02]  /*3660*/  ISETP.NE.AND.EX P1, PT, RZ, UR4, PT, P1 ;  /* 0x00000004ff007c0c */ /* 0x000fc4000bf25310 */
[----:B------:R-:W-:Y:S02]  /*3670*/  SEL R3, R3, R8, P0 ;  /* 0x0000000803037207 */ /* 0x000fe40000000000 */
[----:B------:R-:W-:Y:S02]  /*3680*/  SEL R6, R6, 0xffffffff, P1 ;  /* 0xffffffff06067807 */ /* 0x000fe40000800000 */
[----:B------:R-:W-:Y:S01]  /*3690*/  SEL R3, R3, 0xffffffff, P1 ;  /* 0xffffffff03037807 */ /* 0x000fe20000800000 */
[----:B------:R-:W-:Y:S06]  /*36a0*/  RET.REL.NODEC R4 `(_ZN2at6native39_GLOBAL__N__cee6930f_7_Loss_cu_5b0651e139nll_loss_backward_no_reduce_cuda_kernelIN3c108BFloat16ElEEviPKT0_NS_27GenericPackedTensorAccessorIKT_Lm1ENS_16DefaultPtrTraitsElEENS8_IS9_Lm2ESB_lEEPSA_ll) ;  /* 0xffffffc804547950 */ /* 0x000fec0003c3ffff */
.L_x_229:
        /* <DEDUP_REMOVED lines=13> */
.L_x_11181:


//--------------------- .text._ZN2at6native39_GLOBAL__N__cee6930f_7_Loss_cu_5b0651e139nll_loss_backward_no_reduce_cuda_kernelIN3c108BFloat16EhEEviPKT0_NS_27GenericPackedTensorAccessorIKT_Lm1ENS_16DefaultPtrTraitsElEENS8_IS9_Lm2ESB_lEEPSA_ll --------------------------
	.section	.text._ZN2at6native39_GLOBAL__N__cee6930f_7_Loss_cu_5b0651e139nll_loss_backward_no_reduce_cuda_kernelIN3c108BFloat16EhEEviPKT0_NS_27GenericPackedTensorAccessorIKT_Lm1ENS_16DefaultPtrTraitsElEENS8_IS9_Lm2ESB_lEEPSA_ll,"ax",@progbits
	.align	128
.text._ZN2at6native39_GLOBAL__N__cee6930f_7_Loss_cu_5b0651e139nll_loss_backward_no_reduce_cuda_kernelIN3c108BFloat16EhEEviPKT0_NS_27GenericPackedTensorAccessorIKT_Lm1ENS_16DefaultPtrTraitsElEENS8_IS9_Lm2ESB_lEEPSA_ll:
        .type           _ZN2at6native39_GLOBAL__N__cee6930f_7_Loss_cu_5b0651e139nll_loss_backward_no_reduce_cuda_kernelIN3c108BFloat16EhEEviPKT0_NS_27GenericPackedTensorAccessorIKT_Lm1ENS_16DefaultPtrTraitsElEENS8_IS9_Lm2ESB_lEEPSA_ll,@function
        .size           _ZN2at6native39_GLOBAL__N__cee6930f_7_Loss_cu_5b0651e139nll_loss_backward_no_reduce_cuda_kernelIN3c108BFloat16EhEEviPKT0_NS_27GenericPackedTensorAccessorIKT_Lm1ENS_16DefaultPtrTraitsElEENS8_IS9_Lm2ESB_lEEPSA_ll,(.L_x_11183 - _ZN2at6native39_GLOBAL__N__cee6930f_7_Loss_cu_5b0651e139nll_loss_backward_no_reduce_cuda_kernelIN3c108BFloat16EhEEviPKT0_NS_27GenericPackedTensorAccessorIKT_Lm1ENS_16DefaultPtrTraitsElEENS8_IS9_Lm2ESB_lEEPSA_ll)
        .other          _ZN2at6native39_GLOBAL__N__cee6930f_7_Loss_cu_5b0651e139nll_loss_backward_no_reduce_cuda_kernelIN3c108BFloat16EhEEviPKT0_NS_27GenericPackedTensorAccessorIKT_Lm1ENS_16DefaultPtrTraitsElEENS8_IS9_Lm2ESB_lEEPSA_ll,@"STO_CUDA_ENTRY STV_DEFAULT"
_ZN2at6native39_GLOBAL__N__cee6930f_7_Loss_cu_5b0651e139nll_loss_backward_no_reduce_cuda_kernelIN3c108BFloat16EhEEviPKT0_NS_27GenericPackedTensorAccessorIKT_Lm1ENS_16DefaultPtrTraitsElEENS8_IS9_Lm2ESB_lEEPSA_ll:
        /* <DEDUP_REMOVED lines=36> */
[----:B------:R-:W-:Y:S02]  /*0240*/  IADD3 R5, PT, PT, RZ, -R17, RZ ;  /* 0x80000011ff057210 */ /* 0x000fe40007ffe0ff */
[----:B------:R-:W-:-:S05]  /*0250*/  ISETP.NE.U32.AND P2, PT, R17, RZ, PT ;  /* 0x000000ff1100720c */ /* 0x000fca0003f45070 */
[----:B0-----:R-:W0:Y:S02]  /*0260*/  MUFU.RCP R0, R0 ;  /* 0x0000000000007308 */ /* 0x001e240000001000 */
[----:B0-----:R-:W-:-:S06]  /*0270*/  VIADD R2, R0, 0xffffffe ;  /* 0x0ffffffe00027836 */ /* 0x001fcc0000000000 */
        /* <DEDUP_REMOVED lines=15> */
.L_x_232:
[----:B------:R-:W-:Y:S01]  /*0370*/  IMAD.MOV.U32 R2, RZ, RZ, R6 ;  /* 0x000000ffff027224 */ /* 0x000fe200078e0006 */
[----:B------:R-:W-:-:S07]  /*0380*/  MOV R0, 0x3a0 ;  /* 0x000003a000007802 */ /* 0x000fce0000000f00 */
[----:B------:R-:W-:Y:S05]  /*0390*/  CALL.REL.NOINC `($__internal_5_$__cuda_sm20_div_u64) ;  /* 0x0000002c000c7944 */ /* 0x000fea0003c00000 */
[----:B------:R-:W-:Y:S01]  /*03a0*/  MOV R2, R28 ;  /* 0x0000001c00027202 */ /* 0x000fe20000000f00 */
[----:B------:R-:W-:-:S07]  /*03b0*/  IMAD.MOV.U32 R3, RZ, RZ, R29 ;  /* 0x000000ffff037224 */ /* 0x000fce00078e001d */
.L_x_233:
[----:B------:R-:W-:Y:S05]  /*03c0*/  BSYNC.RECONVERGENT B0 ;  /* 0x0000000000007941 */ /* 0x000fea0003800200 */
.L_x_231:
[----:B------:R-:W0:Y:S01]  /*03d0*/  LDCU.64 UR4, c[0x0][0x388] ;  /* 0x00007100ff0477ac */ /* 0x000e220008000a00 */
[----:B------:R-:W-:Y:S01]  /*03e0*/  IADD3 R30, P1, PT, R2, R30, RZ ;  /* 0x0000001e021e7210 */ /* 0x000fe20007f3e0ff */
[----:B------:R-:W-:Y:S01]  /*03f0*/  BSSY.RECONVERGENT B8, `(.L_x_234) ;  /* 0x0000061000087945 */ /* 0x000fe20003800200 */
[----:B------:R-:W1:Y:S02]  /*0400*/  LDCU.64 UR60, c[0x0][0x3e0] ;  /* 0x00007c00ff3c77ac */ /* 0x000e640008000a00 */
[----:B------:R-:W-:Y:S01]  /*0410*/  LOP3.LUT R0, R30, 0x3, RZ, 0xc0, !PT ;  /* 0x000000031e007812 */ /* 0x000fe200078ec0ff */
[----:B------:R-:W-:Y:S01]  /*0420*/  IMAD.X R27, RZ, RZ, R3, P1 ;  /* 0x000000ffff1b7224 */ /* 0x000fe200008e0603 */
[----:B------:R-:W2:Y:S02]  /*0430*/  LDCU.64 UR58, c[0x0][0x3e0] ;  /* 0x00007c00ff3a77ac */ /* 0x000ea40008000a00 */
[----:B------:R-:W-:Y:S01]  /*0440*/  ISETP.NE.U32.AND P0, PT, R0, 0x3, PT ;  /* 0x000000030000780c */ /* 0x000fe20003f05070 */
[----:B------:R-:W3:Y:S03]  /*0450*/  LDCU.64 UR56, c[0x0][0x3d8] ;  /* 0x00007b00ff3877ac */ /* 0x000ee60008000a00 */
[----:B------:R-:W-:Y:S01]  /*0460*/  ISETP.NE.AND.EX P0, PT, RZ, RZ, PT, P0 ;  /* 0x000000ffff00720c */ /* 0x000fe20003f05300 */
[----:B------:R-:W4:Y:S01]  /*0470*/  LDCU.64 UR54, c[0x0][0x3d8] ;  /* 0x00007b00ff3677ac */ /* 0x000f220008000a00 */
[----:B0-----:R-:W-:-:S02]  /*0480*/  IMAD.U32 R32, RZ, RZ, UR4 ;  /* 0x00000004ff207e24 */ /* 0x001fc4000f8e00ff */
[----:B------:R-:W-:Y:S01]  /*0490*/  IMAD.U32 R31, RZ, RZ, UR5 ;  /* 0x00000005ff1f7e24 */ /* 0x000fe2000f8e00ff */
[----:B------:R-:W0:Y:S01]  /*04a0*/  LDCU.64 UR4, c[0x0][0x3c8] ;  /* 0x00007900ff0477ac */ /* 0x000e220008000a00 */
[----:B------:R-:W1:Y:S01]  /*04b0*/  LDCU.64 UR52, c[0x0][0x390] ;  /* 0x00007200ff3477ac */ /* 0x000e620008000a00 */
[----:B------:R-:W1:Y:S01]  /*04c0*/  LDCU.64 UR42, c[0x0][0x388] ;  /* 0x00007100ff2a77ac */ /* 0x000e620008000a00 */
[----:B------:R-:W1:Y:S01]  /*04d0*/  LDCU.64 UR40, c[0x0][0x3c0] ;  /* 0x00007800ff2877ac */ /* 0x000e620008000a00 */
[----:B------:R-:W1:Y:S01]  /*04e0*/  LDCU.64 UR38, c[0x0][0x3a0] ;  /* 0x00007400ff2677ac */ /* 0x000e620008000a00 */
[----:B0-----:R-:W-:Y:S01]  /*04f0*/  MOV R29, UR4 ;  /* 0x00000004001d7c02 */ /* 0x001fe20008000f00 */
[----:B------:R-:W-:Y:S01]  /*0500*/  IMAD.U32 R28, RZ, RZ, UR5 ;  /* 0x00000005ff1c7e24 */ /* 0x000fe2000f8e00ff */
[----:B------:R-:W0:Y:S01]  /*0510*/  LDCU.64 UR62, c[0x0][0x3a8] ;  /* 0x00007500ff3e77ac */ /* 0x000e220008000a00 */
[----:B------:R-:W0:Y:S01]  /*0520*/  LDCU.128 UR44, c[0x0][0x3c0] ;  /* 0x00007800ff2c77ac */ /* 0x000e220008000c00 */
[----:B------:R-:W0:Y:S01]  /*0530*/  LDCU.128 UR48, c[0x0][0x3a0] ;  /* 0x00007400ff3077ac */ /* 0x000e220008000c00 */
[----:B-1234-:R-:W-:Y:S05]  /*0540*/  @!P0 BRA `(.L_x_235) ;  /* 0x00000004002c8947 */ /* 0x01efea0003800000 */
[----:B------:R-:W1:Y:S01]  /*0550*/  LDCU.64 UR6, c[0x0][0x3a0] ;  /* 0x00007400ff0677ac */ /* 0x000e620008000a00 */
[----:B------:R-:W-:Y:S01]  /*0560*/  IADD3 R16, PT, PT, R30, 0x1, RZ ;  /* 0x000000011e107810 */ /* 0x000fe20007ffe0ff */
[----:B------:R-:W-:Y:S01]  /*0570*/  IMAD.MOV.U32 R22, RZ, RZ, RZ ;  /* 0x000000ffff167224 */ /* 0x000fe200078e00ff */
[----:B------:R-:W2:Y:S02]  /*0580*/  LDCU.64 UR4, c[0x0][0x3c0] ;  /* 0x00007800ff0477ac */ /* 0x000ea40008000a00 */
[----:B------:R-:W-:Y:S01]  /*0590*/  LOP3.LUT R16, R16, 0x3, RZ, 0xc0, !PT ;  /* 0x0000000310107812 */ /* 0x000fe200078ec0ff */
[----:B------:R-:W3:Y:S01]  /*05a0*/  LDCU.64 UR8, c[0x0][0x390] ;  /* 0x00007200ff0877ac */ /* 0x000ee20008000a00 */
[----:B-1----:R-:W-:Y:S02]  /*05b0*/  IMAD R7, R19, UR6, RZ ;  /* 0x0000000613077c24 */ /* 0x002fe4000f8e02ff */
[----:B------:R-:W-:-:S04]  /*05c0*/  IMAD.WIDE.U32 R2, R18, UR6, RZ ;  /* 0x0000000612027c25 */ /* 0x000fc8000f8e00ff */
[----:B------:R-:W-:Y:S02]  /*05d0*/  IMAD R7, R18, UR7, R7 ;  /* 0x0000000712077c24 */ /* 0x000fe4000f8e0207 */
[----:B--2---:R-:W-:Y:S01]  /*05e0*/  IMAD R5, R19, UR4, RZ ;  /* 0x0000000413057c24 */ /* 0x004fe2000f8e02ff */
[----:B---3--:R-:W-:Y:S01]  /*05f0*/  LEA R26, P0, R2, UR8, 0x1 ;  /* 0x00000008021a7c11 */ /* 0x008fe2000f8008ff */
[----:B------:R-:W-:Y:S02]  /*0600*/  IMAD.IADD R23, R3, 0x1, R7 ;  /* 0x0000000103177824 */ /* 0x000fe400078e0207 */
[----:B------:R-:W-:-:S03]  /*0610*/  IMAD.WIDE.U32 R24, R18, UR4, RZ ;  /* 0x0000000412187c25 */ /* 0x000fc6000f8e00ff */
[----:B------:R-:W-:Y:S01]  /*0620*/  LEA.HI.X R23, R2, UR9, R23, 0x1, P0 ;  /* 0x0000000902177c11 */ /* 0x000fe200080f0c17 */
[----:B------:R-:W-:-:S04]  /*0630*/  IMAD R5, R18, UR5, R5 ;  /* 0x0000000512057c24 */ /* 0x000fc8000f8e0205 */
[----:B------:R-:W-:-:S07]  /*0640*/  IMAD.IADD R25, R25, 0x1, R5 ;  /* 0x0000000119197824 */ /* 0x000fce00078e0205 */
.L_x_240:
[----:B------:R-:W-:Y:S02]  /*0650*/  R2UR UR5, R32 ;  /* 0x00000000200572ca */ /* 0x000fe400000e0000 */
[----:B------:R-:W-:-:S11]  /*0660*/  R2UR UR4, R31 ;  /* 0x000000001f0472ca */ /* 0x000fd600000e0000 */
[----:B------:R-:W-:-:S04]  /*0670*/  IADD3 R2, P0, PT, R18, UR5, RZ ;  /* 0x0000000512027c10 */ /* 0x000fc8000ff1e0ff */
[----:B------:R-:W-:-:S05]  /*0680*/  IADD3.X R3, PT, PT, R19, UR4, RZ, P0, !PT ;  /* 0x0000000413037c10 */ /* 0x000fca00087fe4ff */
[----:B------:R-:W2:Y:S01]  /*0690*/  LDG.E.U8 R2, desc[UR36][R2.64] ;  /* 0x0000002402027981 */ /* 0x000ea2000c1e1100 */
[----:B------:R-:W-:Y:S01]  /*06a0*/  IADD3 R16, P0, PT, R16, -0x1, RZ ;  /* 0xffffffff10107810 */ /* 0x000fe20007f1e0ff */
[----:B------:R-:W-:Y:S03]  /*06b0*/  BSSY.RECONVERGENT B7, `(.L_x_236) ;  /* 0x000002a000077945 */ /* 0x000fe60003800200 */
[----:B------:R-:W-:Y:S02]  /*06c0*/  IADD3.X R22, PT, PT, R22, -0x1, RZ, P0, !PT ;  /* 0xffffffff16167810 */ /* 0x000fe400007fe4ff */
[----:B------:R-:W-:-:S04]  /*06d0*/  ISETP.NE.U32.AND P1, PT, R16, RZ, PT ;  /* 0x000000ff1000720c */ /* 0x000fc80003f25070 */
[----:B------:R-:W-:-:S04]  /*06e0*/  ISETP.NE.AND.EX P1, PT, R22, RZ, PT, P1 ;  /* 0x000000ff1600720c */ /* 0x000fc80003f25310 */
[----:B------:R-:W-:Y:S02]  /*06f0*/  P2R R33, PR, RZ, 0x2 ;  /* 0x00000002ff217803 */ /* 0x000fe40000000000 */
[----:B--2---:R-:W-:-:S04]  /*0700*/  ISETP.NE.U32.AND P0, PT, R2, UR60, PT ;  /* 0x0000003c02007c0c */ /* 0x004fc8000bf05070 */
[----:B------:R-:W-:-:S13]  /*0710*/  ISETP.NE.AND.EX P0, PT, RZ, UR61, PT, P0 ;  /* 0x0000003dff007c0c */ /* 0x000fda000bf05300 */
[----:B------:R-:W-:Y:S05]  /*0720*/  @!P0 BRA `(.L_x_237) ;  /* 0x0000000000888947 */ /* 0x000fea0003800000 */
[----:B------:R-:W-:Y:S01]  /*0730*/  ISETP.GE.U32.AND P0, PT, R2, UR56, PT ;  /* 0x0000003802007c0c */ /* 0x000fe2000bf06070 */
[----:B------:R-:W-:Y:S03]  /*0740*/  BSSY.RECONVERGENT B6, `(.L_x_238) ;  /* 0x0000013000067945 */ /* 0x000fe60003800200 */
[----:B------:R-:W-:-:S13]  /*0750*/  ISETP.GE.AND.EX P0, PT, RZ, UR57, PT, P0 ;  /* 0x00000039ff007c0c */ /* 0x000fda000bf06300 */
[----:B------:R-:W-:Y:S05]  /*0760*/  @!P0 BRA `(.L_x_239) ;  /* 0x0000000000408947 */ /* 0x000fea0003800000 */
[----:B------:R-:W-:Y:S01]  /*0770*/  MOV R14, 0x0 ;  /* 0x00000000000e7802 */ /* 0x000fe20000000f00 */
[----:B------:R-:W1:Y:S01]  /*0780*/  LDCU.64 UR4, c[0x4][0x2c8] ;  /* 0x01005900ff0477ac */ /* 0x000e620008000a00 */
[----:B------:R-:W-:Y:S02]  /*0790*/  IMAD.MOV.U32 R8, RZ, RZ, 0x1ad ;  /* 0x000001adff087424 */ /* 0x000fe400078e00ff */
[----:B------:R-:W-:Y:S01]  /*07a0*/  IMAD.MOV.U32 R12, RZ, RZ, 0x1 ;  /* 0x00000001ff0c7424 */ /* 0x000fe200078e00ff */
[----:B------:R-:W2:Y:S01]  /*07b0*/  LDCU.64 UR6, c[0x4][0x2d0] ;  /* 0x01005a00ff0677ac */ /* 0x000ea20008000a00 */
[----:B------:R-:W3:Y:S01]  /*07c0*/  LDC.64 R14, c[0x4][R14] ;  /* 0x010000000e0e7b82 */ /* 0x000ee20000000a00 */
[----:B------:R-:W-:Y:S01]  /*07d0*/  IMAD.MOV.U32 R13, RZ, RZ, RZ ;  /* 0x000000ffff0d7224 */ /* 0x000fe200078e00ff */
[----:B------:R-:W4:Y:S01]  /*07e0*/  LDCU.64 UR8, c[0x4][0x158] ;  /* 0x01002b00ff0877ac */ /* 0x000f220008000a00 */
[----:B-1----:R-:W-:Y:S01]  /*07f0*/  IMAD.U32 R4, RZ, RZ, UR4 ;  /* 0x00000004ff047e24 */ /* 0x002fe2000f8e00ff */
[----:B------:R-:W-:Y:S01]  /*0800*/  MOV R5, UR5 ;  /* 0x0000000500057c02 */ /* 0x000fe20008000f00 */
[----:B--2---:R-:W-:-:S02]  /*0810*/  IMAD.U32 R6, RZ, RZ, UR6 ;  /* 0x00000006ff067e24 */ /* 0x004fc4000f8e00ff */
[----:B------:R-:W-:Y:S02]  /*0820*/  IMAD.U32 R7, RZ, RZ, UR7 ;  /* 0x00000007ff077e24 */ /* 0x000fe4000f8e00ff */
[----:B----4-:R-:W-:Y:S01]  /*0830*/  IMAD.U32 R10, RZ, RZ, UR8 ;  /* 0x00000008ff0a7e24 */ /* 0x010fe2000f8e00ff */
[----:B------:R-:W-:-:S07]  /*0840*/  MOV R11, UR9 ;  /* 0x00000009000b7c02 */ /* 0x000fce0008000f00 */
[----:B------:R-:W-:-:S07]  /*0850*/  LEPC R20, `(.L_x_239) ;  /* 0x000000001014794e */ /* 0x000fce0000000000 */
[----:B0--3--:R-:W-:Y:S05]  /*0860*/  CALL.ABS.NOINC R14 ;  /* 0x000000000e007343 */ /* 0x009fea0003c00000 */
.L_x_239:
[----:B0-----:R-:W-:Y:S05]  /*0870*/  BSYNC.RECONVERGENT B6 ;  /* 0x0000000000067941 */ /* 0x001fea0003800200 */
.L_x_238:
[----:B------:R-:W-:Y:S01]  /*0880*/  MOV R6, R26 ;  /* 0x0000001a00067202 */ /* 0x000fe20000000f00 */
[----:B------:R-:W-:Y:S01]  /*0890*/  IMAD.MOV.U32 R7, RZ, RZ, R23 ;  /* 0x000000ffff077224 */ /* 0x000fe200078e0017 */
[----:B------:R-:W-:Y:S02]  /*08a0*/  R2UR UR5, R29 ;  /* 0x000000001d0572ca */ /* 0x000fe400000e0000 */
[----:B------:R-:W-:Y:S02]  /*08b0*/  R2UR UR4, R28 ;  /* 0x000000001c0472ca */ /* 0x000fe400000e0000 */
[----:B------:R-:W2:Y:S09]  /*08c0*/  LDG.E.U16 R0, desc[UR36][R6.64] ;  /* 0x0000002406007981 */ /* 0x000eb2000c1e1500 */
[----:B------:R-:W-:-:S04]  /*08d0*/  IMAD.WIDE.U32 R4, R2, UR5, R24 ;  /* 0x0000000502047c25 */ /* 0x000fc8000f8e0018 */
[----:B------:R-:W-:Y:S01]  /*08e0*/  IMAD R3, R2, UR4, R5 ;  /* 0x0000000402037c24 */ /* 0x000fe2000f8e0205 */
[----:B------:R-:W-:-:S04]  /*08f0*/  LEA R2, P0, R4, UR62, 0x1 ;  /* 0x0000003e04027c11 */ /* 0x000fc8000f8008ff */
[----:B------:R-:W-:Y:S01]  /*0900*/  LEA.HI.X R3, R4, UR63, R3, 0x1, P0 ;  /* 0x0000003f04037c11 */ /* 0x000fe200080f0c03 */
[----:B--2---:R-:W-:-:S04]  /*0910*/  IMAD.U32 R0, R0, 0x10000, RZ ;  /* 0x0001000000007824 */ /* 0x004fc800078e00ff */
[----:B------:R-:W-:-:S05]  /*0920*/  FADD.FTZ R0, -R0, -RZ ;  /* 0x800000ff00007221 */ /* 0x000fca0000010100 */
[----:B------:R-:W-:-:S05]  /*0930*/  F2FP.BF16.F32.PACK_AB R0, RZ, R0 ;  /* 0x00000000ff00723e */ /* 0x000fca00000010ff */
[----:B------:R1:W-:Y:S02]  /*0940*/  STG.E.U16 desc[UR36][R2.64], R0 ;  /* 0x0000000002007986 */ /* 0x0003e4000c101524 */
.L_x_237:
[----:B0-----:R-:W-:Y:S05]  /*0950*/  BSYNC.RECONVERGENT B7 ;  /* 0x0000000000077941 */ /* 0x001fea0003800200 */
.L_x_236:
[----:B------:R-:W-:Y:S01]  /*0960*/  ISETP.NE.AND P2, PT, R33, RZ, PT ;  /* 0x000000ff2100720c */ /* 0x000fe20003f45270 */
[C---:B-1----:R-:W-:Y:S01]  /*0970*/  IMAD.WIDE.U32 R2, R17.reuse, UR38, RZ ;  /* 0x0000002611027c25 */ /* 0x042fe2000f8e00ff */
[----:B------:R-:W-:-:S03]  /*0980*/  IADD3 R18, P0, PT, R17, R18, RZ ;  /* 0x0000001211127210 */ /* 0x000fc60007f1e0ff */
[C---:B------:R-:W-:Y:S01]  /*0990*/  IMAD R0, R17.reuse, UR39, R3 ;  /* 0x0000002711007c24 */ /* 0x040fe2000f8e0203 */
[----:B------:R-:W-:Y:S01]  /*09a0*/  LEA R26, P1, R2, R26, 0x1 ;  /* 0x0000001a021a7211 */ /* 0x000fe200078208ff */
[----:B------:R-:W-:-:S03]  /*09b0*/  IMAD.WIDE.U32 R24, R17, UR40, R24 ;  /* 0x0000002811187c25 */ /* 0x000fc6000f8e0018 */
[----:B------:R-:W-:Y:S01]  /*09c0*/  LEA.HI.X R23, R2, R23, R0, 0x1, P1 ;  /* 0x0000001702177211 */ /* 0x000fe200008f0c00 */
[----:B------:R-:W-:Y:S02]  /*09d0*/  IMAD R25, R17, UR41, R25 ;  /* 0x0000002911197c24 */ /* 0x000fe4000f8e0219 */
[----:B------:R-:W-:Y:S01]  /*09e0*/  IMAD.X R19, RZ, RZ, R19, P0 ;  /* 0x000000ffff137224 */ /* 0x000fe200000e0613 */
[----:B------:R-:W-:Y:S06]  /*09f0*/  @P2 BRA `(.L_x_240) ;  /* 0xfffffffc00142947 */ /* 0x000fec000383ffff */
.L_x_235:
[----:B0-----:R-:W-:Y:S05]  /*0a00*/  BSYNC.RECONVERGENT B8 ;  /* 0x0000000000087941 */ /* 0x001fea0003800200 */
.L_x_234:
[----:B------:R-:W-:-:S04]  /*0a10*/  ISETP.GE.U32.AND P0, PT, R30, 0x3, PT ;  /* 0x000000031e00780c */ /* 0x000fc80003f06070 */
[----:B------:R-:W-:-:S13]  /*0a20*/  ISETP.GE.U32.AND.EX P0, PT, R27, RZ, PT, P0 ;  /* 0x000000ff1b00720c */ /* 0x000fda0003f06100 */
[----:B------:R-:W-:Y:S05]  /*0a30*/  @!P0 EXIT ;  /* 0x000000000000894d */ /* 0x000fea0003800000 */
[----:B------:R-:W-:Y:S01]  /*0a40*/  BSSY.RECONVERGENT B8, `(.L_x_241) ;  /* 0x00000ce000087945 */ /* 0x000fe20003800200 */
.L_x_258:
[----:B------:R-:W-:-:S04]  /*0a50*/  IADD3 R22, P0, PT, R18, UR42, RZ ;  /* 0x0000002a12167c10 */ /* 0x000fc8000ff1e0ff */
[----:B------:R-:W-:-:S05]  /*0a60*/  IADD3.X R23, PT, PT, R19, UR43, RZ, P0, !PT ;  /* 0x0000002b13177c10 */ /* 0x000fca00087fe4ff */
[----:B--2---:R-:W2:Y:S01]  /*0a70*/  LDG.E.U8 R16, desc[UR36][R22.64] ;  /* 0x0000002416107981 */ /* 0x004ea2000c1e1100 */
[----:B------:R-:W-:Y:S01]  /*0a80*/  BSSY.RECONVERGENT B7, `(.L_x_242) ;  /* 0x000002c000077945 */ /* 0x000fe20003800200 */
[----:B--2---:R-:W-:-:S04]  /*0a90*/  ISETP.NE.U32.AND P0, PT, R16, UR58, PT ;  /* 0x0000003a10007c0c */ /* 0x004fc8000bf05070 */
[----:B------:R-:W-:-:S13]  /*0aa0*/  ISETP.NE.AND.EX P0, PT, RZ, UR59, PT, P0 ;  /* 0x0000003bff007c0c */ /* 0x000fda000bf05300 */
[----:B01-3--:R-:W-:Y:S05]  /*0ab0*/  @!P0 BRA `(.L_x_243) ;  /* 0x0000000000a08947 */ /* 0x00bfea0003800000 */
        /* <DEDUP_REMOVED lines=20> */
.L_x_245:
[----:B------:R-:W-:Y:S05]  /*0c00*/  BSYNC.RECONVERGENT B6 ;  /* 0x0000000000067941 */ /* 0x000fea0003800200 */
.L_x_244:
        /* <DEDUP_REMOVED lines=9> */
[----:B------:R-:W-:-:S04]  /*0ca0*/  IMAD R7, R18, UR45, R7 ;  /* 0x0000002d12077c24 */ /* 0x000fc8000f8e0207 */
[----:B------:R-:W-:Y:S02]  /*0cb0*/  IMAD.IADD R3, R3, 0x1, R7 ;  /* 0x0000000103037824 */ /* 0x000fe400078e0207 */
        /* <DEDUP_REMOVED lines=8> */
.L_x_243:
[----:B------:R-:W-:Y:S05]  /*0d40*/  BSYNC.RECONVERGENT B7 ;  /* 0x0000000000077941 */ /* 0x000fea0003800200 */
.L_x_242:
[----:B------:R-:W-:-:S04]  /*0d50*/  IADD3 R22, P0, PT, R17, R22, RZ ;  /* 0x0000001611167210 */ /* 0x000fc80007f1e0ff */
[----:B------:R-:W-:-:S05]  /*0d60*/  IADD3.X R23, PT, PT, RZ, R23, RZ, P0, !PT ;  /* 0x00000017ff177210 */ /* 0x000fca00007fe4ff */
[----:B------:R-:W2:Y:S01]  /*0d70*/  LDG.E.U8 R25, desc[UR36][R22.64] ;  /* 0x0000002416197981 */ /* 0x000ea2000c1e1100 */
[----:B------:R-:W-:Y:S01]  /*0d80*/  IADD3 R16, P1, PT, R17, R18, RZ ;  /* 0x0000001211107210 */ /* 0x000fe20007f3e0ff */
[----:B------:R-:W-:Y:S04]  /*0d90*/  BSSY.RECONVERGENT B7, `(.L_x_246) ;  /* 0x000002d000077945 */ /* 0x000fe80003800200 */
[----:B------:R-:W-:Y:S01]  /*0da0*/  IMAD.X R24, RZ, RZ, R19, P1 ;  /* 0x000000ffff187224 */ /* 0x000fe200008e0613 */
        /* <DEDUP_REMOVED lines=9> */
[----:B------:R-:W-:Y:S02]  /*0e40*/  HFMA2 R8, -RZ, RZ, 0, 2.5570392608642578125e-05 ;  /* 0x000001adff087431 */ /* 0x000fe400000001ff */
[----:B------:R-:W-:Y:S01]  /*0e50*/  IMAD.MOV.U32 R12, RZ, RZ, 0x1 ;  /* 0x00000001ff0c7424 */ /* 0x000fe200078e00ff */
[----:B------:R-:W0:Y:S01]  /*0e60*/  LDCU.64 UR6, c[0x4][0x2d0] ;  /* 0x01005a00ff0677ac */ /* 0x000e220008000a00 */
[----:B------:R-:W2:Y:S01]  /*0e70*/  LDC.64 R2, c[0x4][R2] ;  /* 0x0100000002027b82 */ /* 0x000ea20000000a00 */
[----:B------:R-:W-:Y:S01]  /*0e80*/  IMAD.MOV.U32 R13, RZ, RZ, RZ ;  /* 0x000000ffff0d7224 */ /* 0x000fe200078e00ff */
[----:B------:R-:W3:Y:S01]  /*0e90*/  LDCU.64 UR8, c[0x4][0x158] ;  /* 0x01002b00ff0877ac */ /* 0x000ee20008000a00 */
[----:B-1----:R-:W-:Y:S02]  /*0ea0*/  IMAD.U32 R4, RZ, RZ, UR4 ;  /* 0x00000004ff047e24 */ /* 0x002fe4000f8e00ff */
[----:B------:R-:W-:Y:S01]  /*0eb0*/  IMAD.U32 R5, RZ, RZ, UR5 ;  /* 0x00000005ff057e24 */ /* 0x000fe2000f8e00ff */
[----:B0-----:R-:W-:Y:S01]  /*0ec0*/  MOV R6, UR6 ;  /* 0x0000000600067c02 */ /* 0x001fe20008000f00 */
[----:B------:R-:W-:-:S02]  /*0ed0*/  IMAD.U32 R7, RZ, RZ, UR7 ;  /* 0x00000007ff077e24 */ /* 0x000fc4000f8e00ff */
[----:B---3--:R-:W-:Y:S02]  /*0ee0*/  IMAD.U32 R10, RZ, RZ, UR8 ;  /* 0x00000008ff0a7e24 */ /* 0x008fe4000f8e00ff */
[----:B------:R-:W-:-:S07]  /*0ef0*/  IMAD.U32 R11, RZ, RZ, UR9 ;  /* 0x00000009ff0b7e24 */ /* 0x000fce000f8e00ff */
[----:B------:R-:W-:-:S07]  /*0f00*/  LEPC R20, `(.L_x_249) ;  /* 0x000000001014794e */ /* 0x000fce0000000000 */
[----:B--2---:R-:W-:Y:S05]  /*0f10*/  CALL.ABS.NOINC R2 ;  /* 0x0000000002007343 */ /* 0x004fea0003c00000 */
.L_x_249:
[----:B------:R-:W-:Y:S05]  /*0f20*/  BSYNC.RECONVERGENT B6 ;  /* 0x0000000000067941 */ /* 0x000fea0003800200 */
.L_x_248:
[----:B------:R-:W-:Y:S02]  /*0f30*/  IMAD R5, R24, UR48, RZ ;  /* 0x0000003018057c24 */ /* 0x000fe4000f8e02ff */
[----:B------:R-:W-:-:S04]  /*0f40*/  IMAD.WIDE.U32 R2, R16, UR48, RZ ;  /* 0x0000003010027c25 */ /* 0x000fc8000f8e00ff */
[----:B------:R-:W-:Y:S01]  /*0f50*/  IMAD R5, R16, UR49, R5 ;  /* 0x0000003110057c24 */ /* 0x000fe2000f8e0205 */
[----:B------:R-:W-:-:S03]  /*0f60*/  LEA R4, P0, R2, UR52, 0x1 ;  /* 0x0000003402047c11 */ /* 0x000fc6000f8008ff */
[----:B------:R-:W-:-:S05]  /*0f70*/  IMAD.IADD R3, R3, 0x1, R5 ;  /* 0x0000000103037824 */ /* 0x000fca00078e0205 */
[----:B------:R-:W-:-:S05]  /*0f80*/  LEA.HI.X R5, R2, UR53, R3, 0x1, P0 ;  /* 0x0000003502057c11 */ /* 0x000fca00080f0c03 */
[----:B------:R-:W2:Y:S01]  /*0f90*/  LDG.E.U16 R4, desc[UR36][R4.64] ;  /* 0x0000002404047981 */ /* 0x000ea2000c1e1500 */
[----:B0-----:R-:W-:Y:S02]  /*0fa0*/  IMAD R7, R24, UR44, RZ ;  /* 0x0000002c18077c24 */ /* 0x001fe4000f8e02ff */
[----:B------:R-:W-:-:S04]  /*0fb0*/  IMAD.WIDE.U32 R2, R16, UR44, RZ ;  /* 0x0000002c10027c25 */ /* 0x000fc8000f8e00ff */
[----:B------:R-:W-:-:S05]  /*0fc0*/  IMAD R7, R16, UR45, R7 ;  /* 0x0000002d10077c24 */ /* 0x000fca000f8e0207 */
[----:B------:R-:W-:-:S03]  /*0fd0*/  IADD3 R3, PT, PT, R3, R7, RZ ;  /* 0x0000000703037210 */ /* 0x000fc60007ffe0ff */
        /* <DEDUP_REMOVED lines=8> */
.L_x_247:
[----:B------:R-:W-:Y:S05]  /*1060*/  BSYNC.RECONVERGENT B7 ;  /* 0x0000000000077941 */ /* 0x000fea0003800200 */
.L_x_246:
[----:B------:R-:W-:-:S05]  /*1070*/  IADD3 R18, P0, PT, R17, R22, RZ ;  /* 0x0000001611127210 */ /* 0x000fca0007f1e0ff */
[----:B------:R-:W-:-:S05]  /*1080*/  IMAD.X R19, RZ, RZ, R23, P0 ;  /* 0x000000ffff137224 */ /* 0x000fca00000e0617 */
        /* <DEDUP_REMOVED lines=12> */
[----:B------:R-:W2:Y:S01]  /*1150*/  LDCU.64 UR4, c[0x4][0x2c8] ;  /* 0x01005900ff0477ac */ /* 0x000ea20008000a00 */
[----:B------:R-:W-:Y:S02]  /*1160*/  HFMA2 R13, -RZ, RZ, 0, 0 ;  /* 0x00000000ff0d7431 */ /* 0x000fe400000001ff */
[----:B------:R-:W-:Y:S01]  /*1170*/  IMAD.MOV.U32 R8, RZ, RZ, 0x1ad ;  /* 0x000001adff087424 */ /* 0x000fe200078e00ff */
[----:B------:R-:W0:Y:S01]  /*1180*/  LDCU.64 UR6, c[0x4][0x2d0] ;  /* 0x01005a00ff0677ac */ /* 0x000e220008000a00 */
[----:B------:R-:W3:Y:S01]  /*1190*/  LDC.64 R2, c[0x4][R2] ;  /* 0x0100000002027b82 */ /* 0x000ee20000000a00 */
[----:B------:R-:W-:Y:S01]  /*11a0*/  IMAD.MOV.U32 R12, RZ, RZ, 0x1 ;  /* 0x00000001ff0c7424 */ /* 0x000fe200078e00ff */
[----:B------:R-:W4:Y:S01]  /*11b0*/  LDCU.64 UR8, c[0x4][0x158] ;  /* 0x01002b00ff0877ac */ /* 0x000f220008000a00 */
[----:B--2---:R-:W-:Y:S01]  /*11c0*/  MOV R4, UR4 ;  /* 0x0000000400047c02 */ /* 0x004fe20008000f00 */
[----:B------:R-:W-:-:S02]  /*11d0*/  IMAD.U32 R5, RZ, RZ, UR5 ;  /* 0x00000005ff057e24 */ /* 0x000fc4000f8e00ff */
[----:B01----:R-:W-:Y:S02]  /*11e0*/  IMAD.U32 R6, RZ, RZ, UR6 ;  /* 0x00000006ff067e24 */ /* 0x003fe4000f8e00ff */
[----:B------:R-:W-:Y:S01]  /*11f0*/  IMAD.U32 R7, RZ, RZ, UR7 ;  /* 0x00000007ff077e24 */ /* 0x000fe2000f8e00ff */
[----:B----4-:R-:W-:Y:S01]  /*1200*/  MOV R10, UR8 ;  /* 0x00000008000a7c02 */ /* 0x010fe20008000f00 */
[----:B------:R-:W-:-:S07]  /*1210*/  IMAD.U32 R11, RZ, RZ, UR9 ;  /* 0x00000009ff0b7e24 */ /* 0x000fce000f8e00ff */
[----:B------:R-:W-:-:S07]  /*1220*/  LEPC R20, `(.L_x_253) ;  /* 0x000000001014794e */ /* 0x000fce0000000000 */
[----:B---3--:R-:W-:Y:S05]  /*1230*/  CALL.ABS.NOINC R2 ;  /* 0x0000000002007343 */ /* 0x008fea0003c00000 */
.L_x_253:
[----:B------:R-:W-:Y:S05]  /*1240*/  BSYNC.RECONVERGENT B6 ;  /* 0x0000000000067941 */ /* 0x000fea0003800200 */
.L_x_252:
[----:B------:R-:W-:Y:S02]  /*1250*/  IMAD R5, R24, UR48, RZ ;  /* 0x0000003018057c24 */ /* 0x000fe4000f8e02ff */
[----:B------:R-:W-:-:S04]  /*1260*/  IMAD.WIDE.U32 R2, R16, UR48, RZ ;  /* 0x0000003010027c25 */ /* 0x000fc8000f8e00ff */
[----:B------:R-:W-:Y:S01]  /*1270*/  IMAD R5, R16, UR49, R5 ;  /* 0x0000003110057c24 */ /* 0x000fe2000f8e0205 */
[----:B------:R-:W-:-:S03]  /*1280*/  LEA R4, P0, R2, UR52, 0x1 ;  /* 0x0000003402047c11 */ /* 0x000fc6000f8008ff */
[----:B------:R-:W-:-:S05]  /*1290*/  IMAD.IADD R3, R3, 0x1, R5 ;  /* 0x0000000103037824 */ /* 0x000fca00078e0205 */
[----:B------:R-:W-:-:S05]  /*12a0*/  LEA.HI.X R5, R2, UR53, R3, 0x1, P0 ;  /* 0x0000003502057c11 */ /* 0x000fca00080f0c03 */
[----:B------:R-:W2:Y:S01]  /*12b0*/  LDG.E.U16 R4, desc[UR36][R4.64] ;  /* 0x0000002404047981 */ /* 0x000ea2000c1e1500 */
[----:B01----:R-:W-:Y:S02]  /*12c0*/  IMAD R7, R24, UR44, RZ ;  /* 0x0000002c18077c24 */ /* 0x003fe4000f8e02ff */
        /* <DEDUP_REMOVED lines=11> */
.L_x_251:
[----:B------:R-:W-:Y:S05]  /*1380*/  BSYNC.RECONVERGENT B7 ;  /* 0x0000000000077941 */ /* 0x000fea0003800200 */
.L_x_250:
[----:B------:R-:W-:-:S04]  /*1390*/  IADD3 R2, P0, PT, R17, R18, RZ ;  /* 0x0000001211027210 */ /* 0x000fc80007f1e0ff */
[----:B------:R-:W-:-:S05]  /*13a0*/  IADD3.X R3, PT, PT, RZ, R19, RZ, P0, !PT ;  /* 0x00000013ff037210 */ /* 0x000fca00007fe4ff */
[----:B------:R-:W3:Y:S01]  /*13b0*/  LDG.E.U8 R18, desc[UR36][R2.64] ;  /* 0x0000002402127981 */ /* 0x000ee2000c1e1100 */
[----:B------:R-:W-:Y:S01]  /*13c0*/  IADD3 R16, P1, PT, R17, R16, RZ ;  /* 0x0000001011107210 */ /* 0x000fe20007f3e0ff */
[----:B------:R-:W-:Y:S04]  /*13d0*/  BSSY.RECONVERGENT B7, `(.L_x_254) ;  /* 0x000002d000077945 */ /* 0x000fe80003800200 */
[----:B------:R-:W-:Y:S01]  /*13e0*/  IMAD.X R19, RZ, RZ, R24, P1 ;  /* 0x000000ffff137224 */ /* 0x000fe200008e0618 */
[----:B---3--:R-:W-:-:S04]  /*13f0*/  ISETP.NE.U32.AND P0, PT, R18, UR58, PT ;  /* 0x0000003a12007c0c */ /* 0x008fc8000bf05070 */
[----:B------:R-:W-:-:S13]  /*1400*/  ISETP.NE.AND.EX P0, PT, RZ, UR59, PT, P0 ;  /* 0x0000003bff007c0c */ /* 0x000fda000bf05300 */
[----:B------:R-:W-:Y:S05]  /*1410*/  @!P0 BRA `(.L_x_255) ;  /* 0x0000000000a08947 */ /* 0x000fea0003800000 */
[----:B------:R-:W-:Y:S01]  /*1420*/  ISETP.GE.U32.AND P0, PT, R18, UR54, PT ;  /* 0x0000003612007c0c */ /* 0x000fe2000bf06070 */
[----:B------:R-:W-:Y:S03]  /*1430*/  BSSY.RECONVERGENT B6, `(.L_x_256) ;  /* 0x0000013000067945 */ /* 0x000fe60003800200 */
[----:B------:R-:W-:-:S13]  /*1440*/  ISETP.GE.AND.EX P0, PT, RZ, UR55, PT, P0 ;  /* 0x00000037ff007c0c */ /* 0x000fda000bf06300 */
[----:B------:R-:W-:Y:S05]  /*1450*/  @!P0 BRA `(.L_x_257) ;  /* 0x0000000000408947 */ /* 0x000fea0003800000 */
        /* <DEDUP_REMOVED lines=16> */
.L_x_257:
[----:B------:R-:W-:Y:S05]  /*1560*/  BSYNC.RECONVERGENT B6 ;  /* 0x0000000000067941 */ /* 0x000fea0003800200 */
.L_x_256:
[----:B------:R-:W-:Y:S02]  /*1570*/  IMAD R5, R19, UR48, RZ ;  /* 0x0000003013057c24 */ /* 0x000fe4000f8e02ff */
[----:B------:R-:W-:-:S04]  /*1580*/  IMAD.WIDE.U32 R2, R16, UR48, RZ ;  /* 0x0000003010027c25 */ /* 0x000fc8000f8e00ff */
[----:B------:R-:W-:Y:S01]  /*1590*/  IMAD R5, R16, UR49, R5 ;  /* 0x0000003110057c24 */ /* 0x000fe2000f8e0205 */
[----:B------:R-:W-:-:S03]  /*15a0*/  LEA R4, P0, R2, UR52, 0x1 ;  /* 0x0000003402047c11 */ /* 0x000fc6000f8008ff */
[----:B------:R-:W-:-:S05]  /*15b0*/  IMAD.IADD R3, R3, 0x1, R5 ;  /* 0x0000000103037824 */ /* 0x000fca00078e0205 */
[----:B------:R-:W-:-:S05]  /*15c0*/  LEA.HI.X R5, R2, UR53, R3, 0x1, P0 ;  /* 0x0000003502057c11 */ /* 0x000fca00080f0c03 */
[----:B------:R-:W3:Y:S01]  /*15d0*/  LDG.E.U16 R4, desc[UR36][R4.64] ;  /* 0x0000002404047981 */ /* 0x000ee2000c1e1500 */
[----:B012---:R-:W-:Y:S02]  /*15e0*/  IMAD R7, R19, UR44, RZ ;  /* 0x0000002c13077c24 */ /* 0x007fe4000f8e02ff */
[----:B------:R-:W-:-:S04]  /*15f0*/  IMAD.WIDE.U32 R2, R16, UR44, RZ ;  /* 0x0000002c10027c25 */ /* 0x000fc8000f8e00ff */
[----:B------:R-:W-:-:S05]  /*1600*/  IMAD R7, R16, UR45, R7 ;  /* 0x0000002d10077c24 */ /* 0x000fca000f8e0207 */
[----:B------:R-:W-:-:S03]  /*1610*/  IADD3 R3, PT, PT, R3, R7, RZ ;  /* 0x0000000703037210 */ /* 0x000fc60007ffe0ff */
[----:B------:R-:W-:-:S04]  /*1620*/  IMAD.WIDE.U32 R2, R18, UR46, R2 ;  /* 0x0000002e12027c25 */ /* 0x000fc8000f8e0002 */
[----:B------:R-:W-:Y:S01]  /*1630*/  IMAD R3, R18, UR47, R3 ;  /* 0x0000002f12037c24 */ /* 0x000fe2000f8e0203 */
[----:B------:R-:W-:-:S04]  /*1640*/  LEA R6, P0, R2, UR50, 0x1 ;  /* 0x0000003202067c11 */ /* 0x000fc8000f8008ff */
[----:B------:R-:W-:Y:S01]  /*1650*/  LEA.HI.X R7, R2, UR51, R3, 0x1, P0 ;  /* 0x0000003302077c11 */ /* 0x000fe200080f0c03 */
[----:B---3--:R-:W-:-:S04]  /*1660*/  IMAD.U32 R0, R4, 0x10000, RZ ;  /* 0x0001000004007824 */ /* 0x008fc800078e00ff */
[----:B------:R-:W-:-:S05]  /*1670*/  FADD.FTZ R0, -R0, -RZ ;  /* 0x800000ff00007221 */ /* 0x000fca0000010100 */
[----:B------:R-:W-:-:S05]  /*1680*/  F2FP.BF16.F32.PACK_AB R0, RZ, R0 ;  /* 0x00000000ff00723e */ /* 0x000fca00000010ff */
[----:B------:R3:W-:Y:S02]  /*1690*/  STG.E.U16 desc[UR36][R6.64], R0 ;  /* 0x0000000006007986 */ /* 0x0007e4000c101524 */
.L_x_255:
[----:B------:R-:W-:Y:S05]  /*16a0*/  BSYNC.RECONVERGENT B7 ;  /* 0x0000000000077941 */ /* 0x000fea0003800200 */
.L_x_254:
[----:B------:R-:W4:Y:S01]  /*16b0*/  LDCU UR5, c[0x0][0x380] ;  /* 0x00007000ff0577ac */ /* 0x000f220008000800 */
[----:B------:R-:W-:Y:S02]  /*16c0*/  R2UR UR4, R37 ;  /* 0x00000000250472ca */ /* 0x000fe400000e0000 */
[----:B------:R-:W-:-:S05]  /*16d0*/  IADD3 R18, P0, PT, R17, R16, RZ ;  /* 0x0000001011127210 */ /* 0x000fca0007f1e0ff */
[----:B------:R-:W-:Y:S01]  /*16e0*/  IMAD.X R19, RZ, RZ, R19, P0 ;  /* 0x000000ffff137224 */ /* 0x000fe200000e0613 */
[----:B----4-:R-:W-:-:S05]  /*16f0*/  ISETP.GE.U32.AND P0, PT, R18, UR5, PT ;  /* 0x0000000512007c0c */ /* 0x010fca000bf06070 */
[----:B------:R-:W-:-:S13]  /*1700*/  ISETP.GE.AND.EX P0, PT, R19, UR4, PT, P0 ;  /* 0x0000000413007c0c */ /* 0x000fda000bf06300 */
[----:B------:R-:W-:Y:S05]  /*1710*/  @!P0 BRA `(.L_x_258) ;  /* 0xfffffff000cc8947 */ /* 0x000fea000383ffff */
[----:B------:R-:W-:Y:S05]  /*1720*/  BSYNC.RECONVERGENT B8 ;  /* 0x0000000000087941 */ /* 0x000fea0003800200 */
.L_x_241:
[----:B------:R-:W-:Y:S05]  /*1730*/  EXIT ;  /* 0x000000000000794d */ /* 0x000fea0003800000 */
.L_x_230:
        /* <DEDUP_REMOVED lines=21> */
[----:B------:R0:W1:Y:S02]  /*1890*/  F2I.FTZ.U32.TRUNC.NTZ R3, R2 ;  /* 0x0000000200037305 */ /* 0x000064000021f000 */
[----:B0-----:R-:W-:Y:S02]  /*18a0*/  IMAD.MOV.U32 R2, RZ, RZ, RZ ;  /* 0x000000ffff027224 */ /* 0x001fe400078e00ff */
[----:B-1----:R-:W-:-:S04]  /*18b0*/  IMAD R7, R7, R3, RZ ;  /* 0x0000000307077224 */ /* 0x002fc800078e02ff */
[----:B------:R-:W-:-:S06]  /*18c0*/  IMAD.HI.U32 R7, R3, R7, R2 ;  /* 0x0000000703077227 */ /* 0x000fcc00078e0002 */
        /* <DEDUP_REMOVED lines=10> */
.L_x_260:
[----:B------:R-:W-:Y:S02]  /*1970*/  MOV R2, R4 ;  /* 0x0000000400027202 */ /* 0x000fe40000000f00 */
[----:B------:R-:W-:-:S07]  /*1980*/  MOV R0, 0x19a0 ;  /* 0x000019a000007802 */ /* 0x000fce0000000f00 */
[----:B------:R-:W-:Y:S05]  /*1990*/  CALL.REL.NOINC `($__internal_5_$__cuda_sm20_div_u64) ;  /* 0x00000014008c7944 */ /* 0x000fea0003c00000 */
.L_x_261:
[----:B------:R-:W-:Y:S05]  /*19a0*/  BSYNC.RECONVERGENT B0 ;  /* 0x0000000000007941 */ /* 0x000fea0003800200 */
.L_x_259:
        /* <DEDUP_REMOVED lines=14> */
[----:B-1----:R-:W-:Y:S01]  /*1a90*/  IMAD.U32 R36, RZ, RZ, UR4 ;  /* 0x00000004ff247e24 */ /* 0x002fe2000f8e00ff */
[----:B------:R-:W-:Y:S01]  /*1aa0*/  MOV R22, UR5 ;  /* 0x0000000500167c02 */ /* 0x000fe20008000f00 */
[----:B------:R-:W1:Y:S01]  /*1ab0*/  LDCU.64 UR4, c[0x0][0x3a8] ;  /* 0x00007500ff0477ac */ /* 0x000e620008000a00 */
[----:B------:R-:W2:Y:S01]  /*1ac0*/  LDCU.64 UR56, c[0x0][0x3d8] ;  /* 0x00007b00ff3877ac */ /* 0x000ea20008000a00 */
[----:B------:R-:W2:Y:S01]  /*1ad0*/  LDCU.64 UR54, c[0x0][0x390] ;  /* 0x00007200ff3677ac */ /* 0x000ea20008000a00 */
[----:B------:R-:W2:Y:S01]  /*1ae0*/  LDCU.64 UR52, c[0x0][0x3d0] ;  /* 0x00007a00ff3477ac */ /* 0x000ea20008000a00 */
[----:B0-----:R-:W-:Y:S01]  /*1af0*/  IMAD.U32 R24, RZ, RZ, UR6 ;  /* 0x00000006ff187e24 */ /* 0x001fe2000f8e00ff */
[----:B------:R-:W0:Y:S01]  /*1b00*/  LDCU.64 UR42, c[0x0][0x388] ;  /* 0x00007100ff2a77ac */ /* 0x000e220008000a00 */
[----:B------:R-:W-:Y:S01]  /*1b10*/  IMAD.U32 R25, RZ, RZ, UR7 ;  /* 0x00000007ff197e24 */ /* 0x000fe2000f8e00ff */
[----:B-1----:R-:W-:Y:S01]  /*1b20*/  MOV R27, UR5 ;  /* 0x00000005001b7c02 */ /* 0x002fe20008000f00 */
[----:B------:R-:W-:Y:S01]  /*1b30*/  IMAD.U32 R26, RZ, RZ, UR4 ;  /* 0x00000004ff1a7e24 */ /* 0x000fe2000f8e00ff */
[----:B------:R-:W1:Y:S01]  /*1b40*/  LDCU.64 UR40, c[0x0][0x3c0] ;  /* 0x00007800ff2877ac */ /* 0x000e620008000a00 */
[----:B------:R-:W0:Y:S01]  /*1b50*/  LDCU.64 UR38, c[0x0][0x3a0] ;  /* 0x00007400ff2677ac */ /* 0x000e220008000a00 */
[----:B------:R-:W0:Y:S01]  /*1b60*/  LDCU.128 UR44, c[0x0][0x3c0] ;  /* 0x00007800ff2c77ac */ /* 0x000e220008000c00 */
[----:B------:R-:W0:Y:S01]  /*1b70*/  LDCU.128 UR48, c[0x0][0x3a0] ;  /* 0x00007400ff3077ac */ /* 0x000e220008000c00 */
[----:B--234-:R-:W-:Y:S05]  /*1b80*/  @!P0 BRA `(.L_x_263) ;  /* 0x0000000400508947 */ /* 0x01cfea0003800000 */
[----:B------:R-:W2:Y:S01]  /*1b90*/  LDCU.64 UR6, c[0x0][0x3a0] ;  /* 0x00007400ff0677ac */ /* 0x000ea20008000a00 */
[----:B------:R-:W-:Y:S02]  /*1ba0*/  VIADD R34, R23, 0x1 ;  /* 0x0000000117227836 */ /* 0x000fe40000000000 */
[----:B------:R-:W-:Y:S01]  /*1bb0*/  IMAD.MOV.U32 R29, RZ, RZ, RZ ;  /* 0x000000ffff1d7224 */ /* 0x000fe200078e00ff */
[----:B------:R-:W3:Y:S02]  /*1bc0*/  LDCU.64 UR4, c[0x0][0x3c0] ;  /* 0x00007800ff0477ac */ /* 0x000ee40008000a00 */
[----:B------:R-:W-:Y:S01]  /*1bd0*/  LOP3.LUT R34, R34, 0x3, RZ, 0xc0, !PT ;  /* 0x0000000322227812 */ /* 0x000fe200078ec0ff */
[----:B------:R-:W4:Y:S01]  /*1be0*/  LDCU.64 UR8, c[0x0][0x390] ;  /* 0x00007200ff0877ac */ /* 0x000f220008000a00 */
[----:B--2---:R-:W-:Y:S02]  /*1bf0*/  IMAD R7, R19, UR6, RZ ;  /* 0x0000000613077c24 */ /* 0x004fe4000f8e02ff */
[----:B------:R-:W-:-:S04]  /*1c00*/  IMAD.WIDE.U32 R4, R18, UR6, RZ ;  /* 0x0000000612047c25 */ /* 0x000fc8000f8e00ff */
[----:B---3--:R-:W-:Y:S02]  /*1c10*/  IMAD R3, R19, UR4, RZ ;  /* 0x0000000413037c24 */ /* 0x008fe4000f8e02ff */
[----:B------:R-:W-:Y:S01]  /*1c20*/  IMAD R7, R18, UR7, R7 ;  /* 0x0000000712077c24 */ /* 0x000fe2000f8e0207 */
[----:B----4-:R-:W-:Y:S01]  /*1c30*/  LEA R30, P0, R4, UR8, 0x1 ;  /* 0x00000008041e7c11 */ /* 0x010fe2000f8008ff */
[----:B------:R-:W-:-:S04]  /*1c40*/  IMAD.WIDE.U32 R32, R18, UR4, RZ ;  /* 0x0000000412207c25 */ /* 0x000fc8000f8e00ff */
[----:B------:R-:W-:Y:S02]  /*1c50*/  IMAD R3, R18, UR5, R3 ;  /* 0x0000000512037c24 */ /* 0x000fe4000f8e0203 */
[----:B------:R-:W-:-:S03]  /*1c60*/  IMAD.IADD R7, R5, 0x1, R7 ;  /* 0x0000000105077824 */ /* 0x000fc600078e0207 */
[----:B------:R-:W-:Y:S02]  /*1c70*/  IADD3 R33, PT, PT, R33, R3, RZ ;  /* 0x0000000321217210 */ /* 0x000fe40007ffe0ff */
[----:B------:R-:W-:-:S07]  /*1c80*/  LEA.HI.X R31, R4, UR9, R7, 0x1, P0 ;  /* 0x00000009041f7c11 */ /* 0x000fce00080f0c07 */
.L_x_268:
[----:B------:R-:W-:Y:S02]  /*1c90*/  R2UR UR5, R36 ;  /* 0x00000000240572ca */ /* 0x000fe400000e0000 */
[----:B------:R-:W-:-:S11]  /*1ca0*/  R2UR UR4, R22 ;  /* 0x00000000160472ca */ /* 0x000fd600000e0000 */
[----:B------:R-:W-:-:S04]  /*1cb0*/  IADD3 R4, P0, PT, R18, UR5, RZ ;  /* 0x0000000512047c10 */ /* 0x000fc8000ff1e0ff */
[----:B------:R-:W-:-:S05]  /*1cc0*/  IADD3.X R5, PT, PT, R19, UR4, RZ, P0, !PT ;  /* 0x0000000413057c10 */ /* 0x000fca00087fe4ff */
[----:B--2---:R-:W2:Y:S01]  /*1cd0*/  LDG.E.U8 R35, desc[UR36][R4.64] ;  /* 0x0000002404237981 */ /* 0x004ea2000c1e1100 */
        /* <DEDUP_REMOVED lines=15> */
[----:B------:R-:W-:Y:S02]  /*1dd0*/  HFMA2 R8, -RZ, RZ, 0, 2.5570392608642578125e-05 ;  /* 0x000001adff087431 */ /* 0x000fe400000001ff */
[----:B------:R-:W-:Y:S01]  /*1de0*/  IMAD.MOV.U32 R12, RZ, RZ, 0x1 ;  /* 0x00000001ff0c7424 */ /* 0x000fe200078e00ff */
[----:B------:R-:W3:Y:S01]  /*1df0*/  LDCU.64 UR6, c[0x4][0x2d0] ;  /* 0x01005a00ff0677ac */ /* 0x000ee20008000a00 */
[----:B------:R-:W4:Y:S01]  /*1e00*/  LDC.64 R14, c[0x4][R14] ;  /* 0x010000000e0e7b82 */ /* 0x000f220000000a00 */
[----:B------:R-:W-:Y:S01]  /*1e10*/  IMAD.MOV.U32 R13, RZ, RZ, RZ ;  /* 0x000000ffff0d7224 */ /* 0x000fe200078e00ff */
[----:B------:R-:W5:Y:S01]  /*1e20*/  LDCU.64 UR8, c[0x4][0x158] ;  /* 0x01002b00ff0877ac */ /* 0x000f620008000a00 */
[----:B--2---:R-:W-:Y:S02]  /*1e30*/  IMAD.U32 R4, RZ, RZ, UR4 ;  /* 0x00000004ff047e24 */ /* 0x004fe4000f8e00ff */
[----:B------:R-:W-:Y:S01]  /*1e40*/  IMAD.U32 R5, RZ, RZ, UR5 ;  /* 0x00000005ff057e24 */ /* 0x000fe2000f8e00ff */
[----:B---3--:R-:W-:Y:S01]  /*1e50*/  MOV R6, UR6 ;  /* 0x0000000600067c02 */ /* 0x008fe20008000f00 */
[----:B------:R-:W-:-:S02]  /*1e60*/  IMAD.U32 R7, RZ, RZ, UR7 ;  /* 0x00000007ff077e24 */ /* 0x000fc4000f8e00ff */
[----:B-----5:R-:W-:Y:S02]  /*1e70*/  IMAD.U32 R10, RZ, RZ, UR8 ;  /* 0x00000008ff0a7e24 */ /* 0x020fe4000f8e00ff */
[----:B------:R-:W-:-:S07]  /*1e80*/  IMAD.U32 R11, RZ, RZ, UR9 ;  /* 0x00000009ff0b7e24 */ /* 0x000fce000f8e00ff */
[----:B------:R-:W-:-:S07]  /*1e90*/  LEPC R20, `(.L_x_267) ;  /* 0x000000001014794e */ /* 0x000fce0000000000 */
[----:B01--4-:R-:W-:Y:S05]  /*1ea0*/  CALL.ABS.NOINC R14 ;  /* 0x000000000e007343 */ /* 0x013fea0003c00000 */
.L_x_267:
[----:B01----:R-:W-:Y:S05]  /*1eb0*/  BSYNC.RECONVERGENT B6 ;  /* 0x0000000000067941 */ /* 0x003fea0003800200 */
.L_x_266:
[----:B------:R-:W-:Y:S01]  /*1ec0*/  R2UR UR9, R16 ;  /* 0x00000000100972ca */ /* 0x000fe200000e0000 */
[----:B------:R-:W2:Y:S01]  /*1ed0*/  LDG.E.U16 R3, desc[UR36][R30.64] ;  /* 0x000000241e037981 */ /* 0x000ea2000c1e1500 */
[----:B------:R-:W-:Y:S02]  /*1ee0*/  R2UR UR8, R2 ;  /* 0x00000000020872ca */ /* 0x000fe400000e0000 */
[----:B------:R-:W-:Y:S02]  /*1ef0*/  R2UR UR7, R24 ;  /* 0x00000000180772ca */ /* 0x000fe400000e0000 */
[----:B------:R-:W-:Y:S02]  /*1f00*/  R2UR UR6, R25 ;  /* 0x00000000190672ca */ /* 0x000fe400000e0000 */
[----:B------:R-:W-:Y:S02]  /*1f10*/  R2UR UR5, R26 ;  /* 0x000000001a0572ca */ /* 0x000fe400000e0000 */
[----:B------:R-:W-:-:S03]  /*1f20*/  R2UR UR4, R27 ;  /* 0x000000001b0472ca */ /* 0x000fc600000e0000 */
[----:B------:R-:W-:-:S05]  /*1f30*/  LEA R6, P0, R35, UR9, 0x1 ;  /* 0x0000000923067c11 */ /* 0x000fca000f8008ff */
[----:B------:R-:W-:-:S05]  /*1f40*/  IMAD.X R7, RZ, RZ, UR8, P0 ;  /* 0x00000008ff077e24 */ /* 0x000fca00080e06ff */
[----:B------:R-:W3:Y:S01]  /*1f50*/  LDG.E.U16 R6, desc[UR36][R6.64] ;  /* 0x0000002406067981 */ /* 0x000ee2000c1e1500 */
[----:B------:R-:W-:-:S04]  /*1f60*/  IMAD.WIDE.U32 R4, R35, UR7, R32 ;  /* 0x0000000723047c25 */ /* 0x000fc8000f8e0020 */
[----:B------:R-:W-:Y:S01]  /*1f70*/  IMAD R35, R35, UR6, R5 ;  /* 0x0000000623237c24 */ /* 0x000fe2000f8e0205 */
[----:B---3--:R-:W-:-:S05]  /*1f80*/  SHF.L.U32 R0, R6, 0x10, RZ ;  /* 0x0000001006007819 */ /* 0x008fca00000006ff */
[----:B------:R-:W-:-:S06]  /*1f90*/  FADD.FTZ R0, -R0, -RZ ;  /* 0x800000ff00007221 */ /* 0x000fcc0000010100 */
[----:B------:R-:W0:Y:S01]  /*1fa0*/  F2F.BF16.F32 R0, R0 ;  /* 0x0000000000007304 */ /* 0x000e220000202000 */
[----:B--2---:R-:W-:Y:S01]  /*1fb0*/  IMAD.U32 R8, R3, 0x10000, RZ ;  /* 0x0001000003087824 */ /* 0x004fe200078e00ff */
[----:B------:R-:W-:-:S04]  /*1fc0*/  LEA R6, P0, R4, UR5, 0x1 ;  /* 0x0000000504067c11 */ /* 0x000fc8000f8008ff */
[----:B------:R-:W-:Y:S01]  /*1fd0*/  LEA.HI.X R7, R4, UR4, R35, 0x1, P0 ;  /* 0x0000000404077c11 */ /* 0x000fe200080f0c23 */
[----:B0-----:R-:W-:-:S04]  /*1fe0*/  IMAD.U32 R3, R0, 0x10000, RZ ;  /* 0x0001000000037824 */ /* 0x001fc800078e00ff */
[----:B------:R-:W-:-:S05]  /*1ff0*/  FMUL.FTZ R3, R3, R8 ;  /* 0x0000000803037220 */ /* 0x000fca0000410000 */
[----:B------:R-:W-:-:S05]  /*2000*/  F2FP.BF16.F32.PACK_AB R3, RZ, R3 ;  /* 0x00000003ff03723e */ /* 0x000fca00000010ff */
[----:B------:R2:W-:Y:S02]  /*2010*/  STG.E.U16 desc[UR36][R6.64], R3 ;  /* 0x0000000306007986 */ /* 0x0005e4000c101524 */
.L_x_265:
[----:B01----:R-:W-:Y:S05]  /*2020*/  BSYNC.RECONVERGENT B7 ;  /* 0x0000000000077941 */ /* 0x003fea0003800200 */
.L_x_264:
[----:B------:R-:W-:Y:S01]  /*2030*/  ISETP.NE.AND P2, PT, R38, RZ, PT ;  /* 0x000000ff2600720c */ /* 0x000fe20003f45270 */
[C---:B------:R-:W-:Y:S01]  /*2040*/  IMAD.WIDE.U32 R4, R17.reuse, UR38, RZ ;  /* 0x0000002611047c25 */ /* 0x040fe2000f8e00ff */
        /* <DEDUP_REMOVED lines=8> */
.L_x_263:
[----:B01----:R-:W-:Y:S05]  /*20d0*/  BSYNC.RECONVERGENT B8 ;  /* 0x0000000000087941 */ /* 0x003fea0003800200 */
.L_x_262:
[----:B------:R-:W-:-:S04]  /*20e0*/  ISETP.GE.U32.AND P0, PT, R23, 0x3, PT ;  /* 0x000000031700780c */ /* 0x000fc80003f06070 */
[----:B------:R-:W-:-:S13]  /*20f0*/  ISETP.GE.U32.AND.EX P0, PT, R28, RZ, PT, P0 ;  /* 0x000000ff1c00720c */ /* 0x000fda0003f06100 */
[----:B------:R-:W-:Y:S05]  /*2100*/  @!P0 EXIT ;  /* 0x000000000000894d */ /* 0x000fea0003800000 */
[----:B------:R-:W-:Y:S01]  /*2110*/  BSSY.RECONVERGENT B8, `(.L_x_269) ;  /* 0x00000ea000087945 */ /* 0x000fe20003800200 */
.L_x_286:
[----:B------:R-:W-:-:S04]  /*2120*/  IADD3 R28, P0, PT, R18, UR42, RZ ;  /* 0x0000002a121c7c10 */ /* 0x000fc8000ff1e0ff */
[----:B------:R-:W-:-:S05]  /*2130*/  IADD3.X R29, PT, PT, R19, UR43, RZ, P0, !PT ;  /* 0x0000002b131d7c10 */ /* 0x000fca00087fe4ff */
[----:B---3--:R-:W3:Y:S01]  /*2140*/  LDG.E.U8 R23, desc[UR36][R28.64] ;  /* 0x000000241c177981 */ /* 0x008ee2000c1e1100 */
[----:B------:R-:W-:Y:S01]  /*2150*/  BSSY.RECONVERGENT B7, `(.L_x_270) ;  /* 0x0000033000077945 */ /* 0x000fe20003800200 */
[----:B---3--:R-:W-:-:S04]  /*2160*/  ISETP.NE.U32.AND P0, PT, R23, UR60, PT ;  /* 0x0000003c17007c0c */ /* 0x008fc8000bf05070 */
[----:B------:R-:W-:-:S13]  /*2170*/  ISETP.NE.AND.EX P0, PT, RZ, UR61, PT, P0 ;  /* 0x0000003dff007c0c */ /* 0x000fda000bf05300 */
[----:B01--4-:R-:W-:Y:S05]  /*2180*/  @!P0 BRA `(.L_x_271) ;  /* 0x0000000000bc8947 */ /* 0x013fea0003800000 */
        /* <DEDUP_REMOVED lines=8> */
[----:B------:R-:W2:Y:S01]  /*2210*/  LDCU.64 UR6, c[0x4][0x2d0] ;  /* 0x01005a00ff0677ac */ /* 0x000ea20008000a00 */
[----:B------:R-:W1:Y:S01]  /*2220*/  LDC.64 R14, c[0x4][R14] ;  /* 0x010000000e0e7b82 */ /* 0x000e620000000a00 */
[----:B------:R-:W-:Y:S01]  /*2230*/  IMAD.MOV.U32 R12, RZ, RZ, 0x1 ;  /* 0x00000001ff0c7424 */ /* 0x000fe200078e00ff */
[----:B------:R-:W3:Y:S01]  /*2240*/  LDCU.64 UR8, c[0x4][0x158] ;  /* 0x01002b00ff0877ac */ /* 0x000ee20008000a00 */
[----:B0-----:R-:W-:Y:S01]  /*2250*/  MOV R4, UR4 ;  /* 0x0000000400047c02 */ /* 0x001fe20008000f00 */
[----:B------:R-:W-:-:S02]  /*2260*/  IMAD.U32 R5, RZ, RZ, UR5 ;  /* 0x00000005ff057e24 */ /* 0x000fc4000f8e00ff */
[----:B--2---:R-:W-:Y:S02]  /*2270*/  IMAD.U32 R6, RZ, RZ, UR6 ;  /* 0x00000006ff067e24 */ /* 0x004fe4000f8e00ff */
[----:B------:R-:W-:Y:S01]  /*2280*/  IMAD.U32 R7, RZ, RZ, UR7 ;  /* 0x00000007ff077e24 */ /* 0x000fe2000f8e00ff */
[----:B---3--:R-:W-:Y:S01]  /*2290*/  MOV R10, UR8 ;  /* 0x00000008000a7c02 */ /* 0x008fe20008000f00 */
[----:B------:R-:W-:-:S07]  /*22a0*/  IMAD.U32 R11, RZ, RZ, UR9 ;  /* 0x00000009ff0b7e24 */ /* 0x000fce000f8e00ff */
[----:B------:R-:W-:-:S07]  /*22b0*/  LEPC R20, `(.L_x_273) ;  /* 0x000000001014794e */ /* 0x000fce0000000000 */
[----:B-1----:R-:W-:Y:S05]  /*22c0*/  CALL.ABS.NOINC R14 ;  /* 0x000000000e007343 */ /* 0x002fea0003c00000 */
.L_x_273:
[----:B------:R-:W-:Y:S05]  /*22d0*/  BSYNC.RECONVERGENT B6 ;  /* 0x0000000000067941 */ /* 0x000fea0003800200 */
.L_x_272:
[----:B------:R-:W-:-:S05]  /*22e0*/  LEA R8, P0, R23, UR52, 0x1 ;  /* 0x0000003417087c11 */ /* 0x000fca000f8008ff */
[----:B------:R-:W-:-:S05]  /*22f0*/  IMAD.X R9, RZ, RZ, UR53, P0 ;  /* 0x00000035ff097e24 */ /* 0x000fca00080e06ff */
[----:B------:R-:W3:Y:S01]  /*2300*/  LDG.E.U16 R8, desc[UR36][R8.64] ;  /* 0x0000002408087981 */ /* 0x000ee2000c1e1500 */
[----:B--2---:R-:W-:Y:S02]  /*2310*/  IMAD R3, R19, UR48, RZ ;  /* 0x0000003013037c24 */ /* 0x004fe4000f8e02ff */
        /* <DEDUP_REMOVED lines=8> */
[----:B------:R-:W-:-:S05]  /*23a0*/  IMAD R3, R18, UR45, R3 ;  /* 0x0000002d12037c24 */ /* 0x000fca000f8e0203 */
[----:B------:R-:W-:-:S03]  /*23b0*/  IADD3 R5, PT, PT, R5, R3, RZ ;  /* 0x0000000305057210 */ /* 0x000fc60007ffe0ff */
[----:B------:R-:W-:-:S04]  /*23c0*/  IMAD.WIDE.U32 R4, R23, UR46, R4 ;  /* 0x0000002e17047c25 */ /* 0x000fc8000f8e0004 */
[----:B------:R-:W-:Y:S02]  /*23d0*/  IMAD R23, R23, UR47, R5 ;  /* 0x0000002f17177c24 */ /* 0x000fe4000f8e0205 */
[----:B---3--:R-:W-:-:S04]  /*23e0*/  IMAD.U32 R0, R8, 0x10000, RZ ;  /* 0x0001000008007824 */ /* 0x008fc800078e00ff */
        /* <DEDUP_REMOVED lines=9> */
.L_x_271:
[----:B------:R-:W-:Y:S05]  /*2480*/  BSYNC.RECONVERGENT B7 ;  /* 0x0000000000077941 */ /* 0x000fea0003800200 */
.L_x_270:
[----:B------:R-:W-:-:S05]  /*2490*/  IADD3 R28, P0, PT, R17, R28, RZ ;  /* 0x0000001c111c7210 */ /* 0x000fca0007f1e0ff */
[----:B------:R-:W-:-:S05]  /*24a0*/  IMAD.X R29, RZ, RZ, R29, P0 ;  /* 0x000000ffff1d7224 */ /* 0x000fca00000e061d */
[----:B------:R-:W3:Y:S01]  /*24b0*/  LDG.E.U8 R23, desc[UR36][R28.64] ;  /* 0x000000241c177981 */ /* 0x000ee2000c1e1100 */
[----:B------:R-:W-:Y:S01]  /*24c0*/  IADD3 R30, P1, PT, R17, R18, RZ ;  /* 0x00000012111e7210 */ /* 0x000fe20007f3e0ff */
[----:B------:R-:W-:Y:S03]  /*24d0*/  BSSY.RECONVERGENT B7, `(.L_x_274) ;  /* 0x0000034000077945 */ /* 0x000fe60003800200 */
[----:B------:R-:W-:Y:S02]  /*24e0*/  IADD3.X R31, PT, PT, RZ, R19, RZ, P1, !PT ;  /* 0x00000013ff1f7210 */ /* 0x000fe40000ffe4ff */
        /* <DEDUP_REMOVED lines=9> */
[----:B------:R-:W-:Y:S02]  /*2580*/  HFMA2 R12, -RZ, RZ, 0, 5.9604644775390625e-08 ;  /* 0x00000001ff0c7431 */ /* 0x000fe400000001ff */
[----:B------:R-:W-:Y:S01]  /*2590*/  IMAD.MOV.U32 R8, RZ, RZ, 0x1ad ;  /* 0x000001adff087424 */ /* 0x000fe200078e00ff */
[----:B------:R-:W0:Y:S01]  /*25a0*/  LDCU.64 UR6, c[0x4][0x2d0] ;  /* 0x01005a00ff0677ac */ /* 0x000e220008000a00 */
[----:B------:R-:W3:Y:S01]  /*25b0*/  LDC.64 R14, c[0x4][R14] ;  /* 0x010000000e0e7b82 */ /* 0x000ee20000000a00 */
[----:B------:R-:W-:Y:S01]  /*25c0*/  IMAD.MOV.U32 R13, RZ, RZ, RZ ;  /* 0x000000ffff0d7224 */ /* 0x000fe200078e00ff */
[----:B------:R-:W4:Y:S01]  /*25d0*/  LDCU.64 UR8, c[0x4][0x158] ;  /* 0x01002b00ff0877ac */ /* 0x000f220008000a00 */
[----:B-1----:R-:W-:Y:S02]  /*25e0*/  IMAD.U32 R4, RZ, RZ, UR4 ;  /* 0x00000004ff047e24 */ /* 0x002fe4000f8e00ff */
[----:B------:R-:W-:-:S02]  /*25f0*/  IMAD.U32 R5, RZ, RZ, UR5 ;  /* 0x00000005ff057e24 */ /* 0x000fc4000f8e00ff */
[----:B0-2---:R-:W-:Y:S01]  /*2600*/  IMAD.U32 R6, RZ, RZ, UR6 ;  /* 0x00000006ff067e24 */ /* 0x005fe2000f8e00ff */
[----:B------:R-:W-:Y:S01]  /*2610*/  MOV R7, UR7 ;  /* 0x0000000700077c02 */ /* 0x000fe20008000f00 */
[----:B----4-:R-:W-:Y:S02]  /*2620*/  IMAD.U32 R10, RZ, RZ, UR8 ;  /* 0x00000008ff0a7e24 */ /* 0x010fe4000f8e00ff */
[----:B------:R-:W-:-:S07]  /*2630*/  IMAD.U32 R11, RZ, RZ, UR9 ;  /* 0x00000009ff0b7e24 */ /* 0x000fce000f8e00ff */
[----:B------:R-:W-:-:S07]  /*2640*/  LEPC R20, `(.L_x_277) ;  /* 0x000000001014794e */ /* 0x000fce0000000000 */
[----:B---3--:R-:W-:Y:S05]  /*2650*/  CALL.ABS.NOINC R14 ;  /* 0x000000000e007343 */ /* 0x008fea0003c00000 */
.L_x_277:
[----:B------:R-:W-:Y:S05]  /*2660*/  BSYNC.RECONVERGENT B6 ;  /* 0x0000000000067941 */ /* 0x000fea0003800200 */
.L_x_276:
[----:B------:R-:W-:-:S05]  /*2670*/  LEA R8, P0, R23, UR52, 0x1 ;  /* 0x0000003417087c11 */ /* 0x000fca000f8008ff */
[----:B------:R-:W-:-:S05]  /*2680*/  IMAD.X R9, RZ, RZ, UR53, P0 ;  /* 0x00000035ff097e24 */ /* 0x000fca00080e06ff */
[----:B------:R-:W3:Y:S01]  /*2690*/  LDG.E.U16 R8, desc[UR36][R8.64] ;  /* 0x0000002408087981 */ /* 0x000ee2000c1e1500 */
[----:B0-2---:R-:W-:Y:S02]  /*26a0*/  IMAD R3, R31, UR48, RZ ;  /* 0x000000301f037c24 */ /* 0x005fe4000f8e02ff */
        /* <DEDUP_REMOVED lines=12> */
[----:B---3--:R-:W-:-:S05]  /*2770*/  SHF.L.U32 R0, R8, 0x10, RZ ;  /* 0x0000001008007819 */ /* 0x008fca00000006ff */
        /* <DEDUP_REMOVED lines=9> */
.L_x_275:
[----:B------:R-:W-:Y:S05]  /*2810*/  BSYNC.RECONVERGENT B7 ;  /* 0x0000000000077941 */ /* 0x000fea0003800200 */
.L_x_274:
        /* <DEDUP_REMOVED lines=29> */
.L_x_281:
[----:B------:R-:W-:Y:S05]  /*29f0*/  BSYNC.RECONVERGENT B6 ;  /* 0x0000000000067941 */ /* 0x000fea0003800200 */
.L_x_280:
[----:B------:R-:W-:-:S05]  /*2a00*/  LEA R8, P0, R23, UR52, 0x1 ;  /* 0x0000003417087c11 */ /* 0x000fca000f8008ff */
[----:B------:R-:W-:-:S05]  /*2a10*/  IMAD.X R9, RZ, RZ, UR53, P0 ;  /* 0x00000035ff097e24 */ /* 0x000fca00080e06ff */
[----:B------:R-:W3:Y:S01]  /*2a20*/  LDG.E.U16 R8, desc[UR36][R8.64] ;  /* 0x0000002408087981 */ /* 0x000ee2000c1e1500 */
[----:B012---:R-:W-:Y:S02]  /*2a30*/  IMAD R3, R31, UR48, RZ ;  /* 0x000000301f037c24 */ /* 0x007fe4000f8e02ff */
[----:B------:R-:W-:-:S04]  /*2a40*/  IMAD.WIDE.U32 R4, R30, UR48, RZ ;  /* 0x000000301e047c25 */ /* 0x000fc8000f8e00ff */
[----:B------:R-:W-:Y:S01]  /*2a50*/  IMAD R3, R30, UR49, R3 ;  /* 0x000000311e037c24 */ /* 0x000fe2000f8e0203 */
[----:B------:R-:W-:-:S04]  /*2a60*/  LEA R6, P0, R4, UR54, 0x1 ;  /* 0x0000003604067c11 */ /* 0x000fc8000f8008ff */
[----:B------:R-:W-:-:S04]  /*2a70*/  IADD3 R3, PT, PT, R5, R3, RZ ;  /* 0x0000000305037210 */ /* 0x000fc80007ffe0ff */
[----:B------:R-:W-:-:S05]  /*2a80*/  LEA.HI.X R7, R4, UR55, R3, 0x1, P0 ;  /* 0x0000003704077c11 */ /* 0x000fca00080f0c03 */
[----:B------:R-:W2:Y:S01]  /*2a90*/  LDG.E.U16 R6, desc[UR36][R6.64] ;  /* 0x0000002406067981 */ /* 0x000ea2000c1e1500 */
[----:B------:R-:W-:Y:S02]  /*2aa0*/  IMAD R3, R31, UR44, RZ ;  /* 0x0000002c1f037c24 */ /* 0x000fe4000f8e02ff */
[----:B------:R-:W-:-:S04]  /*2ab0*/  IMAD.WIDE.U32 R4, R30, UR44, RZ ;  /* 0x0000002c1e047c25 */ /* 0x000fc8000f8e00ff */
[----:B------:R-:W-:-:S04]  /*2ac0*/  IMAD R3, R30, UR45, R3 ;  /* 0x0000002d1e037c24 */ /* 0x000fc8000f8e0203 */
[----:B------:R-:W-:Y:S02]  /*2ad0*/  IMAD.IADD R5, R5, 0x1, R3 ;  /* 0x0000000105057824 */ /* 0x000fe400078e0203 */
[----:B------:R-:W-:-:S04]  /*2ae0*/  IMAD.WIDE.U32 R4, R23, UR46, R4 ;  /* 0x0000002e17047c25 */ /* 0x000fc8000f8e0004 */
[----:B------:R-:W-:Y:S02]  /*2af0*/  IMAD R23, R23, UR47, R5 ;  /* 0x0000002f17177c24 */ /* 0x000fe4000f8e0205 */
[----:B---3--:R-:W-:-:S04]  /*2b00*/  IMAD.U32 R0, R8, 0x10000, RZ ;  /* 0x0001000008007824 */ /* 0x008fc800078e00ff */
[----:B------:R-:W-:-:S06]  /*2b10*/  FADD.FTZ R0, -R0, -RZ ;  /* 0x800000ff00007221 */ /* 0x000fcc0000010100 */
[----:B------:R-:W0:Y:S01]  /*2b20*/  F2F.BF16.F32 R0, R0 ;  /* 0x0000000000007304 */ /* 0x000e220000202000 */
[----:B--2---:R-:W-:Y:S01]  /*2b30*/  IMAD.U32 R8, R6, 0x10000, RZ ;  /* 0x0001000006087824 */ /* 0x004fe200078e00ff */
[----:B------:R-:W-:Y:S02]  /*2b40*/  LEA R6, P0, R4, UR50, 0x1 ;  /* 0x0000003204067c11 */ /* 0x000fe4000f8008ff */
[----:B0-----:R-:W-:Y:S02]  /*2b50*/  SHF.L.U32 R3, R0, 0x10, RZ ;  /* 0x0000001000037819 */ /* 0x001fe400000006ff */
[----:B------:R-:W-:-:S03]  /*2b60*/  LEA.HI.X R7, R4, UR51, R23, 0x1, P0 ;  /* 0x0000003304077c11 */ /* 0x000fc600080f0c17 */
[----:B------:R-:W-:-:S05]  /*2b70*/  FMUL.FTZ R3, R3, R8 ;  /* 0x0000000803037220 */ /* 0x000fca0000410000 */
[----:B------:R-:W-:-:S05]  /*2b80*/  F2FP.BF16.F32.PACK_AB R3, RZ, R3 ;  /* 0x00000003ff03723e */ /* 0x000fca00000010ff */
[----:B------:R3:W-:Y:S02]  /*2b90*/  STG.E.U16 desc[UR36][R6.64], R3 ;  /* 0x0000000306007986 */ /* 0x0007e4000c101524 */
.L_x_279:
[----:B------:R-:W-:Y:S05]  /*2ba0*/  BSYNC.RECONVERGENT B7 ;  /* 0x0000000000077941 */ /* 0x000fea0003800200 */
.L_x_278:
[----:B------:R-:W-:-:S05]  /*2bb0*/  IADD3 R4, P0, PT, R17, R18, RZ ;  /* 0x0000001211047210 */ /* 0x000fca0007f1e0ff */
[----:B------:R-:W-:-:S05]  /*2bc0*/  IMAD.X R5, RZ, RZ, R19, P0 ;  /* 0x000000ffff057224 */ /* 0x000fca00000e0613 */
[----:B------:R-:W4:Y:S01]  /*2bd0*/  LDG.E.U8 R18, desc[UR36][R4.64] ;  /* 0x0000002404127981 */ /* 0x000f22000c1e1100 */
[----:B------:R-:W-:Y:S01]  /*2be0*/  IADD3 R30, P1, PT, R17, R30, RZ ;  /* 0x0000001e111e7210 */ /* 0x000fe20007f3e0ff */
[----:B------:R-:W-:Y:S04]  /*2bf0*/  BSSY.RECONVERGENT B7, `(.L_x_282) ;  /* 0x0000034000077945 */ /* 0x000fe80003800200 */
[----:B------:R-:W-:Y:S01]  /*2c00*/  IMAD.X R19, RZ, RZ, R31, P1 ;  /* 0x000000ffff137224 */ /* 0x000fe200008e061f */
[----:B----4-:R-:W-:-:S04]  /*2c10*/  ISETP.NE.U32.AND P0, PT, R18, UR60, PT ;  /* 0x0000003c12007c0c */ /* 0x010fc8000bf05070 */
[----:B------:R-:W-:-:S13]  /*2c20*/  ISETP.NE.AND.EX P0, PT, RZ, UR61, PT, P0 ;  /* 0x0000003dff007c0c */ /* 0x000fda000bf05300 */
[----:B------:R-:W-:Y:S05]  /*2c30*/  @!P0 BRA `(.L_x_283) ;  /* 0x0000000000bc8947 */ /* 0x000fea0003800000 */
[----:B------:R-:W-:Y:S01]  /*2c40*/  ISETP.GE.U32.AND P0, PT, R18, UR56, PT ;  /* 0x0000003812007c0c */ /* 0x000fe2000bf06070 */
[----:B------:R-:W-:Y:S03]  /*2c50*/  BSSY.RECONVERGENT B6, `(.L_x_284) ;  /* 0x0000013000067945 */ /* 0x000fe60003800200 */
[----:B------:R-:W-:-:S13]  /*2c60*/  ISETP.GE.AND.EX P0, PT, RZ, UR57, PT, P0 ;  /* 0x00000039ff007c0c */ /* 0x000fda000bf06300 */
[----:B------:R-:W-:Y:S05]  /*2c70*/  @!P0 BRA `(.L_x_285) ;  /* 0x0000000000408947 */ /* 0x000fea0003800000 */
[----:B------:R-:W-:Y:S01]  /*2c80*/  MOV R14, 0x0 ;  /* 0x00000000000e7802 */ /* 0x000fe20000000f00 */
[----:B------:R-:W4:Y:S01]  /*2c90*/  LDCU.64 UR4, c[0x4][0x2c8] ;  /* 0x01005900ff0477ac */ /* 0x000f220008000a00 */
[----:B------:R-:W-:Y:S02]  /*2ca0*/  IMAD.MOV.U32 R8, RZ, RZ, 0x1ad ;  /* 0x000001adff087424 */ /* 0x000fe400078e00ff */
[----:B------:R-:W-:Y:S01]  /*2cb0*/  IMAD.MOV.U32 R12, RZ, RZ, 0x1 ;  /* 0x00000001ff0c7424 */ /* 0x000fe200078e00ff */
[----:B------:R-:W0:Y:S01]  /*2cc0*/  LDCU.64 UR6, c[0x4][0x2d0] ;  /* 0x01005a00ff0677ac */ /* 0x000e220008000a00 */
[----:B------:R-:W0:Y:S01]  /*2cd0*/  LDC.64 R14, c[0x4][R14] ;  /* 0x010000000e0e7b82 */ /* 0x000e220000000a00 */
[----:B------:R-:W-:Y:S01]  /*2ce0*/  IMAD.MOV.U32 R13, RZ, RZ, RZ ;  /* 0x000000ffff0d7224 */ /* 0x000fe200078e00ff */
[----:B------:R-:W5:Y:S01]  /*2cf0*/  LDCU.64 UR8, c[0x4][0x158] ;  /* 0x01002b00ff0877ac */ /* 0x000f620008000a00 */
[----:B----4-:R-:W-:Y:S01]  /*2d00*/  IMAD.U32 R4, RZ, RZ, UR4 ;  /* 0x00000004ff047e24 */ /* 0x010fe2000f8e00ff */
[----:B------:R-:W-:Y:S01]  /*2d10*/  MOV R5, UR5 ;  /* 0x0000000500057c02 */ /* 0x000fe20008000f00 */
[----:B0123--:R-:W-:-:S02]  /*2d20*/  IMAD.U32 R6, RZ, RZ, UR6 ;  /* 0x00000006ff067e24 */ /* 0x00ffc4000f8e00ff */
[----:B------:R-:W-:Y:S02]  /*2d30*/  IMAD.U32 R7, RZ, RZ, UR7 ;  /* 0x00000007ff077e24 */ /* 0x000fe4000f8e00ff */
[----:B-----5:R-:W-:Y:S01]  /*2d40*/  IMAD.U32 R10, RZ, RZ, UR8 ;  /* 0x00000008ff0a7e24 */ /* 0x020fe2000f8e00ff */
[----:B------:R-:W-:-:S07]  /*2d50*/  MOV R11, UR9 ;  /* 0x00000009000b7c02 */ /* 0x000fce0008000f00 */
[----:B------:R-:W-:-:S07]  /*2d60*/  LEPC R20, `(.L_x_285) ;  /* 0x000000001014794e */ /* 0x000fce0000000000 */
[----:B------:R-:W-:Y:S05]  /*2d70*/  CALL.ABS.NOINC R14 ;  /* 0x000000000e007343 */ /* 0x000fea0003c00000 */
.L_x_285:
[----:B------:R-:W-:Y:S05]  /*2d80*/  BSYNC.RECONVERGENT B6 ;  /* 0x0000000000067941 */ /* 0x000fea0003800200 */
.L_x_284:
[----:B0123--:R-:W-:-:S04]  /*2d90*/  LEA R6, P0, R18, UR52, 0x1 ;  /* 0x0000003412067c11 */ /* 0x00ffc8000f8008ff */
[----:B------:R-:W-:-:S05]  /*2da0*/  IADD3.X R7, PT, PT, RZ, UR53, RZ, P0, !PT ;  /* 0x00000035ff077c10 */ /* 0x000fca00087fe4ff */
[----:B------:R-:W2:Y:S01]  /*2db0*/  LDG.E.U16 R6, desc[UR36][R6.64] ;  /* 0x0000002406067981 */ /* 0x000ea2000c1e1500 */
[----:B------:R-:W-:Y:S02]  /*2dc0*/  IMAD R3, R19, UR48, RZ ;  /* 0x0000003013037c24 */ /* 0x000fe4000f8e02ff */
        /* <DEDUP_REMOVED lines=8> */
[----:B------:R-:W-:-:S04]  /*2e50*/  IMAD R3, R30, UR45, R3 ;  /* 0x0000002d1e037c24 */ /* 0x000fc8000f8e0203 */
[----:B------:R-:W-:Y:S02]  /*2e60*/  IMAD.IADD R5, R5, 0x1, R3 ;  /* 0x0000000105057824 */ /* 0x000fe400078e0203 */
[----:B------:R-:W-:-:S04]  /*2e70*/  IMAD.WIDE.U32 R4, R18, UR46, R4 ;  /* 0x0000002e12047c25 */ /* 0x000fc8000f8e0004 */
[----:B------:R-:W-:Y:S02]  /*2e80*/  IMAD R5, R18, UR47, R5 ;  /* 0x0000002f12057c24 */ /* 0x000fe4000f8e0205 */
[----:B--2---:R-:W-:-:S04]  /*2e90*/  IMAD.U32 R0, R6, 0x10000, RZ ;  /* 0x0001000006007824 */ /* 0x004fc800078e00ff */
[----:B------:R-:W-:-:S06]  /*2ea0*/  FADD.FTZ R0, -R0, -RZ ;  /* 0x800000ff00007221 */ /* 0x000fcc0000010100 */
[----:B------:R-:W0:Y:S01]  /*2eb0*/  F2F.BF16.F32 R0, R0 ;  /* 0x0000000000007304 */ /* 0x000e220000202000 */
[----:B---3--:R-:W-:Y:S01]  /*2ec0*/  SHF.L.U32 R6, R8, 0x10, RZ ;  /* 0x0000001008067819 */ /* 0x008fe200000006ff */
[----:B0-----:R-:W-:-:S04]  /*2ed0*/  IMAD.U32 R3, R0, 0x10000, RZ ;  /* 0x0001000000037824 */ /* 0x001fc800078e00ff */
[----:B------:R-:W-:Y:S01]  /*2ee0*/  FMUL.FTZ R3, R3, R6 ;  /* 0x0000000603037220 */ /* 0x000fe20000410000 */
[----:B------:R-:W-:-:S04]  /*2ef0*/  LEA R6, P0, R4, UR50, 0x1 ;  /* 0x0000003204067c11 */ /* 0x000fc8000f8008ff */
[----:B------:R-:W-:Y:S02]  /*2f00*/  F2FP.BF16.F32.PACK_AB R3, RZ, R3 ;  /* 0x00000003ff03723e */ /* 0x000fe400000010ff */
[----:B------:R-:W-:-:S05]  /*2f10*/  LEA.HI.X R7, R4, UR51, R5, 0x1, P0 ;  /* 0x0000003304077c11 */ /* 0x000fca00080f0c05 */
[----:B------:R4:W-:Y:S02]  /*2f20*/  STG.E.U16 desc[UR36][R6.64], R3 ;  /* 0x0000000306007986 */ /* 0x0009e4000c101524 */
.L_x_283:
[----:B------:R-:W-:Y:S05]  /*2f30*/  BSYNC.RECONVERGENT B7 ;  /* 0x0000000000077941 */ /* 0x000fea0003800200 */
.L_x_282:
[----:B------:R-:W5:Y:S01]  /*2f40*/  LDCU UR5, c[0x0][0x380] ;  /* 0x00007000ff0577ac */ /* 0x000f620008000800 */
[----:B------:R-:W-:Y:S02]  /*2f50*/  R2UR UR4, R37 ;  /* 0x00000000250472ca */ /* 0x000fe400000e0000 */
[----:B------:R-:W-:-:S05]  /*2f60*/  IADD3 R18, P0, PT, R17, R30, RZ ;  /* 0x0000001e11127210 */ /* 0x000fca0007f1e0ff */
[----:B------:R-:W-:Y:S01]  /*2f70*/  IMAD.X R19, RZ, RZ, R19, P0 ;  /* 0x000000ffff137224 */ /* 0x000fe200000e0613 */
[----:B-----5:R-:W-:-:S05]  /*2f80*/  ISETP.GE.U32.AND P0, PT, R18, UR5, PT ;  /* 0x0000000512007c0c */ /* 0x020fca000bf06070 */
[----:B------:R-:W-:-:S13]  /*2f90*/  ISETP.GE.AND.EX P0, PT, R19, UR4, PT, P0 ;  /* 0x0000000413007c0c */ /* 0x000fda000bf06300 */
[----:B------:R-:W-:Y:S05]  /*2fa0*/  @!P0 BRA `(.L_x_286) ;  /* 0xfffffff0005c8947 */ /* 0x000fea000383ffff */
[----:B------:R-:W-:Y:S05]  /*2fb0*/  BSYNC.RECONVERGENT B8 ;  /* 0x0000000000087941 */ /* 0x000fea0003800200 */
.L_x_269:
[----:B------:R-:W-:Y:S05]  /*2fc0*/  EXIT ;  /* 0x000000000000794d */ /* 0x000fea0003800000 */
        .weak           $__internal_5_$__cuda_sm20_div_u64
        .type           $__internal_5_$__cuda_sm20_div_u64,@function
        .size           $__internal_5_$__cuda_sm20_div_u64,(.L_x_11183 - $__internal_5_$__cuda_sm20_div_u64)
$__internal_5_$__cuda_sm20_div_u64:
[----:B------:R-:W-:Y:S01]  /*2fd0*/  MOV R8, R17 ;  /* 0x0000001100087202 */ /* 0x000fe20000000f00 */
[----:B------:R-:W-:-:S05]  /*2fe0*/  IMAD.U32 R9, RZ, RZ, UR4 ;  /* 0x00000004ff097e24 */ /* 0x000fca000f8e00ff */
        /* <DEDUP_REMOVED lines=14> */
[----:B------:R-:W-:-:S05]  /*30d0*/  IMAD.HI.U32 R6, P1, R5, R11, R6 ;  /* 0x0000000b05067227 */ /* 0x000fca0007820006 */
[----:B------:R-:W-:Y:S02]  /*30e0*/  IADD3 R7, P2, PT, R9, R6, RZ ;  /* 0x0000000609077210 */ /* 0x000fe40007f5e0ff */
[----:B------:R-:W-:-:S03]  /*30f0*/  IADD3.X R6, PT, PT, R13, R5, RZ, P0, !PT ;  /* 0x000000050d067210 */ /* 0x000fc600007fe4ff */
[----:B------:R-:W-:Y:S01]  /*3100*/  IMAD.WIDE.U32 R4, R7, R17, RZ ;  /* 0x0000001107047225 */ /* 0x000fe200078e00ff */
[----:B------:R-:W-:-:S03]  /*3110*/  IADD3.X R8, PT, PT, RZ, RZ, R6, P2, P1 ;  /* 0x000000ffff087210 */ /* 0x000fc600017e2406 */
        /* <DEDUP_REMOVED lines=23> */
[----:B------:R-:W-:-:S03]  /*3290*/  IMAD R5, R7, UR4, R5 ;  /* 0x0000000407057c24 */ /* 0x000fc6000f8e0205 */
[-C--:B------:R-:W-:Y:S01]  /*32a0*/  ISETP.GE.U32.AND P0, PT, R8, R17.reuse, PT ;  /* 0x000000110800720c */ /* 0x080fe20003f06070 */
[----:B------:R-:W-:Y:S01]  /*32b0*/  IMAD R2, R6, R17, R5 ;  /* 0x0000001106027224 */ /* 0x000fe200078e0205 */
[----:B------:R-:W-:-:S03]  /*32c0*/  IADD3 R4, P2, PT, -R17, R8, RZ ;  /* 0x0000000811047210 */ /* 0x000fc60007f5e1ff */
[----:B------:R-:W-:Y:S01]  /*32d0*/  IMAD.X R10, R3, 0x1, ~R2, P1 ;  /* 0x00000001030a7824 */ /* 0x000fe200008e0e02 */
[----:B------:R-:W-:-:S04]  /*32e0*/  IADD3 R2, P1, PT, R7, 0x1, RZ ;  /* 0x0000000107027810 */ /* 0x000fc80007f3e0ff */
[C---:B------:R-:W-:Y:S01]  /*32f0*/  ISETP.GE.U32.AND.EX P0, PT, R10.reuse, UR4, PT, P0 ;  /* 0x000000040a007c0c */ /* 0x040fe2000bf06100 */
[----:B------:R-:W-:Y:S01]  /*3300*/  IMAD.X R3, RZ, RZ, R6, P1 ;  /* 0x000000ffff037224 */ /* 0x000fe200008e0606 */
[----:B------:R-:W-:Y:S02]  /*3310*/  IADD3.X R5, PT, PT, R10, ~UR4, RZ, P2, !PT ;  /* 0x800000040a057c10 */ /* 0x000fe400097fe4ff */
[----:B------:R-:W-:Y:S02]  /*3320*/  SEL R4, R4, R8, P0 ;  /* 0x0000000804047207 */ /* 0x000fe40000000000 */
[----:B------:R-:W-:Y:S02]  /*3330*/  SEL R7, R2, R7, P0 ;  /* 0x0000000702077207 */ /* 0x000fe40000000000 */
[----:B------:R-:W-:Y:S02]  /*3340*/  SEL R2, R5, R10, P0 ;  /* 0x0000000a05027207 */ /* 0x000fe40000000000 */
[----:B------:R-:W-:Y:S01]  /*3350*/  SEL R6, R3, R6, P0 ;  /* 0x0000000603067207 */ /* 0x000fe20000000000 */
[----:B------:R-:W-:Y:S01]  /*3360*/  IMAD.MOV.U32 R3, RZ, RZ, 0x0 ;  /* 0x00000000ff037424 */ /* 0x000fe200078e00ff */
[----:B------:R-:W-:-:S02]  /*3370*/  ISETP.GE.U32.AND P0, PT, R4, R17, PT ;  /* 0x000000110400720c */ /* 0x000fc40003f06070 */
[----:B------:R-:W-:Y:S02]  /*3380*/  IADD3 R28, P2, PT, R7, 0x1, RZ ;  /* 0x00000001071c7810 */ /* 0x000fe40007f5e0ff */
[----:B------:R-:W-:Y:S02]  /*3390*/  ISETP.NE.U32.AND P1, PT, R17, RZ, PT ;  /* 0x000000ff1100720c */ /* 0x000fe40003f25070 */
[----:B------:R-:W-:Y:S01]  /*33a0*/  ISETP.GE.U32.AND.EX P0, PT, R2, UR4, PT, P0 ;  /* 0x0000000402007c0c */ /* 0x000fe2000bf06100 */
[----:B------:R-:W-:Y:S01]  /*33b0*/  IMAD.MOV.U32 R2, RZ, RZ, R0 ;  /* 0x000000ffff027224 */ /* 0x000fe200078e0000 */
[----:B------:R-:W-:Y:S02]  /*33c0*/  IADD3.X R29, PT, PT, RZ, R6, RZ, P2, !PT ;  /* 0x00000006ff1d7210 */ /* 0x000fe400017fe4ff */
[----:B------:R-:W-:Y:S02]  /*33d0*/  ISETP.NE.AND.EX P1, PT, RZ, UR4, PT, P1 ;  /* 0x00000004ff007c0c */ /* 0x000fe4000bf25310 */
[----:B------:R-:W-:-:S02]  /*33e0*/  SEL R28, R28, R7, P0 ;  /* 0x000000071c1c7207 */ /* 0x000fc40000000000 */
[----:B------:R-:W-:Y:S02]  /*33f0*/  SEL R29, R29, R6, P0 ;  /* 0x000000061d1d7207 */ /* 0x000fe40000000000 */
[----:B------:R-:W-:Y:S02]  /*3400*/  SEL R28, R28, 0xffffffff, P1 ;  /* 0xffffffff1c1c7807 */ /* 0x000fe40000800000 */
[----:B------:R-:W-:Y:S01]  /*3410*/  SEL R29, R29, 0xffffffff, P1 ;  /* 0xffffffff1d1d7807 */ /* 0x000fe20000800000 */
[----:B------:R-:W-:Y:S06]  /*3420*/  RET.REL.NODEC R2 `(_ZN2at6native39_GLOBAL__N__cee6930f_7_Loss_cu_5b0651e139nll_loss_backward_no_reduce_cuda_kernelIN3c108BFloat16EhEEviPKT0_NS_27GenericPackedTensorAccessorIKT_Lm1ENS_16DefaultPtrTraitsElEENS8_IS9_Lm2ESB_lEEPSA_ll) ;  /* 0xffffffc802f47950 */ /* 0x000fec0003c3ffff */
.L_x_287:
        /* <DEDUP_REMOVED lines=13> */
.L_x_11183:


//--------------------- .text._ZN2at6native39_GLOBAL__N__cee6930f_7_Loss_cu_5b0651e139nll_loss_backward_no_reduce_cuda_kernelIN3c104HalfElEEviPKT0_NS_27GenericPackedTensorAccessorIKT_Lm1ENS_16DefaultPtrTraitsElEENS8_IS9_Lm2ESB_lEEPSA_ll --------------------------
	.section	.text._ZN2at6native39_GLOBAL__N__cee6930f_7_Loss_cu_5b0651e139nll_loss_backward_no_reduce_cuda_kernelIN3c104HalfElEEviPKT0_NS_27GenericPackedTensorAccessorIKT_Lm1ENS_16DefaultPtrTraitsElEENS8_IS9_Lm2ESB_lEEPSA_ll,"ax",@progbits
	.align	128
.text._ZN2at6native39_GLOBAL__N__cee6930f_7_Loss_cu_5b0651e139nll_loss_backward_no_reduce_cuda_kernelIN3c104HalfElEEviPKT0_NS_27GenericPackedTensorAccessorIKT_Lm1ENS_16DefaultPtrTraitsElEENS8_IS9_Lm2ESB_lEEPSA_ll:
        .type           _ZN2at6native39_GLOBAL__N__cee6930f_7_Loss_cu_5b0651e139nll_loss_backward_no_reduce_cuda_kernelIN3c104HalfElEEviPKT0_NS_27GenericPackedTensorAccessorIKT_Lm1ENS_16DefaultPtrTraitsElEENS8_IS9_Lm2ESB_lEEPSA_ll,@function
        .size           _ZN2at6native39_GLOBAL__N__cee6930f_7_Loss_cu_5b0651e139nll_loss_backward_no_reduce_cuda_kernelIN3c104HalfElEEviPKT0_NS_27GenericPackedTensorAccessorIKT_Lm1ENS_16DefaultPtrTraitsElEENS8_IS9_Lm2ESB_lEEPSA_ll,(.L_x_11185 - _ZN2at6native39_GLOBAL__N__cee6930f_7_Loss_cu_5b0651e139nll_loss_backward_no_reduce_cuda_kernelIN3c104HalfElEEviPKT0_NS_27GenericPackedTensorAccessorIKT_Lm1ENS_16DefaultPtrTraitsElEENS8_IS9_Lm2ESB_lEEPSA_ll)
        .other          _ZN2at6native39_GLOBAL__N__cee6930f_7_Loss_cu_5b0651e139nll_loss_backward_no_reduce_cuda_kernelIN3c104HalfElEEviPKT0_NS_27GenericPackedTensorAccessorIKT_Lm1ENS_16DefaultPtrTraitsElEENS8_IS9_Lm2ESB_lEEPSA_ll,@"STO_CUDA_ENTRY STV_DEFAULT"
_ZN2at6native39_GLOBAL__N__cee6930f_7_Loss_cu_5b0651e139nll_loss_backward_no_reduce_cuda_kernelIN3c104HalfElEEviPKT0_NS_27GenericPackedTensorAccessorIKT_Lm1ENS_16DefaultPtrTraitsElEENS8_IS9_Lm2ESB_lEEPSA_ll:
        /* <DEDUP_REMOVED lines=56> */
.L_x_290:
[----:B------:R-:W-:Y:S01]  /*0380*/  IMAD.MOV.U32 R3, RZ, RZ, R8 ;  /* 0x000000ffff037224 */ /* 0x000fe200078e0008 */
[----:B------:R-:W-:-:S07]  /*0390*/  MOV R0, 0x3b0 ;  /* 0x000003b000007802 */ /* 0x000fce0000000f00 */
[----:B------:R-:W-:Y:S05]  /*03a0*/  CALL.REL.NOINC `($__internal_6_$__cuda_sm20_div_u64) ;  /* 0x0000002c006c7944 */ /* 0x000fea0003c00000 */
[----:B------:R-:W-:Y:S01]  /*03b0*/  IMAD.MOV.U32 R4, RZ, RZ, R3 ;  /* 0x000000ffff047224 */ /* 0x000fe200078e0003 */
[----:B------:R-:W-:-:S07]  /*03c0*/  MOV R5, R6 ;  /* 0x0000000600057202 */ /* 0x000fce0000000f00 */
.L_x_291:
[----:B------:R-:W-:Y:S05]  /*03d0*/  BSYNC.RECONVERGENT B0 ;  /* 0x0000000000007941 */ /* 0x000fea0003800200 */
.L_x_289:
        /* <DEDUP_REMOVED lines=40> */
.L_x_298:
        /* <DEDUP_REMOVED lines=29> */
.L_x_297:
[----:B0---4-:R-:W-:Y:S05]  /*0830*/  BSYNC.RECONVERGENT B6 ;  /* 0x0000000000067941 */ /* 0x011fea0003800200 */
.L_x_296:
        /* <DEDUP_REMOVED lines=11> */
[----:B--2---:R-:W-:-:S05]  /*08f0*/  HADD2.F32 R0, -RZ, R0.H0_H0 ;  /* 0x20000000ff007230 */ /* 0x004fca0000004100 */
[----:B------:R-:W-:-:S05]  /*0900*/  FADD.FTZ R0, -R0, -RZ ;  /* 0x800000ff00007221 */ /* 0x000fca0000010100 */
[----:B------:R-:W-:-:S05]  /*0910*/  F2FP.F16.F32.PACK_AB R0, RZ, R0 ;  /* 0x00000000ff00723e */ /* 0x000fca00000000ff */
[----:B------:R1:W-:Y:S02]  /*0920*/  STG.E.U16 desc[UR36][R6.64], R0 ;  /* 0x0000000006007986 */ /* 0x0003e4000c101524 */
.L_x_295:
[----:B0---4-:R-:W-:Y:S05]  /*0930*/  BSYNC.RECONVERGENT B7 ;  /* 0x0000000000077941 */ /* 0x011fea0003800200 */
.L_x_294:
        /* <DEDUP_REMOVED lines=15> */
.L_x_293:
[----:B0--34-:R-:W-:Y:S05]  /*0a30*/  BSYNC.RECONVERGENT B8 ;  /* 0x0000000000087941 */ /* 0x019fea0003800200 */
.L_x_292:
[----:B------:R-:W-:-:S04]  /*0a40*/  ISETP.GE.U32.AND P0, PT, R33, 0x3, PT ;  /* 0x000000032100780c */ /* 0x000fc80003f06070 */
[----:B------:R-:W-:-:S13]  /*0a50*/  ISETP.GE.U32.AND.EX P0, PT, R29, RZ, PT, P0 ;  /* 0x000000ff1d00720c */ /* 0x000fda0003f06100 */
[----:B------:R-:W-:Y:S05]  /*0a60*/  @!P0 EXIT ;  /* 0x000000000000894d */ /* 0x000fea0003800000 */
[----:B------:R-:W-:Y:S01]  /*0a70*/  BSSY.RECONVERGENT B8, `(.L_x_299) ;  /* 0x00000e0000087945 */ /* 0x000fe20003800200 */
[----:B------:R-:W-:Y:S01]  /*0a80*/  IMAD.SHL.U32 R29, R19, 0x8, RZ ;  /* 0x00000008131d7824 */ /* 0x000fe200078e00ff */
[----:B------:R-:W-:-:S07]  /*0a90*/  SHF.R.U32.HI R27, RZ, 0x1d, R19 ;  /* 0x0000001dff1b7819 */ /* 0x000fce0000011613 */
.L_x_316:
        /* <DEDUP_REMOVED lines=15> */
[----:B------:R-:W-:Y:S02]  /*0b90*/  HFMA2 R8, -RZ, RZ, 0, 2.5570392608642578125e-05 ;  /* 0x000001adff087431 */ /* 0x000fe400000001ff */
        /* <DEDUP_REMOVED lines=9> */
[----:B---3--:R-:W-:Y:S02]  /*0c30*/  IMAD.U32 R10, RZ, RZ, UR8 ;  /* 0x00000008ff0a7e24 */ /* 0x008fe4000f8e00ff */
[----:B------:R-:W-:-:S07]  /*0c40*/  IMAD.U32 R11, RZ, RZ, UR9 ;  /* 0x00000009ff0b7e24 */ /* 0x000fce000f8e00ff */
[----:B------:R-:W-:-:S07]  /*0c50*/  LEPC R20, `(.L_x_303) ;  /* 0x000000001014794e */ /* 0x000fce0000000000 */
[----:B--2---:R-:W-:Y:S05]  /*0c60*/  CALL.ABS.NOINC R14 ;  /* 0x000000000e007343 */ /* 0x004fea0003c00000 */
.L_x_303:
[----:B------:R-:W-:Y:S05]  /*0c70*/  BSYNC.RECONVERGENT B6 ;  /* 0x0000000000067941 */ /* 0x000fea0003800200 */
.L_x_302:
        /* <DEDUP_REMOVED lines=10> */
[----:B------:R-:W-:Y:S02]  /*0d20*/  IMAD R9, R23, UR46, RZ ;  /* 0x0000002e17097c24 */ /* 0x000fe4000f8e02ff */
[----:B------:R-:W-:Y:S02]  /*0d30*/  IMAD.IADD R5, R5, 0x1, R3 ;  /* 0x0000000105057824 */ /* 0x000fe400078e0203 */
[C---:B------:R-:W-:Y:S02]  /*0d40*/  IMAD R3, R22.reuse, UR47, R9 ;  /* 0x0000002f16037c24 */ /* 0x040fe4000f8e0209 */
[----:B------:R-:W-:-:S05]  /*0d50*/  IMAD.WIDE.U32 R22, R22, UR46, R4 ;  /* 0x0000002e16167c25 */ /* 0x000fca000f8e0004 */
[----:B------:R-:W-:Y:S02]  /*0d60*/  IADD3 R3, PT, PT, R23, R3, RZ ;  /* 0x0000000317037210 */ /* 0x000fe40007ffe0ff */
[----:B------:R-:W-:-:S04]  /*0d70*/  LEA R4, P0, R22, UR50, 0x1 ;  /* 0x0000003216047c11 */ /* 0x000fc8000f8008ff */
[----:B------:R-:W-:Y:S01]  /*0d80*/  LEA.HI.X R5, R22, UR51, R3, 0x1, P0 ;  /* 0x0000003316057c11 */ /* 0x000fe200080f0c03 */
[----:B--2---:R-:W-:-:S05]  /*0d90*/  HADD2.F32 R0, -RZ, R6.H0_H0 ;  /* 0x20000006ff007230 */ /* 0x004fca0000004100 */
[----:B------:R-:W-:-:S05]  /*0da0*/  FADD.FTZ R0, -R0, -RZ ;  /* 0x800000ff00007221 */ /* 0x000fca0000010100 */
[----:B------:R-:W-:-:S05]  /*0db0*/  F2FP.F16.F32.PACK_AB R0, RZ, R0 ;  /* 0x00000000ff00723e */ /* 0x000fca00000000ff */
[----:B------:R0:W-:Y:S02]  /*0dc0*/  STG.E.U16 desc[UR36][R4.64], R0 ;  /* 0x0000000004007986 */ /* 0x0001e4000c101524 */
.L_x_301:
[----:B------:R-:W-:Y:S05]  /*0dd0*/  BSYNC.RECONVERGENT B7 ;  /* 0x0000000000077941 */ /* 0x000fea0003800200 */
.L_x_300:
        /* <DEDUP_REMOVED lines=24> */
[----:B------:R-:W-:Y:S01]  /*0f60*/  IMAD.U32 R5, RZ, RZ, UR5 ;  /* 0x00000005ff057e24 */ /* 0x000fe2000f8e00ff */
[----:B-1----:R-:W-:Y:S01]  /*0f70*/  MOV R6, UR6 ;  /* 0x0000000600067c02 */ /* 0x002fe20008000f00 */
[----:B------:R-:W-:-:S02]  /*0f80*/  IMAD.U32 R7, RZ, RZ, UR7 ;  /* 0x00000007ff077e24 */ /* 0x000fc4000f8e00ff */
[----:B---3--:R-:W-:Y:S02]  /*0f90*/  IMAD.U32 R10, RZ, RZ, UR8 ;  /* 0x00000008ff0a7e24 */ /* 0x008fe4000f8e00ff */
[----:B------:R-:W-:-:S07]  /*0fa0*/  IMAD.U32 R11, RZ, RZ, UR9 ;  /* 0x00000009ff0b7e24 */ /* 0x000fce000f8e00ff */
[----:B------:R-:W-:-:S07]  /*0fb0*/  LEPC R20, `(.L_x_307) ;  /* 0x000000001014794e */ /* 0x000fce0000000000 */
[----:B--2---:R-:W-:Y:S05]  /*0fc0*/  CALL.ABS.NOINC R2 ;  /* 0x0000000002007343 */ /* 0x004fea0003c00000 */
.L_x_307:
[----:B------:R-:W-:Y:S05]  /*0fd0*/  BSYNC.RECONVERGENT B6 ;  /* 0x0000000000067941 */ /* 0x000fea0003800200 */
.L_x_306:
        /* <DEDUP_REMOVED lines=17> */
[----:B--2---:R-:W-:-:S05]  /*10f0*/  HADD2.F32 R0, -RZ, R4.H0_H0 ;  /* 0x20000004ff007230 */ /* 0x004fca0000004100 */
[----:B------:R-:W-:-:S05]  /*1100*/  FADD.FTZ R0, -R0, -RZ ;  /* 0x800000ff00007221 */ /* 0x000fca0000010100 */
[----:B------:R-:W-:-:S05]  /*1110*/  F2FP.F16.F32.PACK_AB R0, RZ, R0 ;  /* 0x00000000ff00723e */ /* 0x000fca00000000ff */
[----:B------:R1:W-:Y:S02]  /*1120*/  STG.E.U16 desc[UR36][R2.64], R0 ;  /* 0x0000000002007986 */ /* 0x0003e4000c101524 */
.L_x_305:
[----:B------:R-:W-:Y:S05]  /*1130*/  BSYNC.RECONVERGENT B7 ;  /* 0x0000000000077941 */ /* 0x000fea0003800200 */
.L_x_304:
[----:B------:R-:W-:-:S04]  /*1140*/  IADD3 R22, P0, PT, R29, R24, RZ ;  /* 0x000000181d167210 */ /* 0x000fc80007f1e0ff */
[----:B------:R-:W-:-:S05]  /*1150*/  IADD3.X R23, PT, PT, R27, R25, RZ, P0, !PT ;  /* 0x000000191b177210 */ /* 0x000fca00007fe4ff */
        /* <DEDUP_REMOVED lines=29> */
.L_x_311:
[----:B------:R-:W-:Y:S05]  /*1330*/  BSYNC.RECONVERGENT B6 ;  /* 0x0000000000067941 */ /* 0x000fea0003800200 */
.L_x_310:
        /* <DEDUP_REMOVED lines=21> */
.L_x_309:
[----:B------:R-:W-:Y:S05]  /*1490*/  BSYNC.RECONVERGENT B7 ;  /* 0x0000000000077941 */ /* 0x000fea0003800200 */
.L_x_308:
[----:B------:R-:W-:-:S05]  /*14a0*/  IADD3 R16, P0, PT, R29, R22, RZ ;  /* 0x000000161d107210 */ /* 0x000fca0007f1e0ff */
[----:B------:R-:W-:-:S06]  /*14b0*/  IMAD.X R17, R27, 0x1, R23, P0 ;  /* 0x000000011b117824 */ /* 0x000fcc00000e0617 */
[----:B------:R-:W3:Y:S01]  /*14c0*/  LDG.E.64 R16, desc[UR36][R16.64] ;  /* 0x0000002410107981 */ /* 0x000ee2000c1e1b00 */
[----:B------:R-:W-:Y:S01]  /*14d0*/  IADD3 R18, P1, PT, R19, R18, RZ ;  /* 0x0000001213127210 */ /* 0x000fe20007f3e0ff */
[----:B------:R-:W-:Y:S03]  /*14e0*/  BSSY.RECONVERGENT B7, `(.L_x_312) ;  /* 0x0000031000077945 */ /* 0x000fe60003800200 */
[----:B------:R-:W-:Y:S02]  /*14f0*/  IADD3.X R26, PT, PT, RZ, R26, RZ, P1, !PT ;  /* 0x0000001aff1a7210 */ /* 0x000fe40000ffe4ff */
        /* <DEDUP_REMOVED lines=25> */
.L_x_315:
[----:B------:R-:W-:Y:S05]  /*1690*/  BSYNC.RECONVERGENT B6 ;  /* 0x0000000000067941 */ /* 0x000fea0003800200 */
.L_x_314:
[----:B0-----:R-:W-:Y:S02]  /*16a0*/  IMAD R5, R26, UR48, RZ ;  /* 0x000000301a057c24 */ /* 0x001fe4000f8e02ff */
[----:B-12---:R-:W-:-:S04]  /*16b0*/  IMAD.WIDE.U32 R2, R18, UR48, RZ ;  /* 0x0000003012027c25 */ /* 0x006fc8000f8e00ff */
[----:B------:R-:W-:Y:S01]  /*16c0*/  IMAD R5, R18, UR49, R5 ;  /* 0x0000003112057c24 */ /* 0x000fe2000f8e0205 */
[----:B------:R-:W-:-:S04]  /*16d0*/  LEA R4, P0, R2, UR54, 0x1 ;  /* 0x0000003602047c11 */ /* 0x000fc8000f8008ff */
[----:B------:R-:W-:-:S04]  /*16e0*/  IADD3 R3, PT, PT, R3, R5, RZ ;  /* 0x0000000503037210 */ /* 0x000fc80007ffe0ff */
        /* <DEDUP_REMOVED lines=16> */
.L_x_313:
[----:B------:R-:W-:Y:S05]  /*17f0*/  BSYNC.RECONVERGENT B7 ;  /* 0x0000000000077941 */ /* 0x000fea0003800200 */
.L_x_312:
        /* <DEDUP_REMOVED lines=8> */
.L_x_299:
[----:B------:R-:W-:Y:S05]  /*1880*/  EXIT ;  /* 0x000000000000794d */ /* 0x000fea0003800000 */
.L_x_288:
        /* <DEDUP_REMOVED lines=35> */
.L_x_318:
[----:B------:R-:W-:-:S07]  /*1ac0*/  MOV R0, 0x1ae0 ;  /* 0x00001ae000007802 */ /* 0x000fce0000000f00 */
[----:B------:R-:W-:Y:S05]  /*1ad0*/  CALL.REL.NOINC `($__internal_6_$__cuda_sm20_div_u64) ;  /* 0x0000001400a07944 */ /* 0x000fea0003c00000 */
[----:B------:R-:W-:Y:S01]  /*1ae0*/  IMAD.MOV.U32 R4, RZ, RZ, R3 ;  /* 0x000000ffff047224 */ /* 0x000fe200078e0003 */
[----:B------:R-:W-:-:S07]  /*1af0*/  MOV R5, R6 ;  /* 0x0000000600057202 */ /* 0x000fce0000000f00 */
.L_x_319:
[----:B------:R-:W-:Y:S05]  /*1b00*/  BSYNC.RECONVERGENT B0 ;  /* 0x0000000000007941 */ /* 0x000fea0003800200 */
.L_x_317:
        /* <DEDUP_REMOVED lines=11> */
[----:B0-----:R-:W-:Y:S01]  /*1bc0*/  IMAD.U32 R22, RZ, RZ, UR4 ;  /* 0x00000004ff167e24 */ /* 0x001fe2000f8e00ff */
[----:B------:R-:W-:Y:S01]  /*1bd0*/  MOV R23, UR5 ;  /* 0x0000000500177c02 */ /* 0x000fe20008000f00 */
        /* <DEDUP_REMOVED lines=16> */
[----:B------:R-:W-:Y:S01]  /*1ce0*/  IMAD.MOV.U32 R34, RZ, RZ, RZ ;  /* 0x000000ffff227224 */ /* 0x000fe200078e00ff */
        /* <DEDUP_REMOVED lines=9> */
[----:B------:R-:W-:Y:S01]  /*1d80*/  IMAD.WIDE.U32 R32, R2, UR4, RZ ;  /* 0x0000000402207c25 */ /* 0x000fe2000f8e00ff */
[----:B------:R-:W-:Y:S02]  /*1d90*/  IADD3 R7, PT, PT, R5, R7, RZ ;  /* 0x0000000705077210 */ /* 0x000fe40007ffe0ff */
[----:B----4-:R-:W-:Y:S01]  /*1da0*/  LEA R30, P0, R4, UR8, 0x1 ;  /* 0x00000008041e7c11 */ /* 0x010fe2000f8008ff */
[C---:B------:R-:W-:Y:S01]  /*1db0*/  IMAD R3, R2.reuse, UR5, R3 ;  /* 0x0000000502037c24 */ /* 0x040fe2000f8e0203 */
[----:B------:R-:W-:Y:S02]  /*1dc0*/  LEA.HI.X R29, R2, UR11, R17, 0x3, P1 ;  /* 0x0000000b021d7c11 */ /* 0x000fe400088f1c11 */
[----:B------:R-:W-:Y:S01]  /*1dd0*/  LEA.HI.X R31, R4, UR9, R7, 0x1, P0 ;  /* 0x00000009041f7c11 */ /* 0x000fe200080f0c07 */
[----:B------:R-:W-:-:S08]  /*1de0*/  IMAD.IADD R33, R33, 0x1, R3 ;  /* 0x0000000121217824 */ /* 0x000fd000078e0203 */
.L_x_326:
        /* <DEDUP_REMOVED lines=13> */
[----:B------:R-:W-:Y:S02]  /*1ec0*/  HFMA2 R13, -RZ, RZ, 0, 0 ;  /* 0x00000000ff0d7431 */ /* 0x000fe400000001ff */
[----:B------:R-:W-:Y:S01]  /*1ed0*/  IMAD.MOV.U32 R8, RZ, RZ, 0x1ad ;  /* 0x000001adff087424 */ /* 0x000fe200078e00ff */
[----:B------:R-:W2:Y:S01]  /*1ee0*/  LDCU.64 UR6, c[0x4][0x2d0] ;  /* 0x01005a00ff0677ac */ /* 0x000ea20008000a00 */
[----:B------:R-:W3:Y:S01]  /*1ef0*/  LDC.64 R14, c[0x4][R14] ;  /* 0x010000000e0e7b82 */ /* 0x000ee20000000a00 */
[----:B------:R-:W-:Y:S01]  /*1f00*/  IMAD.MOV.U32 R12, RZ, RZ, 0x1 ;  /* 0x00000001ff0c7424 */ /* 0x000fe200078e00ff */
[----:B------:R-:W4:Y:S01]  /*1f10*/  LDCU.64 UR8, c[0x4][0x150] ;  /* 0x01002a00ff0877ac */ /* 0x000f220008000a00 */
[----:B-1----:R-:W-:Y:S01]  /*1f20*/  MOV R4, UR4 ;  /* 0x0000000400047c02 */ /* 0x002fe20008000f00 */
[----:B------:R-:W-:-:S02]  /*1f30*/  IMAD.U32 R5, RZ, RZ, UR5 ;  /* 0x00000005ff057e24 */ /* 0x000fc4000f8e00ff */
[----:B--2---:R-:W-:Y:S02]  /*1f40*/  IMAD.U32 R6, RZ, RZ, UR6 ;  /* 0x00000006ff067e24 */ /* 0x004fe4000f8e00ff */
[----:B------:R-:W-:Y:S01]  /*1f50*/  IMAD.U32 R7, RZ, RZ, UR7 ;  /* 0x00000007ff077e24 */ /* 0x000fe2000f8e00ff */
[----:B----4-:R-:W-:Y:S01]  /*1f60*/  MOV R10, UR8 ;  /* 0x00000008000a7c02 */ /* 0x010fe20008000f00 */
[----:B------:R-:W-:-:S07]  /*1f70*/  IMAD.U32 R11, RZ, RZ, UR9 ;  /* 0x00000009ff0b7e24 */ /* 0x000fce000f8e00ff */
[----:B------:R-:W-:-:S07]  /*1f80*/  LEPC R20, `(.L_x_325) ;  /* 0x000000001014794e */ /* 0x000fce0000000000 */
[----:B0--3--:R-:W-:Y:S05]  /*1f90*/  CALL.ABS.NOINC R14 ;  /* 0x000000000e007343 */ /* 0x009fea0003c00000 */
.L_x_325:
[----:B0-----:R-:W-:Y:S05]  /*1fa0*/  BSYNC.RECONVERGENT B6 ;  /* 0x0000000000067941 */ /* 0x001fea0003800200 */
.L_x_324:
        /* <DEDUP_REMOVED lines=10> */
[----:B------:R-:W-:Y:S01]  /*2050*/  IMAD R9, R38, UR63, R9 ;  /* 0x0000003f26097c24 */ /* 0x000fe2000f8e0209 */
[----:B------:R-:W-:Y:S01]  /*2060*/  LEA R8, P0, R6, UR5, 0x1 ;  /* 0x0000000506087c11 */ /* 0x000fe2000f8008ff */
[----:B--2---:R-:W-:Y:S02]  /*2070*/  HADD2.F32 R3, -RZ, R0.H0_H0 ;  /* 0x20000000ff037230 */ /* 0x004fe40000004100 */
[----:B---3--:R-:W-:-:S05]  /*2080*/  HADD2.F32 R0, -RZ, -R4.H0_H0 ;  /* 0xa0000004ff007230 */ /* 0x008fca0000004100 */
[----:B------:R-:W-:Y:S01]  /*2090*/  FMUL.FTZ R0, R0, R3 ;  /* 0x0000000300007220 */ /* 0x000fe20000410000 */
[----:B------:R-:W-:-:S04]  /*20a0*/  IMAD.IADD R3, R7, 0x1, R9 ;  /* 0x0000000107037824 */ /* 0x000fc800078e0209 */
[----:B------:R-:W-:Y:S02]  /*20b0*/  F2FP.F16.F32.PACK_AB R0, RZ, R0 ;  /* 0x00000000ff00723e */ /* 0x000fe400000000ff */
[----:B------:R-:W-:-:S05]  /*20c0*/  LEA.HI.X R9, R6, UR4, R3, 0x1, P0 ;  /* 0x0000000406097c11 */ /* 0x000fca00080f0c03 */
[----:B------:R1:W-:Y:S02]  /*20d0*/  STG.E.U16 desc[UR36][R8.64], R0 ;  /* 0x0000000008007986 */ /* 0x0003e4000c101524 */
.L_x_323:
[----:B0-----:R-:W-:Y:S05]  /*20e0*/  BSYNC.RECONVERGENT B7 ;  /* 0x0000000000077941 */ /* 0x001fea0003800200 */
.L_x_322:
[----:B------:R-:W-:Y:S01]  /*20f0*/  IADD3 R35, P0, PT, R35, -0x1, RZ ;  /* 0xffffffff23237810 */ /* 0x000fe20007f1e0ff */
[C---:B------:R-:W-:Y:S01]  /*2100*/  IMAD.WIDE.U32 R4, R19.reuse, UR58, RZ ;  /* 0x0000003a13047c25 */ /* 0x040fe2000f8e00ff */
[----:B------:R-:W-:Y:S02]  /*2110*/  R2UR UR5, R22 ;  /* 0x00000000160572ca */ /* 0x000fe400000e0000 */
[----:B------:R-:W-:Y:S01]  /*2120*/  IADD3.X R34, PT, PT, R34, -0x1, RZ, P0, !PT ;  /* 0xffffffff22227810 */ /* 0x000fe200007fe4ff */
[----:B-1----:R-:W-:Y:S01]  /*2130*/  IMAD R0, R19, UR59, R5 ;  /* 0x0000003b13007c24 */ /* 0x002fe2000f8e0205 */
        /* <DEDUP_REMOVED lines=12> */
.L_x_321:
[----:B0-----:R-:W-:Y:S05]  /*2200*/  BSYNC.RECONVERGENT B8 ;  /* 0x0000000000087941 */ /* 0x001fea0003800200 */
.L_x_320:
[----:B------:R-:W-:-:S04]  /*2210*/  ISETP.GE.U32.AND P0, PT, R24, 0x3, PT ;  /* 0x000000031800780c */ /* 0x000fc80003f06070 */
[----:B------:R-:W-:-:S13]  /*2220*/  ISETP.GE.U32.AND.EX P0, PT, R27, RZ, PT, P0 ;  /* 0x000000ff1b00720c */ /* 0x000fda0003f06100 */
[----:B------:R-:W-:Y:S05]  /*2230*/  @!P0 EXIT ;  /* 0x000000000000894d */ /* 0x000fea0003800000 */
[----:B------:R-:W-:Y:S01]  /*2240*/  BSSY.RECONVERGENT B8, `(.L_x_327) ;  /* 0x00000f0000087945 */ /* 0x000fe20003800200 */
[----:B------:R-:W-:Y:S01]  /*2250*/  IMAD.SHL.U32 R33, R19, 0x8, RZ ;  /* 0x0000000813217824 */ /* 0x000fe200078e00ff */
[----:B------:R-:W-:-:S07]  /*2260*/  SHF.R.U32.HI R27, RZ, 0x1d, R19 ;  /* 0x0000001dff1b7819 */ /* 0x000fce0000011613 */
.L_x_344:
[----:B------:R-:W-:-:S04]  /*2270*/  LEA R30, P0, R2, UR60, 0x3 ;  /* 0x0000003c021e7c11 */ /* 0x000fc8000f8018ff */
[----:B------:R-:W-:-:S05]  /*2280*/  LEA.HI.X R31, R2, UR61, R17, 0x3, P0 ;  /* 0x0000003d021f7c11 */ /* 0x000fca00080f1c11 */
[----:B--2---:R-:W2:Y:S01]  /*2290*/  LDG.E.64 R28, desc[UR36][R30.64] ;  /* 0x000000241e1c7981 */ /* 0x004ea2000c1e1b00 */
[----:B------:R-:W-:Y:S01]  /*22a0*/  BSSY.RECONVERGENT B7, `(.L_x_328) ;  /* 0x0000034000077945 */ /* 0x000fe20003800200 */
[----:B--2---:R-:W-:-:S04]  /*22b0*/  ISETP.NE.U32.AND P0, PT, R28, UR54, PT ;  /* 0x000000361c007c0c */ /* 0x004fc8000bf05070 */
[----:B------:R-:W-:-:S13]  /*22c0*/  ISETP.NE.AND.EX P0, PT, R29, UR55, PT, P0 ;  /* 0x000000371d007c0c */ /* 0x000fda000bf05300 */
[----:B01----:R-:W-:Y:S05]  /*22d0*/  @!P0 BRA `(.L_x_329) ;  /* 0x0000000000c08947 */ /* 0x003fea0003800000 */
        /* <DEDUP_REMOVED lines=22> */
.L_x_331:
[----:B------:R-:W-:Y:S05]  /*2440*/  BSYNC.RECONVERGENT B6 ;  /* 0x0000000000067941 */ /* 0x000fea0003800200 */
.L_x_330:
[----:B------:R-:W-:Y:S01]  /*2450*/  IMAD R3, R17, UR48, RZ ;  /* 0x0000003011037c24 */ /* 0x000fe2000f8e02ff */
[----:B------:R-:W-:Y:S01]  /*2460*/  LEA R8, P0, R28, UR38, 0x1 ;  /* 0x000000261c087c11 */ /* 0x000fe2000f8008ff */
[----:B------:R-:W-:-:S03]  /*2470*/  IMAD.WIDE.U32 R4, R2, UR48, RZ ;  /* 0x0000003002047c25 */ /* 0x000fc6000f8e00ff */
[----:B------:R-:W-:Y:S01]  /*2480*/  LEA.HI.X R9, R28, UR39, R29, 0x1, P0 ;  /* 0x000000271c097c11 */ /* 0x000fe200080f0c1d */
[----:B------:R-:W-:Y:S01]  /*2490*/  IMAD R3, R2, UR49, R3 ;  /* 0x0000003102037c24 */ /* 0x000fe2000f8e0203 */
[----:B------:R-:W-:-:S03]  /*24a0*/  LEA R6, P1, R4, UR40, 0x1 ;  /* 0x0000002804067c11 */ /* 0x000fc6000f8208ff */
[----:B------:R-:W-:Y:S01]  /*24b0*/  IMAD.IADD R3, R5, 0x1, R3 ;  /* 0x0000000105037824 */ /* 0x000fe200078e0203 */
[----:B------:R-:W2:Y:S04]  /*24c0*/  LDG.E.U16 R8, desc[UR36][R8.64] ;  /* 0x0000002408087981 */ /* 0x000ea8000c1e1500 */
[----:B------:R-:W-:-:S05]  /*24d0*/  LEA.HI.X R7, R4, UR41, R3, 0x1, P1 ;  /* 0x0000002904077c11 */ /* 0x000fca00088f0c03 */
[----:B------:R-:W3:Y:S01]  /*24e0*/  LDG.E.U16 R6, desc[UR36][R6.64] ;  /* 0x0000002406067981 */ /* 0x000ee2000c1e1500 */
[----:B------:R-:W-:Y:S02]  /*24f0*/  IMAD R3, R17, UR44, RZ ;  /* 0x0000002c11037c24 */ /* 0x000fe4000f8e02ff */
[----:B------:R-:W-:-:S04]  /*2500*/  IMAD.WIDE.U32 R4, R2, UR44, RZ ;  /* 0x0000002c02047c25 */ /* 0x000fc8000f8e00ff */
[----:B------:R-:W-:Y:S02]  /*2510*/  IMAD R3, R2, UR45, R3 ;  /* 0x0000002d02037c24 */ /* 0x000fe4000f8e0203 */
[----:B------:R-:W-:Y:S02]  /*2520*/  IMAD R11, R29, UR46, RZ ;  /* 0x0000002e1d0b7c24 */ /* 0x000fe4000f8e02ff */
[----:B------:R-:W-:Y:S02]  /*2530*/  IMAD.IADD R5, R5, 0x1, R3 ;  /* 0x0000000105057824 */ /* 0x000fe400078e0203 */
[C---:B------:R-:W-:Y:S02]  /*2540*/  IMAD R11, R28.reuse, UR47, R11 ;  /* 0x0000002f1c0b7c24 */ /* 0x040fe4000f8e020b */
[----:B------:R-:W-:-:S04]  /*2550*/  IMAD.WIDE.U32 R4, R28, UR46, R4 ;  /* 0x0000002e1c047c25 */ /* 0x000fc8000f8e0004 */
[----:B--2---:R-:W-:Y:S02]  /*2560*/  HADD2.F32 R0, -RZ, -R8.H0_H0 ;  /* 0xa0000008ff007230 */ /* 0x004fe40000004100 */
[----:B---3--:R-:W-:Y:S01]  /*2570*/  HADD2.F32 R3, -RZ, R6.H0_H0 ;  /* 0x20000006ff037230 */ /* 0x008fe20000004100 */
[----:B------:R-:W-:-:S04]  /*2580*/  LEA R6, P0, R4, UR50, 0x1 ;  /* 0x0000003204067c11 */ /* 0x000fc8000f8008ff */
[----:B------:R-:W-:Y:S01]  /*2590*/  FMUL.FTZ R0, R0, R3 ;  /* 0x0000000300007220 */ /* 0x000fe20000410000 */
[----:B------:R-:W-:-:S04]  /*25a0*/  IMAD.IADD R3, R5, 0x1, R11 ;  /* 0x0000000105037824 */ /* 0x000fc800078e020b */
[----:B------:R-:W-:Y:S02]  /*25b0*/  F2FP.F16.F32.PACK_AB R0, RZ, R0 ;  /* 0x00000000ff00723e */ /* 0x000fe400000000ff */
[----:B------:R-:W-:-:S05]  /*25c0*/  LEA.HI.X R7, R4, UR51, R3, 0x1, P0 ;  /* 0x0000003304077c11 */ /* 0x000fca00080f0c03 */
[----:B------:R0:W-:Y:S02]  /*25d0*/  STG.E.U16 desc[UR36][R6.64], R0 ;  /* 0x0000000006007986 */ /* 0x0001e4000c101524 */
.L_x_329:
[----:B------:R-:W-:Y:S05]  /*25e0*/  BSYNC.RECONVERGENT B7 ;  /* 0x0000000000077941 */ /* 0x000fea0003800200 */
.L_x_328:
        /* <DEDUP_REMOVED lines=31> */
.L_x_335:
[----:B------:R-:W-:Y:S05]  /*27e0*/  BSYNC.RECONVERGENT B6 ;  /* 0x0000000000067941 */ /* 0x000fea0003800200 */
.L_x_334:
[----:B------:R-:W-:Y:S01]  /*27f0*/  IMAD R3, R17, UR48, RZ ;  /* 0x0000003011037c24 */ /* 0x000fe2000f8e02ff */
[----:B------:R-:W-:Y:S01]  /*2800*/  LEA R8, P0, R28, UR38, 0x1 ;  /* 0x000000261c087c11 */ /* 0x000fe2000f8008ff */
[----:B------:R-:W-:-:S03]  /*2810*/  IMAD.WIDE.U32 R4, R2, UR48, RZ ;  /* 0x0000003002047c25 */ /* 0x000fc6000f8e00ff */
[----:B------:R-:W-:Y:S01]  /*2820*/  LEA.HI.X R9, R28, UR39, R29, 0x1, P0 ;  /* 0x000000271c097c11 */ /* 0x000fe200080f0c1d */
[----:B------:R-:W-:Y:S01]  /*2830*/  IMAD R3, R2, UR49, R3 ;  /* 0x0000003102037c24 */ /* 0x000fe2000f8e0203 */
[----:B0-----:R-:W-:-:S03]  /*2840*/  LEA R6, P1, R4, UR40, 0x1 ;  /* 0x0000002804067c11 */ /* 0x001fc6000f8208ff */
[----:B------:R-:W-:Y:S01]  /*2850*/  IMAD.IADD R3, R5, 0x1, R3 ;  /* 0x0000000105037824 */ /* 0x000fe200078e0203 */
[----:B------:R-:W2:Y:S04]  /*2860*/  LDG.E.U16 R8, desc[UR36][R8.64] ;  /* 0x0000002408087981 */ /* 0x000ea8000c1e1500 */
[----:B------:R-:W-:-:S05]  /*2870*/  LEA.HI.X R7, R4, UR41, R3, 0x1, P1 ;  /* 0x0000002904077c11 */ /* 0x000fca00088f0c03 */
[----:B------:R-:W3:Y:S01]  /*2880*/  LDG.E.U16 R6, desc[UR36][R6.64] ;  /* 0x0000002406067981 */ /* 0x000ee2000c1e1500 */
[----:B------:R-:W-:Y:S02]  /*2890*/  IMAD R3, R17, UR44, RZ ;  /* 0x0000002c11037c24 */ /* 0x000fe4000f8e02ff */
[----:B------:R-:W-:-:S04]  /*28a0*/  IMAD.WIDE.U32 R4, R2, UR44, RZ ;  /* 0x0000002c02047c25 */ /* 0x000fc8000f8e00ff */
[----:B------:R-:W-:Y:S02]  /*28b0*/  IMAD R3, R2, UR45, R3 ;  /* 0x0000002d02037c24 */ /* 0x000fe4000f8e0203 */
[----:B------:R-:W-:-:S03]  /*28c0*/  IMAD R11, R29, UR46, RZ ;  /* 0x0000002e1d0b7c24 */ /* 0x000fc6000f8e02ff */
[----:B------:R-:W-:Y:S01]  /*28d0*/  IADD3 R5, PT, PT, R5, R3, RZ ;  /* 0x0000000305057210 */ /* 0x000fe20007ffe0ff */
        /* <DEDUP_REMOVED lines=10> */
.L_x_333:
[----:B------:R-:W-:Y:S05]  /*2980*/  BSYNC.RECONVERGENT B7 ;  /* 0x0000000000077941 */ /* 0x000fea0003800200 */
.L_x_332:
        /* <DEDUP_REMOVED lines=31> */
.L_x_339:
[----:B------:R-:W-:Y:S05]  /*2b80*/  BSYNC.RECONVERGENT B6 ;  /* 0x0000000000067941 */ /* 0x000fea0003800200 */
.L_x_338:
[----:B------:R-:W-:Y:S01]  /*2b90*/  IMAD R3, R17, UR48, RZ ;  /* 0x0000003011037c24 */ /* 0x000fe2000f8e02ff */
[----:B------:R-:W-:Y:S01]  /*2ba0*/  LEA R8, P0, R28, UR38, 0x1 ;  /* 0x000000261c087c11 */ /* 0x000fe2000f8008ff */
[----:B------:R-:W-:-:S03]  /*2bb0*/  IMAD.WIDE.U32 R4, R2, UR48, RZ ;  /* 0x0000003002047c25 */ /* 0x000fc6000f8e00ff */
[----:B------:R-:W-:Y:S01]  /*2bc0*/  LEA.HI.X R9, R28, UR39, R29, 0x1, P0 ;  /* 0x000000271c097c11 */ /* 0x000fe200080f0c1d */
[----:B------:R-:W-:Y:S01]  /*2bd0*/  IMAD R3, R2, UR49, R3 ;  /* 0x0000003102037c24 */ /* 0x000fe2000f8e0203 */
[----:B01----:R-:W-:-:S03]  /*2be0*/  LEA R6, P1, R4, UR40, 0x1 ;  /* 0x0000002804067c11 */ /* 0x003fc6000f8208ff */
        /* <DEDUP_REMOVED lines=19> */
.L_x_337:
[----:B------:R-:W-:Y:S05]  /*2d20*/  BSYNC.RECONVERGENT B7 ;  /* 0x0000000000077941 */ /* 0x000fea0003800200 */
.L_x_336:
[----:B------:R-:W-:-:S04]  /*2d30*/  IADD3 R28, P0, PT, R33, R30, RZ ;  /* 0x0000001e211c7210 */ /* 0x000fc80007f1e0ff */
[----:B------:R-:W-:-:S06]  /*2d40*/  IADD3.X R29, PT, PT, R27, R31, RZ, P0, !PT ;  /* 0x0000001f1b1d7210 */ /* 0x000fcc00007fe4ff */
        /* <DEDUP_REMOVED lines=29> */
.L_x_343:
[----:B------:R-:W-:Y:S05]  /*2f20*/  BSYNC.RECONVERGENT B6 ;  /* 0x0000000000067941 */ /* 0x000fea0003800200 */
.L_x_342:
[----:B------:R-:W-:Y:S01]  /*2f30*/  IMAD R5, R17, UR48, RZ ;  /* 0x0000003011057c24 */ /* 0x000fe2000f8e02ff */
[----:B012---:R-:W-:Y:S01]  /*2f40*/  LEA R6, P0, R28, UR38, 0x1 ;  /* 0x000000261c067c11 */ /* 0x007fe2000f8008ff */
        /* <DEDUP_REMOVED lines=18> */
[----:B--2---:R-:W-:Y:S02]  /*3070*/  HADD2.F32 R0, -RZ, -R6.H0_H0 ;  /* 0xa0000006ff007230 */ /* 0x004fe40000004100 */
[----:B---3--:R-:W-:-:S05]  /*3080*/  HADD2.F32 R9, -RZ, R4.H0_H0 ;  /* 0x20000004ff097230 */ /* 0x008fca0000004100 */
[----:B------:R-:W-:-:S05]  /*3090*/  FMUL.FTZ R0, R0, R9 ;  /* 0x0000000900007220 */ /* 0x000fca0000410000 */
[----:B------:R-:W-:-:S05]  /*30a0*/  F2FP.F16.F32.PACK_AB R0, RZ, R0 ;  /* 0x00000000ff00723e */ /* 0x000fca00000000ff */
[----:B------:R3:W-:Y:S02]  /*30b0*/  STG.E.U16 desc[UR36][R2.64], R0 ;  /* 0x0000000002007986 */ /* 0x0007e4000c101524 */
.L_x_341:
[----:B------:R-:W-:Y:S05]  /*30c0*/  BSYNC.RECONVERGENT B7 ;  /* 0x0000000000077941 */ /* 0x000fea0003800200 */
.L_x_340:
[----:B------:R-:W4:Y:S01]  /*30d0*/  LDCU UR5, c[0x0][0x380] ;  /* 0x00007000ff0577ac */ /* 0x000f220008000800 */
[----:B------:R-:W-:Y:S02]  /*30e0*/  R2UR UR4, R36 ;  /* 0x00000000240472ca */ /* 0x000fe400000e0000 */
[----:B---3--:R-:W-:-:S05]  /*30f0*/  IADD3 R2, P0, PT, R19, R24, RZ ;  /* 0x0000001813027210 */ /* 0x008fca0007f1e0ff */
[----:B------:R-:W-:Y:S01]  /*3100*/  IMAD.X R17, RZ, RZ, R17, P0 ;  /* 0x000000ffff117224 */ /* 0x000fe200000e0611 */
[----:B----4-:R-:W-:-:S05]  /*3110*/  ISETP.GE.U32.AND P0, PT, R2, UR5, PT ;  /* 0x0000000502007c0c */ /* 0x010fca000bf06070 */
[----:B------:R-:W-:-:S13]  /*3120*/  ISETP.GE.AND.EX P0, PT, R17, UR4, PT, P0 ;  /* 0x0000000411007c0c */ /* 0x000fda000bf06300 */
[----:B------:R-:W-:Y:S05]  /*3130*/  @!P0 BRA `(.L_x_344) ;  /* 0xfffffff0004c8947 */ /* 0x000fea000383ffff */
[----:B------:R-:W-:Y:S05]  /*3140*/  BSYNC.RECONVERGENT B8 ;  /* 0x0000000000087941 */ /* 0x000fea0003800200 */
.L_x_327:
[----:B------:R-:W-:Y:S05]  /*3150*/  EXIT ;  /* 0x000000000000794d */ /* 0x000fea0003800000 */
        .weak           $__internal_6_$__cuda_sm20_div_u64
        .type           $__internal_6_$__cuda_sm20_div_u64,@function
        .size           $__internal_6_$__cuda_sm20_div_u64,(.L_x_11185 - $__internal_6_$__cuda_sm20_div_u64)
$__internal_6_$__cuda_sm20_div_u64:
        /* <DEDUP_REMOVED lines=69> */
[----:B------:R-:W-:Y:S06]  /*35b0*/  RET.REL.NODEC R4 `(_ZN2at6native39_GLOBAL__N__cee6930f_7_Loss_cu_5b0651e139nll_loss_backward_no_reduce_cuda_kernelIN3c104HalfElEEviPKT0_NS_27GenericPackedTensorAccessorIKT_Lm1ENS_16DefaultPtrTraitsElEENS8_IS9_Lm2ESB_lEEPSA_ll) ;  /* 0xffffffc804907950 */ /* 0x000fec0003c3ffff */
.L_x_345:
        /* <DEDUP_REMOVED lines=12> */
.L_x_11185:


//--------------------- .text._ZN2at6native39_GLOBAL__N__cee6930f_7_Loss_cu_5b0651e139nll_loss_backward_no_reduce_cuda_kernelIN3c104HalfEhEEviPKT0_NS_27GenericPackedTensorAccessorIKT_Lm1ENS_16DefaultPtrTraitsElEENS8_IS9_Lm2ESB_lEEPSA_ll --------------------------
	.section	.text._ZN2at6native39_GLOBAL__N__cee6930f_7_Loss_cu_5b0651e139nll_loss_backward_no_reduce_cuda_kernelIN3c104HalfEhEEviPKT0_NS_27GenericPackedTensorAccessorIKT_Lm1ENS_16DefaultPtrTraitsElEENS8_IS9_Lm2ESB_lEEPSA_ll,"ax",@progbits
	.align	128
.text._ZN2at6native39_GLOBAL__N__cee6930f_7_Loss_cu_5b0651e139nll_loss_backward_no_reduce_cuda_kernelIN3c104HalfEhEEviPKT0_NS_27GenericPackedTensorAccessorIKT_Lm1ENS_16DefaultPtrTraitsElEENS8_IS9_Lm2ESB_lEEPSA_ll:
        .type           _ZN2at6native39_GLOBAL__N__cee6930f_7_Loss_cu_5b0651e139nll_loss_backward_no_reduce_cuda_kernelIN3c104HalfEhEEviPKT0_NS_27GenericPackedTensorAccessorIKT_Lm1ENS_16DefaultPtrTraitsElEENS8_IS9_Lm2ESB_lEEPSA_ll,@function
        .size           _ZN2at6native39_GLOBAL__N__cee6930f_7_Loss_cu_5b0651e139nll_loss_backward_no_reduce_cuda_kernelIN3c104HalfEhEEviPKT0_NS_27GenericPackedTensorAccessorIKT_Lm1ENS_16DefaultPtrTraitsElEENS8_IS9_Lm2ESB_lEEPSA_ll,(.L_x_11187 - _ZN2at6native39_GLOBAL__N__cee6930f_7_Loss_cu_5b0651e139nll_loss_backward_no_reduce_cuda_kernelIN3c104HalfEhEEviPKT0_NS_27GenericPackedTensorAccessorIKT_Lm1ENS_16DefaultPtrTraitsElEENS8_IS9_Lm2ESB_lEEPSA_ll)
        .other          _ZN2at6native39_GLOBAL__N__cee6930f_7_Loss_cu_5b0651e139nll_loss_backward_no_reduce_cuda_kernelIN3c104HalfEhEEviPKT0_NS_27GenericPackedTensorAccessorIKT_Lm1ENS_16DefaultPtrTraitsElEENS8_IS9_Lm2ESB_lEEPSA_ll,@"STO_CUDA_ENTRY STV_DEFAULT"
_ZN2at6native39_GLOBAL__N__cee6930f_7_Loss_cu_5b0651e139nll_loss_backward_no_reduce_cuda_kernelIN3c104HalfEhEEviPKT0_NS_27GenericPackedTensorAccessorIKT_Lm1ENS_16DefaultPtrTraitsElEENS8_IS9_Lm2ESB_lEEPSA_ll:
        /* <DEDUP_REMOVED lines=55> */
.L_x_348:
[----:B------:R-:W-:Y:S01]  /*0370*/  IMAD.MOV.U32 R2, RZ, RZ, R6 ;  /* 0x000000ffff027224 */ /* 0x000fe200078e0006 */
[----:B------:R-:W-:-:S07]  /*0380*/  MOV R0, 0x3a0 ;  /* 0x000003a000007802 */ /* 0x000fce0000000f00 */
[----:B------:R-:W-:Y:S05]  /*0390*/  CALL.REL.NOINC `($__internal_7_$__cuda_sm20_div_u64) ;  /* 0x0000002800d07944 */ /* 0x000fea0003c00000 */
[----:B------:R-:W-:Y:S01]  /*03a0*/  MOV R2, R28 ;  /* 0x0000001c00027202 */ /* 0x000fe20000000f00 */
[----:B------:R-:W-:-:S07]  /*03b0*/  IMAD.MOV.U32 R3, RZ, RZ, R29 ;  /* 0x000000ffff037224 */ /* 0x000fce00078e001d */
.L_x_349:
[----:B------:R-:W-:Y:S05]  /*03c0*/  BSYNC.RECONVERGENT B0 ;  /* 0x0000000000007941 */ /* 0x000fea0003800200 */
.L_x_347:
        /* <DEDUP_REMOVED lines=40> */
.L_x_356:
        /* <DEDUP_REMOVED lines=34> */
.L_x_355:
[----:B0-----:R-:W-:Y:S05]  /*0870*/  BSYNC.RECONVERGENT B6 ;  /* 0x0000000000067941 */ /* 0x001fea0003800200 */
.L_x_354:
        /* <DEDUP_REMOVED lines=9> */
[----:B--2---:R-:W-:-:S05]  /*0910*/  HADD2.F32 R0, -RZ, R0.H0_H0 ;  /* 0x20000000ff007230 */ /* 0x004fca0000004100 */
[----:B------:R-:W-:-:S05]  /*0920*/  FADD.FTZ R0, -R0, -RZ ;  /* 0x800000ff00007221 */ /* 0x000fca0000010100 */
[----:B------:R-:W-:-:S05]  /*0930*/  F2FP.F16.F32.PACK_AB R0, RZ, R0 ;  /* 0x00000000ff00723e */ /* 0x000fca00000000ff */
[----:B------:R1:W-:Y:S02]  /*0940*/  STG.E.U16 desc[UR36][R2.64], R0 ;  /* 0x0000000002007986 */ /* 0x0003e4000c101524 */
.L_x_353:
[----:B0-----:R-:W-:Y:S05]  /*0950*/  BSYNC.RECONVERGENT B7 ;  /* 0x0000000000077941 */ /* 0x001fea0003800200 */
.L_x_352:
        /* <DEDUP_REMOVED lines=10> */
.L_x_351:
[----:B0-----:R-:W-:Y:S05]  /*0a00*/  BSYNC.RECONVERGENT B8 ;  /* 0x0000000000087941 */ /* 0x001fea0003800200 */
.L_x_350:
[----:B------:R-:W-:-:S04]  /*0a10*/  ISETP.GE.U32.AND P0, PT, R30, 0x3, PT ;  /* 0x000000031e00780c */ /* 0x000fc80003f06070 */
[----:B------:R-:W-:-:S13]  /*0a20*/  ISETP.GE.U32.AND.EX P0, PT, R27, RZ, PT, P0 ;  /* 0x000000ff1b00720c */ /* 0x000fda0003f06100 */
[----:B------:R-:W-:Y:S05]  /*0a30*/  @!P0 EXIT ;  /* 0x000000000000894d */ /* 0x000fea0003800000 */
[----:B------:R-:W-:Y:S01]  /*0a40*/  BSSY.RECONVERGENT B8, `(.L_x_357) ;  /* 0x00000ce000087945 */ /* 0x000fe20003800200 */
.L_x_374:
        /* <DEDUP_REMOVED lines=27> */
.L_x_361:
[----:B------:R-:W-:Y:S05]  /*0c00*/  BSYNC.RECONVERGENT B6 ;  /* 0x0000000000067941 */ /* 0x000fea0003800200 */
.L_x_360:
[----:B------:R-:W-:Y:S02]  /*0c10*/  IMAD R5, R19, UR48, RZ ;  /* 0x0000003013057c24 */ /* 0x000fe4000f8e02ff */
        /* <DEDUP_REMOVED lines=18> */
.L_x_359:
[----:B------:R-:W-:Y:S05]  /*0d40*/  BSYNC.RECONVERGENT B7 ;  /* 0x0000000000077941 */ /* 0x000fea0003800200 */
.L_x_358:
        /* <DEDUP_REMOVED lines=15> */
[----:B------:R-:W-:Y:S02]  /*0e40*/  HFMA2 R13, -RZ, RZ, 0, 0 ;  /* 0x00000000ff0d7431 */ /* 0x000fe400000001ff */
[----:B------:R-:W-:Y:S01]  /*0e50*/  IMAD.MOV.U32 R8, RZ, RZ, 0x1ad ;  /* 0x000001adff087424 */ /* 0x000fe200078e00ff */
[----:B------:R-:W0:Y:S01]  /*0e60*/  LDCU.64 UR6, c[0x4][0x2d0] ;  /* 0x01005a00ff0677ac */ /* 0x000e220008000a00 */
[----:B------:R-:W2:Y:S01]  /*0e70*/  LDC.64 R2, c[0x4][R2] ;  /* 0x0100000002027b82 */ /* 0x000ea20000000a00 */
[----:B------:R-:W-:Y:S01]  /*0e80*/  IMAD.MOV.U32 R12, RZ, RZ, 0x1 ;  /* 0x00000001ff0c7424 */ /* 0x000fe200078e00ff */
[----:B------:R-:W3:Y:S01]  /*0e90*/  LDCU.64 UR8, c[0x4][0x148] ;  /* 0x01002900ff0877ac */ /* 0x000ee20008000a00 */
[----:B-1----:R-:W-:Y:S01]  /*0ea0*/  MOV R4, UR4 ;  /* 0x0000000400047c02 */ /* 0x002fe20008000f00 */
[----:B------:R-:W-:-:S02]  /*0eb0*/  IMAD.U32 R5, RZ, RZ, UR5 ;  /* 0x00000005ff057e24 */ /* 0x000fc4000f8e00ff */
[----:B0-----:R-:W-:Y:S02]  /*0ec0*/  IMAD.U32 R6, RZ, RZ, UR6 ;  /* 0x00000006ff067e24 */ /* 0x001fe4000f8e00ff */
[----:B------:R-:W-:Y:S01]  /*0ed0*/  IMAD.U32 R7, RZ, RZ, UR7 ;  /* 0x00000007ff077e24 */ /* 0x000fe2000f8e00ff */
[----:B---3--:R-:W-:Y:S01]  /*0ee0*/  MOV R10, UR8 ;  /* 0x00000008000a7c02 */ /* 0x008fe20008000f00 */
[----:B------:R-:W-:-:S07]  /*0ef0*/  IMAD.U32 R11, RZ, RZ, UR9 ;  /* 0x00000009ff0b7e24 */ /* 0x000fce000f8e00ff */
[----:B------:R-:W-:-:S07]  /*0f00*/  LEPC R20, `(.L_x_365) ;  /* 0x000000001014794e */ /* 0x000fce0000000000 */
[----:B--2---:R-:W-:Y:S05]  /*0f10*/  CALL.ABS.NOINC R2 ;  /* 0x0000000002007343 */ /* 0x004fea0003c00000 */
.L_x_365:
[----:B------:R-:W-:Y:S05]  /*0f20*/  BSYNC.RECONVERGENT B6 ;  /* 0x0000000000067941 */ /* 0x000fea0003800200 */
.L_x_364:
        /* <DEDUP_REMOVED lines=19> */
.L_x_363:
[----:B------:R-:W-:Y:S05]  /*1060*/  BSYNC.RECONVERGENT B7 ;  /* 0x0000000000077941 */ /* 0x000fea0003800200 */
.L_x_362:
[----:B------:R-:W-:-:S05]  /*1070*/  IADD3 R18, P0, PT, R17, R22, RZ ;  /* 0x0000001611127210 */ /* 0x000fca0007f1e0ff */
[----:B------:R-:W-:-:S05]  /*1080*/  IMAD.X R19, RZ, RZ, R23, P0 ;  /* 0x000000ffff137224 */ /* 0x000fca00000e0617 */
[----:B------:R-:W2:Y:S01]  /*1090*/  LDG.E.U8 R22, desc[UR36][R18.64] ;  /* 0x0000002412167981 */ /* 0x000ea2000c1e1100 */
[----:B------:R-:W-:Y:S01]  /*10a0*/  IADD3 R16, P1, PT, R17, R16, RZ ;  /* 0x0000001011107210 */ /* 0x000fe20007f3e0ff */
[----:B------:R-:W-:Y:S03]  /*10b0*/  BSSY.RECONVERGENT B7, `(.L_x_366) ;  /* 0x000002d000077945 */ /* 0x000fe60003800200 */
[----:B------:R-:W-:Y:S02]  /*10c0*/  IADD3.X R24, PT, PT, RZ, R24, RZ, P1, !PT ;  /* 0x00000018ff187210 */ /* 0x000fe40000ffe4ff */
        /* <DEDUP_REMOVED lines=23> */
.L_x_369:
[----:B------:R-:W-:Y:S05]  /*1240*/  BSYNC.RECONVERGENT B6 ;  /* 0x0000000000067941 */ /* 0x000fea0003800200 */
.L_x_368:
        /* <DEDUP_REMOVED lines=19> */
.L_x_367:
[----:B------:R-:W-:Y:S05]  /*1380*/  BSYNC.RECONVERGENT B7 ;  /* 0x0000000000077941 */ /* 0x000fea0003800200 */
.L_x_366:
        /* <DEDUP_REMOVED lines=29> */
.L_x_373:
[----:B------:R-:W-:Y:S05]  /*1560*/  BSYNC.RECONVERGENT B6 ;  /* 0x0000000000067941 */ /* 0x000fea0003800200 */
.L_x_372:
        /* <DEDUP_REMOVED lines=15> */
[----:B---3--:R-:W-:-:S05]  /*1660*/  HADD2.F32 R0, -RZ, R4.H0_H0 ;  /* 0x20000004ff007230 */ /* 0x008fca0000004100 */
[----:B------:R-:W-:-:S05]  /*1670*/  FADD.FTZ R0, -R0, -RZ ;  /* 0x800000ff00007221 */ /* 0x000fca0000010100 */
[----:B------:R-:W-:-:S05]  /*1680*/  F2FP.F16.F32.PACK_AB R0, RZ, R0 ;  /* 0x00000000ff00723e */ /* 0x000fca00000000ff */
[----:B------:R3:W-:Y:S02]  /*1690*/  STG.E.U16 desc[UR36][R6.64], R0 ;  /* 0x0000000006007986 */ /* 0x0007e4000c101524 */
.L_x_371:
[----:B------:R-:W-:Y:S05]  /*16a0*/  BSYNC.RECONVERGENT B7 ;  /* 0x0000000000077941 */ /* 0x000fea0003800200 */
.L_x_370:
        /* <DEDUP_REMOVED lines=8> */
.L_x_357:
[----:B------:R-:W-:Y:S05]  /*1730*/  EXIT ;  /* 0x000000000000794d */ /* 0x000fea0003800000 */
.L_x_346:
        /* <DEDUP_REMOVED lines=16> */
[----:B------:R-:W-:Y:S01]  /*1840*/  IADD3 R7, PT, PT, RZ, -R17, RZ ;  /* 0x80000011ff077210 */ /* 0x000fe20007ffe0ff */
[----:B------:R-:W-:Y:S01]  /*1850*/  IMAD.MOV.U32 R29, RZ, RZ, RZ ;  /* 0x000000ffff1d7224 */ /* 0x000fe200078e00ff */
        /* <DEDUP_REMOVED lines=17> */
.L_x_376:
[----:B------:R-:W-:Y:S01]  /*1970*/  IMAD.MOV.U32 R2, RZ, RZ, R4 ;  /* 0x000000ffff027224 */ /* 0x000fe200078e0004 */
[----:B------:R-:W-:-:S07]  /*1980*/  MOV R0, 0x19a0 ;  /* 0x000019a000007802 */ /* 0x000fce0000000f00 */
[----:B------:R-:W-:Y:S05]  /*1990*/  CALL.REL.NOINC `($__internal_7_$__cuda_sm20_div_u64) ;  /* 0x0000001400507944 */ /* 0x000fea0003c00000 */
.L_x_377:
[----:B------:R-:W-:Y:S05]  /*19a0*/  BSYNC.RECONVERGENT B0 ;  /* 0x0000000000007941 */ /* 0x000fea0003800200 */
.L_x_375:
        /* <DEDUP_REMOVED lines=14> */
[----:B-1----:R-:W-:-:S02]  /*1a90*/  IMAD.U32 R36, RZ, RZ, UR4 ;  /* 0x00000004ff247e24 */ /* 0x002fc4000f8e00ff */
[----:B------:R-:W-:Y:S01]  /*1aa0*/  IMAD.U32 R22, RZ, RZ, UR5 ;  /* 0x00000005ff167e24 */ /* 0x000fe2000f8e00ff */
[----:B------:R-:W1:Y:S01]  /*1ab0*/  LDCU.64 UR4, c[0x0][0x3a8] ;  /* 0x00007500ff0477ac */ /* 0x000e620008000a00 */
[----:B------:R-:W2:Y:S01]  /*1ac0*/  LDCU.64 UR56, c[0x0][0x3d8] ;  /* 0x00007b00ff3877ac */ /* 0x000ea20008000a00 */
[----:B------:R-:W2:Y:S01]  /*1ad0*/  LDCU.64 UR54, c[0x0][0x390] ;  /* 0x00007200ff3677ac */ /* 0x000ea20008000a00 */
[----:B------:R-:W2:Y:S01]  /*1ae0*/  LDCU.64 UR52, c[0x0][0x3d0] ;  /* 0x00007a00ff3477ac */ /* 0x000ea20008000a00 */
[----:B0-----:R-:W-:Y:S01]  /*1af0*/  MOV R24, UR6 ;  /* 0x0000000600187c02 */ /* 0x001fe20008000f00 */
[----:B------:R-:W-:Y:S01]  /*1b00*/  IMAD.U32 R25, RZ, RZ, UR7 ;  /* 0x00000007ff197e24 */ /* 0x000fe2000f8e00ff */
[----:B------:R-:W0:Y:S01]  /*1b10*/  LDCU.64 UR42, c[0x0][0x388] ;  /* 0x00007100ff2a77ac */ /* 0x000e220008000a00 */
[----:B-1----:R-:W-:Y:S01]  /*1b20*/  IMAD.U32 R26, RZ, RZ, UR4 ;  /* 0x00000004ff1a7e24 */ /* 0x002fe2000f8e00ff */
[----:B------:R-:W1:Y:S01]  /*1b30*/  LDCU.64 UR40, c[0x0][0x3c0] ;  /* 0x00007800ff2877ac */ /* 0x000e620008000a00 */
[----:B------:R-:W-:Y:S01]  /*1b40*/  IMAD.U32 R27, RZ, RZ, UR5 ;  /* 0x00000005ff1b7e24 */ /* 0x000fe2000f8e00ff */
[----:B------:R-:W0:Y:S01]  /*1b50*/  LDCU.64 UR38, c[0x0][0x3a0] ;  /* 0x00007400ff2677ac */ /* 0x000e220008000a00 */
[----:B------:R-:W0:Y:S01]  /*1b60*/  LDCU.128 UR44, c[0x0][0x3c0] ;  /* 0x00007800ff2c77ac */ /* 0x000e220008000c00 */
[----:B------:R-:W0:Y:S01]  /*1b70*/  LDCU.128 UR48, c[0x0][0x3a0] ;  /* 0x00007400ff3077ac */ /* 0x000e220008000c00 */
[----:B--234-:R-:W-:Y:S05]  /*1b80*/  @!P0 BRA `(.L_x_379) ;  /* 0x0000000400448947 */ /* 0x01cfea0003800000 */
[----:B------:R-:W2:Y:S01]  /*1b90*/  LDCU.64 UR6, c[0x0][0x3a0] ;  /* 0x00007400ff0677ac */ /* 0x000ea20008000a00 */
[----:B------:R-:W-:Y:S01]  /*1ba0*/  VIADD R34, R23, 0x1 ;  /* 0x0000000117227836 */ /* 0x000fe20000000000 */
[----:B------:R-:W-:Y:S01]  /*1bb0*/  MOV R29, RZ ;  /* 0x000000ff001d7202 */ /* 0x000fe20000000f00 */
[----:B------:R-:W3:Y:S03]  /*1bc0*/  LDCU.64 UR4, c[0x0][0x3c0] ;  /* 0x00007800ff0477ac */ /* 0x000ee60008000a00 */
[----:B------:R-:W-:Y:S01]  /*1bd0*/  LOP3.LUT R34, R34, 0x3, RZ, 0xc0, !PT ;  /* 0x0000000322227812 */ /* 0x000fe200078ec0ff */
[----:B------:R-:W4:Y:S01]  /*1be0*/  LDCU.64 UR8, c[0x0][0x390] ;  /* 0x00007200ff0877ac */ /* 0x000f220008000a00 */
[----:B--2---:R-:W-:Y:S02]  /*1bf0*/  IMAD R7, R19, UR6, RZ ;  /* 0x0000000613077c24 */ /* 0x004fe4000f8e02ff */
[----:B------:R-:W-:-:S04]  /*1c00*/  IMAD.WIDE.U32 R4, R18, UR6, RZ ;  /* 0x0000000612047c25 */ /* 0x000fc8000f8e00ff */
[----:B------:R-:W-:Y:S02]  /*1c10*/  IMAD R7, R18, UR7, R7 ;  /* 0x0000000712077c24 */ /* 0x000fe4000f8e0207 */
[----:B---3--:R-:W-:Y:S01]  /*1c20*/  IMAD R3, R19, UR4, RZ ;  /* 0x0000000413037c24 */ /* 0x008fe2000f8e02ff */
[----:B----4-:R-:W-:Y:S01]  /*1c30*/  LEA R30, P0, R4, UR8, 0x1 ;  /* 0x00000008041e7c11 */ /* 0x010fe2000f8008ff */
[----:B------:R-:W-:Y:S02]  /*1c40*/  IMAD.IADD R7, R5, 0x1, R7 ;  /* 0x0000000105077824 */ /* 0x000fe400078e0207 */
[----:B------:R-:W-:-:S03]  /*1c50*/  IMAD.WIDE.U32 R32, R18, UR4, RZ ;  /* 0x0000000412207c25 */ /* 0x000fc6000f8e00ff */
[----:B------:R-:W-:Y:S01]  /*1c60*/  LEA.HI.X R31, R4, UR9, R7, 0x1, P0 ;  /* 0x00000009041f7c11 */ /* 0x000fe200080f0c07 */
[----:B------:R-:W-:-:S04]  /*1c70*/  IMAD R3, R18, UR5, R3 ;  /* 0x0000000512037c24 */ /* 0x000fc8000f8e0203 */
[----:B------:R-:W-:-:S07]  /*1c80*/  IMAD.IADD R33, R33, 0x1, R3 ;  /* 0x0000000121217824 */ /* 0x000fce00078e0203 */
.L_x_384:
        /* <DEDUP_REMOVED lines=22> */
[----:B------:R-:W3:Y:S01]  /*1df0*/  LDCU.64 UR6, c[0x4][0x2d0] ;  /* 0x01005a00ff0677ac */ /* 0x000ee20008000a00 */
[----:B------:R-:W4:Y:S01]  /*1e00*/  LDC.64 R14, c[0x4][R14] ;  /* 0x010000000e0e7b82 */ /* 0x000f220000000a00 */
[----:B------:R-:W-:Y:S01]  /*1e10*/  IMAD.MOV.U32 R13, RZ, RZ, RZ ;  /* 0x000000ffff0d7224 */ /* 0x000fe200078e00ff */
[----:B------:R-:W5:Y:S01]  /*1e20*/  LDCU.64 UR8, c[0x4][0x148] ;  /* 0x01002900ff0877ac */ /* 0x000f620008000a00 */
[----:B--2---:R-:W-:Y:S02]  /*1e30*/  IMAD.U32 R4, RZ, RZ, UR4 ;  /* 0x00000004ff047e24 */ /* 0x004fe4000f8e00ff */
[----:B------:R-:W-:-:S02]  /*1e40*/  IMAD.U32 R5, RZ, RZ, UR5 ;  /* 0x00000005ff057e24 */ /* 0x000fc4000f8e00ff */
[----:B---3--:R-:W-:Y:S01]  /*1e50*/  IMAD.U32 R6, RZ, RZ, UR6 ;  /* 0x00000006ff067e24 */ /* 0x008fe2000f8e00ff */
[----:B------:R-:W-:Y:S01]  /*1e60*/  MOV R7, UR7 ;  /* 0x0000000700077c02 */ /* 0x000fe20008000f00 */
[----:B-----5:R-:W-:Y:S02]  /*1e70*/  IMAD.U32 R10, RZ, RZ, UR8 ;  /* 0x00000008ff0a7e24 */ /* 0x020fe4000f8e00ff */
[----:B------:R-:W-:-:S07]  /*1e80*/  IMAD.U32 R11, RZ, RZ, UR9 ;  /* 0x00000009ff0b7e24 */ /* 0x000fce000f8e00ff */
[----:B------:R-:W-:-:S07]  /*1e90*/  LEPC R20, `(.L_x_383) ;  /* 0x000000001014794e */ /* 0x000fce0000000000 */
[----:B01--4-:R-:W-:Y:S05]  /*1ea0*/  CALL.ABS.NOINC R14 ;  /* 0x000000000e007343 */ /* 0x013fea0003c00000 */
.L_x_383:
[----:B01----:R-:W-:Y:S05]  /*1eb0*/  BSYNC.RECONVERGENT B6 ;  /* 0x0000000000067941 */ /* 0x003fea0003800200 */
.L_x_382:
        /* <DEDUP_REMOVED lines=12> */
[----:B------:R-:W-:-:S04]  /*1f80*/  LEA R8, P0, R6, UR5, 0x1 ;  /* 0x0000000506087c11 */ /* 0x000fc8000f8008ff */
[----:B------:R-:W-:Y:S01]  /*1f90*/  LEA.HI.X R9, R6, UR4, R35, 0x1, P0 ;  /* 0x0000000406097c11 */ /* 0x000fe200080f0c23 */
[----:B--2---:R-:W-:Y:S02]  /*1fa0*/  HADD2.F32 R3, -RZ, R0.H0_H0 ;  /* 0x20000000ff037230 */ /* 0x004fe40000004100 */
[----:B---3--:R-:W-:-:S05]  /*1fb0*/  HADD2.F32 R0, -RZ, -R4.H0_H0 ;  /* 0xa0000004ff007230 */ /* 0x008fca0000004100 */
[----:B------:R-:W-:-:S05]  /*1fc0*/  FMUL.FTZ R0, R0, R3 ;  /* 0x0000000300007220 */ /* 0x000fca0000410000 */
[----:B------:R-:W-:-:S05]  /*1fd0*/  F2FP.F16.F32.PACK_AB R0, RZ, R0 ;  /* 0x00000000ff00723e */ /* 0x000fca00000000ff */
[----:B------:R2:W-:Y:S02]  /*1fe0*/  STG.E.U16 desc[UR36][R8.64], R0 ;  /* 0x0000000008007986 */ /* 0x0005e4000c101524 */
.L_x_381:
[----:B01----:R-:W-:Y:S05]  /*1ff0*/  BSYNC.RECONVERGENT B7 ;  /* 0x0000000000077941 */ /* 0x003fea0003800200 */
.L_x_380:
[----:B------:R-:W-:Y:S01]  /*2000*/  ISETP.NE.AND P2, PT, R38, RZ, PT ;  /* 0x000000ff2600720c */ /* 0x000fe20003f45270 */
[C---:B------:R-:W-:Y:S01]  /*2010*/  IMAD.WIDE.U32 R4, R17.reuse, UR38, RZ ;  /* 0x0000002611047c25 */ /* 0x040fe2000f8e00ff */
[----:B------:R-:W-:-:S03]  /*2020*/  IADD3 R18, P0, PT, R17, R18, RZ ;  /* 0x0000001211127210 */ /* 0x000fc60007f1e0ff */
[C---:B--2---:R-:W-:Y:S01]  /*2030*/  IMAD R0, R17.reuse, UR39, R5 ;  /* 0x0000002711007c24 */ /* 0x044fe2000f8e0205 */
[----:B------:R-:W-:Y:S01]  /*2040*/  LEA R30, P1, R4, R30, 0x1 ;  /* 0x0000001e041e7211 */ /* 0x000fe200078208ff */
[----:B------:R-:W-:-:S03]  /*2050*/  IMAD.WIDE.U32 R32, R17, UR40, R32 ;  /* 0x0000002811207c25 */ /* 0x000fc6000f8e0020 */
[----:B------:R-:W-:Y:S01]  /*2060*/  LEA.HI.X R31, R4, R31, R0, 0x1, P1 ;  /* 0x0000001f041f7211 */ /* 0x000fe200008f0c00 */
[----:B------:R-:W-:Y:S02]  /*2070*/  IMAD R33, R17, UR41, R33 ;  /* 0x0000002911217c24 */ /* 0x000fe4000f8e0221 */
[----:B------:R-:W-:Y:S01]  /*2080*/  IMAD.X R19, RZ, RZ, R19, P0 ;  /* 0x000000ffff137224 */ /* 0x000fe200000e0613 */
[----:B------:R-:W-:Y:S06]  /*2090*/  @P2 BRA `(.L_x_384) ;  /* 0xfffffff800fc2947 */ /* 0x000fec000383ffff */
.L_x_379:
[----:B01----:R-:W-:Y:S05]  /*20a0*/  BSYNC.RECONVERGENT B8 ;  /* 0x0000000000087941 */ /* 0x003fea0003800200 */
.L_x_378:
[----:B------:R-:W-:-:S04]  /*20b0*/  ISETP.GE.U32.AND P0, PT, R23, 0x3, PT ;  /* 0x000000031700780c */ /* 0x000fc80003f06070 */
[----:B------:R-:W-:-:S13]  /*20c0*/  ISETP.GE.U32.AND.EX P0, PT, R28, RZ, PT, P0 ;  /* 0x000000ff1c00720c */ /* 0x000fda0003f06100 */
[----:B------:R-:W-:Y:S05]  /*20d0*/  @!P0 EXIT ;  /* 0x000000000000894d */ /* 0x000fea0003800000 */
[----:B------:R-:W-:Y:S01]  /*20e0*/  BSSY.RECONVERGENT B8, `(.L_x_385) ;  /* 0x00000de000087945 */ /* 0x000fe20003800200 */
.L_x_402:
        /* <DEDUP_REMOVED lines=27> */
.L_x_389:
[----:B------:R-:W-:Y:S05]  /*22a0*/  BSYNC.RECONVERGENT B6 ;  /* 0x0000000000067941 */ /* 0x000fea0003800200 */
.L_x_388:
[----:B------:R-:W-:Y:S01]  /*22b0*/  IMAD R3, R19, UR48, RZ ;  /* 0x0000003013037c24 */ /* 0x000fe2000f8e02ff */
[----:B------:R-:W-:Y:S01]  /*22c0*/  LEA R8, P0, R23, UR52, 0x1 ;  /* 0x0000003417087c11 */ /* 0x000fe2000f8008ff */
[----:B------:R-:W-:-:S04]  /*22d0*/  IMAD.WIDE.U32 R4, R18, UR48, RZ ;  /* 0x0000003012047c25 */ /* 0x000fc8000f8e00ff */
[----:B------:R-:W-:Y:S01]  /*22e0*/  IMAD R3, R18, UR49, R3 ;  /* 0x0000003112037c24 */ /* 0x000fe2000f8e0203 */
[----:B------:R-:W-:Y:S01]  /*22f0*/  LEA R6, P1, R4, UR54, 0x1 ;  /* 0x0000003604067c11 */ /* 0x000fe2000f8208ff */
[----:B------:R-:W-:Y:S02]  /*2300*/  IMAD.X R9, RZ, RZ, UR53, P0 ;  /* 0x00000035ff097e24 */ /* 0x000fe400080e06ff */
[----:B------:R-:W-:-:S03]  /*2310*/  IMAD.IADD R3, R5, 0x1, R3 ;  /* 0x0000000105037824 */ /* 0x000fc600078e0203 */
[----:B------:R-:W2:Y:S02]  /*2320*/  LDG.E.U16 R8, desc[UR36][R8.64] ;  /* 0x0000002408087981 */ /* 0x000ea4000c1e1500 */
        /* <DEDUP_REMOVED lines=8> */
[----:B--2---:R-:W-:Y:S02]  /*23b0*/  HADD2.F32 R0, -RZ, -R8.H0_H0 ;  /* 0xa0000008ff007230 */ /* 0x004fe40000004100 */
[----:B---3--:R-:W-:Y:S01]  /*23c0*/  HADD2.F32 R3, -RZ, R6.H0_H0 ;  /* 0x20000006ff037230 */ /* 0x008fe20000004100 */
[----:B------:R-:W-:-:S04]  /*23d0*/  LEA R6, P0, R4, UR50, 0x1 ;  /* 0x0000003204067c11 */ /* 0x000fc8000f8008ff */
[----:B------:R-:W-:Y:S01]  /*23e0*/  FMUL.FTZ R0, R0, R3 ;  /* 0x0000000300007220 */ /* 0x000fe20000410000 */
[----:B------:R-:W-:-:S04]  /*23f0*/  LEA.HI.X R7, R4, UR51, R23, 0x1, P0 ;  /* 0x0000003304077c11 */ /* 0x000fc800080f0c17 */
[----:B------:R-:W-:-:S05]  /*2400*/  F2FP.F16.F32.PACK_AB R0, RZ, R0 ;  /* 0x00000000ff00723e */ /* 0x000fca00000000ff */
[----:B------:R0:W-:Y:S02]  /*2410*/  STG.E.U16 desc[UR36][R6.64], R0 ;  /* 0x0000000006007986 */ /* 0x0001e4000c101524 */
.L_x_387:
[----:B------:R-:W-:Y:S05]  /*2420*/  BSYNC.RECONVERGENT B7 ;  /* 0x0000000000077941 */ /* 0x000fea0003800200 */
.L_x_386:
        /* <DEDUP_REMOVED lines=29> */
.L_x_393:
[----:B------:R-:W-:Y:S05]  /*2600*/  BSYNC.RECONVERGENT B6 ;  /* 0x0000000000067941 */ /* 0x000fea0003800200 */
.L_x_392:
[----:B------:R-:W-:Y:S01]  /*2610*/  IMAD R3, R31, UR48, RZ ;  /* 0x000000301f037c24 */ /* 0x000fe2000f8e02ff */
[----:B------:R-:W-:Y:S01]  /*2620*/  LEA R8, P0, R23, UR52, 0x1 ;  /* 0x0000003417087c11 */ /* 0x000fe2000f8008ff */
[----:B------:R-:W-:-:S03]  /*2630*/  IMAD.WIDE.U32 R4, R30, UR48, RZ ;  /* 0x000000301e047c25 */ /* 0x000fc6000f8e00ff */
[----:B------:R-:W-:Y:S01]  /*2640*/  IADD3.X R9, PT, PT, RZ, UR53, RZ, P0, !PT ;  /* 0x00000035ff097c10 */ /* 0x000fe200087fe4ff */
        /* <DEDUP_REMOVED lines=19> */
.L_x_391:
[----:B------:R-:W-:Y:S05]  /*2780*/  BSYNC.RECONVERGENT B7 ;  /* 0x0000000000077941 */ /* 0x000fea0003800200 */
.L_x_390:
        /* <DEDUP_REMOVED lines=29> */
.L_x_397:
[----:B------:R-:W-:Y:S05]  /*2960*/  BSYNC.RECONVERGENT B6 ;  /* 0x0000000000067941 */ /* 0x000fea0003800200 */
.L_x_396:
[----:B------:R-:W-:Y:S01]  /*2970*/  IMAD R3, R31, UR48, RZ ;  /* 0x000000301f037c24 */ /* 0x000fe2000f8e02ff */
[----:B------:R-:W-:Y:S01]  /*2980*/  LEA R8, P0, R23, UR52, 0x1 ;  /* 0x0000003417087c11 */ /* 0x000fe2000f8008ff */
[----:B------:R-:W-:-:S04]  /*2990*/  IMAD.WIDE.U32 R4, R30, UR48, RZ ;  /* 0x000000301e047c25 */ /* 0x000fc8000f8e00ff */
[----:B------:R-:W-:Y:S01]  /*29a0*/  IMAD R3, R30, UR49, R3 ;  /* 0x000000311e037c24 */ /* 0x000fe2000f8e0203 */
[----:B01----:R-:W-:Y:S01]  /*29b0*/  LEA R6, P1, R4, UR54, 0x1 ;  /* 0x0000003604067c11 */ /* 0x003fe2000f8208ff */
        /* <DEDUP_REMOVED lines=18> */
.L_x_395:
[----:B------:R-:W-:Y:S05]  /*2ae0*/  BSYNC.RECONVERGENT B7 ;  /* 0x0000000000077941 */ /* 0x000fea0003800200 */
.L_x_394:
        /* <DEDUP_REMOVED lines=29> */
.L_x_401:
[----:B------:R-:W-:Y:S05]  /*2cc0*/  BSYNC.RECONVERGENT B6 ;  /* 0x0000000000067941 */ /* 0x000fea0003800200 */
.L_x_400:
[----:B------:R-:W-:Y:S01]  /*2cd0*/  IMAD R3, R19, UR48, RZ ;  /* 0x0000003013037c24 */ /* 0x000fe2000f8e02ff */
[----:B------:R-:W-:Y:S01]  /*2ce0*/  LEA R8, P0, R18, UR52, 0x1 ;  /* 0x0000003412087c11 */ /* 0x000fe2000f8008ff */
[----:B------:R-:W-:-:S03]  /*2cf0*/  IMAD.WIDE.U32 R4, R30, UR48, RZ ;  /* 0x000000301e047c25 */ /* 0x000fc6000f8e00ff */
[----:B------:R-:W-:Y:S01]  /*2d00*/  IADD3.X R9, PT, PT, RZ, UR53, RZ, P0, !PT ;  /* 0x00000035ff097c10 */ /* 0x000fe200087fe4ff */
[----:B------:R-:W-:Y:S01]  /*2d10*/  IMAD R3, R30, UR49, R3 ;  /* 0x000000311e037c24 */ /* 0x000fe2000f8e0203 */
[----:B012---:R-:W-:-:S03]  /*2d20*/  LEA R6, P1, R4, UR54, 0x1 ;  /* 0x0000003604067c11 */ /* 0x007fc6000f8208ff */
        /* <DEDUP_REMOVED lines=9> */
[----:B--2---:R-:W-:Y:S02]  /*2dc0*/  HADD2.F32 R0, -RZ, -R8.H0_H0 ;  /* 0xa0000008ff007230 */ /* 0x004fe40000004100 */
[----:B---3--:R-:W-:Y:S01]  /*2dd0*/  HADD2.F32 R3, -RZ, R6.H0_H0 ;  /* 0x20000006ff037230 */ /* 0x008fe20000004100 */
[----:B------:R-:W-:-:S04]  /*2de0*/  LEA R6, P0, R4, UR50, 0x1 ;  /* 0x0000003204067c11 */ /* 0x000fc8000f8008ff */
[----:B------:R-:W-:Y:S01]  /*2df0*/  FMUL.FTZ R0, R0, R3 ;  /* 0x0000000300007220 */ /* 0x000fe20000410000 */
[----:B------:R-:W-:-:S04]  /*2e00*/  IMAD R3, R18, UR47, R5 ;  /* 0x0000002f12037c24 */ /* 0x000fc8000f8e0205 */
[----:B------:R-:W-:Y:S02]  /*2e10*/  F2FP.F16.F32.PACK_AB R0, RZ, R0 ;  /* 0x00000000ff00723e */ /* 0x000fe400000000ff */
[----:B------:R-:W-:-:S05]  /*2e20*/  LEA.HI.X R7, R4, UR51, R3, 0x1, P0 ;  /* 0x0000003304077c11 */ /* 0x000fca00080f0c03 */
[----:B------:R3:W-:Y:S02]  /*2e30*/  STG.E.U16 desc[UR36][R6.64], R0 ;  /* 0x0000000006007986 */ /* 0x0007e4000c101524 */
.L_x_399:
[----:B------:R-:W-:Y:S05]  /*2e40*/  BSYNC.RECONVERGENT B7 ;  /* 0x0000000000077941 */ /* 0x000fea0003800200 */
.L_x_398:
        /* <DEDUP_REMOVED lines=8> */
.L_x_385:
[----:B------:R-:W-:Y:S05]  /*2ed0*/  EXIT ;  /* 0x000000000000794d */ /* 0x000fea0003800000 */
        .weak           $__internal_7_$__cuda_sm20_div_u64
        .type           $__internal_7_$__cuda_sm20_div_u64,@function
        .size           $__internal_7_$__cuda_sm20_div_u64,(.L_x_11187 - $__internal_7_$__cuda_sm20_div_u64)
$__internal_7_$__cuda_sm20_div_u64:
        /* <DEDUP_REMOVED lines=69> */
[----:B------:R-:W-:Y:S06]  /*3330*/  RET.REL.NODEC R2 `(_ZN2at6native39_GLOBAL__N__cee6930f_7_Loss_cu_5b0651e139nll_loss_backward_no_reduce_cuda_kernelIN3c104HalfEhEEviPKT0_NS_27GenericPackedTensorAccessorIKT_Lm1ENS_16DefaultPtrTraitsElEENS8_IS9_Lm2ESB_lEEPSA_ll) ;  /* 0xffffffcc02307950 */ /* 0x000fec0003c3ffff */
.L_x_403:
        /* <DEDUP_REMOVED lines=12> */
.L_x_11187:


//--------------------- .text._ZN2at6native39_GLOBAL__N__cee6930f_7_Loss_cu_5b0651e139nll_loss_backward_no_reduce_cuda_kernelIflEEviPKT0_NS_27GenericPackedTensorAccessorIKT_Lm1ENS_16DefaultPtrTraitsElEENS6_IS7_Lm2ES9_lEEPS8_ll --------------------------
	.section	.text._ZN2at6native39_GLOBAL__N__cee6930f_7_Loss_cu_5b0651e139nll_loss_backward_no_reduce_cuda_kernelIflEEviPKT0_NS_27GenericPackedTensorAccessorIKT_Lm1ENS_16DefaultPtrTraitsElEENS6_IS7_Lm2ES9_lEEPS8_ll,"ax",@progbits
	.align	128
.text._ZN2at6native39_GLOBAL__N__cee6930f_7_Loss_cu_5b0651e139nll_loss_backward_no_reduce_cuda_kernelIflEEviPKT0_NS_27GenericPackedTensorAccessorIKT_Lm1ENS_16DefaultPtrTraitsElEENS6_IS7_Lm2ES9_lEEPS8_ll:
        .type           _ZN2at6native39_GLOBAL__N__cee6930f_7_Loss_cu_5b0651e139nll_loss_backward_no_reduce_cuda_kernelIflEEviPKT0_NS_27GenericPackedTensorAccessorIKT_Lm1ENS_16DefaultPtrTraitsElEENS6_IS7_Lm2ES9_lEEPS8_ll,@function
        .size           _ZN2at6native39_GLOBAL__N__cee6930f_7_Loss_cu_5b0651e139nll_loss_backward_no_reduce_cuda_kernelIflEEviPKT0_NS_27GenericPackedTensorAccessorIKT_Lm1ENS_16DefaultPtrTraitsElEENS6_IS7_Lm2ES9_lEEPS8_ll,(.L_x_11189 - _ZN2at6native39_GLOBAL__N__cee6930f_7_Loss_cu_5b0651e139nll_loss_backward_no_reduce_cuda_kernelIflEEviPKT0_NS_27GenericPackedTensorAccessorIKT_Lm1ENS_16DefaultPtrTraitsElEENS6_IS7_Lm2ES9_lEEPS8_ll)
        .other          _ZN2at6native39_GLOBAL__N__cee6930f_7_Loss_cu_5b0651e139nll_loss_backward_no_reduce_cuda_kernelIflEEviPKT0_NS_27GenericPackedTensorAccessorIKT_Lm1ENS_16DefaultPtrTraitsElEENS6_IS7_Lm2ES9_lEEPS8_ll,@"STO_CUDA_ENTRY STV_DEFAULT"
_ZN2at6native39_GLOBAL__N__cee6930f_7_Loss_cu_5b0651e139nll_loss_backward_no_reduce_cuda_kernelIflEEviPKT0_NS_27GenericPackedTensorAccessorIKT_Lm1ENS_16DefaultPtrTraitsElEENS6_IS7_Lm2ES9_lEEPS8_ll:
        /* <DEDUP_REMOVED lines=56> */
.L_x_406:
[----:B------:R-:W-:Y:S01]  /*0380*/  IMAD.MOV.U32 R3, RZ, RZ, R8 ;  /* 0x000000ffff037224 */ /* 0x000fe200078e0008 */
[----:B------:R-:W-:-:S07]  /*0390*/  MOV R0, 0x3b0 ;  /* 0x000003b000007802 */ /* 0x000fce0000000f00 */
[----:B------:R-:W-:Y:S05]  /*03a0*/  CALL.REL.NOINC `($__internal_8_$__cuda_sm20_div_u64) ;  /* 0x0000002c00087944 */ /* 0x000fea0003c00000 */
[----:B------:R-:W-:Y:S01]  /*03b0*/  IMAD.MOV.U32 R4, RZ, RZ, R3 ;  /* 0x000000ffff047224 */ /* 0x000fe200078e0003 */
[----:B------:R-:W-:-:S07]  /*03c0*/  MOV R5, R6 ;  /* 0x0000000600057202 */ /* 0x000fce0000000f00 */
.L_x_407:
[----:B------:R-:W-:Y:S05]  /*03d0*/  BSYNC.RECONVERGENT B0 ;  /* 0x0000000000007941 */ /* 0x000fea0003800200 */
.L_x_405:
        /* <DEDUP_REMOVED lines=40> */
.L_x_414:
[----:B------:R-:W-:Y:S02]  /*0660*/  IMAD.MOV.U32 R4, RZ, RZ, R30 ;  /* 0x000000ffff047224 */ /* 0x000fe400078e001e */
[----:B------:R-:W-:-:S05]  /*0670*/  IMAD.MOV.U32 R5, RZ, RZ, R24 ;  /* 0x000000ffff057224 */ /* 0x000fca00078e0018 */
        /* <DEDUP_REMOVED lines=27> */
.L_x_413:
[----:B0---4-:R-:W-:Y:S05]  /*0830*/  BSYNC.RECONVERGENT B6 ;  /* 0x0000000000067941 */ /* 0x011fea0003800200 */
.L_x_412:
[----:B------:R-:W-:Y:S01]  /*0840*/  IMAD.MOV.U32 R8, RZ, RZ, R28 ;  /* 0x000000ffff087224 */ /* 0x000fe200078e001c */
[----:B------:R-:W-:Y:S02]  /*0850*/  MOV R9, R25 ;  /* 0x0000001900097202 */ /* 0x000fe40000000f00 */
[----:B------:R-:W-:Y:S02]  /*0860*/  R2UR UR5, R32 ;  /* 0x00000000200572ca */ /* 0x000fe400000e0000 */
[----:B------:R-:W-:Y:S01]  /*0870*/  R2UR UR4, R31 ;  /* 0x000000001f0472ca */ /* 0x000fe200000e0000 */
[----:B------:R-:W2:Y:S01]  /*0880*/  LDG.E R0, desc[UR36][R8.64] ;  /* 0x0000002408007981 */ /* 0x000ea2000c1e1900 */
[----:B------:R-:W-:Y:S02]  /*0890*/  IMAD R3, R23, UR38, RZ ;  /* 0x0000002617037c24 */ /* 0x000fe4000f8e02ff */
[----:B------:R-:W-:-:S04]  /*08a0*/  IMAD.WIDE.U32 R4, R22, UR38, R26 ;  /* 0x0000002616047c25 */ /* 0x000fc8000f8e001a */
[----:B------:R-:W-:-:S03]  /*08b0*/  IMAD R3, R22, UR39, R3 ;  /* 0x0000002716037c24 */ /* 0x000fc6000f8e0203 */
[----:B------:R-:W-:Y:S01]  /*08c0*/  LEA R6, P0, R4, UR5, 0x2 ;  /* 0x0000000504067c11 */ /* 0x000fe2000f8010ff */
[----:B------:R-:W-:-:S05]  /*08d0*/  IMAD.IADD R3, R5, 0x1, R3 ;  /* 0x0000000105037824 */ /* 0x000fca00078e0203 */
[----:B------:R-:W-:Y:S01]  /*08e0*/  LEA.HI.X R7, R4, UR4, R3, 0x2, P0 ;  /* 0x0000000404077c11 */ /* 0x000fe200080f1403 */
[----:B--2---:R-:W-:-:S05]  /*08f0*/  FADD.FTZ R3, -R0, -RZ ;  /* 0x800000ff00037221 */ /* 0x004fca0000010100 */
[----:B------:R1:W-:Y:S02]  /*0900*/  STG.E desc[UR36][R6.64], R3 ;  /* 0x0000000306007986 */ /* 0x0003e4000c101924 */
.L_x_411:
[----:B0---4-:R-:W-:Y:S05]  /*0910*/  BSYNC.RECONVERGENT B7 ;  /* 0x0000000000077941 */ /* 0x011fea0003800200 */
.L_x_410:
[----:B------:R-:W-:Y:S01]  /*0920*/  IADD3 R16, P0, PT, R16, -0x1, RZ ;  /* 0xffffffff10107810 */ /* 0x000fe20007f1e0ff */
[C---:B------:R-:W-:Y:S01]  /*0930*/  IMAD.WIDE.U32 R4, R19.reuse, UR42, RZ ;  /* 0x0000002a13047c25 */ /* 0x040fe2000f8e00ff */
[C---:B------:R-:W-:Y:S02]  /*0940*/  IADD3 R2, P2, PT, R19.reuse, R2, RZ ;  /* 0x0000000213027210 */ /* 0x040fe40007f5e0ff */
[----:B------:R-:W-:Y:S01]  /*0950*/  IADD3.X R18, PT, PT, R18, -0x1, RZ, P0, !PT ;  /* 0xffffffff12127810 */ /* 0x000fe200007fe4ff */
[C---:B------:R-:W-:Y:S01]  /*0960*/  IMAD R0, R19.reuse, UR43, R5 ;  /* 0x0000002b13007c24 */ /* 0x040fe2000f8e0205 */
        /* <DEDUP_REMOVED lines=10> */
.L_x_409:
[----:B0--34-:R-:W-:Y:S05]  /*0a10*/  BSYNC.RECONVERGENT B8 ;  /* 0x0000000000087941 */ /* 0x019fea0003800200 */
.L_x_408:
[----:B------:R-:W-:-:S04]  /*0a20*/  ISETP.GE.U32.AND P0, PT, R33, 0x3, PT ;  /* 0x000000032100780c */ /* 0x000fc80003f06070 */
[----:B------:R-:W-:-:S13]  /*0a30*/  ISETP.GE.U32.AND.EX P0, PT, R29, RZ, PT, P0 ;  /* 0x000000ff1d00720c */ /* 0x000fda0003f06100 */
[----:B------:R-:W-:Y:S05]  /*0a40*/  @!P0 EXIT ;  /* 0x000000000000894d */ /* 0x000fea0003800000 */
[----:B------:R-:W-:Y:S01]  /*0a50*/  BSSY.RECONVERGENT B8, `(.L_x_415) ;  /* 0x00000d8000087945 */ /* 0x000fe20003800200 */
[----:B------:R-:W-:Y:S01]  /*0a60*/  IMAD.SHL.U32 R29, R19, 0x8, RZ ;  /* 0x00000008131d7824 */ /* 0x000fe200078e00ff */
[----:B------:R-:W-:-:S07]  /*0a70*/  SHF.R.U32.HI R27, RZ, 0x1d, R19 ;  /* 0x0000001dff1b7819 */ /* 0x000fce0000011613 */
.L_x_432:
        /* <DEDUP_REMOVED lines=29> */
.L_x_419:
[----:B------:R-:W-:Y:S05]  /*0c50*/  BSYNC.RECONVERGENT B6 ;  /* 0x0000000000067941 */ /* 0x000fea0003800200 */
.L_x_418:
[----:B-1----:R-:W-:Y:S02]  /*0c60*/  IMAD R3, R17, UR48, RZ ;  /* 0x0000003011037c24 */ /* 0x002fe4000f8e02ff */
[----:B------:R-:W-:-:S04]  /*0c70*/  IMAD.WIDE.U32 R4, R2, UR48, RZ ;  /* 0x0000003002047c25 */ /* 0x000fc8000f8e00ff */
[----:B------:R-:W-:Y:S01]  /*0c80*/  IMAD R3, R2, UR49, R3 ;  /* 0x0000003102037c24 */ /* 0x000fe2000f8e0203 */
[----:B------:R-:W-:-:S03]  /*0c90*/  LEA R6, P0, R4, UR54, 0x2 ;  /* 0x0000003604067c11 */ /* 0x000fc6000f8010ff */
[----:B------:R-:W-:-:S05]  /*0ca0*/  IMAD.IADD R3, R5, 0x1, R3 ;  /* 0x0000000105037824 */ /* 0x000fca00078e0203 */
[----:B------:R-:W-:-:S05]  /*0cb0*/  LEA.HI.X R7, R4, UR55, R3, 0x2, P0 ;  /* 0x0000003704077c11 */ /* 0x000fca00080f1403 */
[----:B------:R-:W2:Y:S01]  /*0cc0*/  LDG.E R6, desc[UR36][R6.64] ;  /* 0x0000002406067981 */ /* 0x000ea2000c1e1900 */
        /* <DEDUP_REMOVED lines=10> */
[----:B--2---:R-:W-:-:S05]  /*0d70*/  FADD.FTZ R3, -R6, -RZ ;  /* 0x800000ff06037221 */ /* 0x004fca0000010100 */
[----:B------:R0:W-:Y:S03]  /*0d80*/  STG.E desc[UR36][R4.64], R3 ;  /* 0x0000000304007986 */ /* 0x0001e6000c101924 */
.L_x_417:
[----:B------:R-:W-:Y:S05]  /*0d90*/  BSYNC.RECONVERGENT B7 ;  /* 0x0000000000077941 */ /* 0x000fea0003800200 */
.L_x_416:
        /* <DEDUP_REMOVED lines=19> */
[----:B------:R-:W3:Y:S01]  /*0ed0*/  LDCU.64 UR6, c[0x4][0x2d0] ;  /* 0x01005a00ff0677ac */ /* 0x000ee20008000a00 */
[----:B01----:R-:W0:Y:S01]  /*0ee0*/  LDC.64 R2, c[0x4][R2] ;  /* 0x0100000002027b82 */ /* 0x003e220000000a00 */
[----:B------:R-:W-:Y:S01]  /*0ef0*/  IMAD.MOV.U32 R13, RZ, RZ, RZ ;  /* 0x000000ffff0d7224 */ /* 0x000fe200078e00ff */
[----:B------:R-:W1:Y:S01]  /*0f00*/  LDCU.64 UR8, c[0x4][0x140] ;  /* 0x01002800ff0877ac */ /* 0x000e620008000a00 */
[----:B--2---:R-:W-:Y:S02]  /*0f10*/  IMAD.U32 R4, RZ, RZ, UR4 ;  /* 0x00000004ff047e24 */ /* 0x004fe4000f8e00ff */
[----:B------:R-:W-:Y:S01]  /*0f20*/  IMAD.U32 R5, RZ, RZ, UR5 ;  /* 0x00000005ff057e24 */ /* 0x000fe2000f8e00ff */
[----:B---3--:R-:W-:Y:S01]  /*0f30*/  MOV R6, UR6 ;  /* 0x0000000600067c02 */ /* 0x008fe20008000f00 */
[----:B------:R-:W-:-:S02]  /*0f40*/  IMAD.U32 R7, RZ, RZ, UR7 ;  /* 0x00000007ff077e24 */ /* 0x000fc4000f8e00ff */
[----:B-1----:R-:W-:Y:S02]  /*0f50*/  IMAD.U32 R10, RZ, RZ, UR8 ;  /* 0x00000008ff0a7e24 */ /* 0x002fe4000f8e00ff */
[----:B------:R-:W-:-:S07]  /*0f60*/  IMAD.U32 R11, RZ, RZ, UR9 ;  /* 0x00000009ff0b7e24 */ /* 0x000fce000f8e00ff */
[----:B------:R-:W-:-:S07]  /*0f70*/  LEPC R20, `(.L_x_423) ;  /* 0x000000001014794e */ /* 0x000fce0000000000 */
[----:B0-----:R-:W-:Y:S05]  /*0f80*/  CALL.ABS.NOINC R2 ;  /* 0x0000000002007343 */ /* 0x001fea0003c00000 */
.L_x_423:
[----:B------:R-:W-:Y:S05]  /*0f90*/  BSYNC.RECONVERGENT B6 ;  /* 0x0000000000067941 */ /* 0x000fea0003800200 */
.L_x_422:
[----:B0-----:R-:W-:Y:S02]  /*0fa0*/  IMAD R5, R26, UR48, RZ ;  /* 0x000000301a057c24 */ /* 0x001fe4000f8e02ff */
[----:B-1----:R-:W-:-:S04]  /*0fb0*/  IMAD.WIDE.U32 R2, R18, UR48, RZ ;  /* 0x0000003012027c25 */ /* 0x002fc8000f8e00ff */
        /* <DEDUP_REMOVED lines=15> */
[----:B--2---:R-:W-:-:S05]  /*10b0*/  FADD.FTZ R5, -R4, -RZ ;  /* 0x800000ff04057221 */ /* 0x004fca0000010100 */
[----:B------:R2:W-:Y:S03]  /*10c0*/  STG.E desc[UR36][R2.64], R5 ;  /* 0x0000000502007986 */ /* 0x0005e6000c101924 */
.L_x_421:
[----:B------:R-:W-:Y:S05]  /*10d0*/  BSYNC.RECONVERGENT B7 ;  /* 0x0000000000077941 */ /* 0x000fea0003800200 */
.L_x_420:
        /* <DEDUP_REMOVED lines=15> */
[----:B--2---:R-:W-:Y:S01]  /*11d0*/  MOV R2, 0x0 ;  /* 0x0000000000027802 */ /* 0x004fe20000000f00 */
[----:B------:R-:W2:Y:S01]  /*11e0*/  LDCU.64 UR4, c[0x4][0x2d8] ;  /* 0x01005b00ff0477ac */ /* 0x000ea20008000a00 */
[----:B------:R-:W-:Y:S02]  /*11f0*/  HFMA2 R13, -RZ, RZ, 0, 0 ;  /* 0x00000000ff0d7431 */ /* 0x000fe400000001ff */
[----:B------:R-:W-:Y:S01]  /*1200*/  IMAD.MOV.U32 R8, RZ, RZ, 0x1ad ;  /* 0x000001adff087424 */ /* 0x000fe200078e00ff */
[----:B------:R-:W3:Y:S01]  /*1210*/  LDCU.64 UR6, c[0x4][0x2d0] ;  /* 0x01005a00ff0677ac */ /* 0x000ee20008000a00 */
[----:B01----:R-:W0:Y:S01]  /*1220*/  LDC.64 R2, c[0x4][R2] ;  /* 0x0100000002027b82 */ /* 0x003e220000000a00 */
[----:B------:R-:W-:Y:S01]  /*1230*/  IMAD.MOV.U32 R12, RZ, RZ, 0x1 ;  /* 0x00000001ff0c7424 */ /* 0x000fe200078e00ff */
[----:B------:R-:W1:Y:S01]  /*1240*/  LDCU.64 UR8, c[0x4][0x140] ;  /* 0x01002800ff0877ac */ /* 0x000e620008000a00 */
[----:B--2---:R-:W-:Y:S02]  /*1250*/  IMAD.U32 R4, RZ, RZ, UR4 ;  /* 0x00000004ff047e24 */ /* 0x004fe4000f8e00ff */
[----:B------:R-:W-:-:S02]  /*1260*/  IMAD.U32 R5, RZ, RZ, UR5 ;  /* 0x00000005ff057e24 */ /* 0x000fc4000f8e00ff */
[----:B---3--:R-:W-:Y:S01]  /*1270*/  IMAD.U32 R6, RZ, RZ, UR6 ;  /* 0x00000006ff067e24 */ /* 0x008fe2000f8e00ff */
[----:B------:R-:W-:Y:S01]  /*1280*/  MOV R7, UR7 ;  /* 0x0000000700077c02 */ /* 0x000fe20008000f00 */
[----:B-1----:R-:W-:Y:S02]  /*1290*/  IMAD.U32 R10, RZ, RZ, UR8 ;  /* 0x00000008ff0a7e24 */ /* 0x002fe4000f8e00ff */
[----:B------:R-:W-:-:S07]  /*12a0*/  IMAD.U32 R11, RZ, RZ, UR9 ;  /* 0x00000009ff0b7e24 */ /* 0x000fce000f8e00ff */
[----:B------:R-:W-:-:S07]  /*12b0*/  LEPC R20, `(.L_x_427) ;  /* 0x000000001014794e */ /* 0x000fce0000000000 */
[----:B0-----:R-:W-:Y:S05]  /*12c0*/  CALL.ABS.NOINC R2 ;  /* 0x0000000002007343 */ /* 0x001fea0003c00000 */
.L_x_427:
[----:B------:R-:W-:Y:S05]  /*12d0*/  BSYNC.RECONVERGENT B6 ;  /* 0x0000000000067941 */ /* 0x000fea0003800200 */
.L_x_426:
[----:B0-2---:R-:W-:Y:S02]  /*12e0*/  IMAD R5, R26, UR48, RZ ;  /* 0x000000301a057c24 */ /* 0x005fe4000f8e02ff */
        /* <DEDUP_REMOVED lines=18> */
.L_x_425:
[----:B------:R-:W-:Y:S05]  /*1410*/  BSYNC.RECONVERGENT B7 ;  /* 0x0000000000077941 */ /* 0x000fea0003800200 */
.L_x_424:
[----:B------:R-:W-:-:S05]  /*1420*/  IADD3 R16, P0, PT, R29, R22, RZ ;  /* 0x000000161d107210 */ /* 0x000fca0007f1e0ff */
[----:B------:R-:W-:-:S06]  /*1430*/  IMAD.X R17, R27, 0x1, R23, P0 ;  /* 0x000000011b117824 */ /* 0x000fcc00000e0617 */
[----:B------:R-:W4:Y:S01]  /*1440*/  LDG.E.64 R16, desc[UR36][R16.64] ;  /* 0x0000002410107981 */ /* 0x000f22000c1e1b00 */
[----:B------:R-:W-:Y:S01]  /*1450*/  IADD3 R18, P1, PT, R19, R18, RZ ;  /* 0x0000001213127210 */ /* 0x000fe20007f3e0ff */
[----:B------:R-:W-:Y:S03]  /*1460*/  BSSY.RECONVERGENT B7, `(.L_x_428) ;  /* 0x000002f000077945 */ /* 0x000fe60003800200 */
[----:B------:R-:W-:Y:S02]  /*1470*/  IADD3.X R26, PT, PT, RZ, R26, RZ, P1, !PT ;  /* 0x0000001aff1a7210 */ /* 0x000fe40000ffe4ff */
        /* <DEDUP_REMOVED lines=9> */
[----:B--23--:R-:W-:Y:S01]  /*1510*/  MOV R2, 0x0 ;  /* 0x0000000000027802 */ /* 0x00cfe20000000f00 */
[----:B------:R-:W2:Y:S01]  /*1520*/  LDCU.64 UR4, c[0x4][0x2d8] ;  /* 0x01005b00ff0477ac */ /* 0x000ea20008000a00 */
[----:B------:R-:W-:Y:S02]  /*1530*/  IMAD.MOV.U32 R8, RZ, RZ, 0x1ad ;  /* 0x000001adff087424 */ /* 0x000fe400078e00ff */
[----:B------:R-:W-:Y:S01]  /*1540*/  IMAD.MOV.U32 R12, RZ, RZ, 0x1 ;  /* 0x00000001ff0c7424 */ /* 0x000fe200078e00ff */
[----:B------:R-:W3:Y:S01]  /*1550*/  LDCU.64 UR6, c[0x4][0x2d0] ;  /* 0x01005a00ff0677ac */ /* 0x000ee20008000a00 */
[----:B01----:R-:W0:Y:S01]  /*1560*/  LDC.64 R2, c[0x4][R2] ;  /* 0x0100000002027b82 */ /* 0x003e220000000a00 */
[----:B------:R-:W-:Y:S01]  /*1570*/  IMAD.MOV.U32 R13, RZ, RZ, RZ ;  /* 0x000000ffff0d7224 */ /* 0x000fe200078e00ff */
[----:B------:R-:W1:Y:S01]  /*1580*/  LDCU.64 UR8, c[0x4][0x140] ;  /* 0x01002800ff0877ac */ /* 0x000e620008000a00 */
[----:B--2---:R-:W-:Y:S02]  /*1590*/  IMAD.U32 R4, RZ, RZ, UR4 ;  /* 0x00000004ff047e24 */ /* 0x004fe4000f8e00ff */
[----:B------:R-:W-:-:S02]  /*15a0*/  IMAD.U32 R5, RZ, RZ, UR5 ;  /* 0x00000005ff057e24 */ /* 0x000fc4000f8e00ff */
[----:B---3--:R-:W-:Y:S02]  /*15b0*/  IMAD.U32 R6, RZ, RZ, UR6 ;  /* 0x00000006ff067e24 */ /* 0x008fe4000f8e00ff */
[----:B------:R-:W-:Y:S01]  /*15c0*/  IMAD.U32 R7, RZ, RZ, UR7 ;  /* 0x00000007ff077e24 */ /* 0x000fe2000f8e00ff */
[----:B-1----:R-:W-:Y:S01]  /*15d0*/  MOV R10, UR8 ;  /* 0x00000008000a7c02 */ /* 0x002fe20008000f00 */
[----:B------:R-:W-:-:S07]  /*15e0*/  IMAD.U32 R11, RZ, RZ, UR9 ;  /* 0x00000009ff0b7e24 */ /* 0x000fce000f8e00ff */
[----:B------:R-:W-:-:S07]  /*15f0*/  LEPC R20, `(.L_x_431) ;  /* 0x000000001014794e */ /* 0x000fce0000000000 */
[----:B0-----:R-:W-:Y:S05]  /*1600*/  CALL.ABS.NOINC R2 ;  /* 0x0000000002007343 */ /* 0x001fea0003c00000 */
.L_x_431:
[----:B------:R-:W-:Y:S05]  /*1610*/  BSYNC.RECONVERGENT B6 ;  /* 0x0000000000067941 */ /* 0x000fea0003800200 */
.L_x_430:
[----:B0-23--:R-:W-:Y:S02]  /*1620*/  IMAD R5, R26, UR48, RZ ;  /* 0x000000301a057c24 */ /* 0x00dfe4000f8e02ff */
[----:B-1----:R-:W-:-:S04]  /*1630*/  IMAD.WIDE.U32 R2, R18, UR48, RZ ;  /* 0x0000003012027c25 */ /* 0x002fc8000f8e00ff */
[----:B------:R-:W-:Y:S01]  /*1640*/  IMAD R5, R18, UR49, R5 ;  /* 0x0000003112057c24 */ /* 0x000fe2000f8e0205 */
[----:B------:R-:W-:-:S04]  /*1650*/  LEA R4, P0, R2, UR54, 0x2 ;  /* 0x0000003602047c11 */ /* 0x000fc8000f8010ff */
[----:B------:R-:W-:-:S04]  /*1660*/  IADD3 R3, PT, PT, R3, R5, RZ ;  /* 0x0000000503037210 */ /* 0x000fc80007ffe0ff */
        /* <DEDUP_REMOVED lines=14> */
.L_x_429:
[----:B------:R-:W-:Y:S05]  /*1750*/  BSYNC.RECONVERGENT B7 ;  /* 0x0000000000077941 */ /* 0x000fea0003800200 */
.L_x_428:
[----:B------:R-:W5:Y:S01]  /*1760*/  LDCU UR5, c[0x0][0x380] ;  /* 0x00007000ff0577ac */ /* 0x000f620008000800 */
[----:B------:R-:W-:Y:S02]  /*1770*/  R2UR UR4, R36 ;  /* 0x00000000240472ca */ /* 0x000fe400000e0000 */
[----:B--234-:R-:W-:-:S05]  /*1780*/  IADD3 R2, P0, PT, R19, R18, RZ ;  /* 0x0000001213027210 */ /* 0x01cfca0007f1e0ff */
[----:B------:R-:W-:Y:S01]  /*1790*/  IMAD.X R17, RZ, RZ, R26, P0 ;  /* 0x000000ffff117224 */ /* 0x000fe200000e061a */
[----:B-----5:R-:W-:-:S05]  /*17a0*/  ISETP.GE.U32.AND P0, PT, R2, UR5, PT ;  /* 0x0000000502007c0c */ /* 0x020fca000bf06070 */
[----:B------:R-:W-:-:S13]  /*17b0*/  ISETP.GE.AND.EX P0, PT, R17, UR4, PT, P0 ;  /* 0x0000000411007c0c */ /* 0x000fda000bf06300 */
[----:B------:R-:W-:Y:S05]  /*17c0*/  @!P0 BRA `(.L_x_432) ;  /* 0xfffffff000ac8947 */ /* 0x000fea000383ffff */
[----:B------:R-:W-:Y:S05]  /*17d0*/  BSYNC.RECONVERGENT B8 ;  /* 0x0000000000087941 */ /* 0x000fea0003800200 */
.L_x_415:
[----:B------:R-:W-:Y:S05]  /*17e0*/  EXIT ;  /* 0x000000000000794d */ /* 0x000fea0003800000 */
.L_x_404:
        /* <DEDUP_REMOVED lines=35> */
.L_x_434:
[----:B------:R-:W-:-:S07]  /*1a20*/  MOV R0, 0x1a40 ;  /* 0x00001a4000007802 */ /* 0x000fce0000000f00 */
[----:B------:R-:W-:Y:S05]  /*1a30*/  CALL.REL.NOINC `($__internal_8_$__cuda_sm20_div_u64) ;  /* 0x0000001400647944 */ /* 0x000fea0003c00000 */
[----:B------:R-:W-:Y:S02]  /*1a40*/  IMAD.MOV.U32 R4, RZ, RZ, R3 ;  /* 0x000000ffff047224 */ /* 0x000fe400078e0003 */
[----:B------:R-:W-:-:S07]  /*1a50*/  IMAD.MOV.U32 R5, RZ, RZ, R6 ;  /* 0x000000ffff057224 */ /* 0x000fce00078e0006 */
.L_x_435:
[----:B------:R-:W-:Y:S05]  /*1a60*/  BSYNC.RECONVERGENT B0 ;  /* 0x0000000000007941 */ /* 0x000fea0003800200 */
.L_x_433:
        /* <DEDUP_REMOVED lines=14> */
[----:B-1----:R-:W-:Y:S01]  /*1b50*/  MOV R16, UR6 ;  /* 0x0000000600107c02 */ /* 0x002fe20008000f00 */
[----:B------:R-:W-:Y:S01]  /*1b60*/  IMAD.U32 R18, RZ, RZ, UR7 ;  /* 0x00000007ff127e24 */ /* 0x000fe2000f8e00ff */
[----:B------:R-:W1:Y:S01]  /*1b70*/  LDCU.64 UR42, c[0x0][0x3d8] ;  /* 0x00007b00ff2a77ac */ /* 0x000e620008000a00 */
[----:B------:R-:W1:Y:S01]  /*1b80*/  LDCU.64 UR40, c[0x0][0x390] ;  /* 0x00007200ff2877ac */ /* 0x000e620008000a00 */
[----:B------:R-:W1:Y:S01]  /*1b90*/  LDCU.64 UR38, c[0x0][0x3d0] ;  /* 0x00007a00ff2677ac */ /* 0x000e620008000a00 */
[----:B------:R-:W1:Y:S01]  /*1ba0*/  LDCU.64 UR58, c[0x0][0x3a0] ;  /* 0x00007400ff3a77ac */ /* 0x000e620008000a00 */
[----:B0-----:R-:W-:Y:S01]  /*1bb0*/  IMAD.U32 R25, RZ, RZ, UR4 ;  /* 0x00000004ff197e24 */ /* 0x001fe2000f8e00ff */
[----:B------:R-:W-:Y:S01]  /*1bc0*/  MOV R26, UR5 ;  /* 0x00000005001a7c02 */ /* 0x000fe20008000f00 */
[----:B------:R-:W0:Y:S01]  /*1bd0*/  LDCU.64 UR60, c[0x0][0x388] ;  /* 0x00007100ff3c77ac */ /* 0x000e220008000a00 */
        /* <DEDUP_REMOVED lines=23> */
.L_x_442:
        /* <DEDUP_REMOVED lines=19> */
[----:B-1----:R-:W-:Y:S02]  /*1e80*/  IMAD.U32 R4, RZ, RZ, UR4 ;  /* 0x00000004ff047e24 */ /* 0x002fe4000f8e00ff */
[----:B------:R-:W-:-:S02]  /*1e90*/  IMAD.U32 R5, RZ, RZ, UR5 ;  /* 0x00000005ff057e24 */ /* 0x000fc4000f8e00ff */
[----:B--2---:R-:W-:Y:S02]  /*1ea0*/  IMAD.U32 R6, RZ, RZ, UR6 ;  /* 0x00000006ff067e24 */ /* 0x004fe4000f8e00ff */
[----:B------:R-:W-:Y:S01]  /*1eb0*/  IMAD.U32 R7, RZ, RZ, UR7 ;  /* 0x00000007ff077e24 */ /* 0x000fe2000f8e00ff */
[----:B----4-:R-:W-:Y:S01]  /*1ec0*/  MOV R10, UR8 ;  /* 0x00000008000a7c02 */ /* 0x010fe20008000f00 */
[----:B------:R-:W-:-:S07]  /*1ed0*/  IMAD.U32 R11, RZ, RZ, UR9 ;  /* 0x00000009ff0b7e24 */ /* 0x000fce000f8e00ff */
[----:B------:R-:W-:-:S07]  /*1ee0*/  LEPC R20, `(.L_x_441) ;  /* 0x000000001014794e */ /* 0x000fce0000000000 */
[----:B0--3--:R-:W-:Y:S05]  /*1ef0*/  CALL.ABS.NOINC R14 ;  /* 0x000000000e007343 */ /* 0x009fea0003c00000 */
.L_x_441:
[----:B0-----:R-:W-:Y:S05]  /*1f00*/  BSYNC.RECONVERGENT B6 ;  /* 0x0000000000067941 */ /* 0x001fea0003800200 */
.L_x_440:
[----:B------:R-:W-:Y:S01]  /*1f10*/  R2UR UR7, R16 ;  /* 0x00000000100772ca */ /* 0x000fe200000e0000 */
[----:B------:R-:W2:Y:S01]  /*1f20*/  LDG.E R3, desc[UR36][R30.64] ;  /* 0x000000241e037981 */ /* 0x000ea2000c1e1900 */
[----:B------:R-:W-:Y:S02]  /*1f30*/  R2UR UR6, R18 ;  /* 0x00000000120672ca */ /* 0x000fe400000e0000 */
[----:B------:R-:W-:Y:S02]  /*1f40*/  R2UR UR5, R25 ;  /* 0x00000000190572ca */ /* 0x000fe400000e0000 */
[----:B------:R-:W-:-:S07]  /*1f50*/  R2UR UR4, R26 ;  /* 0x000000001a0472ca */ /* 0x000fce00000e0000 */
[----:B------:R-:W-:-:S04]  /*1f60*/  LEA R4, P0, R38, UR7, 0x2 ;  /* 0x0000000726047c11 */ /* 0x000fc8000f8010ff */
[----:B------:R-:W-:-:S05]  /*1f70*/  LEA.HI.X R5, R38, UR6, R39, 0x2, P0 ;  /* 0x0000000626057c11 */ /* 0x000fca00080f1427 */
[----:B------:R-:W2:Y:S01]  /*1f80*/  LDG.E R4, desc[UR36][R4.64] ;  /* 0x0000002404047981 */ /* 0x000ea2000c1e1900 */
[----:B------:R-:W-:Y:S02]  /*1f90*/  IMAD R9, R39, UR62, RZ ;  /* 0x0000003e27097c24 */ /* 0x000fe4000f8e02ff */
[----:B------:R-:W-:-:S04]  /*1fa0*/  IMAD.WIDE.U32 R6, R38, UR62, R32 ;  /* 0x0000003e26067c25 */ /* 0x000fc8000f8e0020 */
[----:B------:R-:W-:Y:S01]  /*1fb0*/  IMAD R9, R38, UR63, R9 ;  /* 0x0000003f26097c24 */ /* 0x000fe2000f8e0209 */
[----:B------:R-:W-:-:S04]  /*1fc0*/  LEA R8, P0, R6, UR5, 0x2 ;  /* 0x0000000506087c11 */ /* 0x000fc8000f8010ff */
[----:B------:R-:W-:-:S04]  /*1fd0*/  IADD3 R7, PT, PT, R7, R9, RZ ;  /* 0x0000000907077210 */ /* 0x000fc80007ffe0ff */
[----:B------:R-:W-:Y:S01]  /*1fe0*/  LEA.HI.X R9, R6, UR4, R7, 0x2, P0 ;  /* 0x0000000406097c11 */ /* 0x000fe200080f1407 */
[----:B--2---:R-:W-:-:S05]  /*1ff0*/  FMUL.FTZ R3, R4, -R3 ;  /* 0x8000000304037220 */ /* 0x004fca0000410000 */
[----:B------:R1:W-:Y:S02]  /*2000*/  STG.E desc[UR36][R8.64], R3 ;  /* 0x0000000308007986 */ /* 0x0003e4000c101924 */
.L_x_439:
[----:B0-----:R-:W-:Y:S05]  /*2010*/  BSYNC.RECONVERGENT B7 ;  /* 0x0000000000077941 */ /* 0x001fea0003800200 */
.L_x_438:
        /* <DEDUP_REMOVED lines=17> */
.L_x_437:
[----:B0-----:R-:W-:Y:S05]  /*2130*/  BSYNC.RECONVERGENT B8 ;  /* 0x0000000000087941 */ /* 0x001fea0003800200 */
.L_x_436:
[----:B------:R-:W-:-:S04]  /*2140*/  ISETP.GE.U32.AND P0, PT, R24, 0x3, PT ;  /* 0x000000031800780c */ /* 0x000fc80003f06070 */
[----:B------:R-:W-:-:S13]  /*2150*/  ISETP.GE.U32.AND.EX P0, PT, R27, RZ, PT, P0 ;  /* 0x000000ff1b00720c */ /* 0x000fda0003f06100 */
[----:B------:R-:W-:Y:S05]  /*2160*/  @!P0 EXIT ;  /* 0x000000000000894d */ /* 0x000fea0003800000 */
[----:B------:R-:W-:Y:S01]  /*2170*/  BSSY.RECONVERGENT B8, `(.L_x_443) ;  /* 0x00000e4000087945 */ /* 0x000fe20003800200 */
[----:B------:R-:W-:Y:S01]  /*2180*/  IMAD.SHL.U32 R33, R19, 0x8, RZ ;  /* 0x0000000813217824 */ /* 0x000fe200078e00ff */
[----:B------:R-:W-:-:S07]  /*2190*/  SHF.R.U32.HI R27, RZ, 0x1d, R19 ;  /* 0x0000001dff1b7819 */ /* 0x000fce0000011613 */
.L_x_460:
        /* <DEDUP_REMOVED lines=16> */
[----:B-1----:R-:W-:Y:S01]  /*22a0*/  IMAD.MOV.U32 R8, RZ, RZ, 0x1ad ;  /* 0x000001adff087424 */ /* 0x002fe200078e00ff */
        /* <DEDUP_REMOVED lines=12> */
.L_x_447:
[----:B------:R-:W-:Y:S05]  /*2370*/  BSYNC.RECONVERGENT B6 ;  /* 0x0000000000067941 */ /* 0x000fea0003800200 */
.L_x_446:
[----:B-1----:R-:W-:Y:S01]  /*2380*/  IMAD R3, R17, UR48, RZ ;  /* 0x0000003011037c24 */ /* 0x002fe2000f8e02ff */
[----:B------:R-:W-:Y:S01]  /*2390*/  LEA R8, P0, R28, UR38, 0x2 ;  /* 0x000000261c087c11 */ /* 0x000fe2000f8010ff */
[----:B------:R-:W-:-:S03]  /*23a0*/  IMAD.WIDE.U32 R4, R2, UR48, RZ ;  /* 0x0000003002047c25 */ /* 0x000fc6000f8e00ff */
[----:B------:R-:W-:Y:S01]  /*23b0*/  LEA.HI.X R9, R28, UR39, R29, 0x2, P0 ;  /* 0x000000271c097c11 */ /* 0x000fe200080f141d */
[----:B------:R-:W-:Y:S01]  /*23c0*/  IMAD R3, R2, UR49, R3 ;  /* 0x0000003102037c24 */ /* 0x000fe2000f8e0203 */
[----:B------:R-:W-:-:S03]  /*23d0*/  LEA R6, P1, R4, UR40, 0x2 ;  /* 0x0000002804067c11 */ /* 0x000fc6000f8210ff */
[----:B------:R-:W-:Y:S01]  /*23e0*/  IMAD.IADD R3, R5, 0x1, R3 ;  /* 0x0000000105037824 */ /* 0x000fe200078e0203 */
[----:B------:R-:W2:Y:S04]  /*23f0*/  LDG.E R8, desc[UR36][R8.64] ;  /* 0x0000002408087981 */ /* 0x000ea8000c1e1900 */
[----:B------:R-:W-:-:S06]  /*2400*/  LEA.HI.X R7, R4, UR41, R3, 0x2, P1 ;  /* 0x0000002904077c11 */ /* 0x000fcc00088f1403 */
[----:B------:R-:W2:Y:S01]  /*2410*/  LDG.E R7, desc[UR36][R6.64] ;  /* 0x0000002406077981 */ /* 0x000ea2000c1e1900 */
[----:B------:R-:W-:Y:S02]  /*2420*/  IMAD R3, R17, UR44, RZ ;  /* 0x0000002c11037c24 */ /* 0x000fe4000f8e02ff */
[----:B------:R-:W-:-:S04]  /*2430*/  IMAD.WIDE.U32 R4, R2, UR44, RZ ;  /* 0x0000002c02047c25 */ /* 0x000fc8000f8e00ff */
[----:B------:R-:W-:-:S04]  /*2440*/  IMAD R3, R2, UR45, R3 ;  /* 0x0000002d02037c24 */ /* 0x000fc8000f8e0203 */
[----:B------:R-:W-:Y:S02]  /*2450*/  IMAD.IADD R5, R5, 0x1, R3 ;  /* 0x0000000105057824 */ /* 0x000fe400078e0203 */
[----:B------:R-:W-:-:S04]  /*2460*/  IMAD R3, R29, UR46, RZ ;  /* 0x0000002e1d037c24 */ /* 0x000fc8000f8e02ff */
[C---:B------:R-:W-:Y:S02]  /*2470*/  IMAD R3, R28.reuse, UR47, R3 ;  /* 0x0000002f1c037c24 */ /* 0x040fe4000f8e0203 */
[----:B------:R-:W-:-:S04]  /*2480*/  IMAD.WIDE.U32 R28, R28, UR46, R4 ;  /* 0x0000002e1c1c7c25 */ /* 0x000fc8000f8e0004 */
[----:B------:R-:W-:Y:S01]  /*2490*/  IMAD.IADD R3, R29, 0x1, R3 ;  /* 0x000000011d037824 */ /* 0x000fe200078e0203 */
[----:B------:R-:W-:-:S04]  /*24a0*/  LEA R4, P0, R28, UR50, 0x2 ;  /* 0x000000321c047c11 */ /* 0x000fc8000f8010ff */
[----:B------:R-:W-:Y:S01]  /*24b0*/  LEA.HI.X R5, R28, UR51, R3, 0x2, P0 ;  /* 0x000000331c057c11 */ /* 0x000fe200080f1403 */
[----:B--2---:R-:W-:-:S05]  /*24c0*/  FMUL.FTZ R7, R8, -R7 ;  /* 0x8000000708077220 */ /* 0x004fca0000410000 */
[----:B------:R0:W-:Y:S03]  /*24d0*/  STG.E desc[UR36][R4.64], R7 ;  /* 0x0000000704007986 */ /* 0x0001e6000c101924 */
.L_x_445:
[----:B------:R-:W-:Y:S05]  /*24e0*/  BSYNC.RECONVERGENT B7 ;  /* 0x0000000000077941 */ /* 0x000fea0003800200 */
.L_x_444:
        /* <DEDUP_REMOVED lines=18> */
[----:B-1----:R-:W-:Y:S01]  /*2610*/  IMAD.MOV.U32 R8, RZ, RZ, 0x1ad ;  /* 0x000001adff087424 */ /* 0x002fe200078e00ff */
        /* <DEDUP_REMOVED lines=12> */
.L_x_451:
[----:B------:R-:W-:Y:S05]  /*26e0*/  BSYNC.RECONVERGENT B6 ;  /* 0x0000000000067941 */ /* 0x000fea0003800200 */
.L_x_450:
[----:B-1----:R-:W-:Y:S01]  /*26f0*/  IMAD R3, R17, UR48, RZ ;  /* 0x0000003011037c24 */ /* 0x002fe2000f8e02ff */
[----:B------:R-:W-:Y:S01]  /*2700*/  LEA R8, P0, R28, UR38, 0x2 ;  /* 0x000000261c087c11 */ /* 0x000fe2000f8010ff */
[----:B0-----:R-:W-:-:S03]  /*2710*/  IMAD.WIDE.U32 R4, R2, UR48, RZ ;  /* 0x0000003002047c25 */ /* 0x001fc6000f8e00ff */
        /* <DEDUP_REMOVED lines=19> */
.L_x_449:
[----:B------:R-:W-:Y:S05]  /*2850*/  BSYNC.RECONVERGENT B7 ;  /* 0x0000000000077941 */ /* 0x000fea0003800200 */
.L_x_448:
[----:B------:R-:W-:-:S05]  /*2860*/  IADD3 R30, P0, PT, R33, R30, RZ ;  /* 0x0000001e211e7210 */ /* 0x000fca0007f1e0ff */
[----:B------:R-:W-:-:S05]  /*2870*/  IMAD.X R31, R27, 0x1, R31, P0 ;  /* 0x000000011b1f7824 */ /* 0x000fca00000e061f */
        /* <DEDUP_REMOVED lines=18> */
[----:B------:R-:W3:Y:S01]  /*29a0*/  LDC.64 R14, c[0x4][R14] ;  /* 0x010000000e0e7b82 */ /* 0x000ee20000000a00 */
[----:B------:R-:W-:Y:S01]  /*29b0*/  IMAD.MOV.U32 R12, RZ, RZ, 0x1 ;  /* 0x00000001ff0c7424 */ /* 0x000fe200078e00ff */
[----:B------:R-:W4:Y:S01]  /*29c0*/  LDCU.64 UR8, c[0x4][0x140] ;  /* 0x01002800ff0877ac */ /* 0x000f220008000a00 */
[----:B0-2---:R-:W-:Y:S02]  /*29d0*/  IMAD.U32 R4, RZ, RZ, UR4 ;  /* 0x00000004ff047e24 */ /* 0x005fe4000f8e00ff */
[----:B------:R-:W-:-:S02]  /*29e0*/  IMAD.U32 R5, RZ, RZ, UR5 ;  /* 0x00000005ff057e24 */ /* 0x000fc4000f8e00ff */
[----:B-1----:R-:W-:Y:S02]  /*29f0*/  IMAD.U32 R6, RZ, RZ, UR6 ;  /* 0x00000006ff067e24 */ /* 0x002fe4000f8e00ff */
[----:B------:R-:W-:Y:S01]  /*2a00*/  IMAD.U32 R7, RZ, RZ, UR7 ;  /* 0x00000007ff077e24 */ /* 0x000fe2000f8e00ff */
[----:B----4-:R-:W-:Y:S01]  /*2a10*/  MOV R10, UR8 ;  /* 0x00000008000a7c02 */ /* 0x010fe20008000f00 */
[----:B------:R-:W-:-:S07]  /*2a20*/  IMAD.U32 R11, RZ, RZ, UR9 ;  /* 0x00000009ff0b7e24 */ /* 0x000fce000f8e00ff */
[----:B------:R-:W-:-:S07]  /*2a30*/  LEPC R20, `(.L_x_455) ;  /* 0x000000001014794e */ /* 0x000fce0000000000 */
[----:B---3--:R-:W-:Y:S05]  /*2a40*/  CALL.ABS.NOINC R14 ;  /* 0x000000000e007343 */ /* 0x008fea0003c00000 */
.L_x_455:
[----:B------:R-:W-:Y:S05]  /*2a50*/  BSYNC.RECONVERGENT B6 ;  /* 0x0000000000067941 */ /* 0x000fea0003800200 */
.L_x_454:
[----:B-1----:R-:W-:Y:S01]  /*2a60*/  IMAD R3, R17, UR48, RZ ;  /* 0x0000003011037c24 */ /* 0x002fe2000f8e02ff */
[----:B------:R-:W-:Y:S01]  /*2a70*/  LEA R8, P0, R28, UR38, 0x2 ;  /* 0x000000261c087c11 */ /* 0x000fe2000f8010ff */
[----:B0-2---:R-:W-:-:S03]  /*2a80*/  IMAD.WIDE.U32 R4, R2, UR48, RZ ;  /* 0x0000003002047c25 */ /* 0x005fc6000f8e00ff */
        /* <DEDUP_REMOVED lines=19> */
.L_x_453:
[----:B------:R-:W-:Y:S05]  /*2bc0*/  BSYNC.RECONVERGENT B7 ;  /* 0x0000000000077941 */ /* 0x000fea0003800200 */
.L_x_452:
[----:B------:R-:W-:-:S04]  /*2bd0*/  IADD3 R28, P0, PT, R33, R30, RZ ;  /* 0x0000001e211c7210 */ /* 0x000fc80007f1e0ff */
[----:B------:R-:W-:-:S06]  /*2be0*/  IADD3.X R29, PT, PT, R27, R31, RZ, P0, !PT ;  /* 0x0000001f1b1d7210 */ /* 0x000fcc00007fe4ff */
        /* <DEDUP_REMOVED lines=15> */
[----:B-1----:R-:W-:Y:S02]  /*2ce0*/  HFMA2 R8, -RZ, RZ, 0, 2.5570392608642578125e-05 ;  /* 0x000001adff087431 */ /* 0x002fe400000001ff */
[----:B------:R-:W-:Y:S01]  /*2cf0*/  IMAD.MOV.U32 R12, RZ, RZ, 0x1 ;  /* 0x00000001ff0c7424 */ /* 0x000fe200078e00ff */
[----:B------:R-:W1:Y:S01]  /*2d00*/  LDCU.64 UR6, c[0x4][0x2d0] ;  /* 0x01005a00ff0677ac */ /* 0x000e620008000a00 */
[----:B------:R-:W4:Y:S01]  /*2d10*/  LDC.64 R2, c[0x4][R2] ;  /* 0x0100000002027b82 */ /* 0x000f220000000a00 */
[----:B------:R-:W-:Y:S01]  /*2d20*/  IMAD.MOV.U32 R13, RZ, RZ, RZ ;  /* 0x000000ffff0d7224 */ /* 0x000fe200078e00ff */
[----:B------:R-:W5:Y:S01]  /*2d30*/  LDCU.64 UR8, c[0x4][0x140] ;  /* 0x01002800ff0877ac */ /* 0x000f620008000a00 */
[----:B0-23--:R-:W-:Y:S02]  /*2d40*/  IMAD.U32 R4, RZ, RZ, UR4 ;  /* 0x00000004ff047e24 */ /* 0x00dfe4000f8e00ff */
[----:B------:R-:W-:Y:S01]  /*2d50*/  IMAD.U32 R5, RZ, RZ, UR5 ;  /* 0x00000005ff057e24 */ /* 0x000fe2000f8e00ff */
[----:B-1----:R-:W-:Y:S01]  /*2d60*/  MOV R6, UR6 ;  /* 0x0000000600067c02 */ /* 0x002fe20008000f00 */
[----:B------:R-:W-:-:S02]  /*2d70*/  IMAD.U32 R7, RZ, RZ, UR7 ;  /* 0x00000007ff077e24 */ /* 0x000fc4000f8e00ff */
[----:B-----5:R-:W-:Y:S02]  /*2d80*/  IMAD.U32 R10, RZ, RZ, UR8 ;  /* 0x00000008ff0a7e24 */ /* 0x020fe4000f8e00ff */
[----:B------:R-:W-:-:S07]  /*2d90*/  IMAD.U32 R11, RZ, RZ, UR9 ;  /* 0x00000009ff0b7e24 */ /* 0x000fce000f8e00ff */
[----:B------:R-:W-:-:S07]  /*2da0*/  LEPC R20, `(.L_x_459) ;  /* 0x000000001014794e */ /* 0x000fce0000000000 */
[----:B----4-:R-:W-:Y:S05]  /*2db0*/  CALL.ABS.NOINC R2 ;  /* 0x0000000002007343 */ /* 0x010fea0003c00000 */
.L_x_459:
[----:B------:R-:W-:Y:S05]  /*2dc0*/  BSYNC.RECONVERGENT B6 ;  /* 0x0000000000067941 */ /* 0x000fea0003800200 */
.L_x_458:
[----:B0-23--:R-:W-:Y:S01]  /*2dd0*/  IMAD R5, R17, UR48, RZ ;  /* 0x0000003011057c24 */ /* 0x00dfe2000f8e02ff */
[----:B------:R-:W-:Y:S01]  /*2de0*/  LEA R6, P0, R28, UR38, 0x2 ;  /* 0x000000261c067c11 */ /* 0x000fe2000f8010ff */
[----:B-1----:R-:W-:-:S03]  /*2df0*/  IMAD.WIDE.U32 R2, R24, UR48, RZ ;  /* 0x0000003018027c25 */ /* 0x002fc6000f8e00ff */
        /* <DEDUP_REMOVED lines=9> */
[----:B------:R-:W-:-:S05]  /*2e90*/  IMAD R9, R24, UR45, R9 ;  /* 0x0000002d18097c24 */ /* 0x000fca000f8e0209 */
[----:B------:R-:W-:Y:S01]  /*2ea0*/  IADD3 R3, PT, PT, R3, R9, RZ ;  /* 0x0000000903037210 */ /* 0x000fe20007ffe0ff */
        /* <DEDUP_REMOVED lines=8> */
.L_x_457:
[----:B------:R-:W-:Y:S05]  /*2f30*/  BSYNC.RECONVERGENT B7 ;  /* 0x0000000000077941 */ /* 0x000fea0003800200 */
.L_x_456:
        /* <DEDUP_REMOVED lines=8> */
.L_x_443:
[----:B------:R-:W-:Y:S05]  /*2fc0*/  EXIT ;  /* 0x000000000000794d */ /* 0x000fea0003800000 */
        .weak           $__internal_8_$__cuda_sm20_div_u64
        .type           $__internal_8_$__cuda_sm20_div_u64,@function
        .size           $__internal_8_$__cuda_sm20_div_u64,(.L_x_11189 - $__internal_8_$__cuda_sm20_div_u64)
$__internal_8_$__cuda_sm20_div_u64:
        /* <DEDUP_REMOVED lines=69> */
[----:B------:R-:W-:Y:S06]  /*3420*/  RET.REL.NODEC R4 `(_ZN2at6native39_GLOBAL__N__cee6930f_7_Loss_cu_5b0651e139nll_loss_backward_no_reduce_cuda_kernelIflEEviPKT0_NS_27GenericPackedTensorAccessorIKT_Lm1ENS_16DefaultPtrTraitsElEENS6_IS7_Lm2ES9_lEEPS8_ll) ;  /* 0xffffffc804f47950 */ /* 0x000fec0003c3ffff */
.L_x_461:
        /* <DEDUP_REMOVED lines=13> */
.L_x_11189:


//--------------------- .text._ZN2at6native39_GLOBAL__N__cee6930f_7_Loss_cu_5b0651e139nll_loss_backward_no_reduce_cuda_kernelIfhEEviPKT0_NS_27GenericPackedTensorAccessorIKT_Lm1ENS_16DefaultPtrTraitsElEENS6_IS7_Lm2ES9_lEEPS8_ll --------------------------
	.section	.text._ZN2at6native39_GLOBAL__N__cee6930f_7_Loss_cu_5b0651e139nll_loss_backward_no_reduce_cuda_kernelIfhEEviPKT0_NS_27GenericPackedTensorAccessorIKT_Lm1ENS_16DefaultPtrTraitsElEENS6_IS7_Lm2ES9_lEEPS8_ll,"ax",@progbits
	.align	128
.text._ZN2at6native39_GLOBAL__N__cee6930f_7_Loss_cu_5b0651e139nll_loss_backward_no_reduce_cuda_kernelIfhEEviPKT0_NS_27GenericPackedTensorAccessorIKT_Lm1ENS_16DefaultPtrTraitsElEENS6_IS7_Lm2ES9_lEEPS8_ll:
        .type           _ZN2at6native39_GLOBAL__N__cee6930f_7_Loss_cu_5b0651e139nll_loss_backward_no_reduce_cuda_kernelIfhEEviPKT0_NS_27GenericPackedTensorAccessorIKT_Lm1ENS_16DefaultPtrTraitsElEENS6_IS7_Lm2ES9_lEEPS8_ll,@function
        .size           _ZN2at6native39_GLOBAL__N__cee6930f_7_Loss_cu_5b0651e139nll_loss_backward_no_reduce_cuda_kernelIfhEEviPKT0_NS_27GenericPackedTensorAccessorIKT_Lm1ENS_16DefaultPtrTraitsElEENS6_IS7_Lm2ES9_lEEPS8_ll,(.L_x_11191 - _ZN2at6native39_GLOBAL__N__cee6930f_7_Loss_cu_5b0651e139nll_loss_backward_no_reduce_cuda_kernelIfhEEviPKT0_NS_27GenericPackedTensorAccessorIKT_Lm1ENS_16DefaultPtrTraitsElEENS6_IS7_Lm2ES9_lEEPS8_ll)
        .other          _ZN2at6native39_GLOBAL__N__cee6930f_7_Loss_cu_5b0651e139nll_loss_backward_no_reduce_cuda_kernelIfhEEviPKT0_NS_27GenericPackedTensorAccessorIKT_Lm1ENS_16DefaultPtrTraitsElEENS6_IS7_Lm2ES9_lEEPS8_ll,@"STO_CUDA_ENTRY STV_DEFAULT"
_ZN2at6native39_GLOBAL__N__cee6930f_7_Loss_cu_5b0651e139nll_loss_backward_no_reduce_cuda_kernelIfhEEviPKT0_NS_27GenericPackedTensorAccessorIKT_Lm1ENS_16DefaultPtrTraitsElEENS6_IS7_Lm2ES9_lEEPS8_ll:
        /* <DEDUP_REMOVED lines=49> */
[----:B------:R-:W-:Y:S02]  /*0310*/  @P0 IMAD.IADD R4, R4, 0x1, -R17 ;  /* 0x0000000104040824 */ /* 0x000fe400078e0a11 */
[----:B------:R-:W-:-:S03]  /*0320*/  @P0 VIADD R2, R2, 0x1 ;  /* 0x0000000102020836 */ /* 0x000fc60000000000 */
[----:B------:R-:W-:-:S13]  /*0330*/  ISETP.GE.U32.AND P1, PT, R4, R17, PT ;  /* 0x000000110400720c */ /* 0x000fda0003f26070 */
[----:B------:R-:W-:Y:S02]  /*0340*/  @P1 IADD3 R2, PT, PT, R2, 0x1, RZ ;  /* 0x0000000102021810 */ /* 0x000fe40007ffe0ff */
[----:B------:R-:W-:Y:S01]  /*0350*/  @!P2 LOP3.LUT R2, RZ, R17, RZ, 0x33, !PT ;  /* 0x00000011ff02a212 */ /* 0x000fe200078e33ff */
[----:B------:R-:W-:Y:S06]  /*0360*/  BRA `(.L_x_465) ;  /* 0x0000000000147947 */ /* 0x000fec0003800000 */
.L_x_464:
[----:B------:R-:W-:Y:S01]  /*0370*/  IMAD.MOV.U32 R2, RZ, RZ, R6 ;  /* 0x000000ffff027224 */ /* 0x000fe200078e0006 */
[----:B------:R-:W-:-:S07]  /*0380*/  MOV R0, 0x3a0 ;  /* 0x000003a000007802 */ /* 0x000fce0000000f00 */
[----:B------:R-:W-:Y:S05]  /*0390*/  CALL.REL.NOINC `($__internal_9_$__cuda_sm20_div_u64) ;  /* 0x00000028006c7944 */ /* 0x000fea0003c00000 */
[----:B------:R-:W-:Y:S02]  /*03a0*/  IMAD.MOV.U32 R2, RZ, RZ, R28 ;  /* 0x000000ffff027224 */ /* 0x000fe400078e001c */
[----:B------:R-:W-:-:S07]  /*03b0*/  IMAD.MOV.U32 R3, RZ, RZ, R29 ;  /* 0x000000ffff037224 */ /* 0x000fce00078e001d */
.L_x_465:
[----:B------:R-:W-:Y:S05]  /*03c0*/  BSYNC.RECONVERGENT B0 ;  /* 0x0000000000007941 */ /* 0x000fea0003800200 */
.L_x_463:
        /* <DEDUP_REMOVED lines=11> */
[----:B0-----:R-:W-:Y:S01]  /*0480*/  MOV R32, UR4 ;  /* 0x0000000400207c02 */ /* 0x001fe20008000f00 */
[----:B------:R-:W-:Y:S01]  /*0490*/  IMAD.U32 R31, RZ, RZ, UR5 ;  /* 0x00000005ff1f7e24 */ /* 0x000fe2000f8e00ff */
[----:B------:R-:W0:Y:S01]  /*04a0*/  LDCU.64 UR4, c[0x0][0x3c8] ;  /* 0x00007900ff0477ac */ /* 0x000e220008000a00 */
[----:B------:R-:W1:Y:S01]  /*04b0*/  LDCU.64 UR52, c[0x0][0x390] ;  /* 0x00007200ff3477ac */ /* 0x000e620008000a00 */
[----:B------:R-:W1:Y:S01]  /*04c0*/  LDCU.64 UR42, c[0x0][0x388] ;  /* 0x00007100ff2a77ac */ /* 0x000e620008000a00 */
[----:B------:R-:W1:Y:S01]  /*04d0*/  LDCU.64 UR40, c[0x0][0x3c0] ;  /* 0x00007800ff2877ac */ /* 0x000e620008000a00 */
[----:B------:R-:W1:Y:S01]  /*04e0*/  LDCU.64 UR38, c[0x0][0x3a0] ;  /* 0x00007400ff2677ac */ /* 0x000e620008000a00 */
[----:B0-----:R-:W-:Y:S01]  /*04f0*/  IMAD.U32 R29, RZ, RZ, UR4 ;  /* 0x00000004ff1d7e24 */ /* 0x001fe2000f8e00ff */
[----:B------:R-:W0:Y:S01]  /*0500*/  LDCU.64 UR62, c[0x0][0x3a8] ;  /* 0x00007500ff3e77ac */ /* 0x000e220008000a00 */
[----:B------:R-:W-:Y:S01]  /*0510*/  IMAD.U32 R28, RZ, RZ, UR5 ;  /* 0x00000005ff1c7e24 */ /* 0x000fe2000f8e00ff */
        /* <DEDUP_REMOVED lines=14> */
[----:B------:R-:W-:Y:S01]  /*0600*/  IMAD.WIDE.U32 R24, R18, UR4, RZ ;  /* 0x0000000412187c25 */ /* 0x000fe2000f8e00ff */
[----:B------:R-:W-:-:S03]  /*0610*/  IADD3 R23, PT, PT, R3, R7, RZ ;  /* 0x0000000703177210 */ /* 0x000fc60007ffe0ff */
[----:B------:R-:W-:Y:S01]  /*0620*/  IMAD R5, R18, UR5, R5 ;  /* 0x0000000512057c24 */ /* 0x000fe2000f8e0205 */
[----:B------:R-:W-:-:S03]  /*0630*/  LEA.HI.X R23, R2, UR9, R23, 0x2, P0 ;  /* 0x0000000902177c11 */ /* 0x000fc600080f1417 */
[----:B------:R-:W-:-:S07]  /*0640*/  IMAD.IADD R25, R25, 0x1, R5 ;  /* 0x0000000119197824 */ /* 0x000fce00078e0205 */
.L_x_472:
        /* <DEDUP_REMOVED lines=30> */
[----:B----4-:R-:W-:Y:S02]  /*0830*/  IMAD.U32 R10, RZ, RZ, UR8 ;  /* 0x00000008ff0a7e24 */ /* 0x010fe4000f8e00ff */
[----:B------:R-:W-:-:S07]  /*0840*/  IMAD.U32 R11, RZ, RZ, UR9 ;  /* 0x00000009ff0b7e24 */ /* 0x000fce000f8e00ff */
[----:B------:R-:W-:-:S07]  /*0850*/  LEPC R20, `(.L_x_471) ;  /* 0x000000001014794e */ /* 0x000fce0000000000 */
[----:B0--3--:R-:W-:Y:S05]  /*0860*/  CALL.ABS.NOINC R14 ;  /* 0x000000000e007343 */ /* 0x009fea0003c00000 */
.L_x_471:
[----:B0-----:R-:W-:Y:S05]  /*0870*/  BSYNC.RECONVERGENT B6 ;  /* 0x0000000000067941 */ /* 0x001fea0003800200 */
.L_x_470:
[----:B------:R-:W-:Y:S01]  /*0880*/  IMAD.MOV.U32 R6, RZ, RZ, R26 ;  /* 0x000000ffff067224 */ /* 0x000fe200078e001a */
[----:B------:R-:W-:Y:S01]  /*0890*/  R2UR UR5, R29 ;  /* 0x000000001d0572ca */ /* 0x000fe200000e0000 */
[----:B------:R-:W-:Y:S01]  /*08a0*/  IMAD.MOV.U32 R7, RZ, RZ, R23 ;  /* 0x000000ffff077224 */ /* 0x000fe200078e0017 */
[----:B------:R-:W-:-:S04]  /*08b0*/  R2UR UR4, R28 ;  /* 0x000000001c0472ca */ /* 0x000fc800000e0000 */
[----:B------:R-:W2:Y:S07]  /*08c0*/  LDG.E R0, desc[UR36][R6.64] ;  /* 0x0000002406007981 */ /* 0x000eae000c1e1900 */
[----:B------:R-:W-:-:S04]  /*08d0*/  IMAD.WIDE.U32 R4, R2, UR5, R24 ;  /* 0x0000000502047c25 */ /* 0x000fc8000f8e0018 */
[----:B------:R-:W-:Y:S01]  /*08e0*/  IMAD R3, R2, UR4, R5 ;  /* 0x0000000402037c24 */ /* 0x000fe2000f8e0205 */
[----:B------:R-:W-:-:S04]  /*08f0*/  LEA R2, P0, R4, UR62, 0x2 ;  /* 0x0000003e04027c11 */ /* 0x000fc8000f8010ff */
[----:B------:R-:W-:Y:S01]  /*0900*/  LEA.HI.X R3, R4, UR63, R3, 0x2, P0 ;  /* 0x0000003f04037c11 */ /* 0x000fe200080f1403 */
[----:B--2---:R-:W-:-:S05]  /*0910*/  FADD.FTZ R5, -R0, -RZ ;  /* 0x800000ff00057221 */ /* 0x004fca0000010100 */
[----:B------:R1:W-:Y:S03]  /*0920*/  STG.E desc[UR36][R2.64], R5 ;  /* 0x0000000502007986 */ /* 0x0003e6000c101924 */
.L_x_469:
[----:B0-----:R-:W-:Y:S05]  /*0930*/  BSYNC.RECONVERGENT B7 ;  /* 0x0000000000077941 */ /* 0x001fea0003800200 */
.L_x_468:
[----:B------:R-:W-:Y:S01]  /*0940*/  ISETP.NE.AND P2, PT, R33, RZ, PT ;  /* 0x000000ff2100720c */ /* 0x000fe20003f45270 */
[C---:B-1----:R-:W-:Y:S01]  /*0950*/  IMAD.WIDE.U32 R2, R17.reuse, UR38, RZ ;  /* 0x0000002611027c25 */ /* 0x042fe2000f8e00ff */
[----:B------:R-:W-:-:S03]  /*0960*/  IADD3 R18, P0, PT, R17, R18, RZ ;  /* 0x0000001211127210 */ /* 0x000fc60007f1e0ff */
[C---:B------:R-:W-:Y:S01]  /*0970*/  IMAD R0, R17.reuse, UR39, R3 ;  /* 0x0000002711007c24 */ /* 0x040fe2000f8e0203 */
[C---:B------:R-:W-:Y:S01]  /*0980*/  LEA R26, P1, R2.reuse, R26, 0x2 ;  /* 0x0000001a021a7211 */ /* 0x040fe200078210ff */
[C---:B------:R-:W-:Y:S01]  /*0990*/  IMAD.WIDE.U32 R24, R17.reuse, UR40, R24 ;  /* 0x0000002811187c25 */ /* 0x040fe2000f8e0018 */
[----:B------:R-:W-:Y:S02]  /*09a0*/  IADD3.X R19, PT, PT, RZ, R19, RZ, P0, !PT ;  /* 0x00000013ff137210 */ /* 0x000fe400007fe4ff */
[----:B------:R-:W-:Y:S01]  /*09b0*/  LEA.HI.X R23, R2, R23, R0, 0x2, P1 ;  /* 0x0000001702177211 */ /* 0x000fe200008f1400 */
[----:B------:R-:W-:Y:S02]  /*09c0*/  IMAD R25, R17, UR41, R25 ;  /* 0x0000002911197c24 */ /* 0x000fe4000f8e0219 */
[----:B------:R-:W-:Y:S06]  /*09d0*/  @P2 BRA `(.L_x_472) ;  /* 0xfffffffc001c2947 */ /* 0x000fec000383ffff */
.L_x_467:
[----:B0-----:R-:W-:Y:S05]  /*09e0*/  BSYNC.RECONVERGENT B8 ;  /* 0x0000000000087941 */ /* 0x001fea0003800200 */
.L_x_466:
[----:B------:R-:W-:-:S04]  /*09f0*/  ISETP.GE.U32.AND P0, PT, R30, 0x3, PT ;  /* 0x000000031e00780c */ /* 0x000fc80003f06070 */
[----:B------:R-:W-:-:S13]  /*0a00*/  ISETP.GE.U32.AND.EX P0, PT, R27, RZ, PT, P0 ;  /* 0x000000ff1b00720c */ /* 0x000fda0003f06100 */
[----:B------:R-:W-:Y:S05]  /*0a10*/  @!P0 EXIT ;  /* 0x000000000000894d */ /* 0x000fea0003800000 */
[----:B------:R-:W-:Y:S01]  /*0a20*/  BSSY.RECONVERGENT B8, `(.L_x_473) ;  /* 0x00000c6000087945 */ /* 0x000fe20003800200 */
.L_x_490:
[----:B------:R-:W-:-:S04]  /*0a30*/  IADD3 R22, P0, PT, R18, UR42, RZ ;  /* 0x0000002a12167c10 */ /* 0x000fc8000ff1e0ff */
[----:B------:R-:W-:-:S05]  /*0a40*/  IADD3.X R23, PT, PT, R19, UR43, RZ, P0, !PT ;  /* 0x0000002b13177c10 */ /* 0x000fca00087fe4ff */
[----:B------:R-:W2:Y:S01]  /*0a50*/  LDG.E.U8 R16, desc[UR36][R22.64] ;  /* 0x0000002416107981 */ /* 0x000ea2000c1e1100 */
[----:B------:R-:W-:Y:S01]  /*0a60*/  BSSY.RECONVERGENT B7, `(.L_x_474) ;  /* 0x000002a000077945 */ /* 0x000fe20003800200 */
[----:B--2---:R-:W-:-:S04]  /*0a70*/  ISETP.NE.U32.AND P0, PT, R16, UR58, PT ;  /* 0x0000003a10007c0c */ /* 0x004fc8000bf05070 */
[----:B------:R-:W-:-:S13]  /*0a80*/  ISETP.NE.AND.EX P0, PT, RZ, UR59, PT, P0 ;  /* 0x0000003bff007c0c */ /* 0x000fda000bf05300 */
[----:B0-----:R-:W-:Y:S05]  /*0a90*/  @!P0 BRA `(.L_x_475) ;  /* 0x0000000000988947 */ /* 0x001fea0003800000 */
        /* <DEDUP_REMOVED lines=20> */
.L_x_477:
[----:B------:R-:W-:Y:S05]  /*0be0*/  BSYNC.RECONVERGENT B6 ;  /* 0x0000000000067941 */ /* 0x000fea0003800200 */
.L_x_476:
[----:B------:R-:W-:Y:S02]  /*0bf0*/  IMAD R5, R19, UR48, RZ ;  /* 0x0000003013057c24 */ /* 0x000fe4000f8e02ff */
[----:B------:R-:W-:-:S04]  /*0c00*/  IMAD.WIDE.U32 R2, R18, UR48, RZ ;  /* 0x0000003012027c25 */ /* 0x000fc8000f8e00ff */
[----:B------:R-:W-:Y:S01]  /*0c10*/  IMAD R5, R18, UR49, R5 ;  /* 0x0000003112057c24 */ /* 0x000fe2000f8e0205 */
[----:B------:R-:W-:-:S04]  /*0c20*/  LEA R4, P0, R2, UR52, 0x2 ;  /* 0x0000003402047c11 */ /* 0x000fc8000f8010ff */
[----:B------:R-:W-:-:S04]  /*0c30*/  IADD3 R3, PT, PT, R3, R5, RZ ;  /* 0x0000000503037210 */ /* 0x000fc80007ffe0ff */
[----:B------:R-:W-:-:S05]  /*0c40*/  LEA.HI.X R5, R2, UR53, R3, 0x2, P0 ;  /* 0x0000003502057c11 */ /* 0x000fca00080f1403 */
[----:B------:R-:W2:Y:S01]  /*0c50*/  LDG.E R4, desc[UR36][R4.64] ;  /* 0x0000002404047981 */ /* 0x000ea2000c1e1900 */
        /* <DEDUP_REMOVED lines=8> */
[----:B--2---:R-:W-:-:S05]  /*0ce0*/  FADD.FTZ R3, -R4, -RZ ;  /* 0x800000ff04037221 */ /* 0x004fca0000010100 */
[----:B------:R0:W-:Y:S03]  /*0cf0*/  STG.E desc[UR36][R6.64], R3 ;  /* 0x0000000306007986 */ /* 0x0001e6000c101924 */
.L_x_475:
[----:B------:R-:W-:Y:S05]  /*0d00*/  BSYNC.RECONVERGENT B7 ;  /* 0x0000000000077941 */ /* 0x000fea0003800200 */
.L_x_474:
        /* <DEDUP_REMOVED lines=18> */
[----:B0-----:R-:W0:Y:S01]  /*0e30*/  LDC.64 R2, c[0x4][R2] ;  /* 0x0100000002027b82 */ /* 0x001e220000000a00 */
[----:B------:R-:W-:Y:S01]  /*0e40*/  IMAD.MOV.U32 R13, RZ, RZ, RZ ;  /* 0x000000ffff0d7224 */ /* 0x000fe200078e00ff */
[----:B------:R-:W3:Y:S01]  /*0e50*/  LDCU.64 UR8, c[0x4][0x138] ;  /* 0x01002700ff0877ac */ /* 0x000ee20008000a00 */
[----:B-1----:R-:W-:Y:S01]  /*0e60*/  IMAD.U32 R4, RZ, RZ, UR4 ;  /* 0x00000004ff047e24 */ /* 0x002fe2000f8e00ff */
[----:B------:R-:W-:Y:S01]  /*0e70*/  MOV R5, UR5 ;  /* 0x0000000500057c02 */ /* 0x000fe20008000f00 */
[----:B--2---:R-:W-:-:S02]  /*0e80*/  IMAD.U32 R6, RZ, RZ, UR6 ;  /* 0x00000006ff067e24 */ /* 0x004fc4000f8e00ff */
[----:B------:R-:W-:Y:S02]  /*0e90*/  IMAD.U32 R7, RZ, RZ, UR7 ;  /* 0x00000007ff077e24 */ /* 0x000fe4000f8e00ff */
[----:B---3--:R-:W-:Y:S02]  /*0ea0*/  IMAD.U32 R10, RZ, RZ, UR8 ;  /* 0x00000008ff0a7e24 */ /* 0x008fe4000f8e00ff */
[----:B------:R-:W-:-:S07]  /*0eb0*/  IMAD.U32 R11, RZ, RZ, UR9 ;  /* 0x00000009ff0b7e24 */ /* 0x000fce000f8e00ff */
[----:B------:R-:W-:-:S07]  /*0ec0*/  LEPC R20, `(.L_x_481) ;  /* 0x000000001014794e */ /* 0x000fce0000000000 */
[----:B0-----:R-:W-:Y:S05]  /*0ed0*/  CALL.ABS.NOINC R2 ;  /* 0x0000000002007343 */ /* 0x001fea0003c00000 */
.L_x_481:
[----:B------:R-:W-:Y:S05]  /*0ee0*/  BSYNC.RECONVERGENT B6 ;  /* 0x0000000000067941 */ /* 0x000fea0003800200 */
.L_x_480:
[----:B------:R-:W-:Y:S02]  /*0ef0*/  IMAD R5, R24, UR48, RZ ;  /* 0x0000003018057c24 */ /* 0x000fe4000f8e02ff */
[----:B0-----:R-:W-:-:S04]  /*0f00*/  IMAD.WIDE.U32 R2, R16, UR48, RZ ;  /* 0x0000003010027c25 */ /* 0x001fc8000f8e00ff */
[----:B------:R-:W-:Y:S01]  /*0f10*/  IMAD R5, R16, UR49, R5 ;  /* 0x0000003110057c24 */ /* 0x000fe2000f8e0205 */
[----:B------:R-:W-:-:S03]  /*0f20*/  LEA R4, P0, R2, UR52, 0x2 ;  /* 0x0000003402047c11 */ /* 0x000fc6000f8010ff */
[----:B------:R-:W-:-:S05]  /*0f30*/  IMAD.IADD R3, R3, 0x1, R5 ;  /* 0x0000000103037824 */ /* 0x000fca00078e0205 */
        /* <DEDUP_REMOVED lines=12> */
.L_x_479:
[----:B------:R-:W-:Y:S05]  /*1000*/  BSYNC.RECONVERGENT B7 ;  /* 0x0000000000077941 */ /* 0x000fea0003800200 */
.L_x_478:
        /* <DEDUP_REMOVED lines=29> */
.L_x_485:
[----:B------:R-:W-:Y:S05]  /*11e0*/  BSYNC.RECONVERGENT B6 ;  /* 0x0000000000067941 */ /* 0x000fea0003800200 */
.L_x_484:
[----:B------:R-:W-:Y:S02]  /*11f0*/  IMAD R5, R24, UR48, RZ ;  /* 0x0000003018057c24 */ /* 0x000fe4000f8e02ff */
[----:B01----:R-:W-:-:S04]  /*1200*/  IMAD.WIDE.U32 R2, R16, UR48, RZ ;  /* 0x0000003010027c25 */ /* 0x003fc8000f8e00ff */
        /* <DEDUP_REMOVED lines=15> */
.L_x_483:
[----:B------:R-:W-:Y:S05]  /*1300*/  BSYNC.RECONVERGENT B7 ;  /* 0x0000000000077941 */ /* 0x000fea0003800200 */
.L_x_482:
[----:B------:R-:W-:-:S04]  /*1310*/  IADD3 R2, P0, PT, R17, R18, RZ ;  /* 0x0000001211027210 */ /* 0x000fc80007f1e0ff */
[----:B012---:R-:W-:-:S05]  /*1320*/  IADD3.X R3, PT, PT, RZ, R19, RZ, P0, !PT ;  /* 0x00000013ff037210 */ /* 0x007fca00007fe4ff */
        /* <DEDUP_REMOVED lines=27> */
.L_x_489:
[----:B------:R-:W-:Y:S05]  /*14e0*/  BSYNC.RECONVERGENT B6 ;  /* 0x0000000000067941 */ /* 0x000fea0003800200 */
.L_x_488:
[----:B------:R-:W-:Y:S02]  /*14f0*/  IMAD R5, R19, UR48, RZ ;  /* 0x0000003013057c24 */ /* 0x000fe4000f8e02ff */
        /* <DEDUP_REMOVED lines=8> */
[----:B------:R-:W-:-:S05]  /*1580*/  IMAD R7, R16, UR45, R7 ;  /* 0x0000002d10077c24 */ /* 0x000fca000f8e0207 */
[----:B------:R-:W-:-:S03]  /*1590*/  IADD3 R3, PT, PT, R3, R7, RZ ;  /* 0x0000000703037210 */ /* 0x000fc60007ffe0ff */
[----:B------:R-:W-:-:S04]  /*15a0*/  IMAD.WIDE.U32 R2, R18, UR46, R2 ;  /* 0x0000002e12027c25 */ /* 0x000fc8000f8e0002 */
[----:B------:R-:W-:Y:S01]  /*15b0*/  IMAD R3, R18, UR47, R3 ;  /* 0x0000002f12037c24 */ /* 0x000fe2000f8e0203 */
[----:B------:R-:W-:-:S04]  /*15c0*/  LEA R6, P0, R2, UR50, 0x2 ;  /* 0x0000003202067c11 */ /* 0x000fc8000f8010ff */
[----:B------:R-:W-:Y:S01]  /*15d0*/  LEA.HI.X R7, R2, UR51, R3, 0x2, P0 ;  /* 0x0000003302077c11 */ /* 0x000fe200080f1403 */
[----:B--2---:R-:W-:-:S05]  /*15e0*/  FADD.FTZ R3, -R4, -RZ ;  /* 0x800000ff04037221 */ /* 0x004fca0000010100 */
[----:B------:R0:W-:Y:S03]  /*15f0*/  STG.E desc[UR36][R6.64], R3 ;  /* 0x0000000306007986 */ /* 0x0001e6000c101924 */
.L_x_487:
[----:B------:R-:W-:Y:S05]  /*1600*/  BSYNC.RECONVERGENT B7 ;  /* 0x0000000000077941 */ /* 0x000fea0003800200 */
.L_x_486:
[----:B------:R-:W1:Y:S01]  /*1610*/  LDCU UR5, c[0x0][0x380] ;  /* 0x00007000ff0577ac */ /* 0x000e620008000800 */
[----:B------:R-:W-:Y:S02]  /*1620*/  R2UR UR4, R37 ;  /* 0x00000000250472ca */ /* 0x000fe400000e0000 */
[----:B------:R-:W-:-:S05]  /*1630*/  IADD3 R18, P0, PT, R17, R16, RZ ;  /* 0x0000001011127210 */ /* 0x000fca0007f1e0ff */
[----:B------:R-:W-:Y:S01]  /*1640*/  IMAD.X R19, RZ, RZ, R19, P0 ;  /* 0x000000ffff137224 */ /* 0x000fe200000e0613 */
[----:B-1----:R-:W-:-:S05]  /*1650*/  ISETP.GE.U32.AND P0, PT, R18, UR5, PT ;  /* 0x0000000512007c0c */ /* 0x002fca000bf06070 */
[----:B------:R-:W-:-:S13]  /*1660*/  ISETP.GE.AND.EX P0, PT, R19, UR4, PT, P0 ;  /* 0x0000000413007c0c */ /* 0x000fda000bf06300 */
[----:B------:R-:W-:Y:S05]  /*1670*/  @!P0 BRA `(.L_x_490) ;  /* 0xfffffff000ec8947 */ /* 0x000fea000383ffff */
[----:B------:R-:W-:Y:S05]  /*1680*/  BSYNC.RECONVERGENT B8 ;  /* 0x0000000000087941 */ /* 0x000fea0003800200 */
.L_x_473:
[----:B------:R-:W-:Y:S05]  /*1690*/  EXIT ;  /* 0x000000000000794d */ /* 0x000fea0003800000 */
.L_x_462:
        /* <DEDUP_REMOVED lines=35> */
.L_x_492:
[----:B------:R-:W-:Y:S01]  /*18d0*/  IMAD.MOV.U32 R2, RZ, RZ, R4 ;  /* 0x000000ffff027224 */ /* 0x000fe200078e0004 */
[----:B------:R-:W-:-:S07]  /*18e0*/  MOV R0, 0x1900 ;  /* 0x0000190000007802 */ /* 0x000fce0000000f00 */
[----:B------:R-:W-:Y:S05]  /*18f0*/  CALL.REL.NOINC `($__internal_9_$__cuda_sm20_div_u64) ;  /* 0x0000001400147944 */ /* 0x000fea0003c00000 */
.L_x_493:
[----:B------:R-:W-:Y:S05]  /*1900*/  BSYNC.RECONVERGENT B0 ;  /* 0x0000000000007941 */ /* 0x000fea0003800200 */
.L_x_491:
        /* <DEDUP_REMOVED lines=46> */
.L_x_500:
        /* <DEDUP_REMOVED lines=34> */
.L_x_499:
[----:B01----:R-:W-:Y:S05]  /*1e10*/  BSYNC.RECONVERGENT B6 ;  /* 0x0000000000067941 */ /* 0x003fea0003800200 */
.L_x_498:
[----:B------:R-:W-:Y:S01]  /*1e20*/  R2UR UR9, R16 ;  /* 0x00000000100972ca */ /* 0x000fe200000e0000 */
[----:B------:R-:W2:Y:S01]  /*1e30*/  LDG.E R3, desc[UR36][R30.64] ;  /* 0x000000241e037981 */ /* 0x000ea2000c1e1900 */
[----:B------:R-:W-:Y:S02]  /*1e40*/  R2UR UR8, R2 ;  /* 0x00000000020872ca */ /* 0x000fe400000e0000 */
[----:B------:R-:W-:Y:S02]  /*1e50*/  R2UR UR7, R24 ;  /* 0x00000000180772ca */ /* 0x000fe400000e0000 */
[----:B------:R-:W-:Y:S02]  /*1e60*/  R2UR UR6, R25 ;  /* 0x00000000190672ca */ /* 0x000fe400000e0000 */
[----:B------:R-:W-:Y:S02]  /*1e70*/  R2UR UR5, R26 ;  /* 0x000000001a0572ca */ /* 0x000fe400000e0000 */
[----:B------:R-:W-:-:S03]  /*1e80*/  R2UR UR4, R27 ;  /* 0x000000001b0472ca */ /* 0x000fc600000e0000 */
[----:B------:R-:W-:-:S05]  /*1e90*/  LEA R4, P0, R35, UR9, 0x2 ;  /* 0x0000000923047c11 */ /* 0x000fca000f8010ff */
[----:B------:R-:W-:-:S05]  /*1ea0*/  IMAD.X R5, RZ, RZ, UR8, P0 ;  /* 0x00000008ff057e24 */ /* 0x000fca00080e06ff */
[----:B------:R-:W2:Y:S01]  /*1eb0*/  LDG.E R4, desc[UR36][R4.64] ;  /* 0x0000002404047981 */ /* 0x000ea2000c1e1900 */
[----:B------:R-:W-:-:S04]  /*1ec0*/  IMAD.WIDE.U32 R6, R35, UR7, R32 ;  /* 0x0000000723067c25 */ /* 0x000fc8000f8e0020 */
[----:B------:R-:W-:Y:S01]  /*1ed0*/  IMAD R35, R35, UR6, R7 ;  /* 0x0000000623237c24 */ /* 0x000fe2000f8e0207 */
[----:B------:R-:W-:-:S04]  /*1ee0*/  LEA R8, P0, R6, UR5, 0x2 ;  /* 0x0000000506087c11 */ /* 0x000fc8000f8010ff */
[----:B------:R-:W-:Y:S01]  /*1ef0*/  LEA.HI.X R9, R6, UR4, R35, 0x2, P0 ;  /* 0x0000000406097c11 */ /* 0x000fe200080f1423 */
[----:B--2---:R-:W-:-:S05]  /*1f00*/  FMUL.FTZ R3, R4, -R3 ;  /* 0x8000000304037220 */ /* 0x004fca0000410000 */
[----:B------:R2:W-:Y:S03]  /*1f10*/  STG.E desc[UR36][R8.64], R3 ;  /* 0x0000000308007986 */ /* 0x0005e6000c101924 */
.L_x_497:
[----:B01----:R-:W-:Y:S05]  /*1f20*/  BSYNC.RECONVERGENT B7 ;  /* 0x0000000000077941 */ /* 0x003fea0003800200 */
.L_x_496:
        /* <DEDUP_REMOVED lines=10> */
.L_x_495:
[----:B01----:R-:W-:Y:S05]  /*1fd0*/  BSYNC.RECONVERGENT B8 ;  /* 0x0000000000087941 */ /* 0x003fea0003800200 */
.L_x_494:
[----:B------:R-:W-:-:S04]  /*1fe0*/  ISETP.GE.U32.AND P0, PT, R23, 0x3, PT ;  /* 0x000000031700780c */ /* 0x000fc80003f06070 */
[----:B------:R-:W-:-:S13]  /*1ff0*/  ISETP.GE.U32.AND.EX P0, PT, R28, RZ, PT, P0 ;  /* 0x000000ff1c00720c */ /* 0x000fda0003f06100 */
[----:B------:R-:W-:Y:S05]  /*2000*/  @!P0 EXIT ;  /* 0x000000000000894d */ /* 0x000fea0003800000 */
[----:B------:R-:W-:Y:S01]  /*2010*/  BSSY.RECONVERGENT B8, `(.L_x_501) ;  /* 0x00000d2000087945 */ /* 0x000fe20003800200 */
.L_x_518:
        /* <DEDUP_REMOVED lines=14> */
[----:B--2---:R-:W-:Y:S01]  /*2100*/  IMAD.MOV.U32 R8, RZ, RZ, 0x1ad ;  /* 0x000001adff087424 */ /* 0x004fe200078e00ff */
        /* <DEDUP_REMOVED lines=12> */
.L_x_505:
[----:B------:R-:W-:Y:S05]  /*21d0*/  BSYNC.RECONVERGENT B6 ;  /* 0x0000000000067941 */ /* 0x000fea0003800200 */
.L_x_504:
[----:B--2---:R-:W-:Y:S01]  /*21e0*/  IMAD R3, R19, UR48, RZ ;  /* 0x0000003013037c24 */ /* 0x004fe2000f8e02ff */
[----:B------:R-:W-:Y:S01]  /*21f0*/  LEA R10, P0, R23, UR52, 0x2 ;  /* 0x00000034170a7c11 */ /* 0x000fe2000f8010ff */
[----:B------:R-:W-:-:S04]  /*2200*/  IMAD.WIDE.U32 R4, R18, UR48, RZ ;  /* 0x0000003012047c25 */ /* 0x000fc8000f8e00ff */
[----:B------:R-:W-:Y:S01]  /*2210*/  IMAD R3, R18, UR49, R3 ;  /* 0x0000003112037c24 */ /* 0x000fe2000f8e0203 */
[----:B------:R-:W-:Y:S01]  /*2220*/  LEA R8, P1, R4, UR54, 0x2 ;  /* 0x0000003604087c11 */ /* 0x000fe2000f8210ff */
[----:B------:R-:W-:Y:S02]  /*2230*/  IMAD.X R11, RZ, RZ, UR53, P0 ;  /* 0x00000035ff0b7e24 */ /* 0x000fe400080e06ff */
[----:B------:R-:W-:-:S03]  /*2240*/  IMAD.IADD R3, R5, 0x1, R3 ;  /* 0x0000000105037824 */ /* 0x000fc600078e0203 */
[----:B------:R-:W2:Y:S02]  /*2250*/  LDG.E R10, desc[UR36][R10.64] ;  /* 0x000000240a0a7981 */ /* 0x000ea4000c1e1900 */
[----:B------:R-:W-:-:S06]  /*2260*/  LEA.HI.X R9, R4, UR55, R3, 0x2, P1 ;  /* 0x0000003704097c11 */ /* 0x000fcc00088f1403 */
        /* <DEDUP_REMOVED lines=9> */
[----:B--2---:R-:W-:-:S05]  /*2300*/  FMUL.FTZ R3, R10, -R9 ;  /* 0x800000090a037220 */ /* 0x004fca0000410000 */
[----:B------:R0:W-:Y:S03]  /*2310*/  STG.E desc[UR36][R6.64], R3 ;  /* 0x0000000306007986 */ /* 0x0001e6000c101924 */
.L_x_503:
[----:B------:R-:W-:Y:S05]  /*2320*/  BSYNC.RECONVERGENT B7 ;  /* 0x0000000000077941 */ /* 0x000fea0003800200 */
.L_x_502:
        /* <DEDUP_REMOVED lines=15> */
[----:B--2---:R-:W-:Y:S02]  /*2420*/  HFMA2 R8, -RZ, RZ, 0, 2.5570392608642578125e-05 ;  /* 0x000001adff087431 */ /* 0x004fe400000001ff */
        /* <DEDUP_REMOVED lines=13> */
.L_x_509:
[----:B------:R-:W-:Y:S05]  /*2500*/  BSYNC.RECONVERGENT B6 ;  /* 0x0000000000067941 */ /* 0x000fea0003800200 */
.L_x_508:
[----:B0-2---:R-:W-:Y:S01]  /*2510*/  IMAD R3, R31, UR48, RZ ;  /* 0x000000301f037c24 */ /* 0x005fe2000f8e02ff */
[----:B------:R-:W-:Y:S01]  /*2520*/  LEA R10, P0, R23, UR52, 0x2 ;  /* 0x00000034170a7c11 */ /* 0x000fe2000f8010ff */
[----:B------:R-:W-:-:S03]  /*2530*/  IMAD.WIDE.U32 R4, R30, UR48, RZ ;  /* 0x000000301e047c25 */ /* 0x000fc6000f8e00ff */
[----:B------:R-:W-:Y:S01]  /*2540*/  IADD3.X R11, PT, PT, RZ, UR53, RZ, P0, !PT ;  /* 0x00000035ff0b7c10 */ /* 0x000fe200087fe4ff */
        /* <DEDUP_REMOVED lines=16> */
.L_x_507:
[----:B------:R-:W-:Y:S05]  /*2650*/  BSYNC.RECONVERGENT B7 ;  /* 0x0000000000077941 */ /* 0x000fea0003800200 */
.L_x_506:
[----:B------:R-:W-:-:S05]  /*2660*/  IADD3 R18, P0, PT, R17, R28, RZ ;  /* 0x0000001c11127210 */ /* 0x000fca0007f1e0ff */
[----:B------:R-:W-:-:S05]  /*2670*/  IMAD.X R19, RZ, RZ, R29, P0 ;  /* 0x000000ffff137224 */ /* 0x000fca00000e061d */
        /* <DEDUP_REMOVED lines=13> */
[----:B------:R-:W-:Y:S02]  /*2750*/  HFMA2 R13, -RZ, RZ, 0, 0 ;  /* 0x00000000ff0d7431 */ /* 0x000fe400000001ff */
[----:B--2---:R-:W-:Y:S01]  /*2760*/  IMAD.MOV.U32 R8, RZ, RZ, 0x1ad ;  /* 0x000001adff087424 */ /* 0x004fe200078e00ff */
[----:B------:R-:W0:Y:S01]  /*2770*/  LDCU.64 UR6, c[0x4][0x2d0] ;  /* 0x01005a00ff0677ac */ /* 0x000e220008000a00 */
[----:B------:R-:W2:Y:S01]  /*2780*/  LDC.64 R14, c[0x4][R14] ;  /* 0x010000000e0e7b82 */ /* 0x000ea20000000a00 */
[----:B------:R-:W-:Y:S01]  /*2790*/  IMAD.MOV.U32 R12, RZ, RZ, 0x1 ;  /* 0x00000001ff0c7424 */ /* 0x000fe200078e00ff */
[----:B------:R-:W4:Y:S01]  /*27a0*/  LDCU.64 UR8, c[0x4][0x138] ;  /* 0x01002700ff0877ac */ /* 0x000f220008000a00 */
[----:B---3--:R-:W-:Y:S01]  /*27b0*/  MOV R4, UR4 ;  /* 0x0000000400047c02 */ /* 0x008fe20008000f00 */
[----:B------:R-:W-:-:S02]  /*27c0*/  IMAD.U32 R5, RZ, RZ, UR5 ;  /* 0x00000005ff057e24 */ /* 0x000fc4000f8e00ff */
[----:B01----:R-:W-:Y:S02]  /*27d0*/  IMAD.U32 R6, RZ, RZ, UR6 ;  /* 0x00000006ff067e24 */ /* 0x003fe4000f8e00ff */
[----:B------:R-:W-:Y:S01]  /*27e0*/  IMAD.U32 R7, RZ, RZ, UR7 ;  /* 0x00000007ff077e24 */ /* 0x000fe2000f8e00ff */
[----:B----4-:R-:W-:Y:S01]  /*27f0*/  MOV R10, UR8 ;  /* 0x00000008000a7c02 */ /* 0x010fe20008000f00 */
[----:B------:R-:W-:-:S07]  /*2800*/  IMAD.U32 R11, RZ, RZ, UR9 ;  /* 0x00000009ff0b7e24 */ /* 0x000fce000f8e00ff */
[----:B------:R-:W-:-:S07]  /*2810*/  LEPC R20, `(.L_x_513) ;  /* 0x000000001014794e */ /* 0x000fce0000000000 */
[----:B--2---:R-:W-:Y:S05]  /*2820*/  CALL.ABS.NOINC R14 ;  /* 0x000000000e007343 */ /* 0x004fea0003c00000 */
.L_x_513:
[----:B------:R-:W-:Y:S05]  /*2830*/  BSYNC.RECONVERGENT B6 ;  /* 0x0000000000067941 */ /* 0x000fea0003800200 */
.L_x_512:
[----:B012---:R-:W-:Y:S01]  /*2840*/  IMAD R3, R31, UR48, RZ ;  /* 0x000000301f037c24 */ /* 0x007fe2000f8e02ff */
        /* <DEDUP_REMOVED lines=19> */
.L_x_511:
[----:B------:R-:W-:Y:S05]  /*2980*/  BSYNC.RECONVERGENT B7 ;  /* 0x0000000000077941 */ /* 0x000fea0003800200 */
.L_x_510:
[----:B------:R-:W-:-:S04]  /*2990*/  IADD3 R4, P0, PT, R17, R18, RZ ;  /* 0x0000001211047210 */ /* 0x000fc80007f1e0ff */
[----:B------:R-:W-:-:S05]  /*29a0*/  IADD3.X R5, PT, PT, RZ, R19, RZ, P0, !PT ;  /* 0x00000013ff057210 */ /* 0x000fca00007fe4ff */
        /* <DEDUP_REMOVED lines=13> */
[----:B--2---:R-:W-:Y:S02]  /*2a80*/  HFMA2 R8, -RZ, RZ, 0, 2.5570392608642578125e-05 ;  /* 0x000001adff087431 */ /* 0x004fe400000001ff */
[----:B------:R-:W-:Y:S01]  /*2a90*/  IMAD.MOV.U32 R12, RZ, RZ, 0x1 ;  /* 0x00000001ff0c7424 */ /* 0x000fe200078e00ff */
[----:B------:R-:W0:Y:S01]  /*2aa0*/  LDCU.64 UR6, c[0x4][0x2d0] ;  /* 0x01005a00ff0677ac */ /* 0x000e220008000a00 */
[----:B------:R-:W2:Y:S01]  /*2ab0*/  LDC.64 R14, c[0x4][R14] ;  /* 0x010000000e0e7b82 */ /* 0x000ea20000000a00 */
[----:B------:R-:W-:Y:S01]  /*2ac0*/  IMAD.MOV.U32 R13, RZ, RZ, RZ ;  /* 0x000000ffff0d7224 */ /* 0x000fe200078e00ff */
[----:B------:R-:W5:Y:S01]  /*2ad0*/  LDCU.64 UR8, c[0x4][0x138] ;  /* 0x01002700ff0877ac */ /* 0x000f620008000a00 */
[----:B----4-:R-:W-:Y:S02]  /*2ae0*/  IMAD.U32 R4, RZ, RZ, UR4 ;  /* 0x00000004ff047e24 */ /* 0x010fe4000f8e00ff */
[----:B------:R-:W-:Y:S01]  /*2af0*/  IMAD.U32 R5, RZ, RZ, UR5 ;  /* 0x00000005ff057e24 */ /* 0x000fe2000f8e00ff */
[----:B01-3--:R-:W-:Y:S01]  /*2b00*/  MOV R6, UR6 ;  /* 0x0000000600067c02 */ /* 0x00bfe20008000f00 */
[----:B------:R-:W-:-:S02]  /*2b10*/  IMAD.U32 R7, RZ, RZ, UR7 ;  /* 0x00000007ff077e24 */ /* 0x000fc4000f8e00ff */
[----:B-----5:R-:W-:Y:S02]  /*2b20*/  IMAD.U32 R10, RZ, RZ, UR8 ;  /* 0x00000008ff0a7e24 */ /* 0x020fe4000f8e00ff */
[----:B------:R-:W-:-:S07]  /*2b30*/  IMAD.U32 R11, RZ, RZ, UR9 ;  /* 0x00000009ff0b7e24 */ /* 0x000fce000f8e00ff */
[----:B------:R-:W-:-:S07]  /*2b40*/  LEPC R20, `(.L_x_517) ;  /* 0x000000001014794e */ /* 0x000fce0000000000 */
[----:B--2---:R-:W-:Y:S05]  /*2b50*/  CALL.ABS.NOINC R14 ;  /* 0x000000000e007343 */ /* 0x004fea0003c00000 */
.L_x_517:
[----:B------:R-:W-:Y:S05]  /*2b60*/  BSYNC.RECONVERGENT B6 ;  /* 0x0000000000067941 */ /* 0x000fea0003800200 */
.L_x_516:
[----:B0123--:R-:W-:Y:S01]  /*2b70*/  IMAD R3, R19, UR48, RZ ;  /* 0x0000003013037c24 */ /* 0x00ffe2000f8e02ff */
        /* <DEDUP_REMOVED lines=19> */
.L_x_515:
[----:B------:R-:W-:Y:S05]  /*2cb0*/  BSYNC.RECONVERGENT B7 ;  /* 0x0000000000077941 */ /* 0x000fea0003800200 */
.L_x_514:
        /* <DEDUP_REMOVED lines=8> */
.L_x_501:
[----:B------:R-:W-:Y:S05]  /*2d40*/  EXIT ;  /* 0x000000000000794d */ /* 0x000fea0003800000 */
        .weak           $__internal_9_$__cuda_sm20_div_u64
        .type           $__internal_9_$__cuda_sm20_div_u64,@function
        .size           $__internal_9_$__cuda_sm20_div_u64,(.L_x_11191 - $__internal_9_$__cuda_sm20_div_u64)
$__internal_9_$__cuda_sm20_div_u64:
        /* <DEDUP_REMOVED lines=69> */
[----:B------:R-:W-:Y:S06]  /*31a0*/  RET.REL.NODEC R2 `(_ZN2at6native39_GLOBAL__N__cee6930f_7_Loss_cu_5b0651e139nll_loss_backward_no_reduce_cuda_kernelIfhEEviPKT0_NS_27GenericPackedTensorAccessorIKT_Lm1ENS_16DefaultPtrTraitsElEENS6_IS7_Lm2ES9_lEEPS8_ll) ;  /* 0xffffffcc02947950 */ /* 0x000fec0003c3ffff */
.L_x_519:
        /* <DEDUP_REMOVED lines=13> */
.L_x_11191:


//--------------------- .text._ZN2at6native39_GLOBAL__N__cee6930f_7_Loss_cu_5b0651e139nll_loss_backward_no_reduce_cuda_kernelIdlEEviPKT0_NS_27GenericPackedTensorAccessorIKT_Lm1ENS_16DefaultPtrTraitsElEENS6_IS7_Lm2ES9_lEEPS8_ll --------------------------
	.section	.text._ZN2at6native39_GLOBAL__N__cee6930f_7_Loss_cu_5b0651e139nll_loss_backward_no_reduce_cuda_kernelIdlEEviPKT0_NS_27GenericPackedTensorAccessorIKT_Lm1ENS_16DefaultPtrTraitsElEENS6_IS7_Lm2ES9_lEEPS8_ll,"ax",@progbits
	.align	128
.text._ZN2at6native39_GLOBAL__N__cee6930f_7_Loss_cu_5b0651e139nll_loss_backward_no_reduce_cuda_kernelIdlEEviPKT0_NS_27GenericPackedTensorAccessorIKT_Lm1ENS_16DefaultPtrTraitsElEENS6_IS7_Lm2ES9_lEEPS8_ll:
        .type           _ZN2at6native39_GLOBAL__N__cee6930f_7_Loss_cu_5b0651e139nll_loss_backward_no_reduce_cuda_kernelIdlEEviPKT0_NS_27GenericPackedTensorAccessorIKT_Lm1ENS_16DefaultPtrTraitsElEENS6_IS7_Lm2ES9_lEEPS8_ll,@function
        .size           _ZN2at6native39_GLOBAL__N__cee6930f_7_Loss_cu_5b0651e139nll_loss_backward_no_reduce_cuda_kernelIdlEEviPKT0_NS_27GenericPackedTensorAccessorIKT_Lm1ENS_16DefaultPtrTraitsElEENS6_IS7_Lm2ES9_lEEPS8_ll,(.L_x_11193 - _ZN2at6native39_GLOBAL__N__cee6930f_7_Loss_cu_5b0651e139nll_loss_backward_no_reduce_cuda_kernelIdlEEviPKT0_NS_27GenericPackedTensorAccessorIKT_Lm1ENS_16DefaultPtrTraitsElEENS6_IS7_Lm2ES9_lEEPS8_ll)
        .other          _ZN2at6native39_GLOBAL__N__cee6930f_7_Loss_cu_5b0651e139nll_loss_backward_no_reduce_cuda_kernelIdlEEviPKT0_NS_27GenericPackedTensorAccessorIKT_Lm1ENS_16DefaultPtrTraitsElEENS6_IS7_Lm2ES9_lEEPS8_ll,@"STO_CUDA_ENTRY STV_DEFAULT"
_ZN2at6native39_GLOBAL__N__cee6930f_7_Loss_cu_5b0651e139nll_loss_backward_no_reduce_cuda_kernelIdlEEviPKT0_NS_27GenericPackedTensorAccessorIKT_Lm1ENS_16DefaultPtrTraitsElEENS6_IS7_Lm2ES9_lEEPS8_ll:
        /* <DEDUP_REMOVED lines=46> */
[----:B------:R-:W-:Y:S02]  /*02e0*/  HFMA2 R5, -RZ, RZ, 0, 0 ;  /* 0x00000000ff057431 */ /* 0x000fe400000001ff */
[----:B------:R-:W-:-:S04]  /*02f0*/  IMAD.MOV R6, RZ, RZ, -R4 ;  /* 0x000000ffff067224 */ /* 0x000fc800078e0a04 */
[----:B------:R-:W-:-:S05]  /*0300*/  IMAD R6, R19, R6, R8 ;  /* 0x0000000613067224 */ /* 0x000fca00078e0208 */
[----:B------:R-:W-:-:S13]  /*0310*/  ISETP.GE.U32.AND P0, PT, R6, R19, PT ;  /* 0x000000130600720c */ /* 0x000fda0003f06070 */
[----:B------:R-:W-:Y:S02]  /*0320*/  @P0 IMAD.IADD R6, R6, 0x1, -R19 ;  /* 0x0000000106060824 */ /* 0x000fe400078e0a13 */
[----:B------:R-:W-:-:S03]  /*0330*/  @P0 VIADD R4, R4, 0x1 ;  /* 0x0000000104040836 */ /* 0x000fc60000000000 */
[----:B------:R-:W-:-:S13]  /*0340*/  ISETP.GE.U32.AND P1, PT, R6, R19, PT ;  /* 0x000000130600720c */ /* 0x000fda0003f26070 */
[----:B------:R-:W-:Y:S01]  /*0350*/  @P1 VIADD R4, R4, 0x1 ;  /* 0x0000000104041836 */ /* 0x000fe20000000000 */
[----:B------:R-:W-:Y:S01]  /*0360*/  @!P2 LOP3.LUT R4, RZ, R19, RZ, 0x33, !PT ;  /* 0x00000013ff04a212 */ /* 0x000fe200078e33ff */
[----:B------:R-:W-:Y:S06]  /*0370*/  BRA `(.L_x_523) ;  /* 0x0000000000147947 */ /* 0x000fec0003800000 */
.L_x_522:
[----:B------:R-:W-:Y:S01]  /*0380*/  IMAD.MOV.U32 R3, RZ, RZ, R8 ;  /* 0x000000ffff037224 */ /* 0x000fe200078e0008 */
[----:B------:R-:W-:-:S07]  /*0390*/  MOV R0, 0x3b0 ;  /* 0x000003b000007802 */ /* 0x000fce0000000f00 */
[----:B------:R-:W-:Y:S05]  /*03a0*/  CALL.REL.NOINC `($__internal_10_$__cuda_sm20_div_u64) ;  /* 0x0000002c00087944 */ /* 0x000fea0003c00000 */
[----:B------:R-:W-:Y:S02]  /*03b0*/  IMAD.MOV.U32 R4, RZ, RZ, R3 ;  /* 0x000000ffff047224 */ /* 0x000fe400078e0003 */
[----:B------:R-:W-:-:S07]  /*03c0*/  IMAD.MOV.U32 R5, RZ, RZ, R6 ;  /* 0x000000ffff057224 */ /* 0x000fce00078e0006 */
.L_x_523:
[----:B------:R-:W-:Y:S05]  /*03d0*/  BSYNC.RECONVERGENT B0 ;  /* 0x0000000000007941 */ /* 0x000fea0003800200 */
.L_x_521:
[----:B------:R-:W-:Y:S01]  /*03e0*/  IADD3 R33, P1, PT, R4, R33, RZ ;  /* 0x0000002104217210 */ /* 0x000fe20007f3e0ff */
[----:B------:R-:W0:Y:S01]  /*03f0*/  LDCU.64 UR4, c[0x0][0x3a8] ;  /* 0x00007500ff0477ac */ /* 0x000e220008000a00 */
[----:B------:R-:W-:Y:S02]  /*0400*/  BSSY.RECONVERGENT B8, `(.L_x_524) ;  /* 0x0000061000087945 */ /* 0x000fe40003800200 */
[----:B------:R-:W-:Y:S01]  /*0410*/  LOP3.LUT R0, R33, 0x3, RZ, 0xc0, !PT ;  /* 0x0000000321007812 */ /* 0x000fe200078ec0ff */
[----:B------:R-:W1:Y:S01]  /*0420*/  LDCU.64 UR62, c[0x0][0x3e0] ;  /* 0x00007c00ff3e77ac */ /* 0x000e620008000a00 */
[----:B------:R-:W-:Y:S02]  /*0430*/  IADD3.X R29, PT, PT, RZ, R5, RZ, P1, !PT ;  /* 0x00000005ff1d7210 */ /* 0x000fe40000ffe4ff */
        /* <DEDUP_REMOVED lines=24> */
[C---:B------:R-:W-:Y:S02]  /*05c0*/  IMAD R7, R2.reuse, UR7, R7 ;  /* 0x0000000702077c24 */ /* 0x040fe4000f8e0207 */
[----:B--2---:R-:W-:Y:S01]  /*05d0*/  IMAD R3, R17, UR4, RZ ;  /* 0x0000000411037c24 */ /* 0x004fe2000f8e02ff */
[C---:B-----5:R-:W-:Y:S01]  /*05e0*/  LEA R30, P1, R2.reuse, UR10, 0x3 ;  /* 0x0000000a021e7c11 */ /* 0x060fe2000f8218ff */
[----:B------:R-:W-:Y:S02]  /*05f0*/  IMAD.IADD R25, R5, 0x1, R7 ;  /* 0x0000000105197824 */ /* 0x000fe400078e0207 */
[----:B------:R-:W-:Y:S01]  /*0600*/  IMAD.WIDE.U32 R26, R2, UR4, RZ ;  /* 0x00000004021a7c25 */ /* 0x000fe2000f8e00ff */
[----:B---3--:R-:W-:Y:S02]  /*0610*/  LEA R28, P0, R4, UR8, 0x3 ;  /* 0x00000008041c7c11 */ /* 0x008fe4000f8018ff */
[C---:B------:R-:W-:Y:S01]  /*0620*/  LEA.HI.X R24, R2.reuse, UR11, R17, 0x3, P1 ;  /* 0x0000000b02187c11 */ /* 0x040fe200088f1c11 */
[----:B------:R-:W-:Y:S01]  /*0630*/  IMAD R3, R2, UR5, R3 ;  /* 0x0000000502037c24 */ /* 0x000fe2000f8e0203 */
[----:B------:R-:W-:-:S03]  /*0640*/  LEA.HI.X R25, R4, UR9, R25, 0x3, P0 ;  /* 0x0000000904197c11 */ /* 0x000fc600080f1c19 */
[----:B------:R-:W-:-:S07]  /*0650*/  IMAD.IADD R27, R27, 0x1, R3 ;  /* 0x000000011b1b7824 */ /* 0x000fce00078e0203 */
.L_x_530:
[----:B------:R-:W-:Y:S01]  /*0660*/  IMAD.MOV.U32 R4, RZ, RZ, R30 ;  /* 0x000000ffff047224 */ /* 0x000fe200078e001e */
[----:B------:R-:W-:-:S05]  /*0670*/  MOV R5, R24 ;  /* 0x0000001800057202 */ /* 0x000fca0000000f00 */
        /* <DEDUP_REMOVED lines=19> */
[----:B-1----:R-:W-:Y:S02]  /*07b0*/  IMAD.U32 R4, RZ, RZ, UR4 ;  /* 0x00000004ff047e24 */ /* 0x002fe4000f8e00ff */
[----:B------:R-:W-:-:S02]  /*07c0*/  IMAD.U32 R5, RZ, RZ, UR5 ;  /* 0x00000005ff057e24 */ /* 0x000fc4000f8e00ff */
[----:B--2---:R-:W-:Y:S02]  /*07d0*/  IMAD.U32 R6, RZ, RZ, UR6 ;  /* 0x00000006ff067e24 */ /* 0x004fe4000f8e00ff */
[----:B------:R-:W-:Y:S02]  /*07e0*/  IMAD.U32 R7, RZ, RZ, UR7 ;  /* 0x00000007ff077e24 */ /* 0x000fe4000f8e00ff */
[----:B-----5:R-:W-:Y:S01]  /*07f0*/  IMAD.U32 R10, RZ, RZ, UR8 ;  /* 0x00000008ff0a7e24 */ /* 0x020fe2000f8e00ff */
[----:B------:R-:W-:-:S07]  /*0800*/  MOV R11, UR9 ;  /* 0x00000009000b7c02 */ /* 0x000fce0008000f00 */
[----:B------:R-:W-:-:S07]  /*0810*/  LEPC R20, `(.L_x_529) ;  /* 0x000000001014794e */ /* 0x000fce0000000000 */
[----:B0--34-:R-:W-:Y:S05]  /*0820*/  CALL.ABS.NOINC R14 ;  /* 0x000000000e007343 */ /* 0x019fea0003c00000 */
.L_x_529:
[----:B0---4-:R-:W-:Y:S05]  /*0830*/  BSYNC.RECONVERGENT B6 ;  /* 0x0000000000067941 */ /* 0x011fea0003800200 */
.L_x_528:
[----:B------:R-:W-:Y:S01]  /*0840*/  IMAD.MOV.U32 R10, RZ, RZ, R28 ;  /* 0x000000ffff0a7224 */ /* 0x000fe200078e001c */
[----:B------:R-:W-:Y:S01]  /*0850*/  R2UR UR5, R32 ;  /* 0x00000000200572ca */ /* 0x000fe200000e0000 */
[----:B------:R-:W-:Y:S01]  /*0860*/  IMAD.MOV.U32 R11, RZ, RZ, R25 ;  /* 0x000000ffff0b7224 */ /* 0x000fe200078e0019 */
[----:B------:R-:W-:-:S04]  /*0870*/  R2UR UR4, R31 ;  /* 0x000000001f0472ca */ /* 0x000fc800000e0000 */
[----:B------:R-:W2:Y:S01]  /*0880*/  LDG.E.64 R6, desc[UR36][R10.64] ;  /* 0x000000240a067981 */ /* 0x000ea2000c1e1b00 */
[----:B------:R-:W-:Y:S02]  /*0890*/  IMAD R3, R23, UR38, RZ ;  /* 0x0000002617037c24 */ /* 0x000fe4000f8e02ff */
[----:B------:R-:W-:-:S04]  /*08a0*/  IMAD.WIDE.U32 R4, R22, UR38, R26 ;  /* 0x0000002616047c25 */ /* 0x000fc8000f8e001a */
[----:B------:R-:W-:Y:S01]  /*08b0*/  IMAD R3, R22, UR39, R3 ;  /* 0x0000002716037c24 */ /* 0x000fe2000f8e0203 */
[----:B------:R-:W-:-:S04]  /*08c0*/  LEA R8, P0, R4, UR5, 0x3 ;  /* 0x0000000504087c11 */ /* 0x000fc8000f8018ff */
[----:B------:R-:W-:-:S04]  /*08d0*/  IADD3 R3, PT, PT, R5, R3, RZ ;  /* 0x0000000305037210 */ /* 0x000fc80007ffe0ff */
[----:B------:R-:W-:Y:S01]  /*08e0*/  LEA.HI.X R9, R4, UR4, R3, 0x3, P0 ;  /* 0x0000000404097c11 */ /* 0x000fe200080f1c03 */
[----:B--2---:R-:W-:-:S07]  /*08f0*/  DADD R6, -RZ, -R6 ;  /* 0x00000000ff067229 */ /* 0x004fce0000000906 */
[----:B------:R1:W-:Y:S04]  /*0900*/  STG.E.64 desc[UR36][R8.64], R6 ;  /* 0x0000000608007986 */ /* 0x0003e8000c101b24 */
.L_x_527:
[----:B0---4-:R-:W-:Y:S05]  /*0910*/  BSYNC.RECONVERGENT B7 ;  /* 0x0000000000077941 */ /* 0x011fea0003800200 */
.L_x_526:
        /* <DEDUP_REMOVED lines=15> */
.L_x_525:
[----:B0--34-:R-:W-:Y:S05]  /*0a10*/  BSYNC.RECONVERGENT B8 ;  /* 0x0000000000087941 */ /* 0x019fea0003800200 */
.L_x_524:
[----:B------:R-:W-:-:S04]  /*0a20*/  ISETP.GE.U32.AND P0, PT, R33, 0x3, PT ;  /* 0x000000032100780c */ /* 0x000fc80003f06070 */
[----:B------:R-:W-:-:S13]  /*0a30*/  ISETP.GE.U32.AND.EX P0, PT, R29, RZ, PT, P0 ;  /* 0x000000ff1d00720c */ /* 0x000fda0003f06100 */
[----:B------:R-:W-:Y:S05]  /*0a40*/  @!P0 EXIT ;  /* 0x000000000000894d */ /* 0x000fea0003800000 */
[----:B------:R-:W-:Y:S01]  /*0a50*/  BSSY.RECONVERGENT B8, `(.L_x_531) ;  /* 0x00000d8000087945 */ /* 0x000fe20003800200 */
[----:B------:R-:W-:Y:S01]  /*0a60*/  IMAD.SHL.U32 R29, R19, 0x8, RZ ;  /* 0x00000008131d7824 */ /* 0x000fe200078e00ff */
[----:B------:R-:W-:-:S07]  /*0a70*/  SHF.R.U32.HI R27, RZ, 0x1d, R19 ;  /* 0x0000001dff1b7819 */ /* 0x000fce0000011613 */
.L_x_548:
        /* <DEDUP_REMOVED lines=15> */
[----:B-1----:R-:W-:Y:S02]  /*0b70*/  IMAD.MOV.U32 R8, RZ, RZ, 0x1ad ;  /* 0x000001adff087424 */ /* 0x002fe400078e00ff */
        /* <DEDUP_REMOVED lines=13> */
.L_x_535:
[----:B------:R-:W-:Y:S05]  /*0c50*/  BSYNC.RECONVERGENT B6 ;  /* 0x0000000000067941 */ /* 0x000fea0003800200 */
.L_x_534:
[----:B------:R-:W-:Y:S02]  /*0c60*/  IMAD R3, R17, UR48, RZ ;  /* 0x0000003011037c24 */ /* 0x000fe4000f8e02ff */
[----:B------:R-:W-:-:S04]  /*0c70*/  IMAD.WIDE.U32 R4, R2, UR48, RZ ;  /* 0x0000003002047c25 */ /* 0x000fc8000f8e00ff */
[----:B------:R-:W-:Y:S01]  /*0c80*/  IMAD R3, R2, UR49, R3 ;  /* 0x0000003102037c24 */ /* 0x000fe2000f8e0203 */
[----:B-1----:R-:W-:-:S04]  /*0c90*/  LEA R6, P0, R4, UR54, 0x3 ;  /* 0x0000003604067c11 */ /* 0x002fc8000f8018ff */
[----:B------:R-:W-:-:S04]  /*0ca0*/  IADD3 R3, PT, PT, R5, R3, RZ ;  /* 0x0000000305037210 */ /* 0x000fc80007ffe0ff */
[----:B------:R-:W-:-:S05]  /*0cb0*/  LEA.HI.X R7, R4, UR55, R3, 0x3, P0 ;  /* 0x0000003704077c11 */ /* 0x000fca00080f1c03 */
[----:B------:R-:W2:Y:S01]  /*0cc0*/  LDG.E.64 R4, desc[UR36][R6.64] ;  /* 0x0000002406047981 */ /* 0x000ea2000c1e1b00 */
        /* <DEDUP_REMOVED lines=10> */
[----:B--2---:R-:W-:-:S07]  /*0d70*/  DADD R4, -RZ, -R4 ;  /* 0x00000000ff047229 */ /* 0x004fce0000000904 */
[----:B------:R0:W-:Y:S04]  /*0d80*/  STG.E.64 desc[UR36][R8.64], R4 ;  /* 0x0000000408007986 */ /* 0x0001e8000c101b24 */
.L_x_533:
[----:B------:R-:W-:Y:S05]  /*0d90*/  BSYNC.RECONVERGENT B7 ;  /* 0x0000000000077941 */ /* 0x000fea0003800200 */
.L_x_532:
        /* <DEDUP_REMOVED lines=18> */
[----:B01----:R-:W-:Y:S01]  /*0ec0*/  IMAD.MOV.U32 R8, RZ, RZ, 0x1ad ;  /* 0x000001adff087424 */ /* 0x003fe200078e00ff */
[----:B------:R-:W0:Y:S01]  /*0ed0*/  LDCU.64 UR6, c[0x4][0x2d0] ;  /* 0x01005a00ff0677ac */ /* 0x000e220008000a00 */
[----:B------:R-:W1:Y:S01]  /*0ee0*/  LDC.64 R2, c[0x4][R2] ;  /* 0x0100000002027b82 */ /* 0x000e620000000a00 */
[----:B------:R-:W-:Y:S01]  /*0ef0*/  IMAD.MOV.U32 R13, RZ, RZ, RZ ;  /* 0x000000ffff0d7224 */ /* 0x000fe200078e00ff */
[----:B------:R-:W3:Y:S01]  /*0f00*/  LDCU.64 UR8, c[0x4][0x130] ;  /* 0x01002600ff0877ac */ /* 0x000ee20008000a00 */
[----:B--2---:R-:W-:Y:S01]  /*0f10*/  IMAD.U32 R4, RZ, RZ, UR4 ;  /* 0x00000004ff047e24 */ /* 0x004fe2000f8e00ff */
[----:B------:R-:W-:Y:S01]  /*0f20*/  MOV R5, UR5 ;  /* 0x0000000500057c02 */ /* 0x000fe20008000f00 */
[----:B0-----:R-:W-:-:S02]  /*0f30*/  IMAD.U32 R6, RZ, RZ, UR6 ;  /* 0x00000006ff067e24 */ /* 0x001fc4000f8e00ff */
[----:B------:R-:W-:Y:S02]  /*0f40*/  IMAD.U32 R7, RZ, RZ, UR7 ;  /* 0x00000007ff077e24 */ /* 0x000fe4000f8e00ff */
[----:B---3--:R-:W-:Y:S02]  /*0f50*/  IMAD.U32 R10, RZ, RZ, UR8 ;  /* 0x00000008ff0a7e24 */ /* 0x008fe4000f8e00ff */
[----:B------:R-:W-:-:S07]  /*0f60*/  IMAD.U32 R11, RZ, RZ, UR9 ;  /* 0x00000009ff0b7e24 */ /* 0x000fce000f8e00ff */
[----:B------:R-:W-:-:S07]  /*0f70*/  LEPC R20, `(.L_x_539) ;  /* 0x000000001014794e */ /* 0x000fce0000000000 */
[----:B-1----:R-:W-:Y:S05]  /*0f80*/  CALL.ABS.NOINC R2 ;  /* 0x0000000002007343 */ /* 0x002fea0003c00000 */
.L_x_539:
[----:B------:R-:W-:Y:S05]  /*0f90*/  BSYNC.RECONVERGENT B6 ;  /* 0x0000000000067941 */ /* 0x000fea0003800200 */
.L_x_538:
[----:B0-----:R-:W-:Y:S02]  /*0fa0*/  IMAD R5, R26, UR48, RZ ;  /* 0x000000301a057c24 */ /* 0x001fe4000f8e02ff */
[----:B------:R-:W-:-:S04]  /*0fb0*/  IMAD.WIDE.U32 R2, R18, UR48, RZ ;  /* 0x0000003012027c25 */ /* 0x000fc8000f8e00ff */
[----:B------:R-:W-:Y:S01]  /*0fc0*/  IMAD R5, R18, UR49, R5 ;  /* 0x0000003112057c24 */ /* 0x000fe2000f8e0205 */
[----:B------:R-:W-:-:S03]  /*0fd0*/  LEA R4, P0, R2, UR54, 0x3 ;  /* 0x0000003602047c11 */ /* 0x000fc6000f8018ff */
[----:B------:R-:W-:-:S05]  /*0fe0*/  IMAD.IADD R3, R3, 0x1, R5 ;  /* 0x0000000103037824 */ /* 0x000fca00078e0205 */
[----:B------:R-:W-:-:S05]  /*0ff0*/  LEA.HI.X R5, R2, UR55, R3, 0x3, P0 ;  /* 0x0000003702057c11 */ /* 0x000fca00080f1c03 */
[----:B------:R-:W2:Y:S01]  /*1000*/  LDG.E.64 R2, desc[UR36][R4.64] ;  /* 0x0000002404027981 */ /* 0x000ea2000c1e1b00 */
[----:B-1----:R-:W-:Y:S02]  /*1010*/  IMAD R9, R26, UR44, RZ ;  /* 0x0000002c1a097c24 */ /* 0x002fe4000f8e02ff */
        /* <DEDUP_REMOVED lines=11> */
.L_x_537:
[----:B------:R-:W-:Y:S05]  /*10d0*/  BSYNC.RECONVERGENT B7 ;  /* 0x0000000000077941 */ /* 0x000fea0003800200 */
.L_x_536:
        /* <DEDUP_REMOVED lines=17> */
[----:B01----:R-:W-:Y:S02]  /*11f0*/  IMAD.MOV.U32 R8, RZ, RZ, 0x1ad ;  /* 0x000001adff087424 */ /* 0x003fe400078e00ff */
[----:B------:R-:W-:Y:S01]  /*1200*/  IMAD.MOV.U32 R12, RZ, RZ, 0x1 ;  /* 0x00000001ff0c7424 */ /* 0x000fe200078e00ff */
[----:B------:R-:W0:Y:S01]  /*1210*/  LDCU.64 UR6, c[0x4][0x2d0] ;  /* 0x01005a00ff0677ac */ /* 0x000e220008000a00 */
[----:B------:R-:W1:Y:S01]  /*1220*/  LDC.64 R2, c[0x4][R2] ;  /* 0x0100000002027b82 */ /* 0x000e620000000a00 */
[----:B------:R-:W-:Y:S01]  /*1230*/  IMAD.MOV.U32 R13, RZ, RZ, RZ ;  /* 0x000000ffff0d7224 */ /* 0x000fe200078e00ff */
[----:B------:R-:W3:Y:S01]  /*1240*/  LDCU.64 UR8, c[0x4][0x130] ;  /* 0x01002600ff0877ac */ /* 0x000ee20008000a00 */
[----:B--2---:R-:W-:Y:S02]  /*1250*/  IMAD.U32 R4, RZ, RZ, UR4 ;  /* 0x00000004ff047e24 */ /* 0x004fe4000f8e00ff */
[----:B------:R-:W-:-:S02]  /*1260*/  IMAD.U32 R5, RZ, RZ, UR5 ;  /* 0x00000005ff057e24 */ /* 0x000fc4000f8e00ff */
[----:B0-----:R-:W-:Y:S02]  /*1270*/  IMAD.U32 R6, RZ, RZ, UR6 ;  /* 0x00000006ff067e24 */ /* 0x001fe4000f8e00ff */
[----:B------:R-:W-:Y:S02]  /*1280*/  IMAD.U32 R7, RZ, RZ, UR7 ;  /* 0x00000007ff077e24 */ /* 0x000fe4000f8e00ff */
[----:B---3--:R-:W-:Y:S01]  /*1290*/  IMAD.U32 R10, RZ, RZ, UR8 ;  /* 0x00000008ff0a7e24 */ /* 0x008fe2000f8e00ff */
[----:B------:R-:W-:-:S07]  /*12a0*/  MOV R11, UR9 ;  /* 0x00000009000b7c02 */ /* 0x000fce0008000f00 */
[----:B------:R-:W-:-:S07]  /*12b0*/  LEPC R20, `(.L_x_543) ;  /* 0x000000001014794e */ /* 0x000fce0000000000 */
[----:B-1----:R-:W-:Y:S05]  /*12c0*/  CALL.ABS.NOINC R2 ;  /* 0x0000000002007343 */ /* 0x002fea0003c00000 */
.L_x_543:
[----:B------:R-:W-:Y:S05]  /*12d0*/  BSYNC.RECONVERGENT B6 ;  /* 0x0000000000067941 */ /* 0x000fea0003800200 */
.L_x_542:
[----:B0-----:R-:W-:Y:S02]  /*12e0*/  IMAD R5, R26, UR48, RZ ;  /* 0x000000301a057c24 */ /* 0x001fe4000f8e02ff */
[----:B--2---:R-:W-:-:S04]  /*12f0*/  IMAD.WIDE.U32 R2, R18, UR48, RZ ;  /* 0x0000003012027c25 */ /* 0x004fc8000f8e00ff */
        /* <DEDUP_REMOVED lines=15> */
[----:B--2---:R-:W-:-:S07]  /*13f0*/  DADD R2, -RZ, -R2 ;  /* 0x00000000ff027229 */ /* 0x004fce0000000902 */
[----:B------:R3:W-:Y:S04]  /*1400*/  STG.E.64 desc[UR36][R6.64], R2 ;  /* 0x0000000206007986 */ /* 0x0007e8000c101b24 */
.L_x_541:
[----:B------:R-:W-:Y:S05]  /*1410*/  BSYNC.RECONVERGENT B7 ;  /* 0x0000000000077941 */ /* 0x000fea0003800200 */
.L_x_540:
        /* <DEDUP_REMOVED lines=25> */
[----:B0-----:R-:W-:Y:S01]  /*15b0*/  IMAD.U32 R6, RZ, RZ, UR6 ;  /* 0x00000006ff067e24 */ /* 0x001fe2000f8e00ff */
[----:B------:R-:W-:Y:S01]  /*15c0*/  MOV R7, UR7 ;  /* 0x0000000700077c02 */ /* 0x000fe20008000f00 */
[----:B---3--:R-:W-:Y:S02]  /*15d0*/  IMAD.U32 R10, RZ, RZ, UR8 ;  /* 0x00000008ff0a7e24 */ /* 0x008fe4000f8e00ff */
[----:B------:R-:W-:-:S07]  /*15e0*/  IMAD.U32 R11, RZ, RZ, UR9 ;  /* 0x00000009ff0b7e24 */ /* 0x000fce000f8e00ff */
[----:B------:R-:W-:-:S07]  /*15f0*/  LEPC R20, `(.L_x_547) ;  /* 0x000000001014794e */ /* 0x000fce0000000000 */
[----:B-1----:R-:W-:Y:S05]  /*1600*/  CALL.ABS.NOINC R2 ;  /* 0x0000000002007343 */ /* 0x002fea0003c00000 */
.L_x_547:
[----:B------:R-:W-:Y:S05]  /*1610*/  BSYNC.RECONVERGENT B6 ;  /* 0x0000000000067941 */ /* 0x000fea0003800200 */
.L_x_546:
[----:B0-----:R-:W-:Y:S02]  /*1620*/  IMAD R5, R26, UR48, RZ ;  /* 0x000000301a057c24 */ /* 0x001fe4000f8e02ff */
[----:B--23--:R-:W-:-:S04]  /*1630*/  IMAD.WIDE.U32 R2, R18, UR48, RZ ;  /* 0x0000003012027c25 */ /* 0x00cfc8000f8e00ff */
[----:B------:R-:W-:Y:S01]  /*1640*/  IMAD R5, R18, UR49, R5 ;  /* 0x0000003112057c24 */ /* 0x000fe2000f8e0205 */
[----:B------:R-:W-:-:S04]  /*1650*/  LEA R4, P0, R2, UR54, 0x3 ;  /* 0x0000003602047c11 */ /* 0x000fc8000f8018ff */
[----:B------:R-:W-:-:S04]  /*1660*/  IADD3 R3, PT, PT, R3, R5, RZ ;  /* 0x0000000503037210 */ /* 0x000fc80007ffe0ff */
        /* <DEDUP_REMOVED lines=14> */
.L_x_545:
[----:B------:R-:W-:Y:S05]  /*1750*/  BSYNC.RECONVERGENT B7 ;  /* 0x0000000000077941 */ /* 0x000fea0003800200 */
.L_x_544:
        /* <DEDUP_REMOVED lines=8> */
.L_x_531:
[----:B------:R-:W-:Y:S05]  /*17e0*/  EXIT ;  /* 0x000000000000794d */ /* 0x000fea0003800000 */
.L_x_520:
        /* <DEDUP_REMOVED lines=35> */
.L_x_550:
[----:B------:R-:W-:-:S07]  /*1a20*/  MOV R0, 0x1a40 ;  /* 0x00001a4000007802 */ /* 0x000fce0000000f00 */
[----:B------:R-:W-:Y:S05]  /*1a30*/  CALL.REL.NOINC `($__internal_10_$__cuda_sm20_div_u64) ;  /* 0x0000001400647944 */ /* 0x000fea0003c00000 */
[----:B------:R-:W-:Y:S02]  /*1a40*/  IMAD.MOV.U32 R4, RZ, RZ, R3 ;  /* 0x000000ffff047224 */ /* 0x000fe400078e0003 */
[----:B------:R-:W-:-:S07]  /*1a50*/  IMAD.MOV.U32 R5, RZ, RZ, R6 ;  /* 0x000000ffff057224 */ /* 0x000fce00078e0006 */
.L_x_551:
[----:B------:R-:W-:Y:S05]  /*1a60*/  BSYNC.RECONVERGENT B0 ;  /* 0x0000000000007941 */ /* 0x000fea0003800200 */
.L_x_549:
        /* <DEDUP_REMOVED lines=28> */
[----:B------:R-:W-:Y:S01]  /*1c30*/  VIADD R35, R24, 0x1 ;  /* 0x0000000118237836 */ /* 0x000fe20000000000 */
[----:B------:R-:W-:Y:S01]  /*1c40*/  MOV R34, RZ ;  /* 0x000000ff00227202 */ /* 0x000fe20000000f00 */
[----:B------:R-:W2:Y:S03]  /*1c50*/  LDCU.64 UR4, c[0x0][0x3c0] ;  /* 0x00007800ff0477ac */ /* 0x000ea60008000a00 */
        /* <DEDUP_REMOVED lines=15> */
.L_x_558:
        /* <DEDUP_REMOVED lines=27> */
.L_x_557:
[----:B0-----:R-:W-:Y:S05]  /*1f00*/  BSYNC.RECONVERGENT B6 ;  /* 0x0000000000067941 */ /* 0x001fea0003800200 */
.L_x_556:
[----:B------:R-:W-:Y:S01]  /*1f10*/  R2UR UR7, R16 ;  /* 0x00000000100772ca */ /* 0x000fe200000e0000 */
[----:B------:R-:W2:Y:S01]  /*1f20*/  LDG.E.64 R6, desc[UR36][R30.64] ;  /* 0x000000241e067981 */ /* 0x000ea2000c1e1b00 */
[----:B------:R-:W-:Y:S02]  /*1f30*/  R2UR UR6, R18 ;  /* 0x00000000120672ca */ /* 0x000fe400000e0000 */
[----:B------:R-:W-:Y:S02]  /*1f40*/  R2UR UR5, R25 ;  /* 0x00000000190572ca */ /* 0x000fe400000e0000 */
[----:B------:R-:W-:-:S07]  /*1f50*/  R2UR UR4, R26 ;  /* 0x000000001a0472ca */ /* 0x000fce00000e0000 */
[----:B------:R-:W-:-:S04]  /*1f60*/  LEA R8, P0, R38, UR7, 0x3 ;  /* 0x0000000726087c11 */ /* 0x000fc8000f8018ff */
[----:B------:R-:W-:-:S06]  /*1f70*/  LEA.HI.X R9, R38, UR6, R39, 0x3, P0 ;  /* 0x0000000626097c11 */ /* 0x000fcc00080f1c27 */
[----:B------:R-:W2:Y:S01]  /*1f80*/  LDG.E.64 R8, desc[UR36][R8.64] ;  /* 0x0000002408087981 */ /* 0x000ea2000c1e1b00 */
[----:B------:R-:W-:Y:S02]  /*1f90*/  IMAD R3, R39, UR62, RZ ;  /* 0x0000003e27037c24 */ /* 0x000fe4000f8e02ff */
[----:B------:R-:W-:-:S04]  /*1fa0*/  IMAD.WIDE.U32 R4, R38, UR62, R32 ;  /* 0x0000003e26047c25 */ /* 0x000fc8000f8e0020 */
[----:B------:R-:W-:Y:S01]  /*1fb0*/  IMAD R3, R38, UR63, R3 ;  /* 0x0000003f26037c24 */ /* 0x000fe2000f8e0203 */
[----:B------:R-:W-:-:S04]  /*1fc0*/  LEA R10, P0, R4, UR5, 0x3 ;  /* 0x00000005040a7c11 */ /* 0x000fc8000f8018ff */
[----:B------:R-:W-:-:S04]  /*1fd0*/  IADD3 R3, PT, PT, R5, R3, RZ ;  /* 0x0000000305037210 */ /* 0x000fc80007ffe0ff */
[----:B------:R-:W-:Y:S01]  /*1fe0*/  LEA.HI.X R11, R4, UR4, R3, 0x3, P0 ;  /* 0x00000004040b7c11 */ /* 0x000fe200080f1c03 */
[----:B--2---:R-:W-:-:S07]  /*1ff0*/  DMUL R6, R8, -R6 ;  /* 0x8000000608067228 */ /* 0x004fce0000000000 */
[----:B------:R1:W-:Y:S04]  /*2000*/  STG.E.64 desc[UR36][R10.64], R6 ;  /* 0x000000060a007986 */ /* 0x0003e8000c101b24 */
.L_x_555:
[----:B0-----:R-:W-:Y:S05]  /*2010*/  BSYNC.RECONVERGENT B7 ;  /* 0x0000000000077941 */ /* 0x001fea0003800200 */
.L_x_554:
        /* <DEDUP_REMOVED lines=17> */
.L_x_553:
[----:B0-----:R-:W-:Y:S05]  /*2130*/  BSYNC.RECONVERGENT B8 ;  /* 0x0000000000087941 */ /* 0x001fea0003800200 */
.L_x_552:
[----:B------:R-:W-:-:S04]  /*2140*/  ISETP.GE.U32.AND P0, PT, R24, 0x3, PT ;  /* 0x000000031800780c */ /* 0x000fc80003f06070 */
[----:B------:R-:W-:-:S13]  /*2150*/  ISETP.GE.U32.AND.EX P0, PT, R27, RZ, PT, P0 ;  /* 0x000000ff1b00720c */ /* 0x000fda0003f06100 */
[----:B------:R-:W-:Y:S05]  /*2160*/  @!P0 EXIT ;  /* 0x000000000000894d */ /* 0x000fea0003800000 */
[----:B------:R-:W-:Y:S01]  /*2170*/  BSSY.RECONVERGENT B8, `(.L_x_559) ;  /* 0x00000e4000087945 */ /* 0x000fe20003800200 */
[----:B------:R-:W-:Y:S01]  /*2180*/  IMAD.SHL.U32 R33, R19, 0x8, RZ ;  /* 0x0000000813217824 */ /* 0x000fe200078e00ff */
[----:B------:R-:W-:-:S07]  /*2190*/  SHF.R.U32.HI R27, RZ, 0x1d, R19 ;  /* 0x0000001dff1b7819 */ /* 0x000fce0000011613 */
.L_x_576:
        /* <DEDUP_REMOVED lines=29> */
.L_x_563:
[----:B------:R-:W-:Y:S05]  /*2370*/  BSYNC.RECONVERGENT B6 ;  /* 0x0000000000067941 */ /* 0x000fea0003800200 */
.L_x_562:
[----:B------:R-:W-:Y:S01]  /*2380*/  IMAD R3, R17, UR48, RZ ;  /* 0x0000003011037c24 */ /* 0x000fe2000f8e02ff */
[----:B------:R-:W-:Y:S01]  /*2390*/  LEA R8, P0, R28, UR38, 0x3 ;  /* 0x000000261c087c11 */ /* 0x000fe2000f8018ff */
[----:B------:R-:W-:-:S03]  /*23a0*/  IMAD.WIDE.U32 R4, R2, UR48, RZ ;  /* 0x0000003002047c25 */ /* 0x000fc6000f8e00ff */
[----:B------:R-:W-:Y:S01]  /*23b0*/  LEA.HI.X R9, R28, UR39, R29, 0x3, P0 ;  /* 0x000000271c097c11 */ /* 0x000fe200080f1c1d */
[----:B------:R-:W-:Y:S01]  /*23c0*/  IMAD R3, R2, UR49, R3 ;  /* 0x0000003102037c24 */ /* 0x000fe2000f8e0203 */
[----:B-1----:R-:W-:-:S03]  /*23d0*/  LEA R6, P1, R4, UR40, 0x3 ;  /* 0x0000002804067c11 */ /* 0x002fc6000f8218ff */
[----:B------:R-:W-:-:S05]  /*23e0*/  IMAD.IADD R3, R5, 0x1, R3 ;  /* 0x0000000105037824 */ /* 0x000fca00078e0203 */
[----:B------:R-:W-:Y:S02]  /*23f0*/  LEA.HI.X R7, R4, UR41, R3, 0x3, P1 ;  /* 0x0000002904077c11 */ /* 0x000fe400088f1c03 */
[----:B------:R0:W2:Y:S04]  /*2400*/  LDG.E.64 R4, desc[UR36][R8.64] ;  /* 0x0000002408047981 */ /* 0x0000a8000c1e1b00 */
[----:B------:R-:W2:Y:S01]  /*2410*/  LDG.E.64 R6, desc[UR36][R6.64] ;  /* 0x0000002406067981 */ /* 0x000ea2000c1e1b00 */
        /* <DEDUP_REMOVED lines=8> */
[----:B0-----:R-:W-:-:S04]  /*24a0*/  LEA R8, P0, R28, UR50, 0x3 ;  /* 0x000000321c087c11 */ /* 0x001fc8000f8018ff */
[----:B------:R-:W-:Y:S01]  /*24b0*/  LEA.HI.X R9, R28, UR51, R3, 0x3, P0 ;  /* 0x000000331c097c11 */ /* 0x000fe200080f1c03 */
[----:B--2---:R-:W-:-:S07]  /*24c0*/  DMUL R4, R4, -R6 ;  /* 0x8000000604047228 */ /* 0x004fce0000000000 */
[----:B------:R0:W-:Y:S04]  /*24d0*/  STG.E.64 desc[UR36][R8.64], R4 ;  /* 0x0000000408007986 */ /* 0x0001e8000c101b24 */
.L_x_561:
[----:B------:R-:W-:Y:S05]  /*24e0*/  BSYNC.RECONVERGENT B7 ;  /* 0x0000000000077941 */ /* 0x000fea0003800200 */
.L_x_560:
        /* <DEDUP_REMOVED lines=18> */
[----:B0-----:R-:W-:Y:S01]  /*2610*/  IMAD.MOV.U32 R8, RZ, RZ, 0x1ad ;  /* 0x000001adff087424 */ /* 0x001fe200078e00ff */
[----:B------:R-:W1:Y:S01]  /*2620*/  LDCU.64 UR6, c[0x4][0x2d0] ;  /* 0x01005a00ff0677ac */ /* 0x000e620008000a00 */
[----:B------:R-:W0:Y:S01]  /*2630*/  LDC.64 R14, c[0x4][R14] ;  /* 0x010000000e0e7b82 */ /* 0x000e220000000a00 */
[----:B------:R-:W-:Y:S01]  /*2640*/  IMAD.MOV.U32 R12, RZ, RZ, 0x1 ;  /* 0x00000001ff0c7424 */ /* 0x000fe200078e00ff */
[----:B------:R-:W3:Y:S01]  /*2650*/  LDCU.64 UR8, c[0x4][0x130] ;  /* 0x01002600ff0877ac */ /* 0x000ee20008000a00 */
[----:B--2---:R-:W-:Y:S02]  /*2660*/  IMAD.U32 R4, RZ, RZ, UR4 ;  /* 0x00000004ff047e24 */ /* 0x004fe4000f8e00ff */
[----:B------:R-:W-:-:S02]  /*2670*/  IMAD.U32 R5, RZ, RZ, UR5 ;  /* 0x00000005ff057e24 */ /* 0x000fc4000f8e00ff */
[----:B-1----:R-:W-:Y:S01]  /*2680*/  IMAD.U32 R6, RZ, RZ, UR6 ;  /* 0x00000006ff067e24 */ /* 0x002fe2000f8e00ff */
[----:B------:R-:W-:Y:S01]  /*2690*/  MOV R7, UR7 ;  /* 0x0000000700077c02 */ /* 0x000fe20008000f00 */
[----:B---3--:R-:W-:Y:S02]  /*26a0*/  IMAD.U32 R10, RZ, RZ, UR8 ;  /* 0x00000008ff0a7e24 */ /* 0x008fe4000f8e00ff */
[----:B------:R-:W-:-:S07]  /*26b0*/  IMAD.U32 R11, RZ, RZ, UR9 ;  /* 0x00000009ff0b7e24 */ /* 0x000fce000f8e00ff */
[----:B------:R-:W-:-:S07]  /*26c0*/  LEPC R20, `(.L_x_567) ;  /* 0x000000001014794e */ /* 0x000fce0000000000 */
[----:B0-----:R-:W-:Y:S05]  /*26d0*/  CALL.ABS.NOINC R14 ;  /* 0x000000000e007343 */ /* 0x001fea0003c00000 */
.L_x_567:
[----:B------:R-:W-:Y:S05]  /*26e0*/  BSYNC.RECONVERGENT B6 ;  /* 0x0000000000067941 */ /* 0x000fea0003800200 */
.L_x_566:
[----:B------:R-:W-:Y:S01]  /*26f0*/  IMAD R3, R17, UR48, RZ ;  /* 0x0000003011037c24 */ /* 0x000fe2000f8e02ff */
[----:B0-----:R-:W-:Y:S01]  /*2700*/  LEA R8, P0, R28, UR38, 0x3 ;  /* 0x000000261c087c11 */ /* 0x001fe2000f8018ff */
        /* <DEDUP_REMOVED lines=20> */
.L_x_565:
[----:B------:R-:W-:Y:S05]  /*2850*/  BSYNC.RECONVERGENT B7 ;  /* 0x0000000000077941 */ /* 0x000fea0003800200 */
.L_x_564:
        /* <DEDUP_REMOVED lines=17> */
[----:B0-2---:R-:W-:Y:S02]  /*2970*/  IMAD.MOV.U32 R8, RZ, RZ, 0x1ad ;  /* 0x000001adff087424 */ /* 0x005fe400078e00ff */
[----:B------:R-:W-:Y:S01]  /*2980*/  IMAD.MOV.U32 R12, RZ, RZ, 0x1 ;  /* 0x00000001ff0c7424 */ /* 0x000fe200078e00ff */
[----:B------:R-:W1:Y:S01]  /*2990*/  LDCU.64 UR6, c[0x4][0x2d0] ;  /* 0x01005a00ff0677ac */ /* 0x000e620008000a00 */
[----:B------:R-:W0:Y:S01]  /*29a0*/  LDC.64 R14, c[0x4][R14] ;  /* 0x010000000e0e7b82 */ /* 0x000e220000000a00 */
[----:B------:R-:W-:Y:S01]  /*29b0*/  IMAD.MOV.U32 R13, RZ, RZ, RZ ;  /* 0x000000ffff0d7224 */ /* 0x000fe200078e00ff */
[----:B------:R-:W2:Y:S01]  /*29c0*/  LDCU.64 UR8, c[0x4][0x130] ;  /* 0x01002600ff0877ac */ /* 0x000ea20008000a00 */
[----:B---3--:R-:W-:Y:S02]  /*29d0*/  IMAD.U32 R4, RZ, RZ, UR4 ;  /* 0x00000004ff047e24 */ /* 0x008fe4000f8e00ff */
[----:B------:R-:W-:-:S02]  /*29e0*/  IMAD.U32 R5, RZ, RZ, UR5 ;  /* 0x00000005ff057e24 */ /* 0x000fc4000f8e00ff */
[----:B-1----:R-:W-:Y:S02]  /*29f0*/  IMAD.U32 R6, RZ, RZ, UR6 ;  /* 0x00000006ff067e24 */ /* 0x002fe4000f8e00ff */
[----:B------:R-:W-:Y:S01]  /*2a00*/  IMAD.U32 R7, RZ, RZ, UR7 ;  /* 0x00000007ff077e24 */ /* 0x000fe2000f8e00ff */
[----:B--2---:R-:W-:Y:S01]  /*2a10*/  MOV R10, UR8 ;  /* 0x00000008000a7c02 */ /* 0x004fe20008000f00 */
[----:B------:R-:W-:-:S07]  /*2a20*/  IMAD.U32 R11, RZ, RZ, UR9 ;  /* 0x00000009ff0b7e24 */ /* 0x000fce000f8e00ff */
[----:B------:R-:W-:-:S07]  /*2a30*/  LEPC R20, `(.L_x_571) ;  /* 0x000000001014794e */ /* 0x000fce0000000000 */
[----:B0-----:R-:W-:Y:S05]  /*2a40*/  CALL.ABS.NOINC R14 ;  /* 0x000000000e007343 */ /* 0x001fea0003c00000 */
.L_x_571:
[----:B------:R-:W-:Y:S05]  /*2a50*/  BSYNC.RECONVERGENT B6 ;  /* 0x0000000000067941 */ /* 0x000fea0003800200 */
.L_x_570:
[----:B------:R-:W-:Y:S01]  /*2a60*/  IMAD R3, R17, UR48, RZ ;  /* 0x0000003011037c24 */ /* 0x000fe2000f8e02ff */
[----:B0-2---:R-:W-:Y:S01]  /*2a70*/  LEA R8, P0, R28, UR38, 0x3 ;  /* 0x000000261c087c11 */ /* 0x005fe2000f8018ff */
[----:B------:R-:W-:-:S03]  /*2a80*/  IMAD.WIDE.U32 R4, R2, UR48, RZ ;  /* 0x0000003002047c25 */ /* 0x000fc6000f8e00ff */
[----:B------:R-:W-:Y:S01]  /*2a90*/  LEA.HI.X R9, R28, UR39, R29, 0x3, P0 ;  /* 0x000000271c097c11 */ /* 0x000fe200080f1c1d */
[----:B------:R-:W-:Y:S01]  /*2aa0*/  IMAD R3, R2, UR49, R3 ;  /* 0x0000003102037c24 */ /* 0x000fe2000f8e0203 */
[----:B-1----:R-:W-:-:S04]  /*2ab0*/  LEA R6, P1, R4, UR40, 0x3 ;  /* 0x0000002804067c11 */ /* 0x002fc8000f8218ff */
[----:B------:R-:W-:-:S04]  /*2ac0*/  IADD3 R3, PT, PT, R5, R3, RZ ;  /* 0x0000000305037210 */ /* 0x000fc80007ffe0ff */
        /* <DEDUP_REMOVED lines=15> */
.L_x_569:
[----:B------:R-:W-:Y:S05]  /*2bc0*/  BSYNC.RECONVERGENT B7 ;  /* 0x0000000000077941 */ /* 0x000fea0003800200 */
.L_x_568:
        /* <DEDUP_REMOVED lines=17> */
[----:B0-23--:R-:W-:Y:S02]  /*2ce0*/  IMAD.MOV.U32 R8, RZ, RZ, 0x1ad ;  /* 0x000001adff087424 */ /* 0x00dfe400078e00ff */
[----:B------:R-:W-:Y:S01]  /*2cf0*/  IMAD.MOV.U32 R12, RZ, RZ, 0x1 ;  /* 0x00000001ff0c7424 */ /* 0x000fe200078e00ff */
[----:B------:R-:W1:Y:S01]  /*2d00*/  LDCU.64 UR6, c[0x4][0x2d0] ;  /* 0x01005a00ff0677ac */ /* 0x000e620008000a00 */
[----:B------:R-:W0:Y:S01]  /*2d10*/  LDC.64 R2, c[0x4][R2] ;  /* 0x0100000002027b82 */ /* 0x000e220000000a00 */
[----:B------:R-:W-:Y:S01]  /*2d20*/  IMAD.MOV.U32 R13, RZ, RZ, RZ ;  /* 0x000000ffff0d7224 */ /* 0x000fe200078e00ff */
[----:B------:R-:W2:Y:S01]  /*2d30*/  LDCU.64 UR8, c[0x4][0x130] ;  /* 0x01002600ff0877ac */ /* 0x000ea20008000a00 */
[----:B----4-:R-:W-:Y:S01]  /*2d40*/  MOV R4, UR4 ;  /* 0x0000000400047c02 */ /* 0x010fe20008000f00 */
[----:B------:R-:W-:-:S02]  /*2d50*/  IMAD.U32 R5, RZ, RZ, UR5 ;  /* 0x00000005ff057e24 */ /* 0x000fc4000f8e00ff */
[----:B-1----:R-:W-:Y:S02]  /*2d60*/  IMAD.U32 R6, RZ, RZ, UR6 ;  /* 0x00000006ff067e24 */ /* 0x002fe4000f8e00ff */
[----:B------:R-:W-:Y:S02]  /*2d70*/  IMAD.U32 R7, RZ, RZ, UR7 ;  /* 0x00000007ff077e24 */ /* 0x000fe4000f8e00ff */
[----:B--2---:R-:W-:Y:S01]  /*2d80*/  IMAD.U32 R10, RZ, RZ, UR8 ;  /* 0x00000008ff0a7e24 */ /* 0x004fe2000f8e00ff */
[----:B------:R-:W-:-:S07]  /*2d90*/  MOV R11, UR9 ;  /* 0x00000009000b7c02 */ /* 0x000fce0008000f00 */
[----:B------:R-:W-:-:S07]  /*2da0*/  LEPC R20, `(.L_x_575) ;  /* 0x000000001014794e */ /* 0x000fce0000000000 */
[----:B0-----:R-:W-:Y:S05]  /*2db0*/  CALL.ABS.NOINC R2 ;  /* 0x0000000002007343 */ /* 0x001fea0003c00000 */
.L_x_575:
[----:B------:R-:W-:Y:S05]  /*2dc0*/  BSYNC.RECONVERGENT B6 ;  /* 0x0000000000067941 */ /* 0x000fea0003800200 */
.L_x_574:
[----:B0-23--:R-:W-:Y:S01]  /*2dd0*/  IMAD R5, R17, UR48, RZ ;  /* 0x0000003011057c24 */ /* 0x00dfe2000f8e02ff */
[----:B------:R-:W-:Y:S01]  /*2de0*/  LEA R8, P0, R28, UR38, 0x3 ;  /* 0x000000261c087c11 */ /* 0x000fe2000f8018ff */
[----:B------:R-:W-:-:S03]  /*2df0*/  IMAD.WIDE.U32 R2, R24, UR48, RZ ;  /* 0x0000003018027c25 */ /* 0x000fc6000f8e00ff */
[----:B------:R-:W-:Y:S01]  /*2e00*/  LEA.HI.X R9, R28, UR39, R29, 0x3, P0 ;  /* 0x000000271c097c11 */ /* 0x000fe200080f1c1d */
[----:B------:R-:W-:Y:S01]  /*2e10*/  IMAD R5, R24, UR49, R5 ;  /* 0x0000003118057c24 */ /* 0x000fe2000f8e0205 */
[----:B------:R-:W-:-:S03]  /*2e20*/  LEA R4, P1, R2, UR40, 0x3 ;  /* 0x0000002802047c11 */ /* 0x000fc6000f8218ff */
[----:B------:R-:W-:-:S05]  /*2e30*/  IMAD.IADD R3, R3, 0x1, R5 ;  /* 0x0000000103037824 */ /* 0x000fca00078e0205 */
[----:B------:R-:W-:Y:S02]  /*2e40*/  LEA.HI.X R5, R2, UR41, R3, 0x3, P1 ;  /* 0x0000002902057c11 */ /* 0x000fe400088f1c03 */
[----:B------:R-:W2:Y:S04]  /*2e50*/  LDG.E.64 R2, desc[UR36][R8.64] ;  /* 0x0000002408027981 */ /* 0x000ea8000c1e1b00 */
[----:B------:R-:W2:Y:S01]  /*2e60*/  LDG.E.64 R4, desc[UR36][R4.64] ;  /* 0x0000002404047981 */ /* 0x000ea2000c1e1b00 */
[----:B-1----:R-:W-:Y:S02]  /*2e70*/  IMAD R11, R17, UR44, RZ ;  /* 0x0000002c110b7c24 */ /* 0x002fe4000f8e02ff */
        /* <DEDUP_REMOVED lines=9> */
[----:B--2---:R-:W-:-:S07]  /*2f10*/  DMUL R2, R2, -R4 ;  /* 0x8000000402027228 */ /* 0x004fce0000000000 */
[----:B------:R4:W-:Y:S04]  /*2f20*/  STG.E.64 desc[UR36][R6.64], R2 ;  /* 0x0000000206007986 */ /* 0x0009e8000c101b24 */
.L_x_573:
[----:B------:R-:W-:Y:S05]  /*2f30*/  BSYNC.RECONVERGENT B7 ;  /* 0x0000000000077941 */ /* 0x000fea0003800200 */
.L_x_572:
        /* <DEDUP_REMOVED lines=8> */
.L_x_559:
[----:B------:R-:W-:Y:S05]  /*2fc0*/  EXIT ;  /* 0x000000000000794d */ /* 0x000fea0003800000 */
        .weak           $__internal_10_$__cuda_sm20_div_u64
        .type           $__internal_10_$__cuda_sm20_div_u64,@function
        .size           $__internal_10_$__cuda_sm20_div_u64,(.L_x_11193 - $__internal_10_$__cuda_sm20_div_u64)
$__internal_10_$__cuda_sm20_div_u64:
[----:B------:R-:W-:Y:S02]  /*2fd0*/  IMAD.U32 R11, RZ, RZ, UR4 ;  /* 0x00000004ff0b7e24 */ /* 0x000fe4000f8e00ff */
[----:B------:R-:W-:-:S04]  /*2fe0*/  IMAD.MOV.U32 R10, RZ, RZ, R19 ;  /* 0x000000ffff0a7224 */ /* 0x000fc800078e0013 */
[----:B------:R-:W0:Y:S08]  /*2ff0*/  I2F.U64.RP R5, R10 ;  /* 0x0000000a00057312 */ /* 0x000e300000309000 */
[----:B0-----:R-:W0:Y:S02]  /*3000*/  MUFU.RCP R5, R5 ;  /* 0x0000000500057308 */ /* 0x001e240000001000 */
[----:B0-----:R-:W-:-:S06]  /*3010*/  IADD3 R6, PT, PT, R5, 0x1ffffffe, RZ ;  /* 0x1ffffffe05067810 */ /* 0x001fcc0007ffe0ff */
        /* <DEDUP_REMOVED lines=11> */
[----:B------:R-:W-:-:S04]  /*30d0*/  IMAD.HI.U32 R8, P1, R7, R13, R8 ;  /* 0x0000000d07087227 */ /* 0x000fc80007820008 */
[----:B------:R-:W-:Y:S01]  /*30e0*/  IMAD.X R5, R5, 0x1, R7, P0 ;  /* 0x0000000105057824 */ /* 0x000fe200000e0607 */
        /* <DEDUP_REMOVED lines=13> */
[----:B------:R-:W-:Y:S01]  /*31c0*/  IMAD.MOV.U32 R7, RZ, RZ, RZ ;  /* 0x000000ffff077224 */ /* 0x000fe200078e00ff */
[----:B------:R-:W-:Y:S01]  /*31d0*/  IADD3.X R5, PT, PT, R6, R5, RZ, P0, !PT ;  /* 0x0000000506057210 */ /* 0x000fe200007fe4ff */
[----:B------:R-:W-:-:S03]  /*31e0*/  IMAD.HI.U32 R6, R9, R3, RZ ;  /* 0x0000000309067227 */ /* 0x000fc600078e00ff */
[----:B------:R-:W-:Y:S01]  /*31f0*/  IADD3.X R5, PT, PT, RZ, RZ, R5, P2, P1 ;  /* 0x000000ffff057210 */ /* 0x000fe200017e2405 */
[----:B------:R-:W-:-:S04]  /*3200*/  IMAD.WIDE.U32 R6, R9, R4, R6 ;  /* 0x0000000409067225 */ /* 0x000fc800078e0006 */
[C---:B------:R-:W-:Y:S02]  /*3210*/  IMAD R9, R5.reuse, R4, RZ ;  /* 0x0000000405097224 */ /* 0x040fe400078e02ff */
[----:B------:R-:W-:-:S04]  /*3220*/  IMAD.HI.U32 R6, P0, R5, R3, R6 ;  /* 0x0000000305067227 */ /* 0x000fc80007800006 */
[----:B------:R-:W-:Y:S01]  /*3230*/  IMAD.HI.U32 R5, R5, R4, RZ ;  /* 0x0000000405057227 */ /* 0x000fe200078e00ff */
[----:B------:R-:W-:-:S03]  /*3240*/  IADD3 R8, P1, PT, R9, R6, RZ ;  /* 0x0000000609087210 */ /* 0x000fc60007f3e0ff */
[----:B------:R-:W-:Y:S02]  /*3250*/  IMAD.X R5, RZ, RZ, R5, P0 ;  /* 0x000000ffff057224 */ /* 0x000fe400000e0605 */
        /* <DEDUP_REMOVED lines=8> */
[----:B------:R-:W-:Y:S02]  /*32e0*/  IADD3 R4, P1, PT, -R19, R12, RZ ;  /* 0x0000000c13047210 */ /* 0x000fe40007f3e1ff */
[----:B------:R-:W-:Y:S02]  /*32f0*/  IADD3.X R5, PT, PT, RZ, R10, RZ, P2, !PT ;  /* 0x0000000aff057210 */ /* 0x000fe400017fe4ff */
[C---:B------:R-:W-:Y:S02]  /*3300*/  ISETP.GE.U32.AND.EX P0, PT, R7.reuse, UR4, PT, P0 ;  /* 0x0000000407007c0c */ /* 0x040fe4000bf06100 */
[----:B------:R-:W-:Y:S02]  /*3310*/  IADD3.X R6, PT, PT, R7, ~UR4, RZ, P1, !PT ;  /* 0x8000000407067c10 */ /* 0x000fe40008ffe4ff */
[----:B------:R-:W-:Y:S02]  /*3320*/  SEL R4, R4, R12, P0 ;  /* 0x0000000c04047207 */ /* 0x000fe40000000000 */
[----:B------:R-:W-:-:S02]  /*3330*/  SEL R8, R3, R8, P0 ;  /* 0x0000000803087207 */ /* 0x000fc40000000000 */
[----:B------:R-:W-:Y:S02]  /*3340*/  SEL R6, R6, R7, P0 ;  /* 0x0000000706067207 */ /* 0x000fe40000000000 */
[----:B------:R-:W-:Y:S02]  /*3350*/  SEL R5, R5, R10, P0 ;  /* 0x0000000a05057207 */ /* 0x000fe40000000000 */
[----:B------:R-:W-:Y:S01]  /*3360*/  ISETP.GE.U32.AND P0, PT, R4, R19, PT ;  /* 0x000000130400720c */ /* 0x000fe20003f06070 */
[----:B------:R-:W-:Y:S01]  /*3370*/  IMAD.MOV.U32 R4, RZ, RZ, R0 ;  /* 0x000000ffff047224 */ /* 0x000fe200078e0000 */
[----:B------:R-:W-:Y:S02]  /*3380*/  IADD3 R3, P2, PT, R8, 0x1, RZ ;  /* 0x0000000108037810 */ /* 0x000fe40007f5e0ff */
[----:B------:R-:W-:Y:S02]  /*3390*/  ISETP.GE.U32.AND.EX P0, PT, R6, UR4, PT, P0 ;  /* 0x0000000406007c0c */ /* 0x000fe4000bf06100 */
[----:B------:R-:W-:Y:S01]  /*33a0*/  ISETP.NE.U32.AND P1, PT, R19, RZ, PT ;  /* 0x000000ff1300720c */ /* 0x000fe20003f25070 */
[----:B------:R-:W-:Y:S01]  /*33b0*/  IMAD.X R6, RZ, RZ, R5, P2 ;  /* 0x000000ffff067224 */ /* 0x000fe200010e0605 */
[----:B------:R-:W-:-:S02]  /*33c0*/  SEL R3, R3, R8, P0 ;  /* 0x0000000803037207 */ /* 0x000fc40000000000 */
[----:B------:R-:W-:Y:S02]  /*33d0*/  ISETP.NE.AND.EX P1, PT, RZ, UR4, PT, P1 ;  /* 0x00000004ff007c0c */ /* 0x000fe4000bf25310 */
[----:B------:R-:W-:Y:S01]  /*33e0*/  SEL R6, R6, R5, P0 ;  /* 0x0000000506067207 */ /* 0x000fe20000000000 */
[----:B------:R-:W-:Y:S01]  /*33f0*/  IMAD.MOV.U32 R5, RZ, RZ, 0x0 ;  /* 0x00000000ff057424 */ /* 0x000fe200078e00ff */
[----:B------:R-:W-:Y:S02]  /*3400*/  SEL R3, R3, 0xffffffff, P1 ;  /* 0xffffffff03037807 */ /* 0x000fe40000800000 */
[----:B------:R-:W-:Y:S01]  /*3410*/  SEL R6, R6, 0xffffffff, P1 ;  /* 0xffffffff06067807 */ /* 0x000fe20000800000 */
[----:B------:R-:W-:Y:S06]  /*3420*/  RET.REL.NODEC R4 `(_ZN2at6native39_GLOBAL__N__cee6930f_7_Loss_cu_5b0651e139nll_loss_backward_no_reduce_cuda_kernelIdlEEviPKT0_NS_27GenericPackedTensorAccessorIKT_Lm1ENS_16DefaultPtrTraitsElEENS6_IS7_Lm2ES9_lEEPS8_ll) ;  /* 0xffffffc804f47950 */ /* 0x000fec0003c3ffff */
.L_x_577:
        /* <DEDUP_REMOVED lines=13> */
.L_x_11193:


//--------------------- .text._ZN2at6native39_GLOBAL__N__cee6930f_7_Loss_cu_5b0651e139nll_loss_backward_no_reduce_cuda_kernelIdhEEviPKT0_NS_27GenericPackedTensorAccessorIKT_Lm1ENS_16DefaultPtrTraitsElEENS6_IS7_Lm2ES9_lEEPS8_ll --------------------------
	.section	.text._ZN2at6native39_GLOBAL__N__cee6930f_7_Loss_cu_5b0651e139nll_loss_backward_no_reduce_cuda_kernelIdhEEviPKT0_NS_27GenericPackedTensorAccessorIKT_Lm1ENS_16DefaultPtrTraitsElEENS6_IS7_Lm2ES9_lEEPS8_ll,"ax",@progbits
	.align	128
.text._ZN2at6native39_GLOBAL__N__cee6930f_7_Loss_cu_5b0651e139nll_loss_backward_no_reduce_cuda_kernelIdhEEviPKT0_NS_27GenericPackedTensorAccessorIKT_Lm1ENS_16DefaultPtrTraitsElEENS6_IS7_Lm2ES9_lEEPS8_ll:
        .type           _ZN2at6native39_GLOBAL__N__cee6930f_7_Loss_cu_5b0651e139nll_loss_backward_no_reduce_cuda_kernelIdhEEviPKT0_NS_27GenericPackedTensorAccessorIKT_Lm1ENS_16DefaultPtrTraitsElEENS6_IS7_Lm2ES9_lEEPS8_ll,@function
        .size           _ZN2at6native39_GLOBAL__N__cee6930f_7_Loss_cu_5b0651e139nll_loss_backward_no_reduce_cuda_kernelIdhEEviPKT0_NS_27GenericPackedTensorAccessorIKT_Lm1ENS_16DefaultPtrTraitsElEENS6_IS7_Lm2ES9_lEEPS8_ll,(.L_x_11195 - _ZN2at6native39_GLOBAL__N__cee6930f_7_Loss_cu_5b0651e139nll_loss_backward_no_reduce_cuda_kernelIdhEEviPKT0_NS_27GenericPackedTensorAccessorIKT_Lm1ENS_16DefaultPtrTraitsElEENS6_IS7_Lm2ES9_lEEPS8_ll)
        .other          _ZN2at6native39_GLOBAL__N__cee6930f_7_Loss_cu_5b0651e139nll_loss_backward_no_reduce_cuda_kernelIdhEEviPKT0_NS_27GenericPackedTensorAccessorIKT_Lm1ENS_16DefaultPtrTraitsElEENS6_IS7_Lm2ES9_lEEPS8_ll,@"STO_CUDA_ENTRY STV_DEFAULT"
_ZN2at6native39_GLOBAL__N__cee6930f_7_Loss_cu_5b0651e139nll_loss_backward_no_reduce_cuda_kernelIdhEEviPKT0_NS_27GenericPackedTensorAccessorIKT_Lm1ENS_16DefaultPtrTraitsElEENS6_IS7_Lm2ES9_lEEPS8_ll:
        /* <DEDUP_REMOVED lines=55> */
.L_x_580:
[----:B------:R-:W-:Y:S01]  /*0370*/  IMAD.MOV.U32 R2, RZ, RZ, R6 ;  /* 0x000000ffff027224 */ /* 0x000fe200078e0006 */
[----:B------:R-:W-:-:S07]  /*0380*/  MOV R0, 0x3a0 ;  /* 0x000003a000007802 */ /* 0x000fce0000000f00 */
[----:B------:R-:W-:Y:S05]  /*0390*/  CALL.REL.NOINC `($__internal_11_$__cuda_sm20_div_u64) ;  /* 0x0000002800547944 */ /* 0x000fea0003c00000 */
[----:B------:R-:W-:Y:S02]  /*03a0*/  IMAD.MOV.U32 R2, RZ, RZ, R28 ;  /* 0x000000ffff027224 */ /* 0x000fe400078e001c */
[----:B------:R-:W-:-:S07]  /*03b0*/  IMAD.MOV.U32 R3, RZ, RZ, R29 ;  /* 0x000000ffff037224 */ /* 0x000fce00078e001d */
.L_x_581:
[----:B------:R-:W-:Y:S05]  /*03c0*/  BSYNC.RECONVERGENT B0 ;  /* 0x0000000000007941 */ /* 0x000fea0003800200 */
.L_x_579:
        /* <DEDUP_REMOVED lines=11> */
[----:B0-----:R-:W-:Y:S01]  /*0480*/  MOV R33, UR4 ;  /* 0x0000000400217c02 */ /* 0x001fe20008000f00 */
[----:B------:R-:W-:Y:S01]  /*0490*/  IMAD.U32 R32, RZ, RZ, UR5 ;  /* 0x00000005ff207e24 */ /* 0x000fe2000f8e00ff */
[----:B------:R-:W0:Y:S01]  /*04a0*/  LDCU.64 UR38, c[0x0][0x390] ;  /* 0x00007200ff2677ac */ /* 0x000e220008000a00 */
        /* <DEDUP_REMOVED lines=13> */
[----:B-1----:R-:W-:Y:S02]  /*0580*/  IMAD R7, R19, UR6, RZ ;  /* 0x0000000613077c24 */ /* 0x002fe4000f8e02ff */
[----:B------:R-:W-:-:S04]  /*0590*/  IMAD.WIDE.U32 R2, R18, UR6, RZ ;  /* 0x0000000612027c25 */ /* 0x000fc8000f8e00ff */
[----:B--2---:R-:W-:Y:S02]  /*05a0*/  IMAD R5, R19, UR4, RZ ;  /* 0x0000000413057c24 */ /* 0x004fe4000f8e02ff */
[----:B------:R-:W-:Y:S01]  /*05b0*/  IMAD.WIDE.U32 R22, R17, UR6, RZ ;  /* 0x0000000611167c25 */ /* 0x000fe2000f8e00ff */
[----:B-----5:R-:W-:-:S03]  /*05c0*/  LEA R26, P0, R2, UR8, 0x3 ;  /* 0x00000008021a7c11 */ /* 0x020fc6000f8018ff */
[C---:B------:R-:W-:Y:S02]  /*05d0*/  IMAD R27, R18.reuse, UR7, R7 ;  /* 0x00000007121b7c24 */ /* 0x040fe4000f8e0207 */
[C---:B------:R-:W-:Y:S02]  /*05e0*/  IMAD R7, R18.reuse, UR5, R5 ;  /* 0x0000000512077c24 */ /* 0x040fe4000f8e0205 */
[----:B------:R-:W-:-:S04]  /*05f0*/  IMAD.WIDE.U32 R28, R18, UR4, RZ ;  /* 0x00000004121c7c25 */ /* 0x000fc8000f8e00ff */
[----:B------:R-:W-:Y:S01]  /*0600*/  IMAD R5, R17, UR7, R23 ;  /* 0x0000000711057c24 */ /* 0x000fe2000f8e0217 */
[----:B------:R-:W-:Y:S01]  /*0610*/  IADD3 R29, PT, PT, R29, R7, RZ ;  /* 0x000000071d1d7210 */ /* 0x000fe20007ffe0ff */
[----:B------:R-:W-:-:S03]  /*0620*/  IMAD.IADD R27, R3, 0x1, R27 ;  /* 0x00000001031b7824 */ /* 0x000fc600078e021b */
[----:B------:R-:W-:Y:S02]  /*0630*/  SHF.L.U64.HI R16, R22, 0x3, R5 ;  /* 0x0000000316107819 */ /* 0x000fe40000010205 */
[----:B------:R-:W-:-:S07]  /*0640*/  LEA.HI.X R27, R2, UR9, R27, 0x3, P0 ;  /* 0x00000009021b7c11 */ /* 0x000fce00080f1c1b */
.L_x_588:
[----:B------:R-:W-:Y:S02]  /*0650*/  R2UR UR5, R33 ;  /* 0x00000000210572ca */ /* 0x000fe400000e0000 */
[----:B------:R-:W-:-:S11]  /*0660*/  R2UR UR4, R32 ;  /* 0x00000000200472ca */ /* 0x000fd600000e0000 */
[----:B-1----:R-:W-:-:S04]  /*0670*/  IADD3 R2, P0, PT, R18, UR5, RZ ;  /* 0x0000000512027c10 */ /* 0x002fc8000ff1e0ff */
        /* <DEDUP_REMOVED lines=11> */
[----:B---3--:R-:W-:Y:S01]  /*0730*/  ISETP.GE.U32.AND P0, PT, R2, UR42, PT ;  /* 0x0000002a02007c0c */ /* 0x008fe2000bf06070 */
[----:B------:R-:W-:Y:S03]  /*0740*/  BSSY.RECONVERGENT B6, `(.L_x_586) ;  /* 0x0000013000067945 */ /* 0x000fe60003800200 */
[----:B------:R-:W-:-:S13]  /*0750*/  ISETP.GE.AND.EX P0, PT, RZ, UR43, PT, P0 ;  /* 0x0000002bff007c0c */ /* 0x000fda000bf06300 */
[----:B------:R-:W-:Y:S05]  /*0760*/  @!P0 BRA `(.L_x_587) ;  /* 0x0000000000408947 */ /* 0x000fea0003800000 */
[----:B------:R-:W-:Y:S01]  /*0770*/  MOV R14, 0x0 ;  /* 0x00000000000e7802 */ /* 0x000fe20000000f00 */
[----:B------:R-:W1:Y:S01]  /*0780*/  LDCU.64 UR4, c[0x4][0x2c8] ;  /* 0x01005900ff0477ac */ /* 0x000e620008000a00 */
[----:B------:R-:W-:Y:S02]  /*0790*/  HFMA2 R13, -RZ, RZ, 0, 0 ;  /* 0x00000000ff0d7431 */ /* 0x000fe400000001ff */
[----:B------:R-:W-:Y:S01]  /*07a0*/  IMAD.MOV.U32 R8, RZ, RZ, 0x1ad ;  /* 0x000001adff087424 */ /* 0x000fe200078e00ff */
[----:B------:R-:W2:Y:S01]  /*07b0*/  LDCU.64 UR6, c[0x4][0x2d0] ;  /* 0x01005a00ff0677ac */ /* 0x000ea20008000a00 */
[----:B------:R-:W3:Y:S01]  /*07c0*/  LDC.64 R14, c[0x4][R14] ;  /* 0x010000000e0e7b82 */ /* 0x000ee20000000a00 */
[----:B------:R-:W-:Y:S01]  /*07d0*/  IMAD.MOV.U32 R12, RZ, RZ, 0x1 ;  /* 0x00000001ff0c7424 */ /* 0x000fe200078e00ff */
[----:B------:R-:W5:Y:S01]  /*07e0*/  LDCU.64 UR8, c[0x4][0x128] ;  /* 0x01002500ff0877ac */ /* 0x000f620008000a00 */
[----:B-1----:R-:W-:Y:S02]  /*07f0*/  IMAD.U32 R4, RZ, RZ, UR4 ;  /* 0x00000004ff047e24 */ /* 0x002fe4000f8e00ff */
[----:B------:R-:W-:-:S02]  /*0800*/  IMAD.U32 R5, RZ, RZ, UR5 ;  /* 0x00000005ff057e24 */ /* 0x000fc4000f8e00ff */
[----:B--2---:R-:W-:Y:S01]  /*0810*/  IMAD.U32 R6, RZ, RZ, UR6 ;  /* 0x00000006ff067e24 */ /* 0x004fe2000f8e00ff */
[----:B------:R-:W-:Y:S01]  /*0820*/  MOV R7, UR7 ;  /* 0x0000000700077c02 */ /* 0x000fe20008000f00 */
[----:B-----5:R-:W-:Y:S02]  /*0830*/  IMAD.U32 R10, RZ, RZ, UR8 ;  /* 0x00000008ff0a7e24 */ /* 0x020fe4000f8e00ff */
[----:B------:R-:W-:-:S07]  /*0840*/  IMAD.U32 R11, RZ, RZ, UR9 ;  /* 0x00000009ff0b7e24 */ /* 0x000fce000f8e00ff */
[----:B------:R-:W-:-:S07]  /*0850*/  LEPC R20, `(.L_x_587) ;  /* 0x000000001014794e */ /* 0x000fce0000000000 */
[----:B0--34-:R-:W-:Y:S05]  /*0860*/  CALL.ABS.NOINC R14 ;  /* 0x000000000e007343 */ /* 0x019fea0003c00000 */
.L_x_587:
[----:B0---4-:R-:W-:Y:S05]  /*0870*/  BSYNC.RECONVERGENT B6 ;  /* 0x0000000000067941 */ /* 0x011fea0003800200 */
.L_x_586:
[----:B------:R-:W2:Y:S01]  /*0880*/  LDG.E.64 R6, desc[UR36][R26.64] ;  /* 0x000000241a067981 */ /* 0x000ea2000c1e1b00 */
[----:B------:R-:W-:-:S04]  /*0890*/  IMAD.WIDE.U32 R4, R2, UR60, R28 ;  /* 0x0000003c02047c25 */ /* 0x000fc8000f8e001c */
[----:B------:R-:W-:Y:S01]  /*08a0*/  IMAD R3, R2, UR61, R5 ;  /* 0x0000003d02037c24 */ /* 0x000fe2000f8e0205 */
[----:B------:R-:W-:-:S04]  /*08b0*/  LEA R2, P0, R4, UR62, 0x3 ;  /* 0x0000003e04027c11 */ /* 0x000fc8000f8018ff */
[----:B------:R-:W-:Y:S01]  /*08c0*/  LEA.HI.X R3, R4, UR63, R3, 0x3, P0 ;  /* 0x0000003f04037c11 */ /* 0x000fe200080f1c03 */
[----:B--2---:R-:W-:-:S07]  /*08d0*/  DADD R6, -RZ, -R6 ;  /* 0x00000000ff067229 */ /* 0x004fce0000000906 */
[----:B------:R1:W-:Y:S04]  /*08e0*/  STG.E.64 desc[UR36][R2.64], R6 ;  /* 0x0000000602007986 */ /* 0x0003e8000c101b24 */
.L_x_585:
[----:B0--34-:R-:W-:Y:S05]  /*08f0*/  BSYNC.RECONVERGENT B7 ;  /* 0x0000000000077941 */ /* 0x019fea0003800200 */
.L_x_584:
[----:B------:R-:W-:Y:S01]  /*0900*/  ISETP.NE.AND P2, PT, R34, RZ, PT ;  /* 0x000000ff2200720c */ /* 0x000fe20003f45270 */
[C---:B------:R-:W-:Y:S01]  /*0910*/  IMAD.WIDE.U32 R28, R17.reuse, UR58, R28 ;  /* 0x0000003a111c7c25 */ /* 0x040fe2000f8e001c */
[C---:B------:R-:W-:Y:S02]  /*0920*/  IADD3 R18, P0, PT, R17.reuse, R18, RZ ;  /* 0x0000001211127210 */ /* 0x040fe40007f1e0ff */
[----:B------:R-:W-:Y:S01]  /*0930*/  LEA R26, P1, R22, R26, 0x3 ;  /* 0x0000001a161a7211 */ /* 0x000fe200078218ff */
[----:B------:R-:W-:Y:S02]  /*0940*/  IMAD R29, R17, UR59, R29 ;  /* 0x0000003b111d7c24 */ /* 0x000fe4000f8e021d */
[----:B------:R-:W-:Y:S02]  /*0950*/  IMAD.X R19, RZ, RZ, R19, P0 ;  /* 0x000000ffff137224 */ /* 0x000fe400000e0613 */
[----:B------:R-:W-:-:S04]  /*0960*/  IMAD.X R27, R27, 0x1, R16, P1 ;  /* 0x000000011b1b7824 */ /* 0x000fc800008e0610 */
[----:B------:R-:W-:Y:S05]  /*0970*/  @P2 BRA `(.L_x_588) ;  /* 0xfffffffc00342947 */ /* 0x000fea000383ffff */
.L_x_583:
[----:B0--34-:R-:W-:Y:S05]  /*0980*/  BSYNC.RECONVERGENT B8 ;  /* 0x0000000000087941 */ /* 0x019fea0003800200 */
.L_x_582:
[----:B------:R-:W-:-:S04]  /*0990*/  ISETP.GE.U32.AND P0, PT, R31, 0x3, PT ;  /* 0x000000031f00780c */ /* 0x000fc80003f06070 */
[----:B------:R-:W-:-:S13]  /*09a0*/  ISETP.GE.U32.AND.EX P0, PT, R30, RZ, PT, P0 ;  /* 0x000000ff1e00720c */ /* 0x000fda0003f06100 */
[----:B------:R-:W-:Y:S05]  /*09b0*/  @!P0 EXIT ;  /* 0x000000000000894d */ /* 0x000fea0003800000 */
[----:B------:R-:W-:Y:S01]  /*09c0*/  BSSY.RECONVERGENT B8, `(.L_x_589) ;  /* 0x00000c6000087945 */ /* 0x000fe20003800200 */
.L_x_606:
        /* <DEDUP_REMOVED lines=11> */
[----:B-1----:R-:W-:Y:S01]  /*0a80*/  MOV R2, 0x0 ;  /* 0x0000000000027802 */ /* 0x002fe20000000f00 */
        /* <DEDUP_REMOVED lines=15> */
.L_x_593:
[----:B------:R-:W-:Y:S05]  /*0b80*/  BSYNC.RECONVERGENT B6 ;  /* 0x0000000000067941 */ /* 0x000fea0003800200 */
.L_x_592:
[----:B------:R-:W-:Y:S02]  /*0b90*/  IMAD R5, R19, UR48, RZ ;  /* 0x0000003013057c24 */ /* 0x000fe4000f8e02ff */
[----:B-1----:R-:W-:-:S04]  /*0ba0*/  IMAD.WIDE.U32 R2, R18, UR48, RZ ;  /* 0x0000003012027c25 */ /* 0x002fc8000f8e00ff */
[----:B------:R-:W-:Y:S01]  /*0bb0*/  IMAD R5, R18, UR49, R5 ;  /* 0x0000003112057c24 */ /* 0x000fe2000f8e0205 */
[----:B------:R-:W-:-:S03]  /*0bc0*/  LEA R4, P0, R2, UR38, 0x3 ;  /* 0x0000002602047c11 */ /* 0x000fc6000f8018ff */
[----:B------:R-:W-:-:S05]  /*0bd0*/  IMAD.IADD R3, R3, 0x1, R5 ;  /* 0x0000000103037824 */ /* 0x000fca00078e0205 */
[----:B------:R-:W-:-:S05]  /*0be0*/  LEA.HI.X R5, R2, UR39, R3, 0x3, P0 ;  /* 0x0000002702057c11 */ /* 0x000fca00080f1c03 */
[----:B------:R-:W2:Y:S01]  /*0bf0*/  LDG.E.64 R2, desc[UR36][R4.64] ;  /* 0x0000002404027981 */ /* 0x000ea2000c1e1b00 */
        /* <DEDUP_REMOVED lines=8> */
[----:B--2---:R-:W-:-:S07]  /*0c80*/  DADD R2, -RZ, -R2 ;  /* 0x00000000ff027229 */ /* 0x004fce0000000902 */
[----:B------:R0:W-:Y:S04]  /*0c90*/  STG.E.64 desc[UR36][R8.64], R2 ;  /* 0x0000000208007986 */ /* 0x0001e8000c101b24 */
.L_x_591:
[----:B------:R-:W-:Y:S05]  /*0ca0*/  BSYNC.RECONVERGENT B7 ;  /* 0x0000000000077941 */ /* 0x000fea0003800200 */
.L_x_590:
        /* <DEDUP_REMOVED lines=13> */
[----:B01----:R-:W-:Y:S01]  /*0d80*/  MOV R2, 0x0 ;  /* 0x0000000000027802 */ /* 0x003fe20000000f00 */
        /* <DEDUP_REMOVED lines=15> */
.L_x_597:
[----:B------:R-:W-:Y:S05]  /*0e80*/  BSYNC.RECONVERGENT B6 ;  /* 0x0000000000067941 */ /* 0x000fea0003800200 */
.L_x_596:
[----:B------:R-:W-:Y:S02]  /*0e90*/  IMAD R5, R24, UR48, RZ ;  /* 0x0000003018057c24 */ /* 0x000fe4000f8e02ff */
[----:B01----:R-:W-:-:S04]  /*0ea0*/  IMAD.WIDE.U32 R2, R16, UR48, RZ ;  /* 0x0000003010027c25 */ /* 0x003fc8000f8e00ff */
[----:B------:R-:W-:Y:S01]  /*0eb0*/  IMAD R5, R16, UR49, R5 ;  /* 0x0000003110057c24 */ /* 0x000fe2000f8e0205 */
[----:B------:R-:W-:-:S04]  /*0ec0*/  LEA R4, P0, R2, UR38, 0x3 ;  /* 0x0000002602047c11 */ /* 0x000fc8000f8018ff */
[----:B------:R-:W-:-:S04]  /*0ed0*/  IADD3 R3, PT, PT, R3, R5, RZ ;  /* 0x0000000503037210 */ /* 0x000fc80007ffe0ff */
        /* <DEDUP_REMOVED lines=12> */
.L_x_595:
[----:B------:R-:W-:Y:S05]  /*0fa0*/  BSYNC.RECONVERGENT B7 ;  /* 0x0000000000077941 */ /* 0x000fea0003800200 */
.L_x_594:
        /* <DEDUP_REMOVED lines=13> */
[----:B012---:R-:W-:Y:S01]  /*1080*/  MOV R2, 0x0 ;  /* 0x0000000000027802 */ /* 0x007fe20000000f00 */
        /* <DEDUP_REMOVED lines=15> */
.L_x_601:
[----:B------:R-:W-:Y:S05]  /*1180*/  BSYNC.RECONVERGENT B6 ;  /* 0x0000000000067941 */ /* 0x000fea0003800200 */
.L_x_600:
[----:B------:R-:W-:Y:S02]  /*1190*/  IMAD R5, R24, UR48, RZ ;  /* 0x0000003018057c24 */ /* 0x000fe4000f8e02ff */
[----:B012---:R-:W-:-:S04]  /*11a0*/  IMAD.WIDE.U32 R2, R16, UR48, RZ ;  /* 0x0000003010027c25 */ /* 0x007fc8000f8e00ff */
        /* <DEDUP_REMOVED lines=15> */
.L_x_599:
[----:B------:R-:W-:Y:S05]  /*12a0*/  BSYNC.RECONVERGENT B7 ;  /* 0x0000000000077941 */ /* 0x000fea0003800200 */
.L_x_598:
[----:B0123--:R-:W-:-:S04]  /*12b0*/  IADD3 R2, P0, PT, R17, R18, RZ ;  /* 0x0000001211027210 */ /* 0x00ffc80007f1e0ff */
        /* <DEDUP_REMOVED lines=28> */
.L_x_605:
[----:B------:R-:W-:Y:S05]  /*1480*/  BSYNC.RECONVERGENT B6 ;  /* 0x0000000000067941 */ /* 0x000fea0003800200 */
.L_x_604:
[----:B------:R-:W-:Y:S02]  /*1490*/  IMAD R5, R19, UR48, RZ ;  /* 0x0000003013057c24 */ /* 0x000fe4000f8e02ff */
[----:B------:R-:W-:-:S04]  /*14a0*/  IMAD.WIDE.U32 R2, R16, UR48, RZ ;  /* 0x0000003010027c25 */ /* 0x000fc8000f8e00ff */
        /* <DEDUP_REMOVED lines=15> */
.L_x_603:
[----:B------:R-:W-:Y:S05]  /*15a0*/  BSYNC.RECONVERGENT B7 ;  /* 0x0000000000077941 */ /* 0x000fea0003800200 */
.L_x_602:
        /* <DEDUP_REMOVED lines=8> */
.L_x_589:
[----:B------:R-:W-:Y:S05]  /*1630*/  EXIT ;  /* 0x000000000000794d */ /* 0x000fea0003800000 */
.L_x_578:
        /* <DEDUP_REMOVED lines=35> */
.L_x_608:
[----:B------:R-:W-:Y:S01]  /*1870*/  IMAD.MOV.U32 R2, RZ, RZ, R4 ;  /* 0x000000ffff027224 */ /* 0x000fe200078e0004 */
[----:B------:R-:W-:-:S07]  /*1880*/  MOV R0, 0x18a0 ;  /* 0x000018a000007802 */ /* 0x000fce0000000f00 */
[----:B------:R-:W-:Y:S05]  /*1890*/  CALL.REL.NOINC `($__internal_11_$__cuda_sm20_div_u64) ;  /* 0x0000001400147944 */ /* 0x000fea0003c00000 */
.L_x_609:
[----:B------:R-:W-:Y:S05]  /*18a0*/  BSYNC.RECONVERGENT B0 ;  /* 0x0000000000007941 */ /* 0x000fea0003800200 */
.L_x_607:
        /* <DEDUP_REMOVED lines=14> */
[----:B-1----:R-:W-:-:S02]  /*1990*/  IMAD.U32 R36, RZ, RZ, UR4 ;  /* 0x00000004ff247e24 */ /* 0x002fc4000f8e00ff */
[----:B------:R-:W-:Y:S01]  /*19a0*/  IMAD.U32 R22, RZ, RZ, UR5 ;  /* 0x00000005ff167e24 */ /* 0x000fe2000f8e00ff */
[----:B------:R-:W1:Y:S01]  /*19b0*/  LDCU.64 UR4, c[0x0][0x3a8] ;  /* 0x00007500ff0477ac */ /* 0x000e620008000a00 */
[----:B------:R-:W2:Y:S01]  /*19c0*/  LDCU.64 UR56, c[0x0][0x3d8] ;  /* 0x00007b00ff3877ac */ /* 0x000ea20008000a00 */
[----:B------:R-:W2:Y:S01]  /*19d0*/  LDCU.64 UR54, c[0x0][0x390] ;  /* 0x00007200ff3677ac */ /* 0x000ea20008000a00 */
[----:B------:R-:W2:Y:S01]  /*19e0*/  LDCU.64 UR52, c[0x0][0x3d0] ;  /* 0x00007a00ff3477ac */ /* 0x000ea20008000a00 */
[----:B0-----:R-:W-:Y:S02]  /*19f0*/  IMAD.U32 R24, RZ, RZ, UR6 ;  /* 0x00000006ff187e24 */ /* 0x001fe4000f8e00ff */
[----:B------:R-:W-:Y:S01]  /*1a00*/  IMAD.U32 R25, RZ, RZ, UR7 ;  /* 0x00000007ff197e24 */ /* 0x000fe2000f8e00ff */
[----:B------:R-:W0:Y:S01]  /*1a10*/  LDCU.64 UR42, c[0x0][0x388] ;  /* 0x00007100ff2a77ac */ /* 0x000e220008000a00 */
        /* <DEDUP_REMOVED lines=23> */
.L_x_616:
        /* <DEDUP_REMOVED lines=22> */
[----:B------:R-:W3:Y:S01]  /*1cf0*/  LDCU.64 UR6, c[0x4][0x2d0] ;  /* 0x01005a00ff0677ac */ /* 0x000ee20008000a00 */
[----:B------:R-:W4:Y:S01]  /*1d00*/  LDC.64 R14, c[0x4][R14] ;  /* 0x010000000e0e7b82 */ /* 0x000f220000000a00 */
[----:B------:R-:W-:Y:S01]  /*1d10*/  IMAD.MOV.U32 R12, RZ, RZ, 0x1 ;  /* 0x00000001ff0c7424 */ /* 0x000fe200078e00ff */
        /* <DEDUP_REMOVED lines=9> */
.L_x_615:
[----:B01----:R-:W-:Y:S05]  /*1db0*/  BSYNC.RECONVERGENT B6 ;  /* 0x0000000000067941 */ /* 0x003fea0003800200 */
.L_x_614:
[----:B------:R-:W-:Y:S01]  /*1dc0*/  R2UR UR9, R16 ;  /* 0x00000000100972ca */ /* 0x000fe200000e0000 */
[----:B------:R-:W2:Y:S01]  /*1dd0*/  LDG.E.64 R6, desc[UR36][R30.64] ;  /* 0x000000241e067981 */ /* 0x000ea2000c1e1b00 */
[----:B------:R-:W-:Y:S02]  /*1de0*/  R2UR UR8, R2 ;  /* 0x00000000020872ca */ /* 0x000fe400000e0000 */
[----:B------:R-:W-:Y:S02]  /*1df0*/  R2UR UR7, R24 ;  /* 0x00000000180772ca */ /* 0x000fe400000e0000 */
[----:B------:R-:W-:Y:S02]  /*1e00*/  R2UR UR6, R25 ;  /* 0x00000000190672ca */ /* 0x000fe400000e0000 */
[----:B------:R-:W-:Y:S02]  /*1e10*/  R2UR UR5, R26 ;  /* 0x000000001a0572ca */ /* 0x000fe400000e0000 */
[----:B------:R-:W-:-:S03]  /*1e20*/  R2UR UR4, R27 ;  /* 0x000000001b0472ca */ /* 0x000fc600000e0000 */
[----:B------:R-:W-:-:S05]  /*1e30*/  LEA R8, P0, R35, UR9, 0x3 ;  /* 0x0000000923087c11 */ /* 0x000fca000f8018ff */
[----:B------:R-:W-:-:S06]  /*1e40*/  IMAD.X R9, RZ, RZ, UR8, P0 ;  /* 0x00000008ff097e24 */ /* 0x000fcc00080e06ff */
[----:B------:R-:W2:Y:S01]  /*1e50*/  LDG.E.64 R8, desc[UR36][R8.64] ;  /* 0x0000002408087981 */ /* 0x000ea2000c1e1b00 */
[----:B------:R-:W-:-:S04]  /*1e60*/  IMAD.WIDE.U32 R4, R35, UR7, R32 ;  /* 0x0000000723047c25 */ /* 0x000fc8000f8e0020 */
[----:B------:R-:W-:Y:S01]  /*1e70*/  IMAD R35, R35, UR6, R5 ;  /* 0x0000000623237c24 */ /* 0x000fe2000f8e0205 */
[----:B------:R-:W-:-:S04]  /*1e80*/  LEA R10, P0, R4, UR5, 0x3 ;  /* 0x00000005040a7c11 */ /* 0x000fc8000f8018ff */
[----:B------:R-:W-:Y:S01]  /*1e90*/  LEA.HI.X R11, R4, UR4, R35, 0x3, P0 ;  /* 0x00000004040b7c11 */ /* 0x000fe200080f1c23 */
[----:B--2---:R-:W-:-:S07]  /*1ea0*/  DMUL R6, R8, -R6 ;  /* 0x8000000608067228 */ /* 0x004fce0000000000 */
[----:B------:R2:W-:Y:S04]  /*1eb0*/  STG.E.64 desc[UR36][R10.64], R6 ;  /* 0x000000060a007986 */ /* 0x0005e8000c101b24 */
.L_x_613:
[----:B01----:R-:W-:Y:S05]  /*1ec0*/  BSYNC.RECONVERGENT B7 ;  /* 0x0000000000077941 */ /* 0x003fea0003800200 */
.L_x_612:
        /* <DEDUP_REMOVED lines=10> */
.L_x_611:
[----:B01----:R-:W-:Y:S05]  /*1f70*/  BSYNC.RECONVERGENT B8 ;  /* 0x0000000000087941 */ /* 0x003fea0003800200 */
.L_x_610:
[----:B------:R-:W-:-:S04]  /*1f80*/  ISETP.GE.U32.AND P0, PT, R23, 0x3, PT ;  /* 0x000000031700780c */ /* 0x000fc80003f06070 */
[----:B------:R-:W-:-:S13]  /*1f90*/  ISETP.GE.U32.AND.EX P0, PT, R28, RZ, PT, P0 ;  /* 0x000000ff1c00720c */ /* 0x000fda0003f06100 */
[----:B------:R-:W-:Y:S05]  /*1fa0*/  @!P0 EXIT ;  /* 0x000000000000894d */ /* 0x000fea0003800000 */
[----:B------:R-:W-:Y:S01]  /*1fb0*/  BSSY.RECONVERGENT B8, `(.L_x_617) ;  /* 0x00000d2000087945 */ /* 0x000fe20003800200 */
.L_x_634:
[----:B------:R-:W-:-:S04]  /*1fc0*/  IADD3 R28, P0, PT, R18, UR42, RZ ;  /* 0x0000002a121c7c10 */ /* 0x000fc8000ff1e0ff */
[----:B------:R-:W-:-:S05]  /*1fd0*/  IADD3.X R29, PT, PT, R19, UR43, RZ, P0, !PT ;  /* 0x0000002b131d7c10 */ /* 0x000fca00087fe4ff */
[----:B------:R-:W3:Y:S01]  /*1fe0*/  LDG.E.U8 R23, desc[UR36][R28.64] ;  /* 0x000000241c177981 */ /* 0x000ee2000c1e1100 */
[----:B------:R-:W-:Y:S01]  /*1ff0*/  BSSY.RECONVERGENT B7, `(.L_x_618) ;  /* 0x000002d000077945 */ /* 0x000fe20003800200 */
[----:B---3--:R-:W-:-:S04]  /*2000*/  ISETP.NE.U32.AND P0, PT, R23, UR60, PT ;  /* 0x0000003c17007c0c */ /* 0x008fc8000bf05070 */
        /* <DEDUP_REMOVED lines=8> */
[----:B------:R-:W-:Y:S02]  /*2090*/  HFMA2 R12, -RZ, RZ, 0, 5.9604644775390625e-08 ;  /* 0x00000001ff0c7431 */ /* 0x000fe400000001ff */
[----:B------:R-:W-:Y:S01]  /*20a0*/  IMAD.MOV.U32 R8, RZ, RZ, 0x1ad ;  /* 0x000001adff087424 */ /* 0x000fe200078e00ff */
[----:B------:R-:W2:Y:S01]  /*20b0*/  LDCU.64 UR6, c[0x4][0x2d0] ;  /* 0x01005a00ff0677ac */ /* 0x000ea20008000a00 */
[----:B------:R-:W1:Y:S01]  /*20c0*/  LDC.64 R14, c[0x4][R14] ;  /* 0x010000000e0e7b82 */ /* 0x000e620000000a00 */
[----:B------:R-:W-:Y:S01]  /*20d0*/  IMAD.MOV.U32 R13, RZ, RZ, RZ ;  /* 0x000000ffff0d7224 */ /* 0x000fe200078e00ff */
[----:B------:R-:W3:Y:S01]  /*20e0*/  LDCU.64 UR8, c[0x4][0x128] ;  /* 0x01002500ff0877ac */ /* 0x000ee20008000a00 */
[----:B0-----:R-:W-:Y:S02]  /*20f0*/  IMAD.U32 R4, RZ, RZ, UR4 ;  /* 0x00000004ff047e24 */ /* 0x001fe4000f8e00ff */
[----:B------:R-:W-:Y:S01]  /*2100*/  IMAD.U32 R5, RZ, RZ, UR5 ;  /* 0x00000005ff057e24 */ /* 0x000fe2000f8e00ff */
[----:B--2---:R-:W-:Y:S01]  /*2110*/  MOV R6, UR6 ;  /* 0x0000000600067c02 */ /* 0x004fe20008000f00 */
[----:B------:R-:W-:-:S02]  /*2120*/  IMAD.U32 R7, RZ, RZ, UR7 ;  /* 0x00000007ff077e24 */ /* 0x000fc4000f8e00ff */
[----:B---3--:R-:W-:Y:S02]  /*2130*/  IMAD.U32 R10, RZ, RZ, UR8 ;  /* 0x00000008ff0a7e24 */ /* 0x008fe4000f8e00ff */
[----:B------:R-:W-:-:S07]  /*2140*/  IMAD.U32 R11, RZ, RZ, UR9 ;  /* 0x00000009ff0b7e24 */ /* 0x000fce000f8e00ff */
[----:B------:R-:W-:-:S07]  /*2150*/  LEPC R20, `(.L_x_621) ;  /* 0x000000001014794e */ /* 0x000fce0000000000 */
[----:B-1----:R-:W-:Y:S05]  /*2160*/  CALL.ABS.NOINC R14 ;  /* 0x000000000e007343 */ /* 0x002fea0003c00000 */
.L_x_621:
[----:B------:R-:W-:Y:S05]  /*2170*/  BSYNC.RECONVERGENT B6 ;  /* 0x0000000000067941 */ /* 0x000fea0003800200 */
.L_x_620:
[----:B------:R-:W-:Y:S01]  /*2180*/  IMAD R3, R19, UR48, RZ ;  /* 0x0000003013037c24 */ /* 0x000fe2000f8e02ff */
[----:B------:R-:W-:Y:S01]  /*2190*/  LEA R12, P0, R23, UR52, 0x3 ;  /* 0x00000034170c7c11 */ /* 0x000fe2000f8018ff */
[----:B------:R-:W-:-:S04]  /*21a0*/  IMAD.WIDE.U32 R4, R18, UR48, RZ ;  /* 0x0000003012047c25 */ /* 0x000fc8000f8e00ff */
[----:B------:R-:W-:Y:S01]  /*21b0*/  IMAD R3, R18, UR49, R3 ;  /* 0x0000003112037c24 */ /* 0x000fe2000f8e0203 */
[----:B--2---:R-:W-:Y:S01]  /*21c0*/  LEA R6, P1, R4, UR54, 0x3 ;  /* 0x0000003604067c11 */ /* 0x004fe2000f8218ff */
[----:B------:R-:W-:Y:S02]  /*21d0*/  IMAD.X R13, RZ, RZ, UR53, P0 ;  /* 0x00000035ff0d7e24 */ /* 0x000fe400080e06ff */
[----:B------:R-:W-:-:S05]  /*21e0*/  IMAD.IADD R3, R5, 0x1, R3 ;  /* 0x0000000105037824 */ /* 0x000fca00078e0203 */
[----:B------:R-:W-:Y:S02]  /*21f0*/  LEA.HI.X R7, R4, UR55, R3, 0x3, P1 ;  /* 0x0000003704077c11 */ /* 0x000fe400088f1c03 */
[----:B------:R-:W2:Y:S04]  /*2200*/  LDG.E.64 R4, desc[UR36][R12.64] ;  /* 0x000000240c047981 */ /* 0x000ea8000c1e1b00 */
        /* <DEDUP_REMOVED lines=9> */
[----:B--2---:R-:W-:-:S07]  /*22a0*/  DMUL R4, R4, -R6 ;  /* 0x8000000604047228 */ /* 0x004fce0000000000 */
[----:B------:R0:W-:Y:S04]  /*22b0*/  STG.E.64 desc[UR36][R10.64], R4 ;  /* 0x000000040a007986 */ /* 0x0001e8000c101b24 */
.L_x_619:
[----:B------:R-:W-:Y:S05]  /*22c0*/  BSYNC.RECONVERGENT B7 ;  /* 0x0000000000077941 */ /* 0x000fea0003800200 */
.L_x_618:
        /* <DEDUP_REMOVED lines=21> */
[----:B0-----:R-:W-:Y:S02]  /*2420*/  IMAD.U32 R4, RZ, RZ, UR4 ;  /* 0x00000004ff047e24 */ /* 0x001fe4000f8e00ff */
[----:B------:R-:W-:-:S02]  /*2430*/  IMAD.U32 R5, RZ, RZ, UR5 ;  /* 0x00000005ff057e24 */ /* 0x000fc4000f8e00ff */
[----:B--2---:R-:W-:Y:S01]  /*2440*/  IMAD.U32 R6, RZ, RZ, UR6 ;  /* 0x00000006ff067e24 */ /* 0x004fe2000f8e00ff */
[----:B------:R-:W-:Y:S01]  /*2450*/  MOV R7, UR7 ;  /* 0x0000000700077c02 */ /* 0x000fe20008000f00 */
[----:B---3--:R-:W-:Y:S02]  /*2460*/  IMAD.U32 R10, RZ, RZ, UR8 ;  /* 0x00000008ff0a7e24 */ /* 0x008fe4000f8e00ff */
[----:B------:R-:W-:-:S07]  /*2470*/  IMAD.U32 R11, RZ, RZ, UR9 ;  /* 0x00000009ff0b7e24 */ /* 0x000fce000f8e00ff */
[----:B------:R-:W-:-:S07]  /*2480*/  LEPC R20, `(.L_x_625) ;  /* 0x000000001014794e */ /* 0x000fce0000000000 */
[----:B-1----:R-:W-:Y:S05]  /*2490*/  CALL.ABS.NOINC R14 ;  /* 0x000000000e007343 */ /* 0x002fea0003c00000 */
.L_x_625:
[----:B------:R-:W-:Y:S05]  /*24a0*/  BSYNC.RECONVERGENT B6 ;  /* 0x0000000000067941 */ /* 0x000fea0003800200 */
.L_x_624:
[----:B------:R-:W-:Y:S01]  /*24b0*/  IMAD R3, R31, UR48, RZ ;  /* 0x000000301f037c24 */ /* 0x000fe2000f8e02ff */
[----:B------:R-:W-:Y:S01]  /*24c0*/  LEA R12, P0, R23, UR52, 0x3 ;  /* 0x00000034170c7c11 */ /* 0x000fe2000f8018ff */
[----:B0-----:R-:W-:-:S04]  /*24d0*/  IMAD.WIDE.U32 R4, R30, UR48, RZ ;  /* 0x000000301e047c25 */ /* 0x001fc8000f8e00ff */
        /* <DEDUP_REMOVED lines=17> */
.L_x_623:
[----:B------:R-:W-:Y:S05]  /*25f0*/  BSYNC.RECONVERGENT B7 ;  /* 0x0000000000077941 */ /* 0x000fea0003800200 */
.L_x_622:
        /* <DEDUP_REMOVED lines=18> */
[----:B------:R-:W3:Y:S01]  /*2720*/  LDC.64 R14, c[0x4][R14] ;  /* 0x010000000e0e7b82 */ /* 0x000ee20000000a00 */
[----:B------:R-:W-:Y:S01]  /*2730*/  IMAD.MOV.U32 R12, RZ, RZ, 0x1 ;  /* 0x00000001ff0c7424 */ /* 0x000fe200078e00ff */
[----:B------:R-:W4:Y:S01]  /*2740*/  LDCU.64 UR8, c[0x4][0x128] ;  /* 0x01002500ff0877ac */ /* 0x000f220008000a00 */
[----:B01----:R-:W-:Y:S02]  /*2750*/  IMAD.U32 R4, RZ, RZ, UR4 ;  /* 0x00000004ff047e24 */ /* 0x003fe4000f8e00ff */
[----:B------:R-:W-:-:S02]  /*2760*/  IMAD.U32 R5, RZ, RZ, UR5 ;  /* 0x00000005ff057e24 */ /* 0x000fc4000f8e00ff */
[----:B--2---:R-:W-:Y:S02]  /*2770*/  IMAD.U32 R6, RZ, RZ, UR6 ;  /* 0x00000006ff067e24 */ /* 0x004fe4000f8e00ff */
[----:B------:R-:W-:Y:S01]  /*2780*/  IMAD.U32 R7, RZ, RZ, UR7 ;  /* 0x00000007ff077e24 */ /* 0x000fe2000f8e00ff */
[----:B----4-:R-:W-:Y:S01]  /*2790*/  MOV R10, UR8 ;  /* 0x00000008000a7c02 */ /* 0x010fe20008000f00 */
[----:B------:R-:W-:-:S07]  /*27a0*/  IMAD.U32 R11, RZ, RZ, UR9 ;  /* 0x00000009ff0b7e24 */ /* 0x000fce000f8e00ff */
[----:B------:R-:W-:-:S07]  /*27b0*/  LEPC R20, `(.L_x_629) ;  /* 0x000000001014794e */ /* 0x000fce0000000000 */
[----:B---3--:R-:W-:Y:S05]  /*27c0*/  CALL.ABS.NOINC R14 ;  /* 0x000000000e007343 */ /* 0x008fea0003c00000 */
.L_x_629:
[----:B------:R-:W-:Y:S05]  /*27d0*/  BSYNC.RECONVERGENT B6 ;  /* 0x0000000000067941 */ /* 0x000fea0003800200 */
.L_x_628:
[----:B------:R-:W-:Y:S01]  /*27e0*/  IMAD R3, R31, UR48, RZ ;  /* 0x000000301f037c24 */ /* 0x000fe2000f8e02ff */
[----:B------:R-:W-:Y:S01]  /*27f0*/  LEA R12, P0, R23, UR52, 0x3 ;  /* 0x00000034170c7c11 */ /* 0x000fe2000f8018ff */
[----:B01----:R-:W-:-:S04]  /*2800*/  IMAD.WIDE.U32 R4, R30, UR48, RZ ;  /* 0x000000301e047c25 */ /* 0x003fc8000f8e00ff */
        /* <DEDUP_REMOVED lines=17> */
.L_x_627:
[----:B------:R-:W-:Y:S05]  /*2920*/  BSYNC.RECONVERGENT B7 ;  /* 0x0000000000077941 */ /* 0x000fea0003800200 */
.L_x_626:
[----:B01-3--:R-:W-:-:S04]  /*2930*/  IADD3 R4, P0, PT, R17, R18, RZ ;  /* 0x0000001211047210 */ /* 0x00bfc80007f1e0ff */
        /* <DEDUP_REMOVED lines=28> */
.L_x_633:
[----:B------:R-:W-:Y:S05]  /*2b00*/  BSYNC.RECONVERGENT B6 ;  /* 0x0000000000067941 */ /* 0x000fea0003800200 */
.L_x_632:
[----:B------:R-:W-:Y:S01]  /*2b10*/  IMAD R3, R19, UR48, RZ ;  /* 0x0000003013037c24 */ /* 0x000fe2000f8e02ff */
[----:B--2---:R-:W-:Y:S01]  /*2b20*/  LEA R10, P0, R18, UR52, 0x3 ;  /* 0x00000034120a7c11 */ /* 0x004fe2000f8018ff */
[----:B------:R-:W-:-:S03]  /*2b30*/  IMAD.WIDE.U32 R4, R30, UR48, RZ ;  /* 0x000000301e047c25 */ /* 0x000fc6000f8e00ff */
[----:B------:R-:W-:Y:S01]  /*2b40*/  IADD3.X R11, PT, PT, RZ, UR53, RZ, P0, !PT ;  /* 0x00000035ff0b7c10 */ /* 0x000fe200087fe4ff */
[----:B------:R-:W-:Y:S01]  /*2b50*/  IMAD R3, R30, UR49, R3 ;  /* 0x000000311e037c24 */ /* 0x000fe2000f8e0203 */
[----:B------:R-:W-:-:S03]  /*2b60*/  LEA R6, P1, R4, UR54, 0x3 ;  /* 0x0000003604067c11 */ /* 0x000fc6000f8218ff */
        /* <DEDUP_REMOVED lines=14> */
.L_x_631:
[----:B------:R-:W-:Y:S05]  /*2c50*/  BSYNC.RECONVERGENT B7 ;  /* 0x0000000000077941 */ /* 0x000fea0003800200 */
.L_x_630:
        /* <DEDUP_REMOVED lines=8> */
.L_x_617:
[----:B------:R-:W-:Y:S05]  /*2ce0*/  EXIT ;  /* 0x000000000000794d */ /* 0x000fea0003800000 */
        .weak           $__internal_11_$__cuda_sm20_div_u64
        .type           $__internal_11_$__cuda_sm20_div_u64,@function
        .size           $__internal_11_$__cuda_sm20_div_u64,(.L_x_11195 - $__internal_11_$__cuda_sm20_div_u64)
$__internal_11_$__cuda_sm20_div_u64:
        /* <DEDUP_REMOVED lines=69> */
[----:B------:R-:W-:Y:S06]  /*3140*/  RET.REL.NODEC R2 `(_ZN2at6native39_GLOBAL__N__cee6930f_7_Loss_cu_5b0651e139nll_loss_backward_no_reduce_cuda_kernelIdhEEviPKT0_NS_27GenericPackedTensorAccessorIKT_Lm1ENS_16DefaultPtrTraitsElEENS6_IS7_Lm2ES9_lEEPS8_ll) ;  /* 0xffffffcc02ac7950 */ /* 0x000fec0003c3ffff */
.L_x_635:
        /* <DEDUP_REMOVED lines=11> */
.L_x_11195:


//--------------------- .text._ZN2at6native39_GLOBAL__N__cee6930f_7_Loss_cu_5b0651e138nll_loss_forward_reduce_cuda_kernel_2dIN3c108BFloat16EflEEvPT_S6_PKS5_PKT1_S8_bllll --------------------------
	.section	.text._ZN2at6native39_GLOBAL__N__cee6930f_7_Loss_cu_5b0651e138nll_loss_forward_reduce_cuda_kernel_2dIN3c108BFloat16EflEEvPT_S6_PKS5_PKT1_S8_bllll,"ax",@progbits
	.align	128
.text._ZN2at6native39_GLOBAL__N__cee6930f_7_Loss_cu_5b0651e138nll_loss_forward_reduce_cuda_kernel_2dIN3c108BFloat16EflEEvPT_S6_PKS5_PKT1_S8_bllll:
        .type           _ZN2at6native39_GLOBAL__N__cee6930f_7_Loss_cu_5b0651e138nll_loss_forward_reduce_cuda_kernel_2dIN3c108BFloat16EflEEvPT_S6_PKS5_PKT1_S8_bllll,@function
        .size           _ZN2at6native39_GLOBAL__N__cee6930f_7_Loss_cu_5b0651e138nll_loss_forward_reduce_cuda_kernel_2dIN3c108BFloat16EflEEvPT_S6_PKS5_PKT1_S8_bllll,(.L_x_11197 - _ZN2at6native39_GLOBAL__N__cee6930f_7_Loss_cu_5b0651e138nll_loss_forward_reduce_cuda_kernel_2dIN3c108BFloat16EflEEvPT_S6_PKS5_PKT1_S8_bllll)
        .other          _ZN2at6native39_GLOBAL__N__cee6930f_7_Loss_cu_5b0651e138nll_loss_forward_reduce_cuda_kernel_2dIN3c108BFloat16EflEEvPT_S6_PKS5_PKT1_S8_bllll,@"STO_CUDA_ENTRY STV_DEFAULT"
_ZN2at6native39_GLOBAL__N__cee6930f_7_Loss_cu_5b0651e138nll_loss_forward_reduce_cuda_kernel_2dIN3c108BFloat16EflEEvPT_S6_PKS5_PKT1_S8_bllll:
[----:B------:R-:W0:Y:S01]  /*0000*/  LDC R1, c[0x0][0x37c] ;  /* 0x0000df00ff017b82 */ /* 0x000e220000000800 */
[----:B------:R-:W1:Y:S07]  /*0010*/  S2R R25, SR_TID.X ;  /* 0x0000000000197919 */ /* 0x000e6e0000002100 */
[----:B------:R-:W2:Y:S01]  /*0020*/  S2UR UR5, SR_CgaCtaId ;  /* 0x00000000000579c3 */ /* 0x000ea20000008800 */
[----:B------:R-:W-:Y:S01]  /*0030*/  UMOV UR4, 0x400 ;  /* 0x0000040000047882 */ /* 0x000fe20000000000 */
[----:B------:R-:W1:Y:S01]  /*0040*/  LDCU.64 UR6, c[0x0][0x3b0] ;  /* 0x00007600ff0677ac */ /* 0x000e620008000a00 */
[----:B------:R-:W3:Y:S05]  /*0050*/  LDCU.64 UR36, c[0x0][0x358] ;  /* 0x00006b00ff2477ac */ /* 0x000eea0008000a00 */
[----:B------:R-:W4:Y:S01]  /*0060*/  LDC R24, c[0x0][0x360] ;  /* 0x0000d800ff187b82 */ /* 0x000f220000000800 */
[----:B------:R-:W0:Y:S01]  /*0070*/  LDCU.64 UR48, c[0x0][0x3b0] ;  /* 0x00007600ff3077ac */ /* 0x000e220008000a00 */
[----:B------:R-:W0:Y:S01]  /*0080*/  LDCU.64 UR46, c[0x0][0x3b0] ;  /* 0x00007600ff2e77ac */ /* 0x000e220008000a00 */
[----:B------:R-:W0:Y:S01]  /*0090*/  LDCU.64 UR44, c[0x0][0x398] ;  /* 0x00007300ff2c77ac */ /* 0x000e220008000a00 */
[----:B------:R-:W0:Y:S01]  /*00a0*/  LDCU.64 UR42, c[0x0][0x398] ;  /* 0x00007300ff2a77ac */ /* 0x000e220008000a00 */
[----:B--2---:R-:W-:Y:S01]  /*00b0*/  ULEA UR4, UR5, UR4, 0x18 ;  /* 0x0000000405047291 */ /* 0x004fe2000f8ec0ff */
[----:B------:R-:W2:Y:S01]  /*00c0*/  LDCU.64 UR40, c[0x0][0x3c8] ;  /* 0x00007900ff2877ac */ /* 0x000ea20008000a00 */
[C---:B-1----:R-:W-:Y:S01]  /*00d0*/  ISETP.GE.U32.AND P0, PT, R25.reuse, UR6, PT ;  /* 0x0000000619007c0c */ /* 0x042fe2000bf06070 */
[----:B------:R-:W1:Y:S03]  /*00e0*/  LDCU.64 UR38, c[0x0][0x3c8] ;  /* 0x00007900ff2677ac */ /* 0x000e660008000a00 */
[----:B------:R-:W-:Y:S01]  /*00f0*/  LEA R23, R25, UR4, 0x2 ;  /* 0x0000000419177c11 */ /* 0x000fe2000f8e10ff */
[----:B----4-:R-:W-:Y:S01]  /*0100*/  IMAD.MOV.U32 R18, RZ, RZ, R24 ;  /* 0x000000ffff127224 */ /* 0x010fe200078e0018 */
[----:B------:R-:W-:Y:S01]  /*0110*/  ISETP.GE.AND.EX P0, PT, RZ, UR7, PT, P0 ;  /* 0x00000007ff007c0c */ /* 0x000fe2000bf06300 */
[----:B------:R-:W4:Y:S02]  /*0120*/  LDCU.64 UR52, c[0x0][0x3c0] ;  /* 0x00007800ff3477ac */ /* 0x000f240008000a00 */
[----:B------:R-:W-:Y:S01]  /*0130*/  IMAD R22, R24, 0x4, R23 ;  /* 0x0000000418167824 */ /* 0x000fe200078e0217 */
[----:B------:R0:W-:Y:S01]  /*0140*/  STS [R23], RZ ;  /* 0x000000ff17007388 */ /* 0x0001e20000000800 */
[----:B------:R-:W0:Y:S03]  /*0150*/  LDCU.64 UR50, c[0x0][0x3c0] ;  /* 0x00007800ff3277ac */ /* 0x000e260008000a00 */
[----:B------:R0:W-:Y:S01]  /*0160*/  STS [R22], RZ ;  /* 0x000000ff16007388 */ /* 0x0001e20000000800 */
[----:B------:R-:W0:Y:S01]  /*0170*/  LDCU.64 UR62, c[0x0][0x3a0] ;  /* 0x00007400ff3e77ac */ /* 0x000e220008000a00 */
[----:B------:R-:W0:Y:S01]  /*0180*/  LDCU.64 UR60, c[0x0][0x3b8] ;  /* 0x00007700ff3c77ac */ /* 0x000e220008000a00 */
[----:B------:R-:W0:Y:S01]  /*0190*/  LDCU.64 UR58, c[0x0][0x3b8] ;  /* 0x00007700ff3a77ac */ /* 0x000e220008000a00 */
[----:B------:R-:W0:Y:S01]  /*01a0*/  LDCU.64 UR56, c[0x0][0x390] ;  /* 0x00007200ff3877ac */ /* 0x000e220008000a00 */
[----:B------:R-:W0:Y:S01]  /*01b0*/  LDCU.64 UR54, c[0x0][0x390] ;  /* 0x00007200ff3677ac */ /* 0x000e220008000a00 */
[----:B-123--:R-:W-:Y:S05]  /*01c0*/  @P0 BRA `(.L_x_636) ;  /* 0x0000000400f40947 */ /* 0x00efea0003800000 */
[----:B------:R-:W1:Y:S01]  /*01d0*/  LDCU.64 UR4, c[0x0][0x3a0] ;  /* 0x00007400ff0477ac */ /* 0x000e620008000a00 */
[----:B------:R-:W-:Y:S02]  /*01e0*/  IMAD.MOV.U32 R19, RZ, RZ, R25 ;  /* 0x000000ffff137224 */ /* 0x000fe400078e0019 */
[----:B------:R-:W-:Y:S01]  /*01f0*/  IMAD.MOV.U32 R2, RZ, RZ, RZ ;  /* 0x000000ffff027224 */ /* 0x000fe200078e00ff */
[----:B-1----:R-:W-:-:S04]  /*0200*/  UISETP.NE.U32.AND UP0, UPT, UR4, URZ, UPT ;  /* 0x000000ff0400728c */ /* 0x002fc8000bf05070 */
[----:B------:R-:W-:-:S09]  /*0210*/  UISETP.NE.AND.EX UP0, UPT, UR5, URZ, UPT, UP0 ;  /* 0x000000ff0500728c */ /* 0x000fd2000bf05300 */
[----:B------:R-:W-:Y:S05]  /*0220*/  BRA.U !UP0, `(.L_x_637) ;  /* 0x0000000108f87547 */ /* 0x000fea000b800000 */
[----:B------:R-:W-:Y:S02]  /*0230*/  HFMA2 R0, -RZ, RZ, 0, 0 ;  /* 0x00000000ff007431 */ /* 0x000fe400000001ff */
[----:B------:R-:W-:Y:S02]  /*0240*/  IMAD.MOV.U32 R5, RZ, RZ, RZ ;  /* 0x000000ffff057224 */ /* 0x000fe400078e00ff */
[----:B------:R-:W-:-:S07]  /*0250*/  IMAD.MOV.U32 R27, RZ, RZ, R25 ;  /* 0x000000ffff1b7224 */ /* 0x000fce00078e0019 */
.L_x_643:
[----:B0-----:R-:W-:-:S04]  /*0260*/  LEA R16, P0, R19, UR44, 0x3 ;  /* 0x0000002c13107c11 */ /* 0x001fc8000f8018ff */
[----:B------:R-:W-:-:S06]  /*0270*/  LEA.HI.X R17, R19, UR45, R2, 0x3, P0 ;  /* 0x0000002d13117c11 */ /* 0x000fcc00080f1c02 */
[----:B------:R-:W2:Y:S01]  /*0280*/  LDG.E.64 R16, desc[UR36][R16.64] ;  /* 0x0000002410107981 */ /* 0x000ea2000c1e1b00 */
[----:B------:R-:W-:Y:S01]  /*0290*/  BSSY.RECONVERGENT B7, `(.L_x_638) ;  /* 0x0000030000077945 */ /* 0x000fe20003800200 */
[----:B--2---:R-:W-:-:S04]  /*02a0*/  ISETP.NE.U32.AND P0, PT, R16, UR40, PT ;  /* 0x0000002810007c0c */ /* 0x004fc8000bf05070 */
[----:B------:R-:W-:-:S13]  /*02b0*/  ISETP.NE.AND.EX P0, PT, R17, UR41, PT, P0 ;  /* 0x0000002911007c0c */ /* 0x000fda000bf05300 */
[----:B-1----:R-:W-:Y:S05]  /*02c0*/  @!P0 BRA `(.L_x_639) ;  /* 0x0000000000b08947 */ /* 0x002fea0003800000 */
[C---:B----4-:R-:W-:Y:S01]  /*02d0*/  ISETP.GE.U32.AND P1, PT, R16.reuse, UR52, PT ;  /* 0x0000003410007c0c */ /* 0x050fe2000bf26070 */
        /* <DEDUP_REMOVED lines=21> */
.L_x_642:
[----:B------:R0:W1:Y:S04]  /*0430*/  LDS R0, [R23] ;  /* 0x0000000017007984 */ /* 0x0000680000000800 */
[----:B------:R0:W2:Y:S02]  /*0440*/  LDS R5, [R22] ;  /* 0x0000000016057984 */ /* 0x0000a40000000800 */
.L_x_641:
[----:B------:R-:W-:Y:S05]  /*0450*/  BSYNC.RECONVERGENT B6 ;  /* 0x0000000000067941 */ /* 0x000fea0003800200 */
.L_x_640:
[----:B------:R-:W-:Y:S01]  /*0460*/  IMAD R4, R2, UR60, RZ ;  /* 0x0000003c02047c24 */ /* 0x000fe2000f8e02ff */
[----:B------:R-:W-:Y:S01]  /*0470*/  LEA R8, P0, R16, UR62, 0x1 ;  /* 0x0000003e10087c11 */ /* 0x000fe2000f8008ff */
[----:B------:R-:W-:-:S03]  /*0480*/  IMAD.WIDE.U32 R2, R19, UR60, R16 ;  /* 0x0000003c13027c25 */ /* 0x000fc6000f8e0010 */
[----:B------:R-:W-:Y:S01]  /*0490*/  LEA.HI.X R9, R16, UR63, R17, 0x1, P0 ;  /* 0x0000003f10097c11 */ /* 0x000fe200080f0c11 */
[----:B------:R-:W-:Y:S01]  /*04a0*/  IMAD R7, R19, UR61, R4 ;  /* 0x0000003d13077c24 */ /* 0x000fe2000f8e0204 */
[----:B------:R-:W-:-:S03]  /*04b0*/  LEA R6, P1, R2, UR56, 0x1 ;  /* 0x0000003802067c11 */ /* 0x000fc6000f8208ff */
[----:B------:R-:W-:Y:S01]  /*04c0*/  IMAD.IADD R3, R3, 0x1, R7 ;  /* 0x0000000103037824 */ /* 0x000fe200078e0207 */
[----:B------:R-:W3:Y:S04]  /*04d0*/  LDG.E.U16 R8, desc[UR36][R8.64] ;  /* 0x0000002408087981 */ /* 0x000ee8000c1e1500 */
[----:B------:R-:W-:-:S05]  /*04e0*/  LEA.HI.X R7, R2, UR57, R3, 0x1, P1 ;  /* 0x0000003902077c11 */ /* 0x000fca00088f0c03 */
[----:B------:R-:W4:Y:S01]  /*04f0*/  LDG.E.U16 R6, desc[UR36][R6.64] ;  /* 0x0000002406067981 */ /* 0x000f22000c1e1500 */
[----:B---3--:R-:W-:Y:S02]  /*0500*/  IMAD.U32 R3, R8, 0x10000, RZ ;  /* 0x0001000008037824 */ /* 0x008fe400078e00ff */
[----:B----4-:R-:W-:-:S04]  /*0510*/  IMAD.U32 R2, R6, 0x10000, RZ ;  /* 0x0001000006027824 */ /* 0x010fc800078e00ff */
[----:B------:R-:W-:-:S06]  /*0520*/  FMUL.FTZ R2, R2, R3 ;  /* 0x0000000302027220 */ /* 0x000fcc0000410000 */
[----:B------:R-:W3:Y:S01]  /*0530*/  F2F.BF16.F32 R2, R2 ;  /* 0x0000000200027304 */ /* 0x000ee20000202000 */
[----:B--2---:R-:W-:Y:S01]  /*0540*/  FADD.FTZ R5, R3, R5 ;  /* 0x0000000503057221 */ /* 0x004fe20000010000 */
[----:B---3--:R-:W-:-:S04]  /*0550*/  IMAD.U32 R11, R2, 0x10000, RZ ;  /* 0x00010000020b7824 */ /* 0x008fc800078e00ff */
[----:B-1----:R-:W-:-:S05]  /*0560*/  FADD.FTZ R0, -R11, R0 ;  /* 0x000000000b007221 */ /* 0x002fca0000010100 */
[----:B------:R1:W-:Y:S04]  /*0570*/  STS [R23], R0 ;  /* 0x0000000017007388 */ /* 0x0003e80000000800 */
[----:B------:R1:W-:Y:S02]  /*0580*/  STS [R22], R5 ;  /* 0x0000000516007388 */ /* 0x0003e40000000800 */
.L_x_639:
[----:B----4-:R-:W-:Y:S05]  /*0590*/  BSYNC.RECONVERGENT B7 ;  /* 0x0000000000077941 */ /* 0x010fea0003800200 */
.L_x_638:
[----:B------:R-:W-:-:S04]  /*05a0*/  IADD3 R19, PT, PT, R18, R27, RZ ;  /* 0x0000001b12137210 */ /* 0x000fc80007ffe0ff */
[----:B------:R-:W-:Y:S01]  /*05b0*/  ISETP.GE.U32.AND P0, PT, R19, UR46, PT ;  /* 0x0000002e13007c0c */ /* 0x000fe2000bf06070 */
[--C-:B------:R-:W-:Y:S01]  /*05c0*/  IMAD.MOV.U32 R27, RZ, RZ, R19.reuse ;  /* 0x000000ffff1b7224 */ /* 0x100fe200078e0013 */
[----:B------:R-:W-:-:S04]  /*05d0*/  SHF.R.S32.HI R2, RZ, 0x1f, R19 ;  /* 0x0000001fff027819 */ /* 0x000fc80000011413 */
[----:B------:R-:W-:-:S13]  /*05e0*/  ISETP.GE.AND.EX P0, PT, R2, UR47, PT, P0 ;  /* 0x0000002f02007c0c */ /* 0x000fda000bf06300 */
[----:B------:R-:W-:Y:S05]  /*05f0*/  @!P0 BRA `(.L_x_643) ;  /* 0xfffffffc00188947 */ /* 0x000fea000383ffff */
[----:B------:R-:W-:Y:S05]  /*0600*/  BRA `(.L_x_636) ;  /* 0x0000000000e47947 */ /* 0x000fea0003800000 */
.L_x_637:
[----:B------:R-:W-:Y:S02]  /*0610*/  IMAD.MOV.U32 R5, RZ, RZ, RZ ;  /* 0x000000ffff057224 */ /* 0x000fe400078e00ff */
[----:B------:R-:W-:Y:S02]  /*0620*/  IMAD.MOV.U32 R0, RZ, RZ, RZ ;  /* 0x000000ffff007224 */ /* 0x000fe400078e00ff */
[----:B------:R-:W-:-:S07]  /*0630*/  IMAD.MOV.U32 R27, RZ, RZ, R25 ;  /* 0x000000ffff1b7224 */ /* 0x000fce00078e0019 */
.L_x_649:
[----:B0-----:R-:W-:-:S04]  /*0640*/  LEA R16, P0, R19, UR42, 0x3 ;  /* 0x0000002a13107c11 */ /* 0x001fc8000f8018ff */
[----:B------:R-:W-:-:S06]  /*0650*/  LEA.HI.X R17, R19, UR43, R2, 0x3, P0 ;  /* 0x0000002b13117c11 */ /* 0x000fcc00080f1c02 */
        /* <DEDUP_REMOVED lines=26> */
[----:B--2-4-:R-:W-:Y:S05]  /*0800*/  CALL.ABS.NOINC R14 ;  /* 0x000000000e007343 */ /* 0x014fea0003c00000 */
.L_x_648:
[----:B------:R0:W1:Y:S04]  /*0810*/  LDS R0, [R23] ;  /* 0x0000000017007984 */ /* 0x0000680000000800 */
[----:B------:R0:W2:Y:S02]  /*0820*/  LDS R5, [R22] ;  /* 0x0000000016057984 */ /* 0x0000a40000000800 */
.L_x_647:
[----:B----4-:R-:W-:Y:S05]  /*0830*/  BSYNC.RECONVERGENT B6 ;  /* 0x0000000000067941 */ /* 0x010fea0003800200 */
.L_x_646:
[----:B------:R-:W-:Y:S02]  /*0840*/  IMAD R2, R2, UR58, RZ ;  /* 0x0000003a02027c24 */ /* 0x000fe4000f8e02ff */
[----:B------:R-:W-:-:S04]  /*0850*/  IMAD.WIDE.U32 R16, R19, UR58, R16 ;  /* 0x0000003a13107c25 */ /* 0x000fc8000f8e0010 */
[----:B------:R-:W-:Y:S01]  /*0860*/  IMAD R3, R19, UR59, R2 ;  /* 0x0000003b13037c24 */ /* 0x000fe2000f8e0202 */
[----:B------:R-:W-:-:S03]  /*0870*/  LEA R2, P0, R16, UR54, 0x1 ;  /* 0x0000003610027c11 */ /* 0x000fc6000f8008ff */
[----:B------:R-:W-:-:S05]  /*0880*/  IMAD.IADD R3, R17, 0x1, R3 ;  /* 0x0000000111037824 */ /* 0x000fca00078e0203 */
[----:B------:R-:W-:-:S05]  /*0890*/  LEA.HI.X R3, R16, UR55, R3, 0x1, P0 ;  /* 0x0000003710037c11 */ /* 0x000fca00080f0c03 */
[----:B------:R-:W3:Y:S01]  /*08a0*/  LDG.E.U16 R2, desc[UR36][R2.64] ;  /* 0x0000002402027981 */ /* 0x000ee2000c1e1500 */
[----:B--2---:R-:W-:Y:S01]  /*08b0*/  FADD.FTZ R5, R5, 1 ;  /* 0x3f80000005057421 */ /* 0x004fe20000010000 */
[----:B---3--:R-:W-:-:S05]  /*08c0*/  SHF.L.U32 R4, R2, 0x10, RZ ;  /* 0x0000001002047819 */ /* 0x008fca00000006ff */
[----:B------:R-:W-:-:S06]  /*08d0*/  FADD.FTZ R4, R4, -RZ ;  /* 0x800000ff04047221 */ /* 0x000fcc0000010000 */
[----:B------:R-:W2:Y:S02]  /*08e0*/  F2F.BF16.F32 R4, R4 ;  /* 0x0000000400047304 */ /* 0x000ea40000202000 */
[----:B--2---:R-:W-:-:S04]  /*08f0*/  IMAD.U32 R7, R4, 0x10000, RZ ;  /* 0x0001000004077824 */ /* 0x004fc800078e00ff */
[----:B-1----:R-:W-:-:S05]  /*0900*/  FADD.FTZ R0, -R7, R0 ;  /* 0x0000000007007221 */ /* 0x002fca0000010100 */
[----:B------:R1:W-:Y:S04]  /*0910*/  STS [R23], R0 ;  /* 0x0000000017007388 */ /* 0x0003e80000000800 */
[----:B------:R1:W-:Y:S02]  /*0920*/  STS [R22], R5 ;  /* 0x0000000516007388 */ /* 0x0003e40000000800 */
.L_x_645:
[----:B----4-:R-:W-:Y:S05]  /*0930*/  BSYNC.RECONVERGENT B7 ;  /* 0x0000000000077941 */ /* 0x010fea0003800200 */
.L_x_644:
[----:B------:R-:W-:-:S04]  /*0940*/  IMAD.IADD R19, R18, 0x1, R27 ;  /* 0x0000000112137824 */ /* 0x000fc800078e021b */
[--C-:B------:R-:W-:Y:S01]  /*0950*/  IMAD.MOV.U32 R27, RZ, RZ, R19.reuse ;  /* 0x000000ffff1b7224 */ /* 0x100fe200078e0013 */
[----:B------:R-:W-:Y:S02]  /*0960*/  ISETP.GE.U32.AND P0, PT, R19, UR48, PT ;  /* 0x0000003013007c0c */ /* 0x000fe4000bf06070 */
[----:B------:R-:W-:-:S04]  /*0970*/  SHF.R.S32.HI R2, RZ, 0x1f, R19 ;  /* 0x0000001fff027819 */ /* 0x000fc80000011413 */
[----:B------:R-:W-:-:S13]  /*0980*/  ISETP.GE.AND.EX P0, PT, R2, UR49, PT, P0 ;  /* 0x0000003102007c0c */ /* 0x000fda000bf06300 */
[----:B------:R-:W-:Y:S05]  /*0990*/  @!P0 BRA `(.L_x_649) ;  /* 0xfffffffc00288947 */ /* 0x000fea000383ffff */
.L_x_636:
[----:B------:R-:W-:Y:S01]  /*09a0*/  ISETP.GE.U32.AND P0, PT, R18, 0x2, PT ;  /* 0x000000021200780c */ /* 0x000fe20003f06070 */
[----:B------:R-:W-:Y:S05]  /*09b0*/  WARPSYNC.ALL ;  /* 0x0000000000007948 */ /* 0x000fea0003800000 */
[----:B------:R-:W-:Y:S07]  /*09c0*/  BAR.SYNC.DEFER_BLOCKING 0x0 ;  /* 0x0000000000007b1d */ /* 0x000fee0000010000 */
[----:B------:R-:W-:Y:S05]  /*09d0*/  @!P0 BRA `(.L_x_650) ;  /* 0x00000000004c8947 */ /* 0x000fea0003800000 */
.L_x_653:
[----:B------:R-:W-:Y:S01]  /*09e0*/  SHF.R.U32.HI R4, RZ, 0x1, R18 ;  /* 0x00000001ff047819 */ /* 0x000fe20000011612 */
[----:B------:R-:W-:Y:S03]  /*09f0*/  BSSY.RECONVERGENT B0, `(.L_x_651) ;  /* 0x000000d000007945 */ /* 0x000fe60003800200 */
[----:B------:R-:W-:-:S13]  /*0a00*/  ISETP.GE.U32.AND P0, PT, R25, R4, PT ;  /* 0x000000041900720c */ /* 0x000fda0003f06070 */
[----:B--2---:R-:W-:Y:S05]  /*0a10*/  @P0 BRA `(.L_x_652) ;  /* 0x0000000000280947 */ /* 0x004fea0003800000 */
[----:B------:R-:W-:Y:S01]  /*0a20*/  IMAD R3, R4, 0x4, R23 ;  /* 0x0000000404037824 */ /* 0x000fe200078e0217 */
[----:B-1----:R-:W-:Y:S04]  /*0a30*/  LDS R5, [R23] ;  /* 0x0000000017057984 */ /* 0x002fe80000000800 */
[----:B------:R-:W1:Y:S01]  /*0a40*/  LDS R0, [R3] ;  /* 0x0000000003007984 */ /* 0x000e620000000800 */
[----:B------:R-:W-:Y:S01]  /*0a50*/  LEA R2, R24, R3, 0x2 ;  /* 0x0000000318027211 */ /* 0x000fe200078e10ff */
[----:B-1----:R-:W-:-:S05]  /*0a60*/  FADD.FTZ R0, R0, R5 ;  /* 0x0000000500007221 */ /* 0x002fca0000010000 */
[----:B------:R-:W-:Y:S04]  /*0a70*/  STS [R23], R0 ;  /* 0x0000000017007388 */ /* 0x000fe80000000800 */
[----:B------:R-:W-:Y:S04]  /*0a80*/  LDS R2, [R2] ;  /* 0x0000000002027984 */ /* 0x000fe80000000800 */
[----:B------:R-:W1:Y:S02]  /*0a90*/  LDS R5, [R22] ;  /* 0x0000000016057984 */ /* 0x000e640000000800 */
[----:B-1----:R-:W-:-:S05]  /*0aa0*/  FADD.FTZ R5, R2, R5 ;  /* 0x0000000502057221 */ /* 0x002fca0000010000 */
[----:B------:R2:W-:Y:S02]  /*0ab0*/  STS [R22], R5 ;  /* 0x0000000516007388 */ /* 0x0005e40000000800 */
.L_x_652:
[----:B0---4-:R-:W-:Y:S05]  /*0ac0*/  BSYNC.RECONVERGENT B0 ;  /* 0x0000000000007941 */ /* 0x011fea0003800200 */
.L_x_651:
[----:B------:R-:W-:Y:S01]  /*0ad0*/  BAR.SYNC.DEFER_BLOCKING 0x0 ;  /* 0x0000000000007b1d */ /* 0x000fe20000010000 */
[----:B------:R-:W-:Y:S01]  /*0ae0*/  ISETP.GT.U32.AND P0, PT, R18, 0x3, PT ;  /* 0x000000031200780c */ /* 0x000fe20003f04070 */
[----:B------:R-:W-:-:S12]  /*0af0*/  IMAD.MOV.U32 R18, RZ, RZ, R4 ;  /* 0x000000ffff127224 */ /* 0x000fd800078e0004 */
[----:B------:R-:W-:Y:S05]  /*0b00*/  @P0 BRA `(.L_x_653) ;  /* 0xfffffffc00b40947 */ /* 0x000fea000383ffff */
.L_x_650:
[----:B------:R-:W-:-:S13]  /*0b10*/  ISETP.NE.AND P0, PT, R25, RZ, PT ;  /* 0x000000ff1900720c */ /* 0x000fda0003f05270 */
[----:B0---4-:R-:W-:Y:S05]  /*0b20*/  @P0 EXIT ;  /* 0x000000000000094d */ /* 0x011fea0003800000 */
[----:B------:R-:W0:Y:S01]  /*0b30*/  S2R R3, SR_CgaCtaId ;  /* 0x0000000000037919 */ /* 0x000e220000008800 */
[----:B-1----:R-:W-:Y:S01]  /*0b40*/  MOV R0, 0x400 ;  /* 0x0000040000007802 */ /* 0x002fe20000000f00 */
[----:B------:R-:W1:Y:S02]  /*0b50*/  LDCU.U8 UR4, c[0x0][0x3a8] ;  /* 0x00007500ff0477ac */ /* 0x000e640008000000 */
[----:B-1----:R-:W-:-:S04]  /*0b60*/  UPRMT UR4, UR4, 0x8880, URZ ;  /* 0x0000888004047896 */ /* 0x002fc800080000ff */
[----:B------:R-:W-:Y:S01]  /*0b70*/  UISETP.NE.AND UP0, UPT, UR4, URZ, UPT ;  /* 0x000000ff0400728c */ /* 0x000fe2000bf05270 */
[----:B0-----:R-:W-:Y:S02]  /*0b80*/  LEA R7, R3, R0, 0x18 ;  /* 0x0000000003077211 */ /* 0x001fe400078ec0ff */
[----:B------:R-:W0:Y:S03]  /*0b90*/  LDC.64 R2, c[0x0][0x388] ;  /* 0x0000e200ff027b82 */ /* 0x000e260000000a00 */
[----:B------:R-:W-:-:S06]  /*0ba0*/  IMAD R24, R24, 0x4, R7 ;  /* 0x0000000418187824 */ /* 0x000fcc00078e0207 */
[----:B------:R-:W1:Y:S02]  /*0bb0*/  LDS R24, [R24] ;  /* 0x0000000018187984 */ /* 0x000e640000000800 */
[----:B-1----:R-:W-:-:S05]  /*0bc0*/  F2FP.BF16.F32.PACK_AB R0, RZ, R24 ;  /* 0x00000018ff00723e */ /* 0x002fca00000010ff */
[----:B0-----:R0:W-:Y:S01]  /*0bd0*/  STG.E.U16 desc[UR36][R2.64], R0 ;  /* 0x0000000002007986 */ /* 0x0011e2000c101524 */
[----:B------:R-:W-:Y:S05]  /*0be0*/  BRA.U !UP0, `(.L_x_654) ;  /* 0x00000001081c7547 */ /* 0x000fea000b800000 */
[----:B0-----:R-:W0:Y:S01]  /*0bf0*/  LDS R0, [R7] ;  /* 0x0000000007007984 */ /* 0x001e220000000800 */
[----:B--2---:R-:W0:Y:S01]  /*0c00*/  MUFU.RCP R5, R24 ;  /* 0x0000001800057308 */ /* 0x004e220000001000 */
[----:B------:R-:W1:Y:S01]  /*0c10*/  LDC.64 R2, c[0x0][0x380] ;  /* 0x0000e000ff027b82 */ /* 0x000e620000000a00 */
[----:B0-----:R-:W-:-:S05]  /*0c20*/  FMUL.FTZ R0, R0, R5 ;  /* 0x0000000500007220 */ /* 0x001fca0000410000 */
[----:B------:R-:W-:-:S05]  /*0c30*/  F2FP.BF16.F32.PACK_AB R0, RZ, R0 ;  /* 0x00000000ff00723e */ /* 0x000fca00000010ff */
[----:B-1----:R-:W-:Y:S01]  /*0c40*/  STG.E.U16 desc[UR36][R2.64], R0 ;  /* 0x0000000002007986 */ /* 0x002fe2000c101524 */
[----:B------:R-:W-:Y:S05]  /*0c50*/  EXIT ;  /* 0x000000000000794d */ /* 0x000fea0003800000 */
.L_x_654:
[----:B0-----:R-:W0:Y:S01]  /*0c60*/  LDS R0, [R7] ;  /* 0x0000000007007984 */ /* 0x001e220000000800 */
[----:B------:R-:W1:Y:S01]  /*0c70*/  LDC.64 R2, c[0x0][0x380] ;  /* 0x0000e000ff027b82 */ /* 0x000e620000000a00 */
[----:B0-----:R-:W-:-:S05]  /*0c80*/  F2FP.BF16.F32.PACK_AB R0, RZ, R0 ;  /* 0x00000000ff00723e */ /* 0x001fca00000010ff */
[----:B-1----:R-:W-:Y:S01]  /*0c90*/  STG.E.U16 desc[UR36][R2.64], R0 ;  /* 0x0000000002007986 */ /* 0x002fe2000c101524 */
[----:B------:R-:W-:Y:S05]  /*0ca0*/  EXIT ;  /* 0x000000000000794d */ /* 0x000fea0003800000 */
.L_x_655:
        /* <DEDUP_REMOVED lines=13> */
.L_x_11197:


//--------------------- .text._ZN2at6native39_GLOBAL__N__cee6930f_7_Loss_cu_5b0651e138nll_loss_forward_reduce_cuda_kernel_2dIN3c108BFloat16EfhEEvPT_S6_PKS5_PKT1_S8_bllll --------------------------
	.section	.text._ZN2at6native39_GLOBAL__N__cee6930f_7_Loss_cu_5b0651e138nll_loss_forward_reduce_cuda_kernel_2dIN3c108BFloat16EfhEEvPT_S6_PKS5_PKT1_S8_bllll,"ax",@progbits
	.align	128
.text._ZN2at6native39_GLOBAL__N__cee6930f_7_Loss_cu_5b0651e138nll_loss_forward_reduce_cuda_kernel_2dIN3c108BFloat16EfhEEvPT_S6_PKS5_PKT1_S8_bllll:
        .type           _ZN2at6native39_GLOBAL__N__cee6930f_7_Loss_cu_5b0651e138nll_loss_forward_reduce_cuda_kernel_2dIN3c108BFloat16EfhEEvPT_S6_PKS5_PKT1_S8_bllll,@function
        .size           _ZN2at6native39_GLOBAL__N__cee6930f_7_Loss_cu_5b0651e138nll_loss_forward_reduce_cuda_kernel_2dIN3c108BFloat16EfhEEvPT_S6_PKS5_PKT1_S8_bllll,(.L_x_11198 - _ZN2at6native39_GLOBAL__N__cee6930f_7_Loss_cu_5b0651e138nll_loss_forward_reduce_cuda_kernel_2dIN3c108BFloat16EfhEEvPT_S6_PKS5_PKT1_S8_bllll)
        .other          _ZN2at6native39_GLOBAL__N__cee6930f_7_Loss_cu_5b0651e138nll_loss_forward_reduce_cuda_kernel_2dIN3c108BFloat16EfhEEvPT_S6_PKS5_PKT1_S8_bllll,@"STO_CUDA_ENTRY STV_DEFAULT"
_ZN2at6native39_GLOBAL__N__cee6930f_7_Loss_cu_5b0651e138nll_loss_forward_reduce_cuda_kernel_2dIN3c108BFloat16EfhEEvPT_S6_PKS5_PKT1_S8_bllll:
        /* <DEDUP_REMOVED lines=30> */
[----:B------:R-:W-:Y:S02]  /*01e0*/  HFMA2 R16, -RZ, RZ, 0, 0 ;  /* 0x00000000ff107431 */ /* 0x000fe400000001ff */
[----:B------:R-:W-:Y:S01]  /*01f0*/  IMAD.MOV.U32 R17, RZ, RZ, R24 ;  /* 0x000000ffff117224 */ /* 0x000fe200078e0018 */
[----:B-1----:R-:W-:-:S04]  /*0200*/  UISETP.NE.U32.AND UP0, UPT, UR4, URZ, UPT ;  /* 0x000000ff0400728c */ /* 0x002fc8000bf05070 */
[----:B------:R-:W-:-:S09]  /*0210*/  UISETP.NE.AND.EX UP0, UPT, UR5, URZ, UPT, UP0 ;  /* 0x000000ff0500728c */ /* 0x000fd2000bf05300 */
[----:B------:R-:W-:Y:S05]  /*0220*/  BRA.U !UP0, `(.L_x_657) ;  /* 0x0000000108f47547 */ /* 0x000fea000b800000 */
[----:B------:R-:W-:Y:S02]  /*0230*/  IMAD.MOV.U32 R0, RZ, RZ, RZ ;  /* 0x000000ffff007224 */ /* 0x000fe400078e00ff */
[----:B------:R-:W-:Y:S02]  /*0240*/  IMAD.MOV.U32 R3, RZ, RZ, RZ ;  /* 0x000000ffff037224 */ /* 0x000fe400078e00ff */
[----:B------:R-:W-:-:S07]  /*0250*/  IMAD.MOV.U32 R25, RZ, RZ, R24 ;  /* 0x000000ffff197224 */ /* 0x000fce00078e0018 */
.L_x_663:
[----:B0-----:R-:W-:-:S04]  /*0260*/  IADD3 R26, P0, PT, R17, UR44, RZ ;  /* 0x0000002c111a7c10 */ /* 0x001fc8000ff1e0ff */
[----:B------:R-:W-:-:S05]  /*0270*/  IADD3.X R27, PT, PT, R16, UR45, RZ, P0, !PT ;  /* 0x0000002d101b7c10 */ /* 0x000fca00087fe4ff */
[----:B------:R-:W2:Y:S01]  /*0280*/  LDG.E.U8 R26, desc[UR36][R26.64] ;  /* 0x000000241a1a7981 */ /* 0x000ea2000c1e1100 */
[----:B------:R-:W-:Y:S01]  /*0290*/  BSSY.RECONVERGENT B7, `(.L_x_658) ;  /* 0x000002f000077945 */ /* 0x000fe20003800200 */
[----:B--2---:R-:W-:-:S04]  /*02a0*/  ISETP.NE.U32.AND P0, PT, R26, UR40, PT ;  /* 0x000000281a007c0c */ /* 0x004fc8000bf05070 */
[----:B------:R-:W-:-:S13]  /*02b0*/  ISETP.NE.AND.EX P0, PT, RZ, UR41, PT, P0 ;  /* 0x00000029ff007c0c */ /* 0x000fda000bf05300 */
[----:B-1----:R-:W-:Y:S05]  /*02c0*/  @!P0 BRA `(.L_x_659) ;  /* 0x0000000000ac8947 */ /* 0x002fea0003800000 */
[----:B----4-:R-:W-:Y:S01]  /*02d0*/  ISETP.GE.U32.AND P0, PT, R26, UR52, PT ;  /* 0x000000341a007c0c */ /* 0x010fe2000bf06070 */
        /* <DEDUP_REMOVED lines=19> */
.L_x_662:
[----:B------:R0:W1:Y:S04]  /*0410*/  LDS R3, [R22] ;  /* 0x0000000016037984 */ /* 0x0000680000000800 */
[----:B------:R0:W2:Y:S02]  /*0420*/  LDS R0, [R19] ;  /* 0x0000000013007984 */ /* 0x0000a40000000800 */
.L_x_661:
[----:B------:R-:W-:Y:S05]  /*0430*/  BSYNC.RECONVERGENT B6 ;  /* 0x0000000000067941 */ /* 0x000fea0003800200 */
.L_x_660:
[----:B------:R-:W-:Y:S02]  /*0440*/  IMAD R16, R16, UR60, RZ ;  /* 0x0000003c10107c24 */ /* 0x000fe4000f8e02ff */
[----:B------:R-:W-:Y:S02]  /*0450*/  IMAD.MOV.U32 R27, RZ, RZ, RZ ;  /* 0x000000ffff1b7224 */ /* 0x000fe400078e00ff */
[C---:B------:R-:W-:Y:S02]  /*0460*/  IMAD R7, R17.reuse, UR61, R16 ;  /* 0x0000003d11077c24 */ /* 0x040fe4000f8e0210 */
[----:B------:R-:W-:Y:S01]  /*0470*/  IMAD.WIDE.U32 R4, R17, UR60, R26 ;  /* 0x0000003c11047c25 */ /* 0x000fe2000f8e001a */
[----:B------:R-:W-:-:S03]  /*0480*/  LEA R26, P0, R26, UR62, 0x1 ;  /* 0x0000003e1a1a7c11 */ /* 0x000fc6000f8008ff */
[----:B------:R-:W-:Y:S01]  /*0490*/  IMAD.IADD R5, R5, 0x1, R7 ;  /* 0x0000000105057824 */ /* 0x000fe200078e0207 */
[----:B------:R-:W-:Y:S01]  /*04a0*/  LEA R6, P1, R4, UR56, 0x1 ;  /* 0x0000003804067c11 */ /* 0x000fe2000f8208ff */
[----:B------:R-:W-:-:S03]  /*04b0*/  IMAD.X R27, RZ, RZ, UR63, P0 ;  /* 0x0000003fff1b7e24 */ /* 0x000fc600080e06ff */
[----:B------:R-:W-:Y:S02]  /*04c0*/  LEA.HI.X R7, R4, UR57, R5, 0x1, P1 ;  /* 0x0000003904077c11 */ /* 0x000fe400088f0c05 */
[----:B------:R-:W3:Y:S04]  /*04d0*/  LDG.E.U16 R26, desc[UR36][R26.64] ;  /* 0x000000241a1a7981 */ /* 0x000ee8000c1e1500 */
[----:B------:R-:W4:Y:S01]  /*04e0*/  LDG.E.U16 R6, desc[UR36][R6.64] ;  /* 0x0000002406067981 */ /* 0x000f22000c1e1500 */
[----:B---3--:R-:W-:Y:S01]  /*04f0*/  SHF.L.U32 R5, R26, 0x10, RZ ;  /* 0x000000101a057819 */ /* 0x008fe200000006ff */
[----:B----4-:R-:W-:-:S04]  /*0500*/  IMAD.U32 R2, R6, 0x10000, RZ ;  /* 0x0001000006027824 */ /* 0x010fc800078e00ff */
[----:B--2---:R-:W-:Y:S01]  /*0510*/  FADD.FTZ R0, R5, R0 ;  /* 0x0000000005007221 */ /* 0x004fe20000010000 */
[----:B------:R-:W-:-:S06]  /*0520*/  FMUL.FTZ R2, R2, R5 ;  /* 0x0000000502027220 */ /* 0x000fcc0000410000 */
[----:B------:R-:W2:Y:S02]  /*0530*/  F2F.BF16.F32 R2, R2 ;  /* 0x0000000200027304 */ /* 0x000ea40000202000 */
[----:B--2---:R-:W-:-:S04]  /*0540*/  IMAD.U32 R4, R2, 0x10000, RZ ;  /* 0x0001000002047824 */ /* 0x004fc800078e00ff */
[----:B-1----:R-:W-:-:S05]  /*0550*/  FADD.FTZ R3, -R4, R3 ;  /* 0x0000000304037221 */ /* 0x002fca0000010100 */
[----:B------:R1:W-:Y:S04]  /*0560*/  STS [R22], R3 ;  /* 0x0000000316007388 */ /* 0x0003e80000000800 */
[----:B------:R1:W-:Y:S02]  /*0570*/  STS [R19], R0 ;  /* 0x0000000013007388 */ /* 0x0003e40000000800 */
.L_x_659:
[----:B----4-:R-:W-:Y:S05]  /*0580*/  BSYNC.RECONVERGENT B7 ;  /* 0x0000000000077941 */ /* 0x010fea0003800200 */
.L_x_658:
[----:B------:R-:W-:-:S05]  /*0590*/  IMAD.IADD R17, R18, 0x1, R25 ;  /* 0x0000000112117824 */ /* 0x000fca00078e0219 */
[----:B------:R-:W-:Y:S02]  /*05a0*/  ISETP.GE.U32.AND P0, PT, R17, UR46, PT ;  /* 0x0000002e11007c0c */ /* 0x000fe4000bf06070 */
[----:B------:R-:W-:Y:S02]  /*05b0*/  SHF.R.S32.HI R16, RZ, 0x1f, R17 ;  /* 0x0000001fff107819 */ /* 0x000fe40000011411 */
[----:B------:R-:W-:Y:S02]  /*05c0*/  MOV R25, R17 ;  /* 0x0000001100197202 */ /* 0x000fe40000000f00 */
[----:B------:R-:W-:-:S13]  /*05d0*/  ISETP.GE.AND.EX P0, PT, R16, UR47, PT, P0 ;  /* 0x0000002f10007c0c */ /* 0x000fda000bf06300 */
[----:B------:R-:W-:Y:S05]  /*05e0*/  @!P0 BRA `(.L_x_663) ;  /* 0xfffffffc001c8947 */ /* 0x000fea000383ffff */
[----:B------:R-:W-:Y:S05]  /*05f0*/  BRA `(.L_x_656) ;  /* 0x0000000000e07947 */ /* 0x000fea0003800000 */
.L_x_657:
[----:B------:R-:W-:Y:S02]  /*0600*/  IMAD.MOV.U32 R0, RZ, RZ, RZ ;  /* 0x000000ffff007224 */ /* 0x000fe400078e00ff */
[----:B------:R-:W-:Y:S02]  /*0610*/  IMAD.MOV.U32 R7, RZ, RZ, RZ ;  /* 0x000000ffff077224 */ /* 0x000fe400078e00ff */
[----:B------:R-:W-:-:S07]  /*0620*/  IMAD.MOV.U32 R25, RZ, RZ, R24 ;  /* 0x000000ffff197224 */ /* 0x000fce00078e0018 */
.L_x_669:
[----:B0-----:R-:W-:-:S04]  /*0630*/  IADD3 R26, P0, PT, R17, UR42, RZ ;  /* 0x0000002a111a7c10 */ /* 0x001fc8000ff1e0ff */
[----:B------:R-:W-:-:S05]  /*0640*/  IADD3.X R27, PT, PT, R16, UR43, RZ, P0, !PT ;  /* 0x0000002b101b7c10 */ /* 0x000fca00087fe4ff */
[----:B------:R-:W2:Y:S01]  /*0650*/  LDG.E.U8 R26, desc[UR36][R26.64] ;  /* 0x000000241a1a7981 */ /* 0x000ea2000c1e1100 */
[----:B------:R-:W-:Y:S01]  /*0660*/  BSSY.RECONVERGENT B7, `(.L_x_664) ;  /* 0x000002b000077945 */ /* 0x000fe20003800200 */
[----:B--2---:R-:W-:-:S04]  /*0670*/  ISETP.NE.U32.AND P0, PT, R26, UR38, PT ;  /* 0x000000261a007c0c */ /* 0x004fc8000bf05070 */
[----:B------:R-:W-:-:S13]  /*0680*/  ISETP.NE.AND.EX P0, PT, RZ, UR39, PT, P0 ;  /* 0x00000027ff007c0c */ /* 0x000fda000bf05300 */
[----:B-1----:R-:W-:Y:S05]  /*0690*/  @!P0 BRA `(.L_x_665) ;  /* 0x00000000009c8947 */ /* 0x002fea0003800000 */
        /* <DEDUP_REMOVED lines=19> */
[----:B--2-4-:R-:W-:Y:S05]  /*07d0*/  CALL.ABS.NOINC R2 ;  /* 0x0000000002007343 */ /* 0x014fea0003c00000 */
.L_x_668:
[----:B------:R0:W1:Y:S04]  /*07e0*/  LDS R7, [R22] ;  /* 0x0000000016077984 */ /* 0x0000680000000800 */
[----:B------:R0:W2:Y:S02]  /*07f0*/  LDS R0, [R19] ;  /* 0x0000000013007984 */ /* 0x0000a40000000800 */
.L_x_667:
[----:B----4-:R-:W-:Y:S05]  /*0800*/  BSYNC.RECONVERGENT B6 ;  /* 0x0000000000067941 */ /* 0x010fea0003800200 */
.L_x_666:
[----:B------:R-:W-:Y:S02]  /*0810*/  IMAD R16, R16, UR58, RZ ;  /* 0x0000003a10107c24 */ /* 0x000fe4000f8e02ff */
[----:B------:R-:W-:Y:S02]  /*0820*/  IMAD.MOV.U32 R27, RZ, RZ, RZ ;  /* 0x000000ffff1b7224 */ /* 0x000fe400078e00ff */
[C---:B------:R-:W-:Y:S02]  /*0830*/  IMAD R5, R17.reuse, UR59, R16 ;  /* 0x0000003b11057c24 */ /* 0x040fe4000f8e0210 */
[----:B------:R-:W-:-:S04]  /*0840*/  IMAD.WIDE.U32 R2, R17, UR58, R26 ;  /* 0x0000003a11027c25 */ /* 0x000fc8000f8e001a */
[----:B------:R-:W-:Y:S01]  /*0850*/  IMAD.IADD R3, R3, 0x1, R5 ;  /* 0x0000000103037824 */ /* 0x000fe200078e0205 */
[----:B------:R-:W-:-:S04]  /*0860*/  LEA R4, P0, R2, UR54, 0x1 ;  /* 0x0000003602047c11 */ /* 0x000fc8000f8008ff */
        /* <DEDUP_REMOVED lines=10> */
.L_x_665:
[----:B----4-:R-:W-:Y:S05]  /*0910*/  BSYNC.RECONVERGENT B7 ;  /* 0x0000000000077941 */ /* 0x010fea0003800200 */
.L_x_664:
[----:B------:R-:W-:-:S05]  /*0920*/  IMAD.IADD R17, R18, 0x1, R25 ;  /* 0x0000000112117824 */ /* 0x000fca00078e0219 */
[----:B------:R-:W-:Y:S02]  /*0930*/  ISETP.GE.U32.AND P0, PT, R17, UR48, PT ;  /* 0x0000003011007c0c */ /* 0x000fe4000bf06070 */
[----:B------:R-:W-:Y:S02]  /*0940*/  SHF.R.S32.HI R16, RZ, 0x1f, R17 ;  /* 0x0000001fff107819 */ /* 0x000fe40000011411 */
[----:B------:R-:W-:Y:S02]  /*0950*/  MOV R25, R17 ;  /* 0x0000001100197202 */ /* 0x000fe40000000f00 */
[----:B------:R-:W-:-:S13]  /*0960*/  ISETP.GE.AND.EX P0, PT, R16, UR49, PT, P0 ;  /* 0x0000003110007c0c */ /* 0x000fda000bf06300 */
[----:B------:R-:W-:Y:S05]  /*0970*/  @!P0 BRA `(.L_x_669) ;  /* 0xfffffffc002c8947 */ /* 0x000fea000383ffff */
.L_x_656:
[----:B------:R-:W-:Y:S01]  /*0980*/  ISETP.GE.U32.AND P0, PT, R18, 0x2, PT ;  /* 0x000000021200780c */ /* 0x000fe20003f06070 */
[----:B------:R-:W-:Y:S05]  /*0990*/  WARPSYNC.ALL ;  /* 0x0000000000007948 */ /* 0x000fea0003800000 */
[----:B------:R-:W-:Y:S07]  /*09a0*/  BAR.SYNC.DEFER_BLOCKING 0x0 ;  /* 0x0000000000007b1d */ /* 0x000fee0000010000 */
[----:B------:R-:W-:Y:S05]  /*09b0*/  @!P0 BRA `(.L_x_670) ;  /* 0x00000000004c8947 */ /* 0x000fea0003800000 */
.L_x_673:
[----:B-1----:R-:W-:Y:S01]  /*09c0*/  SHF.R.U32.HI R7, RZ, 0x1, R18 ;  /* 0x00000001ff077819 */ /* 0x002fe20000011612 */
[----:B------:R-:W-:Y:S03]  /*09d0*/  BSSY.RECONVERGENT B0, `(.L_x_671) ;  /* 0x000000d000007945 */ /* 0x000fe60003800200 */
[----:B------:R-:W-:-:S13]  /*09e0*/  ISETP.GE.U32.AND P0, PT, R24, R7, PT ;  /* 0x000000071800720c */ /* 0x000fda0003f06070 */
[----:B------:R-:W-:Y:S05]  /*09f0*/  @P0 BRA `(.L_x_672) ;  /* 0x0000000000280947 */ /* 0x000fea0003800000 */
[----:B------:R-:W-:Y:S01]  /*0a00*/  IMAD R0, R7, 0x4, R22 ;  /* 0x0000000407007824 */ /* 0x000fe200078e0216 */
[----:B------:R-:W-:Y:S04]  /*0a10*/  LDS R3, [R22] ;  /* 0x0000000016037984 */ /* 0x000fe80000000800 */
[----:B------:R-:W1:Y:S02]  /*0a20*/  LDS R2, [R0] ;  /* 0x0000000000027984 */ /* 0x000e640000000800 */
[----:B-1----:R-:W-:Y:S01]  /*0a30*/  FADD.FTZ R3, R2, R3 ;  /* 0x0000000302037221 */ /* 0x002fe20000010000 */
[----:B------:R-:W-:-:S04]  /*0a40*/  IMAD R2, R23, 0x4, R0 ;  /* 0x0000000417027824 */ /* 0x000fc800078e0200 */
[----:B------:R-:W-:Y:S04]  /*0a50*/  STS [R22], R3 ;  /* 0x0000000316007388 */ /* 0x000fe80000000800 */
[----:B------:R-:W-:Y:S04]  /*0a60*/  LDS R2, [R2] ;  /* 0x0000000002027984 */ /* 0x000fe80000000800 */
[----:B------:R-:W1:Y:S02]  /*0a70*/  LDS R5, [R19] ;  /* 0x0000000013057984 */ /* 0x000e640000000800 */
[----:B-1----:R-:W-:-:S05]  /*0a80*/  FADD.FTZ R4, R2, R5 ;  /* 0x0000000502047221 */ /* 0x002fca0000010000 */
[----:B------:R1:W-:Y:S02]  /*0a90*/  STS [R19], R4 ;  /* 0x0000000413007388 */ /* 0x0003e40000000800 */
.L_x_672:
[----:B0---4-:R-:W-:Y:S05]  /*0aa0*/  BSYNC.RECONVERGENT B0 ;  /* 0x0000000000007941 */ /* 0x011fea0003800200 */
.L_x_671:
[----:B------:R-:W-:Y:S01]  /*0ab0*/  BAR.SYNC.DEFER_BLOCKING 0x0 ;  /* 0x0000000000007b1d */ /* 0x000fe20000010000 */
[----:B------:R-:W-:Y:S02]  /*0ac0*/  ISETP.GT.U32.AND P0, PT, R18, 0x3, PT ;  /* 0x000000031200780c */ /* 0x000fe40003f04070 */
[----:B------:R-:W-:-:S11]  /*0ad0*/  MOV R18, R7 ;  /* 0x0000000700127202 */ /* 0x000fd60000000f00 */
[----:B------:R-:W-:Y:S05]  /*0ae0*/  @P0 BRA `(.L_x_673) ;  /* 0xfffffffc00b40947 */ /* 0x000fea000383ffff */
.L_x_670:
[----:B------:R-:W-:-:S13]  /*0af0*/  ISETP.NE.AND P0, PT, R24, RZ, PT ;  /* 0x000000ff1800720c */ /* 0x000fda0003f05270 */
[----:B0---4-:R-:W-:Y:S05]  /*0b00*/  @P0 EXIT ;  /* 0x000000000000094d */ /* 0x011fea0003800000 */
[----:B-1----:R-:W0:Y:S01]  /*0b10*/  S2R R3, SR_CgaCtaId ;  /* 0x0000000000037919 */ /* 0x002e220000008800 */
[----:B------:R-:W-:Y:S01]  /*0b20*/  MOV R0, 0x400 ;  /* 0x0000040000007802 */ /* 0x000fe20000000f00 */
        /* <DEDUP_REMOVED lines=11> */
[----:B------:R-:W0:Y:S01]  /*0be0*/  MUFU.RCP R23, R23 ;  /* 0x0000001700177308 */ /* 0x000e220000001000 */
[----:B------:R-:W1:Y:S01]  /*0bf0*/  LDC.64 R2, c[0x0][0x380] ;  /* 0x0000e000ff027b82 */ /* 0x000e620000000a00 */
[----:B0-----:R-:W-:-:S05]  /*0c00*/  FMUL.FTZ R0, R0, R23 ;  /* 0x0000001700007220 */ /* 0x001fca0000410000 */
[----:B------:R-:W-:-:S05]  /*0c10*/  F2FP.BF16.F32.PACK_AB R0, RZ, R0 ;  /* 0x00000000ff00723e */ /* 0x000fca00000010ff */
[----:B-1----:R-:W-:Y:S01]  /*0c20*/  STG.E.U16 desc[UR36][R2.64], R0 ;  /* 0x0000000002007986 */ /* 0x002fe2000c101524 */
[----:B------:R-:W-:Y:S05]  /*0c30*/  EXIT ;  /* 0x000000000000794d */ /* 0x000fea0003800000 */
.L_x_674:
[----:B0-----:R-:W0:Y:S01]  /*0c40*/  LDS R0, [R4] ;  /* 0x0000000004007984 */ /* 0x001e220000000800 */
[----:B------:R-:W1:Y:S01]  /*0c50*/  LDC.64 R2, c[0x0][0x380] ;  /* 0x0000e000ff027b82 */ /* 0x000e620000000a00 */
[----:B0-----:R-:W-:-:S05]  /*0c60*/  F2FP.BF16.F32.PACK_AB R0, RZ, R0 ;  /* 0x00000000ff00723e */ /* 0x001fca00000010ff */
[----:B-1----:R-:W-:Y:S01]  /*0c70*/  STG.E.U16 desc[UR36][R2.64], R0 ;  /* 0x0000000002007986 */ /* 0x002fe2000c101524 */
[----:B------:R-:W-:Y:S05]  /*0c80*/  EXIT ;  /* 0x000000000000794d */ /* 0x000fea0003800000 */
.L_x_675:
        /* <DEDUP_REMOVED lines=15> */
.L_x_11198:


//--------------------- .text._ZN2at6native39_GLOBAL__N__cee6930f_7_Loss_cu_5b0651e138nll_loss_forward_reduce_cuda_kernel_2dIN3c104HalfEflEEvPT_S6_PKS5_PKT1_S8_bllll --------------------------
	.section	.text._ZN2at6native39_GLOBAL__N__cee6930f_7_Loss_cu_5b0651e138nll_loss_forward_reduce_cuda_kernel_2dIN3c104HalfEflEEvPT_S6_PKS5_PKT1_S8_bllll,"ax",@progbits
	.align	128
.text._ZN2at6native39_GLOBAL__N__cee6930f_7_Loss_cu_5b0651e138nll_loss_forward_reduce_cuda_kernel_2dIN3c104HalfEflEEvPT_S6_PKS5_PKT1_S8_bllll:
        .type           _ZN2at6native39_GLOBAL__N__cee6930f_7_Loss_cu_5b0651e138nll_loss_forward_reduce_cuda_kernel_2dIN3c104HalfEflEEvPT_S6_PKS5_PKT1_S8_bllll,@function
        .size           _ZN2at6native39_GLOBAL__N__cee6930f_7_Loss_cu_5b0651e138nll_loss_forward_reduce_cuda_kernel_2dIN3c104HalfEflEEvPT_S6_PKS5_PKT1_S8_bllll,(.L_x_11199 - _ZN2at6native39_GLOBAL__N__cee6930f_7_Loss_cu_5b0651e138nll_loss_forward_reduce_cuda_kernel_2dIN3c104HalfEflEEvPT_S6_PKS5_PKT1_S8_bllll)
        .other          _ZN2at6native39_GLOBAL__N__cee6930f_7_Loss_cu_5b0651e138nll_loss_forward_reduce_cuda_kernel_2dIN3c104HalfEflEEvPT_S6_PKS5_PKT1_S8_bllll,@"STO_CUDA_ENTRY STV_DEFAULT"
_ZN2at6native39_GLOBAL__N__cee6930f_7_Loss_cu_5b0651e138nll_loss_forward_reduce_cuda_kernel_2dIN3c104HalfEflEEvPT_S6_PKS5_PKT1_S8_bllll:
        /* <DEDUP_REMOVED lines=38> */
.L_x_683:
        /* <DEDUP_REMOVED lines=29> */
.L_x_682:
[----:B------:R0:W1:Y:S04]  /*0430*/  LDS R0, [R23] ;  /* 0x0000000017007984 */ /* 0x0000680000000800 */
[----:B------:R0:W2:Y:S02]  /*0440*/  LDS R5, [R22] ;  /* 0x0000000016057984 */ /* 0x0000a40000000800 */
.L_x_681:
[----:B------:R-:W-:Y:S05]  /*0450*/  BSYNC.RECONVERGENT B6 ;  /* 0x0000000000067941 */ /* 0x000fea0003800200 */
.L_x_680:
        /* <DEDUP_REMOVED lines=10> */
[----:B---3--:R-:W-:Y:S02]  /*0500*/  HADD2.F32 R3, -RZ, R8.H0_H0 ;  /* 0x20000008ff037230 */ /* 0x008fe40000004100 */
[----:B----4-:R-:W-:-:S05]  /*0510*/  HADD2.F32 R2, -RZ, R6.H0_H0 ;  /* 0x20000006ff027230 */ /* 0x010fca0000004100 */
[----:B------:R-:W-:-:S05]  /*0520*/  FMUL.FTZ R2, R2, R3 ;  /* 0x0000000302027220 */ /* 0x000fca0000410000 */
[----:B------:R-:W-:-:S05]  /*0530*/  F2FP.F16.F32.PACK_AB R2, RZ, R2 ;  /* 0x00000002ff02723e */ /* 0x000fca00000000ff */
[----:B------:R-:W-:Y:S02]  /*0540*/  HADD2.F32 R11, -RZ, R2.H0_H0 ;  /* 0x20000002ff0b7230 */ /* 0x000fe40000004100 */
[----:B--2---:R-:W-:-:S03]  /*0550*/  FADD.FTZ R5, R3, R5 ;  /* 0x0000000503057221 */ /* 0x004fc60000010000 */
[----:B-1----:R-:W-:-:S05]  /*0560*/  FADD.FTZ R0, -R11, R0 ;  /* 0x000000000b007221 */ /* 0x002fca0000010100 */
[----:B------:R1:W-:Y:S04]  /*0570*/  STS [R23], R0 ;  /* 0x0000000017007388 */ /* 0x0003e80000000800 */
[----:B------:R1:W-:Y:S02]  /*0580*/  STS [R22], R5 ;  /* 0x0000000516007388 */ /* 0x0003e40000000800 */
.L_x_679:
[----:B----4-:R-:W-:Y:S05]  /*0590*/  BSYNC.RECONVERGENT B7 ;  /* 0x0000000000077941 */ /* 0x010fea0003800200 */
.L_x_678:
[----:B------:R-:W-:-:S04]  /*05a0*/  IMAD.IADD R19, R18, 0x1, R27 ;  /* 0x0000000112137824 */ /* 0x000fc800078e021b */
[--C-:B------:R-:W-:Y:S01]  /*05b0*/  IMAD.MOV.U32 R27, RZ, RZ, R19.reuse ;  /* 0x000000ffff1b7224 */ /* 0x100fe200078e0013 */
[----:B------:R-:W-:Y:S02]  /*05c0*/  ISETP.GE.U32.AND P0, PT, R19, UR46, PT ;  /* 0x0000002e13007c0c */ /* 0x000fe4000bf06070 */
[----:B------:R-:W-:-:S04]  /*05d0*/  SHF.R.S32.HI R2, RZ, 0x1f, R19 ;  /* 0x0000001fff027819 */ /* 0x000fc80000011413 */
[----:B------:R-:W-:-:S13]  /*05e0*/  ISETP.GE.AND.EX P0, PT, R2, UR47, PT, P0 ;  /* 0x0000002f02007c0c */ /* 0x000fda000bf06300 */
[----:B------:R-:W-:Y:S05]  /*05f0*/  @!P0 BRA `(.L_x_683) ;  /* 0xfffffffc00188947 */ /* 0x000fea000383ffff */
[----:B------:R-:W-:Y:S05]  /*0600*/  BRA `(.L_x_676) ;  /* 0x0000000000e47947 */ /* 0x000fea0003800000 */
.L_x_677:
[----:B------:R-:W-:Y:S01]  /*0610*/  IMAD.MOV.U32 R5, RZ, RZ, RZ ;  /* 0x000000ffff057224 */ /* 0x000fe200078e00ff */
[----:B------:R-:W-:Y:S01]  /*0620*/  MOV R0, RZ ;  /* 0x000000ff00007202 */ /* 0x000fe20000000f00 */
[----:B------:R-:W-:-:S07]  /*0630*/  IMAD.MOV.U32 R27, RZ, RZ, R25 ;  /* 0x000000ffff1b7224 */ /* 0x000fce00078e0019 */
.L_x_689:
        /* <DEDUP_REMOVED lines=28> */
[----:B--2-4-:R-:W-:Y:S05]  /*0800*/  CALL.ABS.NOINC R14 ;  /* 0x000000000e007343 */ /* 0x014fea0003c00000 */
.L_x_688:
[----:B------:R0:W1:Y:S04]  /*0810*/  LDS R0, [R23] ;  /* 0x0000000017007984 */ /* 0x0000680000000800 */
[----:B------:R0:W2:Y:S02]  /*0820*/  LDS R5, [R22] ;  /* 0x0000000016057984 */ /* 0x0000a40000000800 */
.L_x_687:
[----:B----4-:R-:W-:Y:S05]  /*0830*/  BSYNC.RECONVERGENT B6 ;  /* 0x0000000000067941 */ /* 0x010fea0003800200 */
.L_x_686:
        /* <DEDUP_REMOVED lines=8> */
[----:B---3--:R-:W-:-:S05]  /*08c0*/  HADD2.F32 R4, -RZ, R2.H0_H0 ;  /* 0x20000002ff047230 */ /* 0x008fca0000004100 */
[----:B------:R-:W-:-:S05]  /*08d0*/  FADD.FTZ R4, R4, -RZ ;  /* 0x800000ff04047221 */ /* 0x000fca0000010000 */
[----:B------:R-:W-:-:S05]  /*08e0*/  F2FP.F16.F32.PACK_AB R4, RZ, R4 ;  /* 0x00000004ff04723e */ /* 0x000fca00000000ff */
[----:B------:R-:W-:-:S05]  /*08f0*/  HADD2.F32 R7, -RZ, R4.H0_H0 ;  /* 0x20000004ff077230 */ /* 0x000fca0000004100 */
[----:B-1----:R-:W-:-:S05]  /*0900*/  FADD.FTZ R0, -R7, R0 ;  /* 0x0000000007007221 */ /* 0x002fca0000010100 */
[----:B------:R1:W-:Y:S04]  /*0910*/  STS [R23], R0 ;  /* 0x0000000017007388 */ /* 0x0003e80000000800 */
[----:B------:R1:W-:Y:S02]  /*0920*/  STS [R22], R5 ;  /* 0x0000000516007388 */ /* 0x0003e40000000800 */
.L_x_685:
[----:B----4-:R-:W-:Y:S05]  /*0930*/  BSYNC.RECONVERGENT B7 ;  /* 0x0000000000077941 */ /* 0x010fea0003800200 */
.L_x_684:
[----:B------:R-:W-:-:S04]  /*0940*/  IMAD.IADD R19, R18, 0x1, R27 ;  /* 0x0000000112137824 */ /* 0x000fc800078e021b */
[--C-:B------:R-:W-:Y:S01]  /*0950*/  IMAD.MOV.U32 R27, RZ, RZ, R19.reuse ;  /* 0x000000ffff1b7224 */ /* 0x100fe200078e0013 */
[----:B------:R-:W-:Y:S02]  /*0960*/  ISETP.GE.U32.AND P0, PT, R19, UR48, PT ;  /* 0x0000003013007c0c */ /* 0x000fe4000bf06070 */
[----:B------:R-:W-:-:S04]  /*0970*/  SHF.R.S32.HI R2, RZ, 0x1f, R19 ;  /* 0x0000001fff027819 */ /* 0x000fc80000011413 */
[----:B------:R-:W-:-:S13]  /*0980*/  ISETP.GE.AND.EX P0, PT, R2, UR49, PT, P0 ;  /* 0x0000003102007c0c */ /* 0x000fda000bf06300 */
[----:B------:R-:W-:Y:S05]  /*0990*/  @!P0 BRA `(.L_x_689) ;  /* 0xfffffffc00288947 */ /* 0x000fea000383ffff */
.L_x_676:
[----:B------:R-:W-:Y:S01]  /*09a0*/  ISETP.GE.U32.AND P0, PT, R18, 0x2, PT ;  /* 0x000000021200780c */ /* 0x000fe20003f06070 */
[----:B------:R-:W-:Y:S05]  /*09b0*/  WARPSYNC.ALL ;  /* 0x0000000000007948 */ /* 0x000fea0003800000 */
[----:B------:R-:W-:Y:S07]  /*09c0*/  BAR.SYNC.DEFER_BLOCKING 0x0 ;  /* 0x0000000000007b1d */ /* 0x000fee0000010000 */
[----:B------:R-:W-:Y:S05]  /*09d0*/  @!P0 BRA `(.L_x_690) ;  /* 0x00000000004c8947 */ /* 0x000fea0003800000 */
.L_x_693:
        /* <DEDUP_REMOVED lines=14> */
.L_x_692:
[----:B0---4-:R-:W-:Y:S05]  /*0ac0*/  BSYNC.RECONVERGENT B0 ;  /* 0x0000000000007941 */ /* 0x011fea0003800200 */
.L_x_691:
[----:B------:R-:W-:Y:S01]  /*0ad0*/  BAR.SYNC.DEFER_BLOCKING 0x0 ;  /* 0x0000000000007b1d */ /* 0x000fe20000010000 */
[----:B------:R-:W-:Y:S01]  /*0ae0*/  ISETP.GT.U32.AND P0, PT, R18, 0x3, PT ;  /* 0x000000031200780c */ /* 0x000fe20003f04070 */
[----:B------:R-:W-:-:S12]  /*0af0*/  IMAD.MOV.U32 R18, RZ, RZ, R4 ;  /* 0x000000ffff127224 */ /* 0x000fd800078e0004 */
[----:B------:R-:W-:Y:S05]  /*0b00*/  @P0 BRA `(.L_x_693) ;  /* 0xfffffffc00b40947 */ /* 0x000fea000383ffff */
.L_x_690:
        /* <DEDUP_REMOVED lines=11> */
[----:B-1----:R-:W-:-:S05]  /*0bc0*/  F2FP.F16.F32.PACK_AB R0, RZ, R24 ;  /* 0x00000018ff00723e */ /* 0x002fca00000000ff */
[----:B0-----:R0:W-:Y:S01]  /*0bd0*/  STG.E.U16 desc[UR36][R2.64], R0 ;  /* 0x0000000002007986 */ /* 0x0011e2000c101524 */
[----:B------:R-:W-:Y:S05]  /*0be0*/  BRA.U !UP0, `(.L_x_694) ;  /* 0x00000001081c7547 */ /* 0x000fea000b800000 */
[----:B0-----:R-:W0:Y:S01]  /*0bf0*/  LDS R0, [R7] ;  /* 0x0000000007007984 */ /* 0x001e220000000800 */
[----:B--2---:R-:W0:Y:S01]  /*0c00*/  MUFU.RCP R5, R24 ;  /* 0x0000001800057308 */ /* 0x004e220000001000 */
[----:B------:R-:W1:Y:S01]  /*0c10*/  LDC.64 R2, c[0x0][0x380] ;  /* 0x0000e000ff027b82 */ /* 0x000e620000000a00 */
[----:B0-----:R-:W-:-:S05]  /*0c20*/  FMUL.FTZ R0, R0, R5 ;  /* 0x0000000500007220 */ /* 0x001fca0000410000 */
[----:B------:R-:W-:-:S05]  /*0c30*/  F2FP.F16.F32.PACK_AB R0, RZ, R0 ;  /* 0x00000000ff00723e */ /* 0x000fca00000000ff */
[----:B-1----:R-:W-:Y:S01]  /*0c40*/  STG.E.U16 desc[UR36][R2.64], R0 ;  /* 0x0000000002007986 */ /* 0x002fe2000c101524 */
[----:B------:R-:W-:Y:S05]  /*0c50*/  EXIT ;  /* 0x000000000000794d */ /* 0x000fea0003800000 */
.L_x_694:
[----:B0-----:R-:W0:Y:S01]  /*0c60*/  LDS R0, [R7] ;  /* 0x0000000007007984 */ /* 0x001e220000000800 */
[----:B------:R-:W1:Y:S01]  /*0c70*/  LDC.64 R2, c[0x0][0x380] ;  /* 0x0000e000ff027b82 */ /* 0x000e620000000a00 */
[----:B0-----:R-:W-:-:S05]  /*0c80*/  F2FP.F16.F32.PACK_AB R0, RZ, R0 ;  /* 0x00000000ff00723e */ /* 0x001fca00000000ff */
[----:B-1----:R-:W-:Y:S01]  /*0c90*/  STG.E.U16 desc[UR36][R2.64], R0 ;  /* 0x0000000002007986 */ /* 0x002fe2000c101524 */
[----:B------:R-:W-:Y:S05]  /*0ca0*/  EXIT ;  /* 0x000000000000794d */ /* 0x000fea0003800000 */
.L_x_695:
        /* <DEDUP_REMOVED lines=13> */
.L_x_11199:


//--------------------- .text._ZN2at6native39_GLOBAL__N__cee6930f_7_Loss_cu_5b0651e138nll_loss_forward_reduce_cuda_kernel_2dIN3c104HalfEfhEEvPT_S6_PKS5_PKT1_S8_bllll --------------------------
	.section	.text._ZN2at6native39_GLOBAL__N__cee6930f_7_Loss_cu_5b0651e138nll_loss_forward_reduce_cuda_kernel_2dIN3c104HalfEfhEEvPT_S6_PKS5_PKT1_S8_bllll,"ax",@progbits
	.align	128
.text._ZN2at6native39_GLOBAL__N__cee6930f_7_Loss_cu_5b0651e138nll_loss_forward_reduce_cuda_kernel_2dIN3c104HalfEfhEEvPT_S6_PKS5_PKT1_S8_bllll:
        .type           _ZN2at6native39_GLOBAL__N__cee6930f_7_Loss_cu_5b0651e138nll_loss_forward_reduce_cuda_kernel_2dIN3c104HalfEfhEEvPT_S6_PKS5_PKT1_S8_bllll,@function
        .size           _ZN2at6native39_GLOBAL__N__cee6930f_7_Loss_cu_5b0651e138nll_loss_forward_reduce_cuda_kernel_2dIN3c104HalfEfhEEvPT_S6_PKS5_PKT1_S8_bllll,(.L_x_11200 - _ZN2at6native39_GLOBAL__N__cee6930f_7_Loss_cu_5b0651e138nll_loss_forward_reduce_cuda_kernel_2dIN3c104HalfEfhEEvPT_S6_PKS5_PKT1_S8_bllll)
        .other          _ZN2at6native39_GLOBAL__N__cee6930f_7_Loss_cu_5b0651e138nll_loss_forward_reduce_cuda_kernel_2dIN3c104HalfEfhEEvPT_S6_PKS5_PKT1_S8_bllll,@"STO_CUDA_ENTRY STV_DEFAULT"
_ZN2at6native39_GLOBAL__N__cee6930f_7_Loss_cu_5b0651e138nll_loss_forward_reduce_cuda_kernel_2dIN3c104HalfEfhEEvPT_S6_PKS5_PKT1_S8_bllll:
        /* <DEDUP_REMOVED lines=38> */
.L_x_703:
        /* <DEDUP_REMOVED lines=27> */
.L_x_702:
[----:B------:R0:W1:Y:S04]  /*0410*/  LDS R3, [R22] ;  /* 0x0000000016037984 */ /* 0x0000680000000800 */
[----:B------:R0:W2:Y:S02]  /*0420*/  LDS R0, [R19] ;  /* 0x0000000013007984 */ /* 0x0000a40000000800 */
.L_x_701:
[----:B------:R-:W-:Y:S05]  /*0430*/  BSYNC.RECONVERGENT B6 ;  /* 0x0000000000067941 */ /* 0x000fea0003800200 */
.L_x_700:
        /* <DEDUP_REMOVED lines=11> */
[----:B---3--:R-:W-:Y:S02]  /*04f0*/  HADD2.F32 R5, -RZ, R26.H0_H0 ;  /* 0x2000001aff057230 */ /* 0x008fe40000004100 */
[----:B----4-:R-:W-:-:S03]  /*0500*/  HADD2.F32 R2, -RZ, R6.H0_H0 ;  /* 0x20000006ff027230 */ /* 0x010fc60000004100 */
[----:B--2---:R-:W-:Y:S02]  /*0510*/  FADD.FTZ R0, R5, R0 ;  /* 0x0000000005007221 */ /* 0x004fe40000010000 */
[----:B------:R-:W-:-:S05]  /*0520*/  FMUL.FTZ R2, R2, R5 ;  /* 0x0000000502027220 */ /* 0x000fca0000410000 */
[----:B------:R-:W-:-:S05]  /*0530*/  F2FP.F16.F32.PACK_AB R2, RZ, R2 ;  /* 0x00000002ff02723e */ /* 0x000fca00000000ff */
[----:B------:R-:W-:-:S05]  /*0540*/  HADD2.F32 R2, -RZ, R2.H0_H0 ;  /* 0x20000002ff027230 */ /* 0x000fca0000004100 */
[----:B-1----:R-:W-:-:S05]  /*0550*/  FADD.FTZ R3, -R2, R3 ;  /* 0x0000000302037221 */ /* 0x002fca0000010100 */
[----:B------:R1:W-:Y:S04]  /*0560*/  STS [R22], R3 ;  /* 0x0000000316007388 */ /* 0x0003e80000000800 */
[----:B------:R1:W-:Y:S02]  /*0570*/  STS [R19], R0 ;  /* 0x0000000013007388 */ /* 0x0003e40000000800 */
.L_x_699:
[----:B----4-:R-:W-:Y:S05]  /*0580*/  BSYNC.RECONVERGENT B7 ;  /* 0x0000000000077941 */ /* 0x010fea0003800200 */
.L_x_698:
[----:B------:R-:W-:-:S04]  /*0590*/  IADD3 R17, PT, PT, R18, R25, RZ ;  /* 0x0000001912117210 */ /* 0x000fc80007ffe0ff */
[----:B------:R-:W-:Y:S01]  /*05a0*/  ISETP.GE.U32.AND P0, PT, R17, UR46, PT ;  /* 0x0000002e11007c0c */ /* 0x000fe2000bf06070 */
[--C-:B------:R-:W-:Y:S01]  /*05b0*/  IMAD.MOV.U32 R25, RZ, RZ, R17.reuse ;  /* 0x000000ffff197224 */ /* 0x100fe200078e0011 */
[----:B------:R-:W-:-:S04]  /*05c0*/  SHF.R.S32.HI R16, RZ, 0x1f, R17 ;  /* 0x0000001fff107819 */ /* 0x000fc80000011411 */
[----:B------:R-:W-:-:S13]  /*05d0*/  ISETP.GE.AND.EX P0, PT, R16, UR47, PT, P0 ;  /* 0x0000002f10007c0c */ /* 0x000fda000bf06300 */
[----:B------:R-:W-:Y:S05]  /*05e0*/  @!P0 BRA `(.L_x_703) ;  /* 0xfffffffc001c8947 */ /* 0x000fea000383ffff */
[----:B------:R-:W-:Y:S05]  /*05f0*/  BRA `(.L_x_696) ;  /* 0x0000000000e07947 */ /* 0x000fea0003800000 */
.L_x_697:
[----:B------:R-:W-:Y:S01]  /*0600*/  IMAD.MOV.U32 R0, RZ, RZ, RZ ;  /* 0x000000ffff007224 */ /* 0x000fe200078e00ff */
[----:B------:R-:W-:Y:S01]  /*0610*/  MOV R25, R24 ;  /* 0x0000001800197202 */ /* 0x000fe20000000f00 */
[----:B------:R-:W-:-:S07]  /*0620*/  IMAD.MOV.U32 R7, RZ, RZ, RZ ;  /* 0x000000ffff077224 */ /* 0x000fce00078e00ff */
.L_x_709:
        /* <DEDUP_REMOVED lines=13> */
[----:B------:R-:W-:Y:S02]  /*0700*/  HFMA2 R8, -RZ, RZ, 0, 1.4603137969970703125e-05 ;  /* 0x000000f5ff087431 */ /* 0x000fe400000001ff */
        /* <DEDUP_REMOVED lines=13> */
.L_x_708:
[----:B------:R0:W1:Y:S04]  /*07e0*/  LDS R7, [R22] ;  /* 0x0000000016077984 */ /* 0x0000680000000800 */
[----:B------:R0:W2:Y:S02]  /*07f0*/  LDS R0, [R19] ;  /* 0x0000000013007984 */ /* 0x0000a40000000800 */
.L_x_707:
[----:B----4-:R-:W-:Y:S05]  /*0800*/  BSYNC.RECONVERGENT B6 ;  /* 0x0000000000067941 */ /* 0x010fea0003800200 */
.L_x_706:
[----:B------:R-:W-:Y:S01]  /*0810*/  MOV R27, RZ ;  /* 0x000000ff001b7202 */ /* 0x000fe20000000f00 */
[----:B------:R-:W-:-:S04]  /*0820*/  IMAD R16, R16, UR58, RZ ;  /* 0x0000003a10107c24 */ /* 0x000fc8000f8e02ff */
[C---:B------:R-:W-:Y:S02]  /*0830*/  IMAD R5, R17.reuse, UR59, R16 ;  /* 0x0000003b11057c24 */ /* 0x040fe4000f8e0210 */
[----:B------:R-:W-:-:S04]  /*0840*/  IMAD.WIDE.U32 R2, R17, UR58, R26 ;  /* 0x0000003a11027c25 */ /* 0x000fc8000f8e001a */
[----:B------:R-:W-:Y:S01]  /*0850*/  IMAD.IADD R3, R3, 0x1, R5 ;  /* 0x0000000103037824 */ /* 0x000fe200078e0205 */
[----:B------:R-:W-:-:S04]  /*0860*/  LEA R4, P0, R2, UR54, 0x1 ;  /* 0x0000003602047c11 */ /* 0x000fc8000f8008ff */
        /* <DEDUP_REMOVED lines=10> */
.L_x_705:
[----:B----4-:R-:W-:Y:S05]  /*0910*/  BSYNC.RECONVERGENT B7 ;  /* 0x0000000000077941 */ /* 0x010fea0003800200 */
.L_x_704:
[----:B------:R-:W-:-:S05]  /*0920*/  IMAD.IADD R17, R18, 0x1, R25 ;  /* 0x0000000112117824 */ /* 0x000fca00078e0219 */
[----:B------:R-:W-:Y:S02]  /*0930*/  ISETP.GE.U32.AND P0, PT, R17, UR48, PT ;  /* 0x0000003011007c0c */ /* 0x000fe4000bf06070 */
[----:B------:R-:W-:Y:S02]  /*0940*/  SHF.R.S32.HI R16, RZ, 0x1f, R17 ;  /* 0x0000001fff107819 */ /* 0x000fe40000011411 */
[----:B------:R-:W-:Y:S02]  /*0950*/  MOV R25, R17 ;  /* 0x0000001100197202 */ /* 0x000fe40000000f00 */
[----:B------:R-:W-:-:S13]  /*0960*/  ISETP.GE.AND.EX P0, PT, R16, UR49, PT, P0 ;  /* 0x0000003110007c0c */ /* 0x000fda000bf06300 */
[----:B------:R-:W-:Y:S05]  /*0970*/  @!P0 BRA `(.L_x_709) ;  /* 0xfffffffc002c8947 */ /* 0x000fea000383ffff */
.L_x_696:
[----:B------:R-:W-:Y:S01]  /*0980*/  ISETP.GE.U32.AND P0, PT, R18, 0x2, PT ;  /* 0x000000021200780c */ /* 0x000fe20003f06070 */
[----:B------:R-:W-:Y:S05]  /*0990*/  WARPSYNC.ALL ;  /* 0x0000000000007948 */ /* 0x000fea0003800000 */
[----:B------:R-:W-:Y:S07]  /*09a0*/  BAR.SYNC.DEFER_BLOCKING 0x0 ;  /* 0x0000000000007b1d */ /* 0x000fee0000010000 */
[----:B------:R-:W-:Y:S05]  /*09b0*/  @!P0 BRA `(.L_x_710) ;  /* 0x00000000004c8947 */ /* 0x000fea0003800000 */
.L_x_713:
        /* <DEDUP_REMOVED lines=14> */
.L_x_712:
[----:B0---4-:R-:W-:Y:S05]  /*0aa0*/  BSYNC.RECONVERGENT B0 ;  /* 0x0000000000007941 */ /* 0x011fea0003800200 */
.L_x_711:
[----:B------:R-:W-:Y:S01]  /*0ab0*/  BAR.SYNC.DEFER_BLOCKING 0x0 ;  /* 0x0000000000007b1d */ /* 0x000fe20000010000 */
[----:B------:R-:W-:Y:S02]  /*0ac0*/  ISETP.GT.U32.AND P0, PT, R18, 0x3, PT ;  /* 0x000000031200780c */ /* 0x000fe40003f04070 */
[----:B------:R-:W-:-:S11]  /*0ad0*/  MOV R18, R7 ;  /* 0x0000000700127202 */ /* 0x000fd60000000f00 */
[----:B------:R-:W-:Y:S05]  /*0ae0*/  @P0 BRA `(.L_x_713) ;  /* 0xfffffffc00b40947 */ /* 0x000fea000383ffff */
.L_x_710:
        /* <DEDUP_REMOVED lines=15> */
[----:B------:R-:W0:Y:S01]  /*0be0*/  MUFU.RCP R23, R23 ;  /* 0x0000001700177308 */ /* 0x000e220000001000 */
[----:B------:R-:W1:Y:S01]  /*0bf0*/  LDC.64 R2, c[0x0][0x380] ;  /* 0x0000e000ff027b82 */ /* 0x000e620000000a00 */
[----:B0-----:R-:W-:-:S05]  /*0c00*/  FMUL.FTZ R0, R0, R23 ;  /* 0x0000001700007220 */ /* 0x001fca0000410000 */
[----:B------:R-:W-:-:S05]  /*0c10*/  F2FP.F16.F32.PACK_AB R0, RZ, R0 ;  /* 0x00000000ff00723e */ /* 0x000fca00000000ff */
[----:B-1----:R-:W-:Y:S01]  /*0c20*/  STG.E.U16 desc[UR36][R2.64], R0 ;  /* 0x0000000002007986 */ /* 0x002fe2000c101524 */
[----:B------:R-:W-:Y:S05]  /*0c30*/  EXIT ;  /* 0x000000000000794d */ /* 0x000fea0003800000 */
.L_x_714:
[----:B0-----:R-:W0:Y:S01]  /*0c40*/  LDS R0, [R4] ;  /* 0x0000000004007984 */ /* 0x001e220000000800 */
[----:B------:R-:W1:Y:S01]  /*0c50*/  LDC.64 R2, c[0x0][0x380] ;  /* 0x0000e000ff027b82 */ /* 0x000e620000000a00 */
[----:B0-----:R-:W-:-:S05]  /*0c60*/  F2FP.F16.F32.PACK_AB R0, RZ, R0 ;  /* 0x00000000ff00723e */ /* 0x001fca00000000ff */
[----:B-1----:R-:W-:Y:S01]  /*0c70*/  STG.E.U16 desc[UR36][R2.64], R0 ;  /* 0x0000000002007986 */ /* 0x002fe2000c101524 */
[----:B------:R-:W-:Y:S05]  /*0c80*/  EXIT ;  /* 0x000000000000794d */ /* 0x000fea0003800000 */
.L_x_715:
        /* <DEDUP_REMOVED lines=15> */
.L_x_11200:


//--------------------- .text._ZN2at6native39_GLOBAL__N__cee6930f_7_Loss_cu_5b0651e138nll_loss_forward_reduce_cuda_kernel_2dIfflEEvPT_S4_PKS3_PKT1_S6_bllll --------------------------
	.section	.text._ZN2at6native39_GLOBAL__N__cee6930f_7_Loss_cu_5b0651e138nll_loss_forward_reduce_cuda_kernel_2dIfflEEvPT_S4_PKS3_PKT1_S6_bllll,"ax",@progbits
	.align	128
.text._ZN2at6native39_GLOBAL__N__cee6930f_7_Loss_cu_5b0651e138nll_loss_forward_reduce_cuda_kernel_2dIfflEEvPT_S4_PKS3_PKT1_S6_bllll:
        .type           _ZN2at6native39_GLOBAL__N__cee6930f_7_Loss_cu_5b0651e138nll_loss_forward_reduce_cuda_kernel_2dIfflEEvPT_S4_PKS3_PKT1_S6_bllll,@function
        .size           _ZN2at6native39_GLOBAL__N__cee6930f_7_Loss_cu_5b0651e138nll_loss_forward_reduce_cuda_kernel_2dIfflEEvPT_S4_PKS3_PKT1_S6_bllll,(.L_x_11201 - _ZN2at6native39_GLOBAL__N__cee6930f_7_Loss_cu_5b0651e138nll_loss_forward_reduce_cuda_kernel_2dIfflEEvPT_S4_PKS3_PKT1_S6_bllll)
        .other          _ZN2at6native39_GLOBAL__N__cee6930f_7_Loss_cu_5b0651e138nll_loss_forward_reduce_cuda_kernel_2dIfflEEvPT_S4_PKS3_PKT1_S6_bllll,@"STO_CUDA_ENTRY STV_DEFAULT"
_ZN2at6native39_GLOBAL__N__cee6930f_7_Loss_cu_5b0651e138nll_loss_forward_reduce_cuda_kernel_2dIfflEEvPT_S4_PKS3_PKT1_S6_bllll:
        /* <DEDUP_REMOVED lines=35> */
[----:B------:R-:W-:Y:S02]  /*0230*/  IMAD.MOV.U32 R9, RZ, RZ, RZ ;  /* 0x000000ffff097224 */ /* 0x000fe400078e00ff */
[----:B------:R-:W-:Y:S02]  /*0240*/  IMAD.MOV.U32 R0, RZ, RZ, RZ ;  /* 0x000000ffff007224 */ /* 0x000fe400078e00ff */
[----:B------:R-:W-:-:S07]  /*0250*/  IMAD.MOV.U32 R27, RZ, RZ, R25 ;  /* 0x000000ffff1b7224 */ /* 0x000fce00078e0019 */
.L_x_723:
        /* <DEDUP_REMOVED lines=28> */
[----:B--2---:R-:W-:Y:S05]  /*0420*/  CALL.ABS.NOINC R14 ;  /* 0x000000000e007343 */ /* 0x004fea0003c00000 */
.L_x_722:
[----:B------:R0:W1:Y:S04]  /*0430*/  LDS R0, [R23] ;  /* 0x0000000017007984 */ /* 0x0000680000000800 */
[----:B------:R0:W2:Y:S02]  /*0440*/  LDS R9, [R22] ;  /* 0x0000000016097984 */ /* 0x0000a40000000800 */
.L_x_721:
[----:B------:R-:W-:Y:S05]  /*0450*/  BSYNC.RECONVERGENT B6 ;  /* 0x0000000000067941 */ /* 0x000fea0003800200 */
.L_x_720:
[----:B------:R-:W-:Y:S01]  /*0460*/  IMAD R4, R2, UR60, RZ ;  /* 0x0000003c02047c24 */ /* 0x000fe2000f8e02ff */
[----:B------:R-:W-:Y:S01]  /*0470*/  LEA R6, P0, R16, UR62, 0x2 ;  /* 0x0000003e10067c11 */ /* 0x000fe2000f8010ff */
[----:B------:R-:W-:-:S03]  /*0480*/  IMAD.WIDE.U32 R2, R19, UR60, R16 ;  /* 0x0000003c13027c25 */ /* 0x000fc6000f8e0010 */
[----:B------:R-:W-:Y:S01]  /*0490*/  LEA.HI.X R7, R16, UR63, R17, 0x2, P0 ;  /* 0x0000003f10077c11 */ /* 0x000fe200080f1411 */
[----:B------:R-:W-:Y:S01]  /*04a0*/  IMAD R5, R19, UR61, R4 ;  /* 0x0000003d13057c24 */ /* 0x000fe2000f8e0204 */
[----:B------:R-:W-:-:S03]  /*04b0*/  LEA R4, P1, R2, UR56, 0x2 ;  /* 0x0000003802047c11 */ /* 0x000fc6000f8210ff */
[----:B------:R-:W-:Y:S01]  /*04c0*/  IMAD.IADD R3, R3, 0x1, R5 ;  /* 0x0000000103037824 */ /* 0x000fe200078e0205 */
[----:B------:R-:W2:Y:S04]  /*04d0*/  LDG.E R7, desc[UR36][R6.64] ;  /* 0x0000002406077981 */ /* 0x000ea8000c1e1900 */
[----:B------:R-:W-:-:S05]  /*04e0*/  LEA.HI.X R5, R2, UR57, R3, 0x2, P1 ;  /* 0x0000003902057c11 */ /* 0x000fca00088f1403 */
[----:B------:R-:W1:Y:S01]  /*04f0*/  LDG.E R4, desc[UR36][R4.64] ;  /* 0x0000002404047981 */ /* 0x000e62000c1e1900 */
[C---:B--2---:R-:W-:Y:S01]  /*0500*/  FADD.FTZ R9, R7.reuse, R9 ;  /* 0x0000000907097221 */ /* 0x044fe20000010000 */
[----:B-1----:R-:W-:-:S05]  /*0510*/  FFMA.FTZ R0, -R7, R4, R0 ;  /* 0x0000000407007223 */ /* 0x002fca0000010100 */
[----:B------:R1:W-:Y:S04]  /*0520*/  STS [R23], R0 ;  /* 0x0000000017007388 */ /* 0x0003e80000000800 */
[----:B------:R1:W-:Y:S02]  /*0530*/  STS [R22], R9 ;  /* 0x0000000916007388 */ /* 0x0003e40000000800 */
.L_x_719:
[----:B----4-:R-:W-:Y:S05]  /*0540*/  BSYNC.RECONVERGENT B7 ;  /* 0x0000000000077941 */ /* 0x010fea0003800200 */
.L_x_718:
[----:B------:R-:W-:-:S04]  /*0550*/  IMAD.IADD R19, R18, 0x1, R27 ;  /* 0x0000000112137824 */ /* 0x000fc800078e021b */
[--C-:B------:R-:W-:Y:S01]  /*0560*/  IMAD.MOV.U32 R27, RZ, RZ, R19.reuse ;  /* 0x000000ffff1b7224 */ /* 0x100fe200078e0013 */
[----:B------:R-:W-:Y:S02]  /*0570*/  ISETP.GE.U32.AND P0, PT, R19, UR46, PT ;  /* 0x0000002e13007c0c */ /* 0x000fe4000bf06070 */
[----:B------:R-:W-:-:S04]  /*0580*/  SHF.R.S32.HI R2, RZ, 0x1f, R19 ;  /* 0x0000001fff027819 */ /* 0x000fc80000011413 */
[----:B------:R-:W-:-:S13]  /*0590*/  ISETP.GE.AND.EX P0, PT, R2, UR47, PT, P0 ;  /* 0x0000002f02007c0c */ /* 0x000fda000bf06300 */
[----:B------:R-:W-:Y:S05]  /*05a0*/  @!P0 BRA `(.L_x_723) ;  /* 0xfffffffc002c8947 */ /* 0x000fea000383ffff */
[----:B------:R-:W-:Y:S05]  /*05b0*/  BRA `(.L_x_716) ;  /* 0x0000000000d47947 */ /* 0x000fea0003800000 */
.L_x_717:
[----:B------:R-:W-:Y:S01]  /*05c0*/  IMAD.MOV.U32 R5, RZ, RZ, RZ ;  /* 0x000000ffff057224 */ /* 0x000fe200078e00ff */
[----:B------:R-:W-:Y:S01]  /*05d0*/  MOV R27, R25 ;  /* 0x00000019001b7202 */ /* 0x000fe20000000f00 */
[----:B------:R-:W-:-:S07]  /*05e0*/  IMAD.MOV.U32 R0, RZ, RZ, RZ ;  /* 0x000000ffff007224 */ /* 0x000fce00078e00ff */
.L_x_729:
        /* <DEDUP_REMOVED lines=28> */
[----:B--2-4-:R-:W-:Y:S05]  /*07b0*/  CALL.ABS.NOINC R14 ;  /* 0x000000000e007343 */ /* 0x014fea0003c00000 */
.L_x_728:
[----:B------:R0:W1:Y:S04]  /*07c0*/  LDS R0, [R23] ;  /* 0x0000000017007984 */ /* 0x0000680000000800 */
[----:B------:R0:W2:Y:S02]  /*07d0*/  LDS R5, [R22] ;  /* 0x0000000016057984 */ /* 0x0000a40000000800 */
.L_x_727:
[----:B----4-:R-:W-:Y:S05]  /*07e0*/  BSYNC.RECONVERGENT B6 ;  /* 0x0000000000067941 */ /* 0x010fea0003800200 */
.L_x_726:
[----:B------:R-:W-:Y:S02]  /*07f0*/  IMAD R2, R2, UR58, RZ ;  /* 0x0000003a02027c24 */ /* 0x000fe4000f8e02ff */
[----:B------:R-:W-:-:S04]  /*0800*/  IMAD.WIDE.U32 R16, R19, UR58, R16 ;  /* 0x0000003a13107c25 */ /* 0x000fc8000f8e0010 */
[----:B------:R-:W-:Y:S01]  /*0810*/  IMAD R3, R19, UR59, R2 ;  /* 0x0000003b13037c24 */ /* 0x000fe2000f8e0202 */
[----:B------:R-:W-:-:S03]  /*0820*/  LEA R2, P0, R16, UR54, 0x2 ;  /* 0x0000003610027c11 */ /* 0x000fc6000f8010ff */
[----:B------:R-:W-:-:S05]  /*0830*/  IMAD.IADD R3, R17, 0x1, R3 ;  /* 0x0000000111037824 */ /* 0x000fca00078e0203 */
[----:B------:R-:W-:-:S06]  /*0840*/  LEA.HI.X R3, R16, UR55, R3, 0x2, P0 ;  /* 0x0000003710037c11 */ /* 0x000fcc00080f1403 */
[----:B------:R-:W1:Y:S01]  /*0850*/  LDG.E R3, desc[UR36][R2.64] ;  /* 0x0000002402037981 */ /* 0x000e62000c1e1900 */
[----:B--2---:R-:W-:Y:S01]  /*0860*/  FADD.FTZ R5, R5, 1 ;  /* 0x3f80000005057421 */ /* 0x004fe20000010000 */
[----:B-1----:R-:W-:-:S05]  /*0870*/  FADD.FTZ R0, -R3, R0 ;  /* 0x0000000003007221 */ /* 0x002fca0000010100 */
[----:B------:R1:W-:Y:S04]  /*0880*/  STS [R23], R0 ;  /* 0x0000000017007388 */ /* 0x0003e80000000800 */
[----:B------:R1:W-:Y:S02]  /*0890*/  STS [R22], R5 ;  /* 0x0000000516007388 */ /* 0x0003e40000000800 */
.L_x_725:
[----:B----4-:R-:W-:Y:S05]  /*08a0*/  BSYNC.RECONVERGENT B7 ;  /* 0x0000000000077941 */ /* 0x010fea0003800200 */
.L_x_724:
[----:B------:R-:W-:-:S05]  /*08b0*/  IMAD.IADD R19, R18, 0x1, R27 ;  /* 0x0000000112137824 */ /* 0x000fca00078e021b */
[----:B------:R-:W-:Y:S02]  /*08c0*/  ISETP.GE.U32.AND P0, PT, R19, UR48, PT ;  /* 0x0000003013007c0c */ /* 0x000fe4000bf06070 */
[----:B------:R-:W-:Y:S02]  /*08d0*/  SHF.R.S32.HI R2, RZ, 0x1f, R19 ;  /* 0x0000001fff027819 */ /* 0x000fe40000011413 */
[----:B------:R-:W-:Y:S02]  /*08e0*/  MOV R27, R19 ;  /* 0x00000013001b7202 */ /* 0x000fe40000000f00 */
[----:B------:R-:W-:-:S13]  /*08f0*/  ISETP.GE.AND.EX P0, PT, R2, UR49, PT, P0 ;  /* 0x0000003102007c0c */ /* 0x000fda000bf06300 */
[----:B------:R-:W-:Y:S05]  /*0900*/  @!P0 BRA `(.L_x_729) ;  /* 0xfffffffc00388947 */ /* 0x000fea000383ffff */
.L_x_716:
[----:B------:R-:W-:Y:S01]  /*0910*/  ISETP.GE.U32.AND P0, PT, R18, 0x2, PT ;  /* 0x000000021200780c */ /* 0x000fe20003f06070 */
[----:B------:R-:W-:Y:S05]  /*0920*/  WARPSYNC.ALL ;  /* 0x0000000000007948 */ /* 0x000fea0003800000 */
[----:B------:R-:W-:Y:S07]  /*0930*/  BAR.SYNC.DEFER_BLOCKING 0x0 ;  /* 0x0000000000007b1d */ /* 0x000fee0000010000 */
[----:B------:R-:W-:Y:S05]  /*0940*/  @!P0 BRA `(.L_x_730) ;  /* 0x00000000004c8947 */ /* 0x000fea0003800000 */
.L_x_733:
[----:B------:R-:W-:Y:S01]  /*0950*/  SHF.R.U32.HI R4, RZ, 0x1, R18 ;  /* 0x00000001ff047819 */ /* 0x000fe20000011612 */
[----:B------:R-:W-:Y:S03]  /*0960*/  BSSY.RECONVERGENT B0, `(.L_x_731) ;  /* 0x000000d000007945 */ /* 0x000fe60003800200 */
[----:B------:R-:W-:-:S13]  /*0970*/  ISETP.GE.U32.AND P0, PT, R25, R4, PT ;  /* 0x000000041900720c */ /* 0x000fda0003f06070 */
[----:B--2---:R-:W-:Y:S05]  /*0980*/  @P0 BRA `(.L_x_732) ;  /* 0x0000000000280947 */ /* 0x004fea0003800000 */
[----:B------:R-:W-:Y:S01]  /*0990*/  IMAD R3, R4, 0x4, R23 ;  /* 0x0000000404037824 */ /* 0x000fe200078e0217 */
[----:B-1----:R-:W-:Y:S03]  /*09a0*/  LDS R5, [R23] ;  /* 0x0000000017057984 */ /* 0x002fe60000000800 */
[----:B------:R-:W-:Y:S01]  /*09b0*/  IMAD R2, R24, 0x4, R3 ;  /* 0x0000000418027824 */ /* 0x000fe200078e0203 */
[----:B------:R-:W1:Y:S02]  /*09c0*/  LDS R0, [R3] ;  /* 0x0000000003007984 */ /* 0x000e640000000800 */
[----:B-1----:R-:W-:-:S05]  /*09d0*/  FADD.FTZ R0, R0, R5 ;  /* 0x0000000500007221 */ /* 0x002fca0000010000 */
[----:B------:R-:W-:Y:S04]  /*09e0*/  STS [R23], R0 ;  /* 0x0000000017007388 */ /* 0x000fe80000000800 */
[----:B------:R-:W-:Y:S04]  /*09f0*/  LDS R2, [R2] ;  /* 0x0000000002027984 */ /* 0x000fe80000000800 */
[----:B------:R-:W1:Y:S02]  /*0a00*/  LDS R5, [R22] ;  /* 0x0000000016057984 */ /* 0x000e640000000800 */
[----:B-1----:R-:W-:-:S05]  /*0a10*/  FADD.FTZ R5, R2, R5 ;  /* 0x0000000502057221 */ /* 0x002fca0000010000 */
[----:B------:R2:W-:Y:S02]  /*0a20*/  STS [R22], R5 ;  /* 0x0000000516007388 */ /* 0x0005e40000000800 */
.L_x_732:
[----:B0---4-:R-:W-:Y:S05]  /*0a30*/  BSYNC.RECONVERGENT B0 ;  /* 0x0000000000007941 */ /* 0x011fea0003800200 */
.L_x_731:
[----:B------:R-:W-:Y:S01]  /*0a40*/  BAR.SYNC.DEFER_BLOCKING 0x0 ;  /* 0x0000000000007b1d */ /* 0x000fe20000010000 */
[----:B------:R-:W-:Y:S01]  /*0a50*/  ISETP.GT.U32.AND P0, PT, R18, 0x3, PT ;  /* 0x000000031200780c */ /* 0x000fe20003f04070 */
[----:B------:R-:W-:-:S12]  /*0a60*/  IMAD.MOV.U32 R18, RZ, RZ, R4 ;  /* 0x000000ffff127224 */ /* 0x000fd800078e0004 */
[----:B------:R-:W-:Y:S05]  /*0a70*/  @P0 BRA `(.L_x_733) ;  /* 0xfffffffc00b40947 */ /* 0x000fea000383ffff */
.L_x_730:
[----:B------:R-:W-:-:S13]  /*0a80*/  ISETP.NE.AND P0, PT, R25, RZ, PT ;  /* 0x000000ff1900720c */ /* 0x000fda0003f05270 */
[----:B0---4-:R-:W-:Y:S05]  /*0a90*/  @P0 EXIT ;  /* 0x000000000000094d */ /* 0x011fea0003800000 */
[----:B------:R-:W0:Y:S01]  /*0aa0*/  S2R R3, SR_CgaCtaId ;  /* 0x0000000000037919 */ /* 0x000e220000008800 */
[----:B------:R-:W3:Y:S01]  /*0ab0*/  LDCU.U8 UR4, c[0x0][0x3a8] ;  /* 0x00007500ff0477ac */ /* 0x000ee20008000000 */
[----:B-1----:R-:W-:Y:S01]  /*0ac0*/  MOV R0, 0x400 ;  /* 0x0000040000007802 */ /* 0x002fe20000000f00 */
[----:B---3--:R-:W-:-:S06]  /*0ad0*/  UPRMT UR4, UR4, 0x8880, URZ ;  /* 0x0000888004047896 */ /* 0x008fcc00080000ff */
[----:B------:R-:W-:Y:S02]  /*0ae0*/  ISETP.NE.AND P0, PT, RZ, UR4, PT ;  /* 0x00000004ff007c0c */ /* 0x000fe4000bf05270 */
[----:B0-----:R-:W-:Y:S02]  /*0af0*/  LEA R11, R3, R0, 0x18 ;  /* 0x00000000030b7211 */ /* 0x001fe400078ec0ff */
[----:B------:R-:W0:Y:S03]  /*0b00*/  LDC.64 R2, c[0x0][0x388] ;  /* 0x0000e200ff027b82 */ /* 0x000e260000000a00 */
[----:B------:R-:W-:-:S06]  /*0b10*/  IMAD R24, R24, 0x4, R11 ;  /* 0x0000000418187824 */ /* 0x000fcc00078e020b */
[----:B------:R-:W-:Y:S04]  /*0b20*/  @P0 LDS R0, [R11] ;  /* 0x000000000b000984 */ /* 0x000fe80000000800 */
[----:B------:R-:W1:Y:S01]  /*0b30*/  LDS R7, [R24] ;  /* 0x0000000018077984 */ /* 0x000e620000000800 */
[----:B--2---:R-:W2:Y:S01]  /*0b40*/  @P0 LDC.64 R4, c[0x0][0x380] ;  /* 0x0000e000ff040b82 */ /* 0x004ea20000000a00 */
[----:B-1----:R-:W1:Y:S02]  /*0b50*/  @P0 MUFU.RCP R9, R7 ;  /* 0x0000000700090308 */ /* 0x002e640000001000 */
[----:B0-----:R0:W-:Y:S01]  /*0b60*/  STG.E desc[UR36][R2.64], R7 ;  /* 0x0000000702007986 */ /* 0x0011e2000c101924 */
[----:B-1----:R-:W-:-:S05]  /*0b70*/  @P0 FMUL.FTZ R9, R0, R9 ;  /* 0x0000000900090220 */ /* 0x002fca0000410000 */
[----:B--2---:R0:W-:Y:S01]  /*0b80*/  @P0 STG.E desc[UR36][R4.64], R9 ;  /* 0x0000000904000986 */ /* 0x0041e2000c101924 */
[----:B------:R-:W-:Y:S05]  /*0b90*/  @P0 EXIT ;  /* 0x000000000000094d */ /* 0x000fea0003800000 */
[----:B------:R-:W1:Y:S01]  /*0ba0*/  LDS R11, [R11] ;  /* 0x000000000b0b7984 */ /* 0x000e620000000800 */
[----:B0-----:R-:W1:Y:S03]  /*0bb0*/  LDC.64 R2, c[0x0][0x380] ;  /* 0x0000e000ff027b82 */ /* 0x001e660000000a00 */
[----:B-1----:R-:W-:Y:S01]  /*0bc0*/  STG.E desc[UR36][R2.64], R11 ;  /* 0x0000000b02007986 */ /* 0x002fe2000c101924 */
[----:B------:R-:W-:Y:S05]  /*0bd0*/  EXIT ;  /* 0x000000000000794d */ /* 0x000fea0003800000 */
.L_x_734:
        /* <DEDUP_REMOVED lines=10> */
.L_x_11201:


//--------------------- .text._ZN2at6native39_GLOBAL__N__cee6930f_7_Loss_cu_5b0651e138nll_loss_forward_reduce_cuda_kernel_2dIffhEEvPT_S4_PKS3_PKT1_S6_bllll --------------------------
	.section	.text._ZN2at6native39_GLOBAL__N__cee6930f_7_Loss_cu_5b0651e138nll_loss_forward_reduce_cuda_kernel_2dIffhEEvPT_S4_PKS3_PKT1_S6_bllll,"ax",@progbits
	.align	128
.text._ZN2at6native39_GLOBAL__N__cee6930f_7_Loss_cu_5b0651e138nll_loss_forward_reduce_cuda_kernel_2dIffhEEvPT_S4_PKS3_PKT1_S6_bllll:
        .type           _ZN2at6native39_GLOBAL__N__cee6930f_7_Loss_cu_5b0651e138nll_loss_forward_reduce_cuda_kernel_2dIffhEEvPT_S4_PKS3_PKT1_S6_bllll,@function
        .size           _ZN2at6native39_GLOBAL__N__cee6930f_7_Loss_cu_5b0651e138nll_loss_forward_reduce_cuda_kernel_2dIffhEEvPT_S4_PKS3_PKT1_S6_bllll,(.L_x_11202 - _ZN2at6native39_GLOBAL__N__cee6930f_7_Loss_cu_5b0651e138nll_loss_forward_reduce_cuda_kernel_2dIffhEEvPT_S4_PKS3_PKT1_S6_bllll)
        .other          _ZN2at6native39_GLOBAL__N__cee6930f_7_Loss_cu_5b0651e138nll_loss_forward_reduce_cuda_kernel_2dIffhEEvPT_S4_PKS3_PKT1_S6_bllll,@"STO_CUDA_ENTRY STV_DEFAULT"
_ZN2at6native39_GLOBAL__N__cee6930f_7_Loss_cu_5b0651e138nll_loss_forward_reduce_cuda_kernel_2dIffhEEvPT_S4_PKS3_PKT1_S6_bllll:
        /* <DEDUP_REMOVED lines=38> */
.L_x_742:
        /* <DEDUP_REMOVED lines=27> */
.L_x_741:
[----:B------:R0:W1:Y:S04]  /*0410*/  LDS R7, [R22] ;  /* 0x0000000016077984 */ /* 0x0000680000000800 */
[----:B------:R0:W2:Y:S02]  /*0420*/  LDS R0, [R19] ;  /* 0x0000000013007984 */ /* 0x0000a40000000800 */
.L_x_740:
[----:B------:R-:W-:Y:S05]  /*0430*/  BSYNC.RECONVERGENT B6 ;  /* 0x0000000000067941 */ /* 0x000fea0003800200 */
.L_x_739:
[----:B------:R-:W-:Y:S02]  /*0440*/  IMAD R16, R16, UR60, RZ ;  /* 0x0000003c10107c24 */ /* 0x000fe4000f8e02ff */
[----:B------:R-:W-:Y:S02]  /*0450*/  IMAD.MOV.U32 R27, RZ, RZ, RZ ;  /* 0x000000ffff1b7224 */ /* 0x000fe400078e00ff */
[C---:B------:R-:W-:Y:S02]  /*0460*/  IMAD R5, R17.reuse, UR61, R16 ;  /* 0x0000003d11057c24 */ /* 0x040fe4000f8e0210 */
[----:B------:R-:W-:Y:S01]  /*0470*/  IMAD.WIDE.U32 R2, R17, UR60, R26 ;  /* 0x0000003c11027c25 */ /* 0x000fe2000f8e001a */
[----:B------:R-:W-:-:S03]  /*0480*/  LEA R26, P0, R26, UR62, 0x2 ;  /* 0x0000003e1a1a7c11 */ /* 0x000fc6000f8010ff */
[----:B------:R-:W-:Y:S01]  /*0490*/  IMAD.IADD R3, R3, 0x1, R5 ;  /* 0x0000000103037824 */ /* 0x000fe200078e0205 */
[C---:B------:R-:W-:Y:S02]  /*04a0*/  LEA R4, P1, R2.reuse, UR56, 0x2 ;  /* 0x0000003802047c11 */ /* 0x040fe4000f8210ff */
[----:B------:R-:W-:Y:S02]  /*04b0*/  IADD3.X R27, PT, PT, RZ, UR63, RZ, P0, !PT ;  /* 0x0000003fff1b7c10 */ /* 0x000fe400087fe4ff */
[----:B------:R-:W-:-:S03]  /*04c0*/  LEA.HI.X R5, R2, UR57, R3, 0x2, P1 ;  /* 0x0000003902057c11 */ /* 0x000fc600088f1403 */
[----:B------:R-:W2:Y:S04]  /*04d0*/  LDG.E R26, desc[UR36][R26.64] ;  /* 0x000000241a1a7981 */ /* 0x000ea8000c1e1900 */
[----:B------:R-:W1:Y:S01]  /*04e0*/  LDG.E R4, desc[UR36][R4.64] ;  /* 0x0000002404047981 */ /* 0x000e62000c1e1900 */
[C---:B--2---:R-:W-:Y:S01]  /*04f0*/  FADD.FTZ R0, R26.reuse, R0 ;  /* 0x000000001a007221 */ /* 0x044fe20000010000 */
[----:B-1----:R-:W-:-:S05]  /*0500*/  FFMA.FTZ R7, -R26, R4, R7 ;  /* 0x000000041a077223 */ /* 0x002fca0000010107 */
[----:B------:R1:W-:Y:S04]  /*0510*/  STS [R22], R7 ;  /* 0x0000000716007388 */ /* 0x0003e80000000800 */
[----:B------:R1:W-:Y:S02]  /*0520*/  STS [R19], R0 ;  /* 0x0000000013007388 */ /* 0x0003e40000000800 */
.L_x_738:
[----:B----4-:R-:W-:Y:S05]  /*0530*/  BSYNC.RECONVERGENT B7 ;  /* 0x0000000000077941 */ /* 0x010fea0003800200 */
.L_x_737:
[----:B------:R-:W-:-:S04]  /*0540*/  IMAD.IADD R17, R18, 0x1, R25 ;  /* 0x0000000112117824 */ /* 0x000fc800078e0219 */
[--C-:B------:R-:W-:Y:S01]  /*0550*/  IMAD.MOV.U32 R25, RZ, RZ, R17.reuse ;  /* 0x000000ffff197224 */ /* 0x100fe200078e0011 */
[----:B------:R-:W-:Y:S02]  /*0560*/  ISETP.GE.U32.AND P0, PT, R17, UR46, PT ;  /* 0x0000002e11007c0c */ /* 0x000fe4000bf06070 */
[----:B------:R-:W-:-:S04]  /*0570*/  SHF.R.S32.HI R16, RZ, 0x1f, R17 ;  /* 0x0000001fff107819 */ /* 0x000fc80000011411 */
[----:B------:R-:W-:-:S13]  /*0580*/  ISETP.GE.AND.EX P0, PT, R16, UR47, PT, P0 ;  /* 0x0000002f10007c0c */ /* 0x000fda000bf06300 */
[----:B------:R-:W-:Y:S05]  /*0590*/  @!P0 BRA `(.L_x_742) ;  /* 0xfffffffc00308947 */ /* 0x000fea000383ffff */
[----:B------:R-:W-:Y:S05]  /*05a0*/  BRA `(.L_x_735) ;  /* 0x0000000000d07947 */ /* 0x000fea0003800000 */
.L_x_736:
[----:B------:R-:W-:Y:S01]  /*05b0*/  IMAD.MOV.U32 R0, RZ, RZ, RZ ;  /* 0x000000ffff007224 */ /* 0x000fe200078e00ff */
[----:B------:R-:W-:Y:S01]  /*05c0*/  MOV R7, RZ ;  /* 0x000000ff00077202 */ /* 0x000fe20000000f00 */
[----:B------:R-:W-:-:S07]  /*05d0*/  IMAD.MOV.U32 R25, RZ, RZ, R24 ;  /* 0x000000ffff197224 */ /* 0x000fce00078e0018 */
.L_x_748:
        /* <DEDUP_REMOVED lines=26> */
[----:B--2-4-:R-:W-:Y:S05]  /*0780*/  CALL.ABS.NOINC R2 ;  /* 0x0000000002007343 */ /* 0x014fea0003c00000 */
.L_x_747:
[----:B------:R0:W1:Y:S04]  /*0790*/  LDS R7, [R22] ;  /* 0x0000000016077984 */ /* 0x0000680000000800 */
[----:B------:R0:W2:Y:S02]  /*07a0*/  LDS R0, [R19] ;  /* 0x0000000013007984 */ /* 0x0000a40000000800 */
.L_x_746:
[----:B----4-:R-:W-:Y:S05]  /*07b0*/  BSYNC.RECONVERGENT B6 ;  /* 0x0000000000067941 */ /* 0x010fea0003800200 */
.L_x_745:
[----:B------:R-:W-:Y:S02]  /*07c0*/  IMAD R16, R16, UR58, RZ ;  /* 0x0000003a10107c24 */ /* 0x000fe4000f8e02ff */
[----:B------:R-:W-:Y:S02]  /*07d0*/  IMAD.MOV.U32 R27, RZ, RZ, RZ ;  /* 0x000000ffff1b7224 */ /* 0x000fe400078e00ff */
[C---:B------:R-:W-:Y:S02]  /*07e0*/  IMAD R5, R17.reuse, UR59, R16 ;  /* 0x0000003b11057c24 */ /* 0x040fe4000f8e0210 */
[----:B------:R-:W-:-:S05]  /*07f0*/  IMAD.WIDE.U32 R2, R17, UR58, R26 ;  /* 0x0000003a11027c25 */ /* 0x000fca000f8e001a */
[----:B------:R-:W-:Y:S02]  /*0800*/  IADD3 R3, PT, PT, R3, R5, RZ ;  /* 0x0000000503037210 */ /* 0x000fe40007ffe0ff */
[----:B------:R-:W-:-:S04]  /*0810*/  LEA R4, P0, R2, UR54, 0x2 ;  /* 0x0000003602047c11 */ /* 0x000fc8000f8010ff */
[----:B------:R-:W-:-:S05]  /*0820*/  LEA.HI.X R5, R2, UR55, R3, 0x2, P0 ;  /* 0x0000003702057c11 */ /* 0x000fca00080f1403 */
[----:B------:R-:W1:Y:S01]  /*0830*/  LDG.E R4, desc[UR36][R4.64] ;  /* 0x0000002404047981 */ /* 0x000e62000c1e1900 */
[----:B--2---:R-:W-:Y:S01]  /*0840*/  FADD.FTZ R0, R0, 1 ;  /* 0x3f80000000007421 */ /* 0x004fe20000010000 */
[----:B-1----:R-:W-:-:S05]  /*0850*/  FADD.FTZ R7, -R4, R7 ;  /* 0x0000000704077221 */ /* 0x002fca0000010100 */
[----:B------:R1:W-:Y:S04]  /*0860*/  STS [R22], R7 ;  /* 0x0000000716007388 */ /* 0x0003e80000000800 */
[----:B------:R1:W-:Y:S02]  /*0870*/  STS [R19], R0 ;  /* 0x0000000013007388 */ /* 0x0003e40000000800 */
.L_x_744:
[----:B----4-:R-:W-:Y:S05]  /*0880*/  BSYNC.RECONVERGENT B7 ;  /* 0x0000000000077941 */ /* 0x010fea0003800200 */
.L_x_743:
[----:B------:R-:W-:-:S04]  /*0890*/  IMAD.IADD R17, R18, 0x1, R25 ;  /* 0x0000000112117824 */ /* 0x000fc800078e0219 */
[--C-:B------:R-:W-:Y:S01]  /*08a0*/  IMAD.MOV.U32 R25, RZ, RZ, R17.reuse ;  /* 0x000000ffff197224 */ /* 0x100fe200078e0011 */
[----:B------:R-:W-:Y:S02]  /*08b0*/  ISETP.GE.U32.AND P0, PT, R17, UR48, PT ;  /* 0x0000003011007c0c */ /* 0x000fe4000bf06070 */
[----:B------:R-:W-:-:S04]  /*08c0*/  SHF.R.S32.HI R16, RZ, 0x1f, R17 ;  /* 0x0000001fff107819 */ /* 0x000fc80000011411 */
[----:B------:R-:W-:-:S13]  /*08d0*/  ISETP.GE.AND.EX P0, PT, R16, UR49, PT, P0 ;  /* 0x0000003110007c0c */ /* 0x000fda000bf06300 */
[----:B------:R-:W-:Y:S05]  /*08e0*/  @!P0 BRA `(.L_x_748) ;  /* 0xfffffffc003c8947 */ /* 0x000fea000383ffff */
.L_x_735:
[----:B------:R-:W-:Y:S01]  /*08f0*/  ISETP.GE.U32.AND P0, PT, R18, 0x2, PT ;  /* 0x000000021200780c */ /* 0x000fe20003f06070 */
[----:B------:R-:W-:Y:S05]  /*0900*/  WARPSYNC.ALL ;  /* 0x0000000000007948 */ /* 0x000fea0003800000 */
[----:B------:R-:W-:Y:S07]  /*0910*/  BAR.SYNC.DEFER_BLOCKING 0x0 ;  /* 0x0000000000007b1d */ /* 0x000fee0000010000 */
[----:B------:R-:W-:Y:S05]  /*0920*/  @!P0 BRA `(.L_x_749) ;  /* 0x00000000004c8947 */ /* 0x000fea0003800000 */
.L_x_752:
        /* <DEDUP_REMOVED lines=8> */
[----:B------:R-:W-:-:S04]  /*09b0*/  LEA R2, R23, R0, 0x2 ;  /* 0x0000000017027211 */ /* 0x000fc800078e10ff */
[----:B------:R-:W-:Y:S04]  /*09c0*/  STS [R22], R3 ;  /* 0x0000000316007388 */ /* 0x000fe80000000800 */
[----:B------:R-:W-:Y:S04]  /*09d0*/  LDS R2, [R2] ;  /* 0x0000000002027984 */ /* 0x000fe80000000800 */
[----:B------:R-:W1:Y:S02]  /*09e0*/  LDS R5, [R19] ;  /* 0x0000000013057984 */ /* 0x000e640000000800 */
[----:B-1----:R-:W-:-:S05]  /*09f0*/  FADD.FTZ R4, R2, R5 ;  /* 0x0000000502047221 */ /* 0x002fca0000010000 */
[----:B------:R1:W-:Y:S02]  /*0a00*/  STS [R19], R4 ;  /* 0x0000000413007388 */ /* 0x0003e40000000800 */
.L_x_751:
[----:B0---4-:R-:W-:Y:S05]  /*0a10*/  BSYNC.RECONVERGENT B0 ;  /* 0x0000000000007941 */ /* 0x011fea0003800200 */
.L_x_750:
[----:B------:R-:W-:Y:S01]  /*0a20*/  BAR.SYNC.DEFER_BLOCKING 0x0 ;  /* 0x0000000000007b1d */ /* 0x000fe20000010000 */
[----:B------:R-:W-:Y:S01]  /*0a30*/  ISETP.GT.U32.AND P0, PT, R18, 0x3, PT ;  /* 0x000000031200780c */ /* 0x000fe20003f04070 */
[----:B------:R-:W-:-:S12]  /*0a40*/  IMAD.MOV.U32 R18, RZ, RZ, R7 ;  /* 0x000000ffff127224 */ /* 0x000fd800078e0007 */
[----:B------:R-:W-:Y:S05]  /*0a50*/  @P0 BRA `(.L_x_752) ;  /* 0xfffffffc00b40947 */ /* 0x000fea000383ffff */
.L_x_749:
[----:B------:R-:W-:-:S13]  /*0a60*/  ISETP.NE.AND P0, PT, R24, RZ, PT ;  /* 0x000000ff1800720c */ /* 0x000fda0003f05270 */
[----:B0---4-:R-:W-:Y:S05]  /*0a70*/  @P0 EXIT ;  /* 0x000000000000094d */ /* 0x011fea0003800000 */
[----:B------:R-:W0:Y:S01]  /*0a80*/  S2R R3, SR_CgaCtaId ;  /* 0x0000000000037919 */ /* 0x000e220000008800 */
[----:B------:R-:W2:Y:S01]  /*0a90*/  LDCU.U8 UR4, c[0x0][0x3a8] ;  /* 0x00007500ff0477ac */ /* 0x000ea20008000000 */
[----:B-1----:R-:W-:Y:S01]  /*0aa0*/  MOV R0, 0x400 ;  /* 0x0000040000007802 */ /* 0x002fe20000000f00 */
[----:B--2---:R-:W-:-:S06]  /*0ab0*/  UPRMT UR4, UR4, 0x8880, URZ ;  /* 0x0000888004047896 */ /* 0x004fcc00080000ff */
[----:B------:R-:W-:Y:S02]  /*0ac0*/  ISETP.NE.AND P0, PT, RZ, UR4, PT ;  /* 0x00000004ff007c0c */ /* 0x000fe4000bf05270 */
[----:B0-----:R-:W-:Y:S02]  /*0ad0*/  LEA R6, R3, R0, 0x18 ;  /* 0x0000000003067211 */ /* 0x001fe400078ec0ff */
[----:B------:R-:W0:Y:S03]  /*0ae0*/  LDC.64 R2, c[0x0][0x388] ;  /* 0x0000e200ff027b82 */ /* 0x000e260000000a00 */
[----:B------:R-:W-:-:S06]  /*0af0*/  IMAD R23, R23, 0x4, R6 ;  /* 0x0000000417177824 */ /* 0x000fcc00078e0206 */
[----:B------:R-:W-:Y:S01]  /*0b00*/  @P0 LDS R0, [R6] ;  /* 0x0000000006000984 */ /* 0x000fe20000000800 */
[----:B------:R-:W1:Y:S03]  /*0b10*/  @P0 LDC.64 R4, c[0x0][0x380] ;  /* 0x0000e000ff040b82 */ /* 0x000e660000000a00 */
[----:B------:R-:W2:Y:S02]  /*0b20*/  LDS R23, [R23] ;  /* 0x0000000017177984 */ /* 0x000ea40000000800 */
[----:B--2---:R-:W2:Y:S02]  /*0b30*/  @P0 MUFU.RCP R7, R23 ;  /* 0x0000001700070308 */ /* 0x004ea40000001000 */
[----:B0-----:R0:W-:Y:S01]  /*0b40*/  STG.E desc[UR36][R2.64], R23 ;  /* 0x0000001702007986 */ /* 0x0011e2000c101924 */
[----:B--2---:R-:W-:-:S05]  /*0b50*/  @P0 FMUL.FTZ R7, R0, R7 ;  /* 0x0000000700070220 */ /* 0x004fca0000410000 */
[----:B-1----:R0:W-:Y:S01]  /*0b60*/  @P0 STG.E desc[UR36][R4.64], R7 ;  /* 0x0000000704000986 */ /* 0x0021e2000c101924 */
[----:B------:R-:W-:Y:S05]  /*0b70*/  @P0 EXIT ;  /* 0x000000000000094d */ /* 0x000fea0003800000 */
[----:B0-----:R-:W0:Y:S01]  /*0b80*/  LDS R5, [R6] ;  /* 0x0000000006057984 */ /* 0x001e220000000800 */
[----:B------:R-:W0:Y:S03]  /*0b90*/  LDC.64 R2, c[0x0][0x380] ;  /* 0x0000e000ff027b82 */ /* 0x000e260000000a00 */
[----:B0-----:R-:W-:Y:S01]  /*0ba0*/  STG.E desc[UR36][R2.64], R5 ;  /* 0x0000000502007986 */ /* 0x001fe2000c101924 */
[----:B------:R-:W-:Y:S05]  /*0bb0*/  EXIT ;  /* 0x000000000000794d */ /* 0x000fea0003800000 */
.L_x_753:
        /* <DEDUP_REMOVED lines=12> */
.L_x_11202:


//--------------------- .text._ZN2at6native39_GLOBAL__N__cee6930f_7_Loss_cu_5b0651e138nll_loss_forward_reduce_cuda_kernel_2dIddlEEvPT_S4_PKS3_PKT1_S6_bllll --------------------------
	.section	.text._ZN2at6native39_GLOBAL__N__cee6930f_7_Loss_cu_5b0651e138nll_loss_forward_reduce_cuda_kernel_2dIddlEEvPT_S4_PKS3_PKT1_S6_bllll,"ax",@progbits
	.align	128
.text._ZN2at6native39_GLOBAL__N__cee6930f_7_Loss_cu_5b0651e138nll_loss_forward_reduce_cuda_kernel_2dIddlEEvPT_S4_PKS3_PKT1_S6_bllll:
        .type           _ZN2at6native39_GLOBAL__N__cee6930f_7_Loss_cu_5b0651e138nll_loss_forward_reduce_cuda_kernel_2dIddlEEvPT_S4_PKS3_PKT1_S6_bllll,@function
        .size           _ZN2at6native39_GLOBAL__N__cee6930f_7_Loss_cu_5b0651e138nll_loss_forward_reduce_cuda_kernel_2dIddlEEvPT_S4_PKS3_PKT1_S6_bllll,(.L_x_11203 - _ZN2at6native39_GLOBAL__N__cee6930f_7_Loss_cu_5b0651e138nll_loss_forward_reduce_cuda_kernel_2dIddlEEvPT_S4_PKS3_PKT1_S6_bllll)
        .other          _ZN2at6native39_GLOBAL__N__cee6930f_7_Loss_cu_5b0651e138nll_loss_forward_reduce_cuda_kernel_2dIddlEEvPT_S4_PKS3_PKT1_S6_bllll,@"STO_CUDA_ENTRY STV_DEFAULT"
_ZN2at6native39_GLOBAL__N__cee6930f_7_Loss_cu_5b0651e138nll_loss_forward_reduce_cuda_kernel_2dIddlEEvPT_S4_PKS3_PKT1_S6_bllll:
        /* <DEDUP_REMOVED lines=20> */
[----:B------:R0:W-:Y:S01]  /*0140*/  STS.64 [R23], RZ ;  /* 0x000000ff17007388 */ /* 0x0001e20000000a00 */
[----:B------:R-:W0:Y:S03]  /*0150*/  LDCU.64 UR50, c[0x0][0x3c0] ;  /* 0x00007800ff3277ac */ /* 0x000e260008000a00 */
[----:B------:R0:W-:Y:S01]  /*0160*/  STS.64 [R22], RZ ;  /* 0x000000ff16007388 */ /* 0x0001e20000000a00 */
        /* <DEDUP_REMOVED lines=12> */
[----:B------:R-:W-:Y:S01]  /*0230*/  IMAD.MOV.U32 R27, RZ, RZ, R25 ;  /* 0x000000ffff1b7224 */ /* 0x000fe200078e0019 */
[----:B------:R-:W-:Y:S02]  /*0240*/  CS2R R4, SRZ ;  /* 0x0000000000047805 */ /* 0x000fe4000001ff00 */
[----:B------:R-:W-:-:S07]  /*0250*/  CS2R R6, SRZ ;  /* 0x0000000000067805 */ /* 0x000fce000001ff00 */
.L_x_761:
        /* <DEDUP_REMOVED lines=29> */
.L_x_760:
[----:B------:R0:W1:Y:S04]  /*0430*/  LDS.64 R6, [R23] ;  /* 0x0000000017067984 */ /* 0x0000680000000a00 */
[----:B------:R0:W2:Y:S02]  /*0440*/  LDS.64 R4, [R22] ;  /* 0x0000000016047984 */ /* 0x0000a40000000a00 */
.L_x_759:
[----:B------:R-:W-:Y:S05]  /*0450*/  BSYNC.RECONVERGENT B6 ;  /* 0x0000000000067941 */ /* 0x000fea0003800200 */
.L_x_758:
[----:B------:R-:W-:Y:S01]  /*0460*/  IMAD R0, R2, UR60, RZ ;  /* 0x0000003c02007c24 */ /* 0x000fe2000f8e02ff */
[----:B------:R-:W-:Y:S01]  /*0470*/  LEA R10, P0, R16, UR62, 0x3 ;  /* 0x0000003e100a7c11 */ /* 0x000fe2000f8018ff */
[----:B------:R-:W-:-:S03]  /*0480*/  IMAD.WIDE.U32 R2, R19, UR60, R16 ;  /* 0x0000003c13027c25 */ /* 0x000fc6000f8e0010 */
[----:B------:R-:W-:Y:S01]  /*0490*/  LEA.HI.X R11, R16, UR63, R17, 0x3, P0 ;  /* 0x0000003f100b7c11 */ /* 0x000fe200080f1c11 */
[----:B------:R-:W-:Y:S01]  /*04a0*/  IMAD R9, R19, UR61, R0 ;  /* 0x0000003d13097c24 */ /* 0x000fe2000f8e0200 */
[----:B------:R-:W-:-:S03]  /*04b0*/  LEA R8, P1, R2, UR56, 0x3 ;  /* 0x0000003802087c11 */ /* 0x000fc6000f8218ff */
[----:B------:R-:W-:-:S05]  /*04c0*/  IMAD.IADD R3, R3, 0x1, R9 ;  /* 0x0000000103037824 */ /* 0x000fca00078e0209 */
[----:B------:R-:W-:Y:S02]  /*04d0*/  LEA.HI.X R9, R2, UR57, R3, 0x3, P1 ;  /* 0x0000003902097c11 */ /* 0x000fe400088f1c03 */
[----:B------:R-:W2:Y:S04]  /*04e0*/  LDG.E.64 R2, desc[UR36][R10.64] ;  /* 0x000000240a027981 */ /* 0x000ea8000c1e1b00 */
[----:B------:R-:W1:Y:S01]  /*04f0*/  LDG.E.64 R8, desc[UR36][R8.64] ;  /* 0x0000002408087981 */ /* 0x000e62000c1e1b00 */
[C---:B--2---:R-:W-:Y:S02]  /*0500*/  DADD R4, R2.reuse, R4 ;  /* 0x0000000002047229 */ /* 0x044fe40000000004 */
[----:B-1----:R-:W-:-:S07]  /*0510*/  DFMA R6, -R2, R8, R6 ;  /* 0x000000080206722b */ /* 0x002fce0000000106 */
[----:B------:R1:W-:Y:S04]  /*0520*/  STS.64 [R23], R6 ;  /* 0x0000000617007388 */ /* 0x0003e80000000a00 */
[----:B------:R1:W-:Y:S02]  /*0530*/  STS.64 [R22], R4 ;  /* 0x0000000416007388 */ /* 0x0003e40000000a00 */
.L_x_757:
[----:B----4-:R-:W-:Y:S05]  /*0540*/  BSYNC.RECONVERGENT B7 ;  /* 0x0000000000077941 */ /* 0x010fea0003800200 */
.L_x_756:
[----:B------:R-:W-:-:S04]  /*0550*/  IMAD.IADD R19, R18, 0x1, R27 ;  /* 0x0000000112137824 */ /* 0x000fc800078e021b */
[--C-:B------:R-:W-:Y:S01]  /*0560*/  IMAD.MOV.U32 R27, RZ, RZ, R19.reuse ;  /* 0x000000ffff1b7224 */ /* 0x100fe200078e0013 */
[----:B------:R-:W-:Y:S02]  /*0570*/  ISETP.GE.U32.AND P0, PT, R19, UR46, PT ;  /* 0x0000002e13007c0c */ /* 0x000fe4000bf06070 */
[----:B------:R-:W-:-:S04]  /*0580*/  SHF.R.S32.HI R2, RZ, 0x1f, R19 ;  /* 0x0000001fff027819 */ /* 0x000fc80000011413 */
[----:B------:R-:W-:-:S13]  /*0590*/  ISETP.GE.AND.EX P0, PT, R2, UR47, PT, P0 ;  /* 0x0000002f02007c0c */ /* 0x000fda000bf06300 */
[----:B------:R-:W-:Y:S05]  /*05a0*/  @!P0 BRA `(.L_x_761) ;  /* 0xfffffffc002c8947 */ /* 0x000fea000383ffff */
[----:B------:R-:W-:Y:S05]  /*05b0*/  BRA `(.L_x_754) ;  /* 0x0000000000d47947 */ /* 0x000fea0003800000 */
.L_x_755:
[----:B------:R-:W-:Y:S01]  /*05c0*/  IMAD.MOV.U32 R27, RZ, RZ, R25 ;  /* 0x000000ffff1b7224 */ /* 0x000fe200078e0019 */
[----:B------:R-:W-:Y:S02]  /*05d0*/  CS2R R4, SRZ ;  /* 0x0000000000047805 */ /* 0x000fe4000001ff00 */
[----:B------:R-:W-:-:S07]  /*05e0*/  CS2R R6, SRZ ;  /* 0x0000000000067805 */ /* 0x000fce000001ff00 */
.L_x_767:
        /* <DEDUP_REMOVED lines=29> */
.L_x_766:
[----:B------:R0:W1:Y:S04]  /*07c0*/  LDS.64 R6, [R23] ;  /* 0x0000000017067984 */ /* 0x0000680000000a00 */
[----:B------:R0:W2:Y:S02]  /*07d0*/  LDS.64 R4, [R22] ;  /* 0x0000000016047984 */ /* 0x0000a40000000a00 */
.L_x_765:
[----:B----4-:R-:W-:Y:S05]  /*07e0*/  BSYNC.RECONVERGENT B6 ;  /* 0x0000000000067941 */ /* 0x010fea0003800200 */
.L_x_764:
[----:B------:R-:W-:Y:S02]  /*07f0*/  IMAD R2, R2, UR58, RZ ;  /* 0x0000003a02027c24 */ /* 0x000fe4000f8e02ff */
[----:B------:R-:W-:-:S04]  /*0800*/  IMAD.WIDE.U32 R16, R19, UR58, R16 ;  /* 0x0000003a13107c25 */ /* 0x000fc8000f8e0010 */
[----:B------:R-:W-:Y:S01]  /*0810*/  IMAD R3, R19, UR59, R2 ;  /* 0x0000003b13037c24 */ /* 0x000fe2000f8e0202 */
[----:B------:R-:W-:-:S03]  /*0820*/  LEA R2, P0, R16, UR54, 0x3 ;  /* 0x0000003610027c11 */ /* 0x000fc6000f8018ff */
[----:B------:R-:W-:-:S05]  /*0830*/  IMAD.IADD R3, R17, 0x1, R3 ;  /* 0x0000000111037824 */ /* 0x000fca00078e0203 */
[----:B------:R-:W-:-:S06]  /*0840*/  LEA.HI.X R3, R16, UR55, R3, 0x3, P0 ;  /* 0x0000003710037c11 */ /* 0x000fcc00080f1c03 */
[----:B------:R-:W1:Y:S01]  /*0850*/  LDG.E.64 R2, desc[UR36][R2.64] ;  /* 0x0000002402027981 */ /* 0x000e62000c1e1b00 */
[----:B--2---:R-:W-:Y:S02]  /*0860*/  DADD R4, R4, 1 ;  /* 0x3ff0000004047429 */ /* 0x004fe40000000000 */
[----:B-1----:R-:W-:-:S07]  /*0870*/  DADD R6, -R2, R6 ;  /* 0x0000000002067229 */ /* 0x002fce0000000106 */
[----:B------:R1:W-:Y:S04]  /*0880*/  STS.64 [R23], R6 ;  /* 0x0000000617007388 */ /* 0x0003e80000000a00 */
[----:B------:R1:W-:Y:S02]  /*0890*/  STS.64 [R22], R4 ;  /* 0x0000000416007388 */ /* 0x0003e40000000a00 */
.L_x_763:
[----:B----4-:R-:W-:Y:S05]  /*08a0*/  BSYNC.RECONVERGENT B7 ;  /* 0x0000000000077941 */ /* 0x010fea0003800200 */
.L_x_762:
[----:B------:R-:W-:-:S04]  /*08b0*/  IMAD.IADD R19, R18, 0x1, R27 ;  /* 0x0000000112137824 */ /* 0x000fc800078e021b */
[--C-:B------:R-:W-:Y:S01]  /*08c0*/  IMAD.MOV.U32 R27, RZ, RZ, R19.reuse ;  /* 0x000000ffff1b7224 */ /* 0x100fe200078e0013 */
[----:B------:R-:W-:Y:S02]  /*08d0*/  ISETP.GE.U32.AND P0, PT, R19, UR48, PT ;  /* 0x0000003013007c0c */ /* 0x000fe4000bf06070 */
[----:B------:R-:W-:-:S04]  /*08e0*/  SHF.R.S32.HI R2, RZ, 0x1f, R19 ;  /* 0x0000001fff027819 */ /* 0x000fc80000011413 */
[----:B------:R-:W-:-:S13]  /*08f0*/  ISETP.GE.AND.EX P0, PT, R2, UR49, PT, P0 ;  /* 0x0000003102007c0c */ /* 0x000fda000bf06300 */
[----:B------:R-:W-:Y:S05]  /*0900*/  @!P0 BRA `(.L_x_767) ;  /* 0xfffffffc00388947 */ /* 0x000fea000383ffff */
.L_x_754:
[----:B------:R-:W-:Y:S01]  /*0910*/  ISETP.GE.U32.AND P0, PT, R18, 0x2, PT ;  /* 0x000000021200780c */ /* 0x000fe20003f06070 */
[----:B------:R-:W-:Y:S05]  /*0920*/  WARPSYNC.ALL ;  /* 0x0000000000007948 */ /* 0x000fea0003800000 */
[----:B------:R-:W-:Y:S07]  /*0930*/  BAR.SYNC.DEFER_BLOCKING 0x0 ;  /* 0x0000000000007b1d */ /* 0x000fee0000010000 */
[----:B------:R-:W-:Y:S05]  /*0940*/  @!P0 BRA `(.L_x_768) ;  /* 0x00000000004c8947 */ /* 0x000fea0003800000 */
.L_x_771:
[----:B------:R-:W-:Y:S01]  /*0950*/  SHF.R.U32.HI R8, RZ, 0x1, R18 ;  /* 0x00000001ff087819 */ /* 0x000fe20000011612 */
[----:B------:R-:W-:Y:S03]  /*0960*/  BSSY.RECONVERGENT B0, `(.L_x_769) ;  /* 0x000000d000007945 */ /* 0x000fe60003800200 */
[----:B------:R-:W-:-:S13]  /*0970*/  ISETP.GE.U32.AND P0, PT, R25, R8, PT ;  /* 0x000000081900720c */ /* 0x000fda0003f06070 */
[----:B--2---:R-:W-:Y:S05]  /*0980*/  @P0 BRA `(.L_x_770) ;  /* 0x0000000000280947 */ /* 0x004fea0003800000 */
[----:B------:R-:W-:Y:S01]  /*0990*/  IMAD R9, R8, 0x8, R23 ;  /* 0x0000000808097824 */ /* 0x000fe200078e0217 */
[----:B-1----:R-:W-:Y:S03]  /*09a0*/  LDS.64 R4, [R23] ;  /* 0x0000000017047984 */ /* 0x002fe60000000a00 */
[----:B------:R-:W-:Y:S01]  /*09b0*/  IMAD R0, R24, 0x8, R9 ;  /* 0x0000000818007824 */ /* 0x000fe200078e0209 */
[----:B------:R-:W1:Y:S02]  /*09c0*/  LDS.64 R2, [R9] ;  /* 0x0000000009027984 */ /* 0x000e640000000a00 */
[----:B-1----:R-:W-:-:S07]  /*09d0*/  DADD R2, R2, R4 ;  /* 0x0000000002027229 */ /* 0x002fce0000000004 */
[----:B------:R-:W-:Y:S04]  /*09e0*/  STS.64 [R23], R2 ;  /* 0x0000000217007388 */ /* 0x000fe80000000a00 */
[----:B------:R-:W-:Y:S04]  /*09f0*/  LDS.64 R4, [R0] ;  /* 0x0000000000047984 */ /* 0x000fe80000000a00 */
[----:B------:R-:W1:Y:S02]  /*0a00*/  LDS.64 R6, [R22] ;  /* 0x0000000016067984 */ /* 0x000e640000000a00 */
[----:B-1----:R-:W-:-:S07]  /*0a10*/  DADD R4, R4, R6 ;  /* 0x0000000004047229 */ /* 0x002fce0000000006 */
[----:B------:R2:W-:Y:S04]  /*0a20*/  STS.64 [R22], R4 ;  /* 0x0000000416007388 */ /* 0x0005e80000000a00 */
.L_x_770:
[----:B0---4-:R-:W-:Y:S05]  /*0a30*/  BSYNC.RECONVERGENT B0 ;  /* 0x0000000000007941 */ /* 0x011fea0003800200 */
.L_x_769:
[----:B------:R-:W-:Y:S01]  /*0a40*/  BAR.SYNC.DEFER_BLOCKING 0x0 ;  /* 0x0000000000007b1d */ /* 0x000fe20000010000 */
[----:B------:R-:W-:Y:S01]  /*0a50*/  ISETP.GT.U32.AND P0, PT, R18, 0x3, PT ;  /* 0x000000031200780c */ /* 0x000fe20003f04070 */
[----:B------:R-:W-:-:S12]  /*0a60*/  IMAD.MOV.U32 R18, RZ, RZ, R8 ;  /* 0x000000ffff127224 */ /* 0x000fd800078e0008 */
[----:B------:R-:W-:Y:S05]  /*0a70*/  @P0 BRA `(.L_x_771) ;  /* 0xfffffffc00b40947 */ /* 0x000fea000383ffff */
.L_x_768:
[----:B------:R-:W-:-:S13]  /*0a80*/  ISETP.NE.AND P0, PT, R25, RZ, PT ;  /* 0x000000ff1900720c */ /* 0x000fda0003f05270 */
[----:B0---4-:R-:W-:Y:S05]  /*0a90*/  @P0 EXIT ;  /* 0x000000000000094d */ /* 0x011fea0003800000 */
[----:B------:R-:W0:Y:S01]  /*0aa0*/  S2R R3, SR_CgaCtaId ;  /* 0x0000000000037919 */ /* 0x000e220000008800 */
[----:B------:R-:W-:Y:S01]  /*0ab0*/  MOV R0, 0x400 ;  /* 0x0000040000007802 */ /* 0x000fe20000000f00 */
[----:B------:R-:W3:Y:S02]  /*0ac0*/  LDCU.U8 UR4, c[0x0][0x3a8] ;  /* 0x00007500ff0477ac */ /* 0x000ee40008000000 */
[----:B---3--:R-:W-:-:S04]  /*0ad0*/  UPRMT UR4, UR4, 0x8880, URZ ;  /* 0x0000888004047896 */ /* 0x008fc800080000ff */
[----:B------:R-:W-:Y:S01]  /*0ae0*/  UISETP.NE.AND UP0, UPT, UR4, URZ, UPT ;  /* 0x000000ff0400728c */ /* 0x000fe2000bf05270 */
[----:B0-----:R-:W-:Y:S02]  /*0af0*/  LEA R13, R3, R0, 0x18 ;  /* 0x00000000030d7211 */ /* 0x001fe400078ec0ff */
[----:B------:R-:W0:Y:S03]  /*0b00*/  LDC.64 R2, c[0x0][0x388] ;  /* 0x0000e200ff027b82 */ /* 0x000e260000000a00 */
[----:B-1----:R-:W-:-:S06]  /*0b10*/  IMAD R6, R24, 0x8, R13 ;  /* 0x0000000818067824 */ /* 0x002fcc00078e020d */
[----:B------:R-:W0:Y:S04]  /*0b20*/  LDS.64 R6, [R6] ;  /* 0x0000000006067984 */ /* 0x000e280000000a00 */
[----:B0-----:R0:W-:Y:S01]  /*0b30*/  STG.E.64 desc[UR36][R2.64], R6 ;  /* 0x0000000602007986 */ /* 0x0011e2000c101b24 */
[----:B------:R-:W-:Y:S05]  /*0b40*/  BRA.U !UP0, `(.L_x_772) ;  /* 0x0000000108587547 */ /* 0x000fea000b800000 */
[----:B0-----:R-:W0:Y:S01]  /*0b50*/  MUFU.RCP64H R3, R7 ;  /* 0x0000000700037308 */ /* 0x001e220000001800 */
[----:B------:R-:W-:Y:S01]  /*0b60*/  IMAD.MOV.U32 R2, RZ, RZ, 0x1 ;  /* 0x00000001ff027424 */ /* 0x000fe200078e00ff */
[----:B--2---:R-:W1:Y:S05]  /*0b70*/  LDS.64 R4, [R13] ;  /* 0x000000000d047984 */ /* 0x004e6a0000000a00 */
[----:B0-----:R-:W-:-:S08]  /*0b80*/  DFMA R8, -R6, R2, 1 ;  /* 0x3ff000000608742b */ /* 0x001fd00000000102 */
[----:B------:R-:W-:-:S08]  /*0b90*/  DFMA R8, R8, R8, R8 ;  /* 0x000000080808722b */ /* 0x000fd00000000008 */
[----:B------:R-:W-:-:S08]  /*0ba0*/  DFMA R8, R2, R8, R2 ;  /* 0x000000080208722b */ /* 0x000fd00000000002 */
[----:B------:R-:W-:Y:S01]  /*0bb0*/  DFMA R2, -R6, R8, 1 ;  /* 0x3ff000000602742b */ /* 0x000fe20000000108 */
[----:B-1----:R-:W-:-:S07]  /*0bc0*/  FSETP.GEU.AND P1, PT, |R5|, 6.5827683646048100446e-37, PT ;  /* 0x036000000500780b */ /* 0x002fce0003f2e200 */
        /* <DEDUP_REMOVED lines=8> */
[----:B------:R-:W-:Y:S05]  /*0c50*/  CALL.REL.NOINC `($__internal_12_$__cuda_sm20_div_rn_f64_full) ;  /* 0x0000000000247944 */ /* 0x000fea0003c00000 */
[----:B------:R-:W-:Y:S02]  /*0c60*/  IMAD.MOV.U32 R2, RZ, RZ, R12 ;  /* 0x000000ffff027224 */ /* 0x000fe400078e000c */
[----:B------:R-:W-:-:S07]  /*0c70*/  IMAD.MOV.U32 R3, RZ, RZ, R13 ;  /* 0x000000ffff037224 */ /* 0x000fce00078e000d */
.L_x_773:
[----:B------:R-:W0:Y:S02]  /*0c80*/  LDC.64 R4, c[0x0][0x380] ;  /* 0x0000e000ff047b82 */ /* 0x000e240000000a00 */
[----:B0-----:R-:W-:Y:S01]  /*0c90*/  STG.E.64 desc[UR36][R4.64], R2 ;  /* 0x0000000204007986 */ /* 0x001fe2000c101b24 */
[----:B------:R-:W-:Y:S05]  /*0ca0*/  EXIT ;  /* 0x000000000000794d */ /* 0x000fea0003800000 */
.L_x_772:
[----:B0-----:R-:W0:Y:S01]  /*0cb0*/  LDS.64 R2, [R13] ;  /* 0x000000000d027984 */ /* 0x001e220000000a00 */
[----:B--2---:R-:W0:Y:S03]  /*0cc0*/  LDC.64 R4, c[0x0][0x380] ;  /* 0x0000e000ff047b82 */ /* 0x004e260000000a00 */
[----:B0-----:R-:W-:Y:S01]  /*0cd0*/  STG.E.64 desc[UR36][R4.64], R2 ;  /* 0x0000000204007986 */ /* 0x001fe2000c101b24 */
[----:B------:R-:W-:Y:S05]  /*0ce0*/  EXIT ;  /* 0x000000000000794d */ /* 0x000fea0003800000 */
        .weak           $__internal_12_$__cuda_sm20_div_rn_f64_full
        .type           $__internal_12_$__cuda_sm20_div_rn_f64_full,@function
        .size           $__internal_12_$__cuda_sm20_div_rn_f64_full,(.L_x_11203 - $__internal_12_$__cuda_sm20_div_rn_f64_full)
$__internal_12_$__cuda_sm20_div_rn_f64_full:
        /* <DEDUP_REMOVED lines=30> */
.L_x_774:
        /* <DEDUP_REMOVED lines=37> */
.L_x_775:
        /* <DEDUP_REMOVED lines=16> */
.L_x_778:
[----:B------:R-:W-:Y:S01]  /*1220*/  LOP3.LUT R13, R7, 0x80000, RZ, 0xfc, !PT ;  /* 0x00080000070d7812 */ /* 0x000fe200078efcff */
[----:B------:R-:W-:Y:S01]  /*1230*/  IMAD.MOV.U32 R12, RZ, RZ, R6 ;  /* 0x000000ffff0c7224 */ /* 0x000fe200078e0006 */
[----:B------:R-:W-:Y:S06]  /*1240*/  BRA `(.L_x_776) ;  /* 0x0000000000087947 */ /* 0x000fec0003800000 */
.L_x_777:
[----:B------:R-:W-:Y:S01]  /*1250*/  LOP3.LUT R13, R5, 0x80000, RZ, 0xfc, !PT ;  /* 0x00080000050d7812 */ /* 0x000fe200078efcff */
[----:B------:R-:W-:-:S07]  /*1260*/  IMAD.MOV.U32 R12, RZ, RZ, R4 ;  /* 0x000000ffff0c7224 */ /* 0x000fce00078e0004 */
.L_x_776:
[----:B------:R-:W-:Y:S02]  /*1270*/  IMAD.MOV.U32 R2, RZ, RZ, R0 ;  /* 0x000000ffff027224 */ /* 0x000fe400078e0000 */
[----:B------:R-:W-:-:S04]  /*1280*/  IMAD.MOV.U32 R3, RZ, RZ, 0x0 ;  /* 0x00000000ff037424 */ /* 0x000fc800078e00ff */
[----:B------:R-:W-:Y:S05]  /*1290*/  RET.REL.NODEC R2 `(_ZN2at6native39_GLOBAL__N__cee6930f_7_Loss_cu_5b0651e138nll_loss_forward_reduce_cuda_kernel_2dIddlEEvPT_S4_PKS3_PKT1_S6_bllll) ;  /* 0xffffffec02587950 */ /* 0x000fea0003c3ffff */
.L_x_779:
        /* <DEDUP_REMOVED lines=14> */
.L_x_11203:


//--------------------- .text._ZN2at6native39_GLOBAL__N__cee6930f_7_Loss_cu_5b0651e138nll_loss_forward_reduce_cuda_kernel_2dIddhEEvPT_S4_PKS3_PKT1_S6_bllll --------------------------
	.section	.text._ZN2at6native39_GLOBAL__N__cee6930f_7_Loss_cu_5b0651e138nll_loss_forward_reduce_cuda_kernel_2dIddhEEvPT_S4_PKS3_PKT1_S6_bllll,"ax",@progbits
	.align	128
.text._ZN2at6native39_GLOBAL__N__cee6930f_7_Loss_cu_5b0651e138nll_loss_forward_reduce_cuda_kernel_2dIddhEEvPT_S4_PKS3_PKT1_S6_bllll:
        .type           _ZN2at6native39_GLOBAL__N__cee6930f_7_Loss_cu_5b0651e138nll_loss_forward_reduce_cuda_kernel_2dIddhEEvPT_S4_PKS3_PKT1_S6_bllll,@function
        .size           _ZN2at6native39_GLOBAL__N__cee6930f_7_Loss_cu_5b0651e138nll_loss_forward_reduce_cuda_kernel_2dIddhEEvPT_S4_PKS3_PKT1_S6_bllll,(.L_x_11205 - _ZN2at6native39_GLOBAL__N__cee6930f_7_Loss_cu_5b0651e138nll_loss_forward_reduce_cuda_kernel_2dIddhEEvPT_S4_PKS3_PKT1_S6_bllll)
        .other          _ZN2at6native39_GLOBAL__N__cee6930f_7_Loss_cu_5b0651e138nll_loss_forward_reduce_cuda_kernel_2dIddhEEvPT_S4_PKS3_PKT1_S6_bllll,@"STO_CUDA_ENTRY STV_DEFAULT"
_ZN2at6native39_GLOBAL__N__cee6930f_7_Loss_cu_5b0651e138nll_loss_forward_reduce_cuda_kernel_2dIddhEEvPT_S4_PKS3_PKT1_S6_bllll:
        /* <DEDUP_REMOVED lines=38> */
.L_x_787:
        /* <DEDUP_REMOVED lines=27> */
.L_x_786:
[----:B------:R0:W1:Y:S04]  /*0410*/  LDS.64 R4, [R22] ;  /* 0x0000000016047984 */ /* 0x0000680000000a00 */
[----:B------:R0:W2:Y:S02]  /*0420*/  LDS.64 R2, [R19] ;  /* 0x0000000013027984 */ /* 0x0000a40000000a00 */
.L_x_785:
[----:B------:R-:W-:Y:S05]  /*0430*/  BSYNC.RECONVERGENT B6 ;  /* 0x0000000000067941 */ /* 0x000fea0003800200 */
.L_x_784:
[----:B------:R-:W-:Y:S01]  /*0440*/  IMAD R16, R16, UR60, RZ ;  /* 0x0000003c10107c24 */ /* 0x000fe2000f8e02ff */
[----:B------:R-:W-:Y:S01]  /*0450*/  LEA R6, P0, R26, UR62, 0x3 ;  /* 0x0000003e1a067c11 */ /* 0x000fe2000f8018ff */
[----:B------:R-:W-:Y:S02]  /*0460*/  IMAD.MOV.U32 R27, RZ, RZ, RZ ;  /* 0x000000ffff1b7224 */ /* 0x000fe400078e00ff */
[C---:B------:R-:W-:Y:S02]  /*0470*/  IMAD R7, R17.reuse, UR61, R16 ;  /* 0x0000003d11077c24 */ /* 0x040fe4000f8e0210 */
[----:B------:R-:W-:-:S04]  /*0480*/  IMAD.WIDE.U32 R8, R17, UR60, R26 ;  /* 0x0000003c11087c25 */ /* 0x000fc8000f8e001a */
[----:B------:R-:W-:Y:S01]  /*0490*/  IMAD.IADD R9, R9, 0x1, R7 ;  /* 0x0000000109097824 */ /* 0x000fe200078e0207 */
[----:B------:R-:W-:Y:S01]  /*04a0*/  LEA R10, P1, R8, UR56, 0x3 ;  /* 0x00000038080a7c11 */ /* 0x000fe2000f8218ff */
[----:B------:R-:W-:-:S03]  /*04b0*/  IMAD.X R7, RZ, RZ, UR63, P0 ;  /* 0x0000003fff077e24 */ /* 0x000fc600080e06ff */
[----:B------:R-:W-:-:S03]  /*04c0*/  LEA.HI.X R11, R8, UR57, R9, 0x3, P1 ;  /* 0x00000039080b7c11 */ /* 0x000fc600088f1c09 */
[----:B------:R-:W2:Y:S04]  /*04d0*/  LDG.E.64 R6, desc[UR36][R6.64] ;  /* 0x0000002406067981 */ /* 0x000ea8000c1e1b00 */
[----:B------:R-:W1:Y:S01]  /*04e0*/  LDG.E.64 R8, desc[UR36][R10.64] ;  /* 0x000000240a087981 */ /* 0x000e62000c1e1b00 */
[C---:B--2---:R-:W-:Y:S02]  /*04f0*/  DADD R2, R6.reuse, R2 ;  /* 0x0000000006027229 */ /* 0x044fe40000000002 */
[----:B-1----:R-:W-:-:S07]  /*0500*/  DFMA R4, -R6, R8, R4 ;  /* 0x000000080604722b */ /* 0x002fce0000000104 */
[----:B------:R1:W-:Y:S04]  /*0510*/  STS.64 [R22], R4 ;  /* 0x0000000416007388 */ /* 0x0003e80000000a00 */
[----:B------:R1:W-:Y:S02]  /*0520*/  STS.64 [R19], R2 ;  /* 0x0000000213007388 */ /* 0x0003e40000000a00 */
.L_x_783:
[----:B----4-:R-:W-:Y:S05]  /*0530*/  BSYNC.RECONVERGENT B7 ;  /* 0x0000000000077941 */ /* 0x010fea0003800200 */
.L_x_782:
[----:B------:R-:W-:-:S04]  /*0540*/  IMAD.IADD R17, R18, 0x1, R25 ;  /* 0x0000000112117824 */ /* 0x000fc800078e0219 */
[--C-:B------:R-:W-:Y:S01]  /*0550*/  IMAD.MOV.U32 R25, RZ, RZ, R17.reuse ;  /* 0x000000ffff197224 */ /* 0x100fe200078e0011 */
[----:B------:R-:W-:Y:S02]  /*0560*/  ISETP.GE.U32.AND P0, PT, R17, UR46, PT ;  /* 0x0000002e11007c0c */ /* 0x000fe4000bf06070 */
[----:B------:R-:W-:-:S04]  /*0570*/  SHF.R.S32.HI R16, RZ, 0x1f, R17 ;  /* 0x0000001fff107819 */ /* 0x000fc80000011411 */
[----:B------:R-:W-:-:S13]  /*0580*/  ISETP.GE.AND.EX P0, PT, R16, UR47, PT, P0 ;  /* 0x0000002f10007c0c */ /* 0x000fda000bf06300 */
[----:B------:R-:W-:Y:S05]  /*0590*/  @!P0 BRA `(.L_x_787) ;  /* 0xfffffffc00308947 */ /* 0x000fea000383ffff */
[----:B------:R-:W-:Y:S05]  /*05a0*/  BRA `(.L_x_780) ;  /* 0x0000000000d07947 */ /* 0x000fea0003800000 */
.L_x_781:
[----:B------:R-:W-:Y:S01]  /*05b0*/  IMAD.MOV.U32 R25, RZ, RZ, R24 ;  /* 0x000000ffff197224 */ /* 0x000fe200078e0018 */
[----:B------:R-:W-:Y:S02]  /*05c0*/  CS2R R2, SRZ ;  /* 0x0000000000027805 */ /* 0x000fe4000001ff00 */
[----:B------:R-:W-:-:S07]  /*05d0*/  CS2R R4, SRZ ;  /* 0x0000000000047805 */ /* 0x000fce000001ff00 */
.L_x_793:
        /* <DEDUP_REMOVED lines=27> */
.L_x_792:
[----:B------:R0:W1:Y:S04]  /*0790*/  LDS.64 R4, [R22] ;  /* 0x0000000016047984 */ /* 0x0000680000000a00 */
[----:B------:R0:W2:Y:S02]  /*07a0*/  LDS.64 R2, [R19] ;  /* 0x0000000013027984 */ /* 0x0000a40000000a00 */
.L_x_791:
[----:B----4-:R-:W-:Y:S05]  /*07b0*/  BSYNC.RECONVERGENT B6 ;  /* 0x0000000000067941 */ /* 0x010fea0003800200 */
.L_x_790:
[----:B------:R-:W-:Y:S02]  /*07c0*/  IMAD R16, R16, UR58, RZ ;  /* 0x0000003a10107c24 */ /* 0x000fe4000f8e02ff */
[----:B------:R-:W-:Y:S02]  /*07d0*/  IMAD.MOV.U32 R27, RZ, RZ, RZ ;  /* 0x000000ffff1b7224 */ /* 0x000fe400078e00ff */
[C---:B------:R-:W-:Y:S02]  /*07e0*/  IMAD R9, R17.reuse, UR59, R16 ;  /* 0x0000003b11097c24 */ /* 0x040fe4000f8e0210 */
[----:B------:R-:W-:-:S04]  /*07f0*/  IMAD.WIDE.U32 R6, R17, UR58, R26 ;  /* 0x0000003a11067c25 */ /* 0x000fc8000f8e001a */
[----:B------:R-:W-:Y:S01]  /*0800*/  IMAD.IADD R7, R7, 0x1, R9 ;  /* 0x0000000107077824 */ /* 0x000fe200078e0209 */
[----:B------:R-:W-:-:S04]  /*0810*/  LEA R8, P0, R6, UR54, 0x3 ;  /* 0x0000003606087c11 */ /* 0x000fc8000f8018ff */
[----:B------:R-:W-:-:S05]  /*0820*/  LEA.HI.X R9, R6, UR55, R7, 0x3, P0 ;  /* 0x0000003706097c11 */ /* 0x000fca00080f1c07 */
[----:B------:R-:W1:Y:S01]  /*0830*/  LDG.E.64 R6, desc[UR36][R8.64] ;  /* 0x0000002408067981 */ /* 0x000e62000c1e1b00 */
[----:B--2---:R-:W-:Y:S02]  /*0840*/  DADD R2, R2, 1 ;  /* 0x3ff0000002027429 */ /* 0x004fe40000000000 */
[----:B-1----:R-:W-:-:S07]  /*0850*/  DADD R4, -R6, R4 ;  /* 0x0000000006047229 */ /* 0x002fce0000000104 */
[----:B------:R1:W-:Y:S04]  /*0860*/  STS.64 [R22], R4 ;  /* 0x0000000416007388 */ /* 0x0003e80000000a00 */
[----:B------:R1:W-:Y:S02]  /*0870*/  STS.64 [R19], R2 ;  /* 0x0000000213007388 */ /* 0x0003e40000000a00 */
.L_x_789:
[----:B----4-:R-:W-:Y:S05]  /*0880*/  BSYNC.RECONVERGENT B7 ;  /* 0x0000000000077941 */ /* 0x010fea0003800200 */
.L_x_788:
[----:B------:R-:W-:-:S04]  /*0890*/  IMAD.IADD R17, R18, 0x1, R25 ;  /* 0x0000000112117824 */ /* 0x000fc800078e0219 */
[--C-:B------:R-:W-:Y:S01]  /*08a0*/  IMAD.MOV.U32 R25, RZ, RZ, R17.reuse ;  /* 0x000000ffff197224 */ /* 0x100fe200078e0011 */
[----:B------:R-:W-:Y:S02]  /*08b0*/  ISETP.GE.U32.AND P0, PT, R17, UR48, PT ;  /* 0x0000003011007c0c */ /* 0x000fe4000bf06070 */
[----:B------:R-:W-:-:S04]  /*08c0*/  SHF.R.S32.HI R16, RZ, 0x1f, R17 ;  /* 0x0000001fff107819 */ /* 0x000fc80000011411 */
[----:B------:R-:W-:-:S13]  /*08d0*/  ISETP.GE.AND.EX P0, PT, R16, UR49, PT, P0 ;  /* 0x0000003110007c0c */ /* 0x000fda000bf06300 */
[----:B------:R-:W-:Y:S05]  /*08e0*/  @!P0 BRA `(.L_x_793) ;  /* 0xfffffffc003c8947 */ /* 0x000fea000383ffff */
.L_x_780:
[----:B------:R-:W-:Y:S01]  /*08f0*/  ISETP.GE.U32.AND P0, PT, R18, 0x2, PT ;  /* 0x000000021200780c */ /* 0x000fe20003f06070 */
[----:B------:R-:W-:Y:S05]  /*0900*/  WARPSYNC.ALL ;  /* 0x0000000000007948 */ /* 0x000fea0003800000 */
[----:B------:R-:W-:Y:S07]  /*0910*/  BAR.SYNC.DEFER_BLOCKING 0x0 ;  /* 0x0000000000007b1d */ /* 0x000fee0000010000 */
[----:B------:R-:W-:Y:S05]  /*0920*/  @!P0 BRA `(.L_x_794) ;  /* 0x00000000004c8947 */ /* 0x000fea0003800000 */
.L_x_797:
        /* <DEDUP_REMOVED lines=14> */
.L_x_796:
[----:B0---4-:R-:W-:Y:S05]  /*0a10*/  BSYNC.RECONVERGENT B0 ;  /* 0x0000000000007941 */ /* 0x011fea0003800200 */
.L_x_795:
[----:B------:R-:W-:Y:S01]  /*0a20*/  BAR.SYNC.DEFER_BLOCKING 0x0 ;  /* 0x0000000000007b1d */ /* 0x000fe20000010000 */
[----:B------:R-:W-:Y:S01]  /*0a30*/  ISETP.GT.U32.AND P0, PT, R18, 0x3, PT ;  /* 0x000000031200780c */ /* 0x000fe20003f04070 */
[----:B------:R-:W-:-:S12]  /*0a40*/  IMAD.MOV.U32 R18, RZ, RZ, R9 ;  /* 0x000000ffff127224 */ /* 0x000fd800078e0009 */
[----:B------:R-:W-:Y:S05]  /*0a50*/  @P0 BRA `(.L_x_797) ;  /* 0xfffffffc00b40947 */ /* 0x000fea000383ffff */
.L_x_794:
        /* <DEDUP_REMOVED lines=29> */
[----:B------:R-:W-:Y:S05]  /*0c30*/  CALL.REL.NOINC `($__internal_13_$__cuda_sm20_div_rn_f64_full) ;  /* 0x0000000000247944 */ /* 0x000fea0003c00000 */
[----:B------:R-:W-:Y:S02]  /*0c40*/  IMAD.MOV.U32 R2, RZ, RZ, R12 ;  /* 0x000000ffff027224 */ /* 0x000fe400078e000c */
[----:B------:R-:W-:-:S07]  /*0c50*/  IMAD.MOV.U32 R3, RZ, RZ, R13 ;  /* 0x000000ffff037224 */ /* 0x000fce00078e000d */
.L_x_799:
[----:B------:R-:W0:Y:S02]  /*0c60*/  LDC.64 R4, c[0x0][0x380] ;  /* 0x0000e000ff047b82 */ /* 0x000e240000000a00 */
[----:B0-----:R-:W-:Y:S01]  /*0c70*/  STG.E.64 desc[UR36][R4.64], R2 ;  /* 0x0000000204007986 */ /* 0x001fe2000c101b24 */
[----:B------:R-:W-:Y:S05]  /*0c80*/  EXIT ;  /* 0x000000000000794d */ /* 0x000fea0003800000 */
.L_x_798:
[----:B0-----:R-:W0:Y:S01]  /*0c90*/  LDS.64 R2, [R12] ;  /* 0x000000000c027984 */ /* 0x001e220000000a00 */
[----:B--2---:R-:W0:Y:S03]  /*0ca0*/  LDC.64 R4, c[0x0][0x380] ;  /* 0x0000e000ff047b82 */ /* 0x004e260000000a00 */
[----:B0-----:R-:W-:Y:S01]  /*0cb0*/  STG.E.64 desc[UR36][R4.64], R2 ;  /* 0x0000000204007986 */ /* 0x001fe2000c101b24 */
[----:B------:R-:W-:Y:S05]  /*0cc0*/  EXIT ;  /* 0x000000000000794d */ /* 0x000fea0003800000 */
        .weak           $__internal_13_$__cuda_sm20_div_rn_f64_full
        .type           $__internal_13_$__cuda_sm20_div_rn_f64_full,@function
        .size           $__internal_13_$__cuda_sm20_div_rn_f64_full,(.L_x_11205 - $__internal_13_$__cuda_sm20_div_rn_f64_full)
$__internal_13_$__cuda_sm20_div_rn_f64_full:
        /* <DEDUP_REMOVED lines=30> */
.L_x_800:
        /* <DEDUP_REMOVED lines=37> */
.L_x_801:
        /* <DEDUP_REMOVED lines=16> */
.L_x_804:
[----:B------:R-:W-:Y:S01]  /*1200*/  LOP3.LUT R13, R7, 0x80000, RZ, 0xfc, !PT ;  /* 0x00080000070d7812 */ /* 0x000fe200078efcff */
[----:B------:R-:W-:Y:S01]  /*1210*/  IMAD.MOV.U32 R12, RZ, RZ, R6 ;  /* 0x000000ffff0c7224 */ /* 0x000fe200078e0006 */
[----:B------:R-:W-:Y:S06]  /*1220*/  BRA `(.L_x_802) ;  /* 0x0000000000087947 */ /* 0x000fec0003800000 */
.L_x_803:
[----:B------:R-:W-:Y:S01]  /*1230*/  LOP3.LUT R13, R5, 0x80000, RZ, 0xfc, !PT ;  /* 0x00080000050d7812 */ /* 0x000fe200078efcff */
[----:B------:R-:W-:-:S07]  /*1240*/  IMAD.MOV.U32 R12, RZ, RZ, R4 ;  /* 0x000000ffff0c7224 */ /* 0x000fce00078e0004 */
.L_x_802:
[----:B------:R-:W-:Y:S02]  /*1250*/  IMAD.MOV.U32 R2, RZ, RZ, R0 ;  /* 0x000000ffff027224 */ /* 0x000fe400078e0000 */
[----:B------:R-:W-:-:S04]  /*1260*/  IMAD.MOV.U32 R3, RZ, RZ, 0x0 ;  /* 0x00000000ff037424 */ /* 0x000fc800078e00ff */
[----:B------:R-:W-:Y:S05]  /*1270*/  RET.REL.NODEC R2 `(_ZN2at6native39_GLOBAL__N__cee6930f_7_Loss_cu_5b0651e138nll_loss_forward_reduce_cuda_kernel_2dIddhEEvPT_S4_PKS3_PKT1_S6_bllll) ;  /* 0xffffffec02607950 */ /* 0x000fea0003c3ffff */
.L_x_805:
        /* <DEDUP_REMOVED lines=16> */
.L_x_11205:


//--------------------- .text._ZN2at6native39_GLOBAL__N__cee6930f_7_Loss_cu_5b0651e138nll_loss_forward_reduce_cuda_kernel_1dIN3c108BFloat16ElEEvPT_S6_PKS5_PKT0_S8_bll --------------------------
	.section	.text._ZN2at6native39_GLOBAL__N__cee6930f_7_Loss_cu_5b0651e138nll_loss_forward_reduce_cuda_kernel_1dIN3c108BFloat16ElEEvPT_S6_PKS5_PKT0_S8_bll,"ax",@progbits
	.align	128
.text._ZN2at6native39_GLOBAL__N__cee6930f_7_Loss_cu_5b0651e138nll_loss_forward_reduce_cuda_kernel_1dIN3c108BFloat16ElEEvPT_S6_PKS5_PKT0_S8_bll:
        .type           _ZN2at6native39_GLOBAL__N__cee6930f_7_Loss_cu_5b0651e138nll_loss_forward_reduce_cuda_kernel_1dIN3c108BFloat16ElEEvPT_S6_PKS5_PKT0_S8_bll,@function
        .size           _ZN2at6native39_GLOBAL__N__cee6930f_7_Loss_cu_5b0651e138nll_loss_forward_reduce_cuda_kernel_1dIN3c108BFloat16ElEEvPT_S6_PKS5_PKT0_S8_bll,(.L_x_11207 - _ZN2at6native39_GLOBAL__N__cee6930f_7_Loss_cu_5b0651e138nll_loss_forward_reduce_cuda_kernel_1dIN3c108BFloat16ElEEvPT_S6_PKS5_PKT0_S8_bll)
        .other          _ZN2at6native39_GLOBAL__N__cee6930f_7_Loss_cu_5b0651e138nll_loss_forward_reduce_cuda_kernel_1dIN3c108BFloat16ElEEvPT_S6_PKS5_PKT0_S8_bll,@"STO_CUDA_ENTRY STV_DEFAULT"
_ZN2at6native39_GLOBAL__N__cee6930f_7_Loss_cu_5b0651e138nll_loss_forward_reduce_cuda_kernel_1dIN3c108BFloat16ElEEvPT_S6_PKS5_PKT0_S8_bll:
[----:B------:R-:W0:Y:S01]  /*0000*/  LDC R1, c[0x0][0x37c] ;  /* 0x0000df00ff017b82 */ /* 0x000e220000000800 */
[----:B------:R-:W1:Y:S01]  /*0010*/  S2R R0, SR_TID.X ;  /* 0x0000000000007919 */ /* 0x000e620000002100 */
[----:B------:R-:W2:Y:S01]  /*0020*/  LDCU.64 UR36, c[0x0][0x358] ;  /* 0x00006b00ff2477ac */ /* 0x000ea20008000a00 */
[----:B------:R-:W-:Y:S01]  /*0030*/  BSSY.RECONVERGENT B6, `(.L_x_806) ;  /* 0x0000015000067945 */ /* 0x000fe20003800200 */
[----:B------:R-:W1:Y:S01]  /*0040*/  S2R R3, SR_TID.Y ;  /* 0x0000000000037919 */ /* 0x000e620000002200 */
[----:B------:R-:W1:Y:S02]  /*0050*/  S2R R2, SR_TID.Z ;  /* 0x0000000000027919 */ /* 0x000e640000002300 */
[----:B-1----:R-:W-:-:S13]  /*0060*/  LOP3.LUT P0, RZ, R2, R0, R3, 0xfe, !PT ;  /* 0x0000000002ff7212 */ /* 0x002fda000780fe03 */
[----:B0-2---:R-:W-:Y:S05]  /*0070*/  @!P0 BRA `(.L_x_807) ;  /* 0x0000000000408947 */ /* 0x005fea0003800000 */
        /* <DEDUP_REMOVED lines=11> */
[----:B------:R-:W-:Y:S01]  /*0130*/  IMAD.U32 R7, RZ, RZ, UR7 ;  /* 0x00000007ff077e24 */ /* 0x000fe2000f8e00ff */
[----:B----4-:R-:W-:Y:S01]  /*0140*/  MOV R10, UR8 ;  /* 0x00000008000a7c02 */ /* 0x010fe20008000f00 */
[----:B-1----:R-:W-:-:S07]  /*0150*/  IMAD.U32 R11, RZ, RZ, UR9 ;  /* 0x00000009ff0b7e24 */ /* 0x002fce000f8e00ff */
[----:B------:R-:W-:-:S07]  /*0160*/  LEPC R20, `(.L_x_807) ;  /* 0x000000001014794e */ /* 0x000fce0000000000 */
[----:B--2---:R-:W-:Y:S05]  /*0170*/  CALL.ABS.NOINC R2 ;  /* 0x0000000002007343 */ /* 0x004fea0003c00000 */
.L_x_807:
[----:B------:R-:W-:Y:S05]  /*0180*/  BSYNC.RECONVERGENT B6 ;  /* 0x0000000000067941 */ /* 0x000fea0003800200 */
.L_x_806:
[----:B------:R-:W0:Y:S01]  /*0190*/  LDC.64 R16, c[0x0][0x398] ;  /* 0x0000e600ff107b82 */ /* 0x000e220000000a00 */
[----:B------:R-:W1:Y:S01]  /*01a0*/  LDCU.64 UR4, c[0x0][0x3b8] ;  /* 0x00007700ff0477ac */ /* 0x000e620008000a00 */
[----:B0-----:R-:W1:Y:S02]  /*01b0*/  LDG.E.64 R16, desc[UR36][R16.64] ;  /* 0x0000002410107981 */ /* 0x001e64000c1e1b00 */
[----:B-1----:R-:W-:-:S04]  /*01c0*/  ISETP.NE.U32.AND P0, PT, R16, UR4, PT ;  /* 0x0000000410007c0c */ /* 0x002fc8000bf05070 */
[----:B------:R-:W-:-:S13]  /*01d0*/  ISETP.NE.AND.EX P0, PT, R17, UR5, PT, P0 ;  /* 0x0000000511007c0c */ /* 0x000fda000bf05300 */
[----:B------:R-:W-:Y:S05]  /*01e0*/  @!P0 BRA `(.L_x_808) ;  /* 0x00000004000c8947 */ /* 0x000fea0003800000 */
        /* <DEDUP_REMOVED lines=14> */
[----:B0-----:R-:W-:Y:S01]  /*02d0*/  MOV R4, UR4 ;  /* 0x0000000400047c02 */ /* 0x001fe20008000f00 */
[----:B------:R-:W-:-:S02]  /*02e0*/  IMAD.U32 R5, RZ, RZ, UR5 ;  /* 0x00000005ff057e24 */ /* 0x000fc4000f8e00ff */
[----:B---3--:R-:W-:Y:S02]  /*02f0*/  IMAD.U32 R6, RZ, RZ, UR6 ;  /* 0x00000006ff067e24 */ /* 0x008fe4000f8e00ff */
[----:B------:R-:W-:Y:S01]  /*0300*/  IMAD.U32 R7, RZ, RZ, UR7 ;  /* 0x00000007ff077e24 */ /* 0x000fe2000f8e00ff */
[----:B----4-:R-:W-:Y:S01]  /*0310*/  MOV R10, UR8 ;  /* 0x00000008000a7c02 */ /* 0x010fe20008000f00 */
[----:B-1----:R-:W-:-:S07]  /*0320*/  IMAD.U32 R11, RZ, RZ, UR9 ;  /* 0x00000009ff0b7e24 */ /* 0x002fce000f8e00ff */
[----:B------:R-:W-:-:S07]  /*0330*/  LEPC R20, `(.L_x_809) ;  /* 0x000000001014794e */ /* 0x000fce0000000000 */
[----:B--2---:R-:W-:Y:S05]  /*0340*/  CALL.ABS.NOINC R2 ;  /* 0x0000000002007343 */ /* 0x004fea0003c00000 */
.L_x_809:
[----:B------:R-:W0:Y:S02]  /*0350*/  LDCU.64 UR4, c[0x0][0x3a0] ;  /* 0x00007400ff0477ac */ /* 0x000e240008000a00 */
[----:B0-----:R-:W-:-:S04]  /*0360*/  UISETP.NE.U32.AND UP0, UPT, UR4, URZ, UPT ;  /* 0x000000ff0400728c */ /* 0x001fc8000bf05070 */
[----:B------:R-:W-:-:S09]  /*0370*/  UISETP.NE.AND.EX UP0, UPT, UR5, URZ, UPT, UP0 ;  /* 0x000000ff0500728c */ /* 0x000fd2000bf05300 */
[----:B------:R-:W-:Y:S05]  /*0380*/  BRA.U !UP0, `(.L_x_810) ;  /* 0x0000000108107547 */ /* 0x000fea000b800000 */
[----:B------:R-:W-:-:S04]  /*0390*/  LEA R2, P0, R16, UR4, 0x1 ;  /* 0x0000000410027c11 */ /* 0x000fc8000f8008ff */
[----:B------:R-:W-:-:S05]  /*03a0*/  LEA.HI.X R3, R16, UR5, R17, 0x1, P0 ;  /* 0x0000000510037c11 */ /* 0x000fca00080f0c11 */
[----:B------:R0:W5:Y:S01]  /*03b0*/  LDG.E.U16 R5, desc[UR36][R2.64] ;  /* 0x0000002402057981 */ /* 0x000162000c1e1500 */
[----:B------:R-:W-:Y:S05]  /*03c0*/  BRA `(.L_x_811) ;  /* 0x0000000000047947 */ /* 0x000fea0003800000 */
.L_x_810:
[----:B------:R-:W-:-:S07]  /*03d0*/  HADD2 R5, -RZ.H0_H0, 1.875, 1.875 ;  /* 0x3f803f80ff057430 */ /* 0x000fce0000000900 */
.L_x_811:
[----:B0-----:R-:W0:Y:S01]  /*03e0*/  LDC.64 R2, c[0x0][0x388] ;  /* 0x0000e200ff027b82 */ /* 0x001e220000000a00 */
[----:B------:R-:W1:Y:S02]  /*03f0*/  LDCU.U8 UR4, c[0x0][0x3a8] ;  /* 0x00007500ff0477ac */ /* 0x000e640008000000 */
[----:B-1----:R-:W-:-:S04]  /*0400*/  UPRMT UR4, UR4, 0x8880, URZ ;  /* 0x0000888004047896 */ /* 0x002fc800080000ff */
[----:B------:R-:W-:Y:S01]  /*0410*/  UISETP.NE.AND UP0, UPT, UR4, URZ, UPT ;  /* 0x000000ff0400728c */ /* 0x000fe2000bf05270 */
[----:B0----5:R0:W-:Y:S08]  /*0420*/  STG.E.U16 desc[UR36][R2.64], R5 ;  /* 0x0000000502007986 */ /* 0x0211f0000c101524 */
[----:B------:R-:W-:Y:S05]  /*0430*/  BRA.U !UP0, `(.L_x_812) ;  /* 0x0000000108407547 */ /* 0x000fea000b800000 */
[----:B0-----:R-:W-:Y:S02]  /*0440*/  IMAD.U32 R5, R5, 0x10000, RZ ;  /* 0x0001000005057824 */ /* 0x001fe400078e00ff */
[----:B------:R-:W-:-:S03]  /*0450*/  IMAD.MOV.U32 R0, RZ, RZ, 0x7fc0 ;  /* 0x00007fc0ff007424 */ /* 0x000fc600078e00ff */
[----:B------:R-:W-:-:S13]  /*0460*/  FSETP.NEU.FTZ.AND P0, PT, R5, RZ, PT ;  /* 0x000000ff0500720b */ /* 0x000fda0003f1d000 */
[----:B------:R-:W0:Y:S02]  /*0470*/  @!P0 LDC.64 R2, c[0x0][0x380] ;  /* 0x0000e000ff028b82 */ /* 0x000e240000000a00 */
[----:B0-----:R0:W-:Y:S01]  /*0480*/  @!P0 STG.E.U16 desc[UR36][R2.64], R0 ;  /* 0x0000000002008986 */ /* 0x0011e2000c101524 */
[----:B------:R-:W-:Y:S05]  /*0490*/  @!P0 EXIT ;  /* 0x000000000000894d */ /* 0x000fea0003800000 */
[----:B------:R-:W0:Y:S02]  /*04a0*/  LDCU.64 UR4, c[0x0][0x390] ;  /* 0x00007200ff0477ac */ /* 0x000e240008000a00 */
[----:B0-----:R-:W-:-:S04]  /*04b0*/  LEA R2, P0, R16, UR4, 0x1 ;  /* 0x0000000410027c11 */ /* 0x001fc8000f8008ff */
[----:B------:R-:W-:-:S05]  /*04c0*/  LEA.HI.X R3, R16, UR5, R17, 0x1, P0 ;  /* 0x0000000510037c11 */ /* 0x000fca00080f0c11 */
[----:B------:R-:W2:Y:S01]  /*04d0*/  LDG.E.U16 R2, desc[UR36][R2.64] ;  /* 0x0000002402027981 */ /* 0x000ea2000c1e1500 */
[----:B------:R-:W0:Y:S01]  /*04e0*/  LDC.64 R4, c[0x0][0x380] ;  /* 0x0000e000ff047b82 */ /* 0x000e220000000a00 */
[----:B--2---:R-:W-:-:S04]  /*04f0*/  IMAD.U32 R0, R2, 0x10000, RZ ;  /* 0x0001000002007824 */ /* 0x004fc800078e00ff */
[----:B------:R-:W-:-:S05]  /*0500*/  FADD.FTZ R0, -R0, -RZ ;  /* 0x800000ff00007221 */ /* 0x000fca0000010100 */
[----:B------:R-:W-:-:S05]  /*0510*/  F2FP.BF16.F32.PACK_AB R0, RZ, R0 ;  /* 0x00000000ff00723e */ /* 0x000fca00000010ff */
[----:B0-----:R-:W-:Y:S01]  /*0520*/  STG.E.U16 desc[UR36][R4.64], R0 ;  /* 0x0000000004007986 */ /* 0x001fe2000c101524 */
[----:B------:R-:W-:Y:S05]  /*0530*/  EXIT ;  /* 0x000000000000794d */ /* 0x000fea0003800000 */
.L_x_812:
[----:B------:R-:W0:Y:S02]  /*0540*/  LDCU.64 UR4, c[0x0][0x390] ;  /* 0x00007200ff0477ac */ /* 0x000e240008000a00 */
[----:B0-----:R-:W-:-:S04]  /*0550*/  LEA R2, P0, R16, UR4, 0x1 ;  /* 0x0000000410027c11 */ /* 0x001fc8000f8008ff */
[----:B------:R-:W-:-:S05]  /*0560*/  LEA.HI.X R3, R16, UR5, R17, 0x1, P0 ;  /* 0x0000000510037c11 */ /* 0x000fca00080f0c11 */
[----:B------:R-:W2:Y:S01]  /*0570*/  LDG.E.U16 R2, desc[UR36][R2.64] ;  /* 0x0000002402027981 */ /* 0x000ea2000c1e1500 */
[----:B------:R-:W-:Y:S02]  /*0580*/  SHF.L.U32 R0, R5, 0x10, RZ ;  /* 0x0000001005007819 */ /* 0x000fe400000006ff */
[----:B------:R-:W0:Y:S03]  /*0590*/  LDC.64 R4, c[0x0][0x380] ;  /* 0x0000e000ff047b82 */ /* 0x000e260000000a00 */
[----:B------:R-:W-:-:S06]  /*05a0*/  FADD.FTZ R0, -R0, -RZ ;  /* 0x800000ff00007221 */ /* 0x000fcc0000010100 */
[----:B------:R-:W1:Y:S02]  /*05b0*/  F2F.BF16.F32 R0, R0 ;  /* 0x0000000000007304 */ /* 0x000e640000202000 */
[----:B-1----:R-:W-:Y:S02]  /*05c0*/  IMAD.U32 R6, R0, 0x10000, RZ ;  /* 0x0001000000067824 */ /* 0x002fe400078e00ff */
[----:B--2---:R-:W-:-:S04]  /*05d0*/  IMAD.U32 R7, R2, 0x10000, RZ ;  /* 0x0001000002077824 */ /* 0x004fc800078e00ff */
[----:B------:R-:W-:-:S05]  /*05e0*/  FMUL.FTZ R6, R6, R7 ;  /* 0x0000000706067220 */ /* 0x000fca0000410000 */
[----:B------:R-:W-:-:S05]  /*05f0*/  F2FP.BF16.F32.PACK_AB R6, RZ, R6 ;  /* 0x00000006ff06723e */ /* 0x000fca00000010ff */
[----:B0-----:R-:W-:Y:S01]  /*0600*/  STG.E.U16 desc[UR36][R4.64], R6 ;  /* 0x0000000604007986 */ /* 0x001fe2000c101524 */
[----:B------:R-:W-:Y:S05]  /*0610*/  EXIT ;  /* 0x000000000000794d */ /* 0x000fea0003800000 */
.L_x_808:
[----:B------:R-:W0:Y:S08]  /*0620*/  LDC.64 R2, c[0x0][0x380] ;  /* 0x0000e000ff027b82 */ /* 0x000e300000000a00 */
[----:B------:R-:W1:Y:S01]  /*0630*/  LDC.64 R4, c[0x0][0x388] ;  /* 0x0000e200ff047b82 */ /* 0x000e620000000a00 */
[----:B0-----:R-:W-:Y:S04]  /*0640*/  STG.E.U16 desc[UR36][R2.64], RZ ;  /* 0x000000ff02007986 */ /* 0x001fe8000c101524 */
[----:B-1----:R-:W-:Y:S01]  /*0650*/  STG.E.U16 desc[UR36][R4.64], RZ ;  /* 0x000000ff04007986 */ /* 0x002fe2000c101524 */
[----:B------:R-:W-:Y:S05]  /*0660*/  EXIT ;  /* 0x000000000000794d */ /* 0x000fea0003800000 */
.L_x_813:
        /* <DEDUP_REMOVED lines=9> */
.L_x_11207:


//--------------------- .text._ZN2at6native39_GLOBAL__N__cee6930f_7_Loss_cu_5b0651e138nll_loss_forward_reduce_cuda_kernel_1dIN3c108BFloat16EhEEvPT_S6_PKS5_PKT0_S8_bll --------------------------
	.section	.text._ZN2at6native39_GLOBAL__N__cee6930f_7_Loss_cu_5b0651e138nll_loss_forward_reduce_cuda_kernel_1dIN3c108BFloat16EhEEvPT_S6_PKS5_PKT0_S8_bll,"ax",@progbits
	.align	128
.text._ZN2at6native39_GLOBAL__N__cee6930f_7_Loss_cu_5b0651e138nll_loss_forward_reduce_cuda_kernel_1dIN3c108BFloat16EhEEvPT_S6_PKS5_PKT0_S8_bll:
        .type           _ZN2at6native39_GLOBAL__N__cee6930f_7_Loss_cu_5b0651e138nll_loss_forward_reduce_cuda_kernel_1dIN3c108BFloat16EhEEvPT_S6_PKS5_PKT0_S8_bll,@function
        .size           _ZN2at6native39_GLOBAL__N__cee6930f_7_Loss_cu_5b0651e138nll_loss_forward_reduce_cuda_kernel_1dIN3c108BFloat16EhEEvPT_S6_PKS5_PKT0_S8_bll,(.L_x_11208 - _ZN2at6native39_GLOBAL__N__cee6930f_7_Loss_cu_5b0651e138nll_loss_forward_reduce_cuda_kernel_1dIN3c108BFloat16EhEEvPT_S6_PKS5_PKT0_S8_bll)
        .other          _ZN2at6native39_GLOBAL__N__cee6930f_7_Loss_cu_5b0651e138nll_loss_forward_reduce_cuda_kernel_1dIN3c108BFloat16EhEEvPT_S6_PKS5_PKT0_S8_bll,@"STO_CUDA_ENTRY STV_DEFAULT"
_ZN2at6native39_GLOBAL__N__cee6930f_7_Loss_cu_5b0651e138nll_loss_forward_reduce_cuda_kernel_1dIN3c108BFloat16EhEEvPT_S6_PKS5_PKT0_S8_bll:
        /* <DEDUP_REMOVED lines=10> */
[----:B------:R-:W-:Y:S02]  /*00a0*/  HFMA2 R8, -RZ, RZ, 0, 1.1742115020751953125e-05 ;  /* 0x000000c5ff087431 */ /* 0x000fe400000001ff */
        /* <DEDUP_REMOVED lines=13> */
.L_x_815:
[----:B------:R-:W-:Y:S05]  /*0180*/  BSYNC.RECONVERGENT B6 ;  /* 0x0000000000067941 */ /* 0x000fea0003800200 */
.L_x_814:
[----:B------:R-:W0:Y:S01]  /*0190*/  LDC.64 R16, c[0x0][0x398] ;  /* 0x0000e600ff107b82 */ /* 0x000e220000000a00 */
[----:B------:R-:W1:Y:S01]  /*01a0*/  LDCU.64 UR4, c[0x0][0x3b8] ;  /* 0x00007700ff0477ac */ /* 0x000e620008000a00 */
[----:B0-----:R-:W1:Y:S02]  /*01b0*/  LDG.E.U8 R16, desc[UR36][R16.64] ;  /* 0x0000002410107981 */ /* 0x001e64000c1e1100 */
[----:B-1----:R-:W-:-:S04]  /*01c0*/  ISETP.NE.U32.AND P0, PT, R16, UR4, PT ;  /* 0x0000000410007c0c */ /* 0x002fc8000bf05070 */
[----:B------:R-:W-:-:S13]  /*01d0*/  ISETP.NE.AND.EX P0, PT, RZ, UR5, PT, P0 ;  /* 0x00000005ff007c0c */ /* 0x000fda000bf05300 */
[----:B------:R-:W-:Y:S05]  /*01e0*/  @!P0 BRA `(.L_x_816) ;  /* 0x0000000400048947 */ /* 0x000fea0003800000 */
[----:B------:R-:W0:Y:S02]  /*01f0*/  LDCU.64 UR4, c[0x0][0x3b0] ;  /* 0x00007600ff0477ac */ /* 0x000e240008000a00 */
[----:B0-----:R-:W-:-:S04]  /*0200*/  ISETP.GE.U32.AND P0, PT, R16, UR4, PT ;  /* 0x0000000410007c0c */ /* 0x001fc8000bf06070 */
[----:B------:R-:W-:-:S13]  /*0210*/  ISETP.GE.AND.EX P0, PT, RZ, UR5, PT, P0 ;  /* 0x00000005ff007c0c */ /* 0x000fda000bf06300 */
[----:B------:R-:W-:Y:S05]  /*0220*/  @!P0 BRA `(.L_x_817) ;  /* 0x0000000000408947 */ /* 0x000fea0003800000 */
[----:B------:R-:W-:Y:S01]  /*0230*/  MOV R0, 0x0 ;  /* 0x0000000000007802 */ /* 0x000fe20000000f00 */
[----:B------:R-:W0:Y:S01]  /*0240*/  LDCU.64 UR4, c[0x4][0x2e8] ;  /* 0x01005d00ff0477ac */ /* 0x000e220008000a00 */
[----:B------:R-:W-:Y:S02]  /*0250*/  HFMA2 R8, -RZ, RZ, 0, 1.1980533599853515625e-05 ;  /* 0x000000c9ff087431 */ /* 0x000fe400000001ff */
[----:B------:R-:W-:Y:S01]  /*0260*/  IMAD.MOV.U32 R12, RZ, RZ, 0x1 ;  /* 0x00000001ff0c7424 */ /* 0x000fe200078e00ff */
[----:B------:R1:W2:Y:S01]  /*0270*/  LDC.64 R2, c[0x4][R0] ;  /* 0x0100000000027b82 */ /* 0x0002a20000000a00 */
[----:B------:R-:W3:Y:S01]  /*0280*/  LDCU.64 UR6, c[0x4][0x2d0] ;  /* 0x01005a00ff0677ac */ /* 0x000ee20008000a00 */
[----:B------:R-:W-:Y:S01]  /*0290*/  IMAD.MOV.U32 R13, RZ, RZ, RZ ;  /* 0x000000ffff0d7224 */ /* 0x000fe200078e00ff */
[----:B------:R-:W4:Y:S01]  /*02a0*/  LDCU.64 UR8, c[0x4][0xd8] ;  /* 0x01001b00ff0877ac */ /* 0x000f220008000a00 */
[----:B0-----:R-:W-:Y:S01]  /*02b0*/  MOV R4, UR4 ;  /* 0x0000000400047c02 */ /* 0x001fe20008000f00 */
[----:B------:R-:W-:-:S02]  /*02c0*/  IMAD.U32 R5, RZ, RZ, UR5 ;  /* 0x00000005ff057e24 */ /* 0x000fc4000f8e00ff */
[----:B---3--:R-:W-:Y:S01]  /*02d0*/  IMAD.U32 R6, RZ, RZ, UR6 ;  /* 0x00000006ff067e24 */ /* 0x008fe2000f8e00ff */
[----:B------:R-:W-:Y:S01]  /*02e0*/  MOV R7, UR7 ;  /* 0x0000000700077c02 */ /* 0x000fe20008000f00 */
[----:B----4-:R-:W-:Y:S02]  /*02f0*/  IMAD.U32 R10, RZ, RZ, UR8 ;  /* 0x00000008ff0a7e24 */ /* 0x010fe4000f8e00ff */
[----:B-1----:R-:W-:-:S07]  /*0300*/  IMAD.U32 R11, RZ, RZ, UR9 ;  /* 0x00000009ff0b7e24 */ /* 0x002fce000f8e00ff */
[----:B------:R-:W-:-:S07]  /*0310*/  LEPC R20, `(.L_x_817) ;  /* 0x000000001014794e */ /* 0x000fce0000000000 */
[----:B--2---:R-:W-:Y:S05]  /*0320*/  CALL.ABS.NOINC R2 ;  /* 0x0000000002007343 */ /* 0x004fea0003c00000 */
.L_x_817:
[----:B------:R-:W0:Y:S02]  /*0330*/  LDCU.64 UR4, c[0x0][0x3a0] ;  /* 0x00007400ff0477ac */ /* 0x000e240008000a00 */
[----:B0-----:R-:W-:-:S04]  /*0340*/  UISETP.NE.U32.AND UP0, UPT, UR4, URZ, UPT ;  /* 0x000000ff0400728c */ /* 0x001fc8000bf05070 */
[----:B------:R-:W-:-:S09]  /*0350*/  UISETP.NE.AND.EX UP0, UPT, UR5, URZ, UPT, UP0 ;  /* 0x000000ff0500728c */ /* 0x000fd2000bf05300 */
[----:B------:R-:W-:Y:S05]  /*0360*/  BRA.U !UP0, `(.L_x_818) ;  /* 0x0000000108107547 */ /* 0x000fea000b800000 */
[----:B------:R-:W-:-:S04]  /*0370*/  LEA R2, P0, R16, UR4, 0x1 ;  /* 0x0000000410027c11 */ /* 0x000fc8000f8008ff */
[----:B------:R-:W-:-:S05]  /*0380*/  IADD3.X R3, PT, PT, RZ, UR5, RZ, P0, !PT ;  /* 0x00000005ff037c10 */ /* 0x000fca00087fe4ff */
[----:B------:R0:W5:Y:S01]  /*0390*/  LDG.E.U16 R5, desc[UR36][R2.64] ;  /* 0x0000002402057981 */ /* 0x000162000c1e1500 */
[----:B------:R-:W-:Y:S05]  /*03a0*/  BRA `(.L_x_819) ;  /* 0x0000000000047947 */ /* 0x000fea0003800000 */
.L_x_818:
[----:B------:R-:W-:-:S07]  /*03b0*/  HADD2 R5, -RZ.H0_H0, 1.875, 1.875 ;  /* 0x3f803f80ff057430 */ /* 0x000fce0000000900 */
.L_x_819:
        /* <DEDUP_REMOVED lines=12> */
[----:B------:R-:W1:Y:S02]  /*0480*/  LDCU.64 UR4, c[0x0][0x390] ;  /* 0x00007200ff0477ac */ /* 0x000e640008000a00 */
[----:B-1----:R-:W-:-:S04]  /*0490*/  LEA R16, P0, R16, UR4, 0x1 ;  /* 0x0000000410107c11 */ /* 0x002fc8000f8008ff */
[----:B------:R-:W-:-:S05]  /*04a0*/  IADD3.X R17, PT, PT, RZ, UR5, RZ, P0, !PT ;  /* 0x00000005ff117c10 */ /* 0x000fca00087fe4ff */
[----:B------:R-:W2:Y:S01]  /*04b0*/  LDG.E.U16 R16, desc[UR36][R16.64] ;  /* 0x0000002410107981 */ /* 0x000ea2000c1e1500 */
[----:B0-----:R-:W0:Y:S01]  /*04c0*/  LDC.64 R2, c[0x0][0x380] ;  /* 0x0000e000ff027b82 */ /* 0x001e220000000a00 */
[----:B--2---:R-:W-:-:S04]  /*04d0*/  IMAD.U32 R0, R16, 0x10000, RZ ;  /* 0x0001000010007824 */ /* 0x004fc800078e00ff */
[----:B------:R-:W-:-:S05]  /*04e0*/  FADD.FTZ R0, -R0, -RZ ;  /* 0x800000ff00007221 */ /* 0x000fca0000010100 */
[----:B------:R-:W-:-:S05]  /*04f0*/  F2FP.BF16.F32.PACK_AB R0, RZ, R0 ;  /* 0x00000000ff00723e */ /* 0x000fca00000010ff */
[----:B0-----:R-:W-:Y:S01]  /*0500*/  STG.E.U16 desc[UR36][R2.64], R0 ;  /* 0x0000000002007986 */ /* 0x001fe2000c101524 */
[----:B------:R-:W-:Y:S05]  /*0510*/  EXIT ;  /* 0x000000000000794d */ /* 0x000fea0003800000 */
.L_x_820:
[----:B------:R-:W1:Y:S02]  /*0520*/  LDCU.64 UR4, c[0x0][0x390] ;  /* 0x00007200ff0477ac */ /* 0x000e640008000a00 */
[----:B-1----:R-:W-:-:S05]  /*0530*/  LEA R16, P0, R16, UR4, 0x1 ;  /* 0x0000000410107c11 */ /* 0x002fca000f8008ff */
[----:B------:R-:W-:-:S05]  /*0540*/  IMAD.X R17, RZ, RZ, UR5, P0 ;  /* 0x00000005ff117e24 */ /* 0x000fca00080e06ff */
[----:B------:R-:W2:Y:S01]  /*0550*/  LDG.E.U16 R16, desc[UR36][R16.64] ;  /* 0x0000002410107981 */ /* 0x000ea2000c1e1500 */
[----:B------:R-:W-:Y:S01]  /*0560*/  SHF.L.U32 R0, R5, 0x10, RZ ;  /* 0x0000001005007819 */ /* 0x000fe200000006ff */
[----:B0-----:R-:W0:Y:S04]  /*0570*/  LDC.64 R2, c[0x0][0x380] ;  /* 0x0000e000ff027b82 */ /* 0x001e280000000a00 */
[----:B------:R-:W-:-:S06]  /*0580*/  FADD.FTZ R0, -R0, -RZ ;  /* 0x800000ff00007221 */ /* 0x000fcc0000010100 */
[----:B------:R-:W1:Y:S02]  /*0590*/  F2F.BF16.F32 R0, R0 ;  /* 0x0000000000007304 */ /* 0x000e640000202000 */
[----:B-1----:R-:W-:Y:S01]  /*05a0*/  IMAD.U32 R4, R0, 0x10000, RZ ;  /* 0x0001000000047824 */ /* 0x002fe200078e00ff */
[----:B--2---:R-:W-:-:S05]  /*05b0*/  SHF.L.U32 R5, R16, 0x10, RZ ;  /* 0x0000001010057819 */ /* 0x004fca00000006ff */
[----:B------:R-:W-:-:S05]  /*05c0*/  FMUL.FTZ R4, R4, R5 ;  /* 0x0000000504047220 */ /* 0x000fca0000410000 */
[----:B------:R-:W-:-:S05]  /*05d0*/  F2FP.BF16.F32.PACK_AB R4, RZ, R4 ;  /* 0x00000004ff04723e */ /* 0x000fca00000010ff */
[----:B0-----:R-:W-:Y:S01]  /*05e0*/  STG.E.U16 desc[UR36][R2.64], R4 ;  /* 0x0000000402007986 */ /* 0x001fe2000c101524 */
[----:B------:R-:W-:Y:S05]  /*05f0*/  EXIT ;  /* 0x000000000000794d */ /* 0x000fea0003800000 */
.L_x_816:
[----:B------:R-:W0:Y:S08]  /*0600*/  LDC.64 R2, c[0x0][0x380] ;  /* 0x0000e000ff027b82 */ /* 0x000e300000000a00 */
[----:B------:R-:W1:Y:S01]  /*0610*/  LDC.64 R4, c[0x0][0x388] ;  /* 0x0000e200ff047b82 */ /* 0x000e620000000a00 */
[----:B0-----:R-:W-:Y:S04]  /*0620*/  STG.E.U16 desc[UR36][R2.64], RZ ;  /* 0x000000ff02007986 */ /* 0x001fe8000c101524 */
[----:B-1----:R-:W-:Y:S01]  /*0630*/  STG.E.U16 desc[UR36][R4.64], RZ ;  /* 0x000000ff04007986 */ /* 0x002fe2000c101524 */
[----:B------:R-:W-:Y:S05]  /*0640*/  EXIT ;  /* 0x000000000000794d */ /* 0x000fea0003800000 */
.L_x_821:
        /* <DEDUP_REMOVED lines=11> */
.L_x_11208:


//--------------------- .text._ZN2at6native39_GLOBAL__N__cee6930f_7_Loss_cu_5b0651e138nll_loss_forward_reduce_cuda_kernel_1dIN3c104HalfElEEvPT_S6_PKS5_PKT0_S8_bll --------------------------
	.section	.text._ZN2at6native39_GLOBAL__N__cee6930f_7_Loss_cu_5b0651e138nll_loss_forward_reduce_cuda_kernel_1dIN3c104HalfElEEvPT_S6_PKS5_PKT0_S8_bll,"ax",@progbits
	.align	128
.text._ZN2at6native39_GLOBAL__N__cee6930f_7_Loss_cu_5b0651e138nll_loss_forward_reduce_cuda_kernel_1dIN3c104HalfElEEvPT_S6_PKS5_PKT0_S8_bll:
        .type           _ZN2at6native39_GLOBAL__N__cee6930f_7_Loss_cu_5b0651e138nll_loss_forward_reduce_cuda_kernel_1dIN3c104HalfElEEvPT_S6_PKS5_PKT0_S8_bll,@function
        .size           _ZN2at6native39_GLOBAL__N__cee6930f_7_Loss_cu_5b0651e138nll_loss_forward_reduce_cuda_kernel_1dIN3c104HalfElEEvPT_S6_PKS5_PKT0_S8_bll,(.L_x_11209 - _ZN2at6native39_GLOBAL__N__cee6930f_7_Loss_cu_5b0651e138nll_loss_forward_reduce_cuda_kernel_1dIN3c104HalfElEEvPT_S6_PKS5_PKT0_S8_bll)
        .other          _ZN2at6native39_GLOBAL__N__cee6930f_7_Loss_cu_5b0651e138nll_loss_forward_reduce_cuda_kernel_1dIN3c104HalfElEEvPT_S6_PKS5_PKT0_S8_bll,@"STO_CUDA_ENTRY STV_DEFAULT"
_ZN2at6native39_GLOBAL__N__cee6930f_7_Loss_cu_5b0651e138nll_loss_forward_reduce_cuda_kernel_1dIN3c104HalfElEEvPT_S6_PKS5_PKT0_S8_bll:
        /* <DEDUP_REMOVED lines=19> */
[----:B------:R-:W-:Y:S01]  /*0130*/  IMAD.U32 R7, RZ, RZ, UR7 ;  /* 0x00000007ff077e24 */ /* 0x000fe2000f8e00ff */
[----:B----4-:R-:W-:Y:S01]  /*0140*/  MOV R10, UR8 ;  /* 0x00000008000a7c02 */ /* 0x010fe20008000f00 */
[----:B-1----:R-:W-:-:S07]  /*0150*/  IMAD.U32 R11, RZ, RZ, UR9 ;  /* 0x00000009ff0b7e24 */ /* 0x002fce000f8e00ff */
[----:B------:R-:W-:-:S07]  /*0160*/  LEPC R20, `(.L_x_823) ;  /* 0x000000001014794e */ /* 0x000fce0000000000 */
[----:B--2---:R-:W-:Y:S05]  /*0170*/  CALL.ABS.NOINC R2 ;  /* 0x0000000002007343 */ /* 0x004fea0003c00000 */
.L_x_823:
[----:B------:R-:W-:Y:S05]  /*0180*/  BSYNC.RECONVERGENT B6 ;  /* 0x0000000000067941 */ /* 0x000fea0003800200 */
.L_x_822:
        /* <DEDUP_REMOVED lines=14> */
[----:B------:R-:W-:Y:S02]  /*0270*/  HFMA2 R12, -RZ, RZ, 0, 5.9604644775390625e-08 ;  /* 0x00000001ff0c7431 */ /* 0x000fe400000001ff */
        /* <DEDUP_REMOVED lines=13> */
.L_x_825:
        /* <DEDUP_REMOVED lines=8> */
.L_x_826:
[----:B------:R-:W-:-:S07]  /*03d0*/  HADD2 R7, -RZ.H0_H0, 1, 1 ;  /* 0x3c003c00ff077430 */ /* 0x000fce0000000900 */
.L_x_827:
[----:B0-----:R-:W0:Y:S01]  /*03e0*/  LDC.64 R2, c[0x0][0x388] ;  /* 0x0000e200ff027b82 */ /* 0x001e220000000a00 */
[----:B------:R-:W1:Y:S02]  /*03f0*/  LDCU.U8 UR4, c[0x0][0x3a8] ;  /* 0x00007500ff0477ac */ /* 0x000e640008000000 */
[----:B-1----:R-:W-:-:S04]  /*0400*/  UPRMT UR4, UR4, 0x8880, URZ ;  /* 0x0000888004047896 */ /* 0x002fc800080000ff */
[----:B------:R-:W-:Y:S01]  /*0410*/  UISETP.NE.AND UP0, UPT, UR4, URZ, UPT ;  /* 0x000000ff0400728c */ /* 0x000fe2000bf05270 */
[----:B0----5:R0:W-:Y:S08]  /*0420*/  STG.E.U16 desc[UR36][R2.64], R7 ;  /* 0x0000000702007986 */ /* 0x0211f0000c101524 */
[----:B------:R-:W-:Y:S05]  /*0430*/  BRA.U !UP0, `(.L_x_828) ;  /* 0x00000001083c7547 */ /* 0x000fea000b800000 */
[----:B0-----:R-:W-:Y:S02]  /*0440*/  HADD2.F32 R7, -RZ, R7.H0_H0 ;  /* 0x20000007ff077230 */ /* 0x001fe40000004100 */
        /* <DEDUP_REMOVED lines=10> */
[----:B--2---:R-:W-:-:S05]  /*04f0*/  HADD2 R3, -R2.H0_H0, -RZ.H0_H0 ;  /* 0xa00000ff02037230 */ /* 0x004fca0000000900 */
[----:B------:R-:W-:-:S05]  /*0500*/  PRMT R3, R3, 0x5410, RZ ;  /* 0x0000541003037816 */ /* 0x000fca00000000ff */
[----:B0-----:R-:W-:Y:S01]  /*0510*/  STG.E.U16 desc[UR36][R4.64], R3 ;  /* 0x0000000304007986 */ /* 0x001fe2000c101524 */
[----:B------:R-:W-:Y:S05]  /*0520*/  EXIT ;  /* 0x000000000000794d */ /* 0x000fea0003800000 */
.L_x_828:
[----:B------:R-:W0:Y:S02]  /*0530*/  LDCU.64 UR4, c[0x0][0x390] ;  /* 0x00007200ff0477ac */ /* 0x000e240008000a00 */
[----:B0-----:R-:W-:-:S04]  /*0540*/  LEA R2, P0, R16, UR4, 0x1 ;  /* 0x0000000410027c11 */ /* 0x001fc8000f8008ff */
[----:B------:R-:W-:-:S05]  /*0550*/  LEA.HI.X R3, R16, UR5, R17, 0x1, P0 ;  /* 0x0000000510037c11 */ /* 0x000fca00080f0c11 */
[----:B------:R-:W2:Y:S01]  /*0560*/  LDG.E.U16 R2, desc[UR36][R2.64] ;  /* 0x0000002402027981 */ /* 0x000ea2000c1e1500 */
[----:B------:R-:W0:Y:S01]  /*0570*/  LDC.64 R4, c[0x0][0x380] ;  /* 0x0000e000ff047b82 */ /* 0x000e220000000a00 */
[----:B------:R-:W-:Y:S02]  /*0580*/  HADD2.F32 R7, -RZ, -R7.H0_H0 ;  /* 0xa0000007ff077230 */ /* 0x000fe40000004100 */
[----:B--2---:R-:W-:-:S05]  /*0590*/  HADD2.F32 R0, -RZ, R2.H0_H0 ;  /* 0x20000002ff007230 */ /* 0x004fca0000004100 */
[----:B------:R-:W-:-:S05]  /*05a0*/  FMUL.FTZ R0, R7, R0 ;  /* 0x0000000007007220 */ /* 0x000fca0000410000 */
[----:B------:R-:W-:-:S05]  /*05b0*/  F2FP.F16.F32.PACK_AB R0, RZ, R0 ;  /* 0x00000000ff00723e */ /* 0x000fca00000000ff */
[----:B0-----:R-:W-:Y:S01]  /*05c0*/  STG.E.U16 desc[UR36][R4.64], R0 ;  /* 0x0000000004007986 */ /* 0x001fe2000c101524 */
[----:B------:R-:W-:Y:S05]  /*05d0*/  EXIT ;  /* 0x000000000000794d */ /* 0x000fea0003800000 */
.L_x_824:
[----:B------:R-:W0:Y:S08]  /*05e0*/  LDC.64 R2, c[0x0][0x380] ;  /* 0x0000e000ff027b82 */ /* 0x000e300000000a00 */
[----:B------:R-:W1:Y:S01]  /*05f0*/  LDC.64 R4, c[0x0][0x388] ;  /* 0x0000e200ff047b82 */ /* 0x000e620000000a00 */
[----:B0-----:R-:W-:Y:S04]  /*0600*/  STG.E.U16 desc[UR36][R2.64], RZ ;  /* 0x000000ff02007986 */ /* 0x001fe8000c101524 */
[----:B-1----:R-:W-:Y:S01]  /*0610*/  STG.E.U16 desc[UR36][R4.64], RZ ;  /* 0x000000ff04007986 */ /* 0x002fe2000c101524 */
[----:B------:R-:W-:Y:S05]  /*0620*/  EXIT ;  /* 0x000000000000794d */ /* 0x000fea0003800000 */
.L_x_829:
        /* <DEDUP_REMOVED lines=13> */
.L_x_11209:


//--------------------- .text._ZN2at6native39_GLOBAL__N__cee6930f_7_Loss_cu_5b0651e138nll_loss_forward_reduce_cuda_kernel_1dIN3c104HalfEhEEvPT_S6_PKS5_PKT0_S8_bll --------------------------
	.section	.text._ZN2at6native39_GLOBAL__N__cee6930f_7_Loss_cu_5b0651e138nll_loss_forward_reduce_cuda_kernel_1dIN3c104HalfEhEEvPT_S6_PKS5_PKT0_S8_bll,"ax",@progbits
	.align	128
.text._ZN2at6native39_GLOBAL__N__cee6930f_7_Loss_cu_5b0651e138nll_loss_forward_reduce_cuda_kernel_1dIN3c104HalfEhEEvPT_S6_PKS5_PKT0_S8_bll:
        .type           _ZN2at6native39_GLOBAL__N__cee6930f_7_Loss_cu_5b0651e138nll_loss_forward_reduce_cuda_kernel_1dIN3c104HalfEhEEvPT_S6_PKS5_PKT0_S8_bll,@function
        .size           _ZN2at6native39_GLOBAL__N__cee6930f_7_Loss_cu_5b0651e138nll_loss_forward_reduce_cuda_kernel_1dIN3c104HalfEhEEvPT_S6_PKS5_PKT0_S8_bll,(.L_x_11210 - _ZN2at6native39_GLOBAL__N__cee6930f_7_Loss_cu_5b0651e138nll_loss_forward_reduce_cuda_kernel_1dIN3c104HalfEhEEvPT_S6_PKS5_PKT0_S8_bll)
        .other          _ZN2at6native39_GLOBAL__N__cee6930f_7_Loss_cu_5b0651e138nll_loss_forward_reduce_cuda_kernel_1dIN3c104HalfEhEEvPT_S6_PKS5_PKT0_S8_bll,@"STO_CUDA_ENTRY STV_DEFAULT"
_ZN2at6native39_GLOBAL__N__cee6930f_7_Loss_cu_5b0651e138nll_loss_forward_reduce_cuda_kernel_1dIN3c104HalfEhEEvPT_S6_PKS5_PKT0_S8_bll:
        /* <DEDUP_REMOVED lines=17> */
[----:B------:R-:W-:Y:S01]  /*0110*/  IMAD.U32 R5, RZ, RZ, UR5 ;  /* 0x00000005ff057e24 */ /* 0x000fe2000f8e00ff */
[----:B---3--:R-:W-:Y:S01]  /*0120*/  MOV R6, UR6 ;  /* 0x0000000600067c02 */ /* 0x008fe20008000f00 */
[----:B------:R-:W-:-:S02]  /*0130*/  IMAD.U32 R7, RZ, RZ, UR7 ;  /* 0x00000007ff077e24 */ /* 0x000fc4000f8e00ff */
[----:B----4-:R-:W-:Y:S01]  /*0140*/  IMAD.U32 R10, RZ, RZ, UR8 ;  /* 0x00000008ff0a7e24 */ /* 0x010fe2000f8e00ff */
[----:B-1----:R-:W-:-:S07]  /*0150*/  MOV R11, UR9 ;  /* 0x00000009000b7c02 */ /* 0x002fce0008000f00 */
[----:B------:R-:W-:-:S07]  /*0160*/  LEPC R20, `(.L_x_831) ;  /* 0x000000001014794e */ /* 0x000fce0000000000 */
[----:B--2---:R-:W-:Y:S05]  /*0170*/  CALL.ABS.NOINC R2 ;  /* 0x0000000002007343 */ /* 0x004fea0003c00000 */
.L_x_831:
[----:B------:R-:W-:Y:S05]  /*0180*/  BSYNC.RECONVERGENT B6 ;  /* 0x0000000000067941 */ /* 0x000fea0003800200 */
.L_x_830:
        /* <DEDUP_REMOVED lines=26> */
.L_x_833:
[----:B------:R-:W0:Y:S02]  /*0330*/  LDCU.64 UR4, c[0x0][0x3a0] ;  /* 0x00007400ff0477ac */ /* 0x000e240008000a00 */
[----:B0-----:R-:W-:-:S04]  /*0340*/  UISETP.NE.U32.AND UP0, UPT, UR4, URZ, UPT ;  /* 0x000000ff0400728c */ /* 0x001fc8000bf05070 */
[----:B------:R-:W-:-:S09]  /*0350*/  UISETP.NE.AND.EX UP0, UPT, UR5, URZ, UPT, UP0 ;  /* 0x000000ff0500728c */ /* 0x000fd2000bf05300 */
[----:B------:R-:W-:Y:S05]  /*0360*/  BRA.U !UP0, `(.L_x_834) ;  /* 0x0000000108107547 */ /* 0x000fea000b800000 */
[----:B------:R-:W-:-:S05]  /*0370*/  LEA R2, P0, R16, UR4, 0x1 ;  /* 0x0000000410027c11 */ /* 0x000fca000f8008ff */
[----:B------:R-:W-:-:S05]  /*0380*/  IMAD.X R3, RZ, RZ, UR5, P0 ;  /* 0x00000005ff037e24 */ /* 0x000fca00080e06ff */
[----:B------:R0:W5:Y:S01]  /*0390*/  LDG.E.U16 R5, desc[UR36][R2.64] ;  /* 0x0000002402057981 */ /* 0x000162000c1e1500 */
[----:B------:R-:W-:Y:S05]  /*03a0*/  BRA `(.L_x_835) ;  /* 0x0000000000047947 */ /* 0x000fea0003800000 */
.L_x_834:
[----:B------:R-:W-:-:S07]  /*03b0*/  HADD2 R5, -RZ.H0_H0, 1, 1 ;  /* 0x3c003c00ff057430 */ /* 0x000fce0000000900 */
.L_x_835:
[----:B0-----:R-:W0:Y:S01]  /*03c0*/  LDC.64 R2, c[0x0][0x388] ;  /* 0x0000e200ff027b82 */ /* 0x001e220000000a00 */
[----:B------:R-:W1:Y:S02]  /*03d0*/  LDCU.U8 UR4, c[0x0][0x3a8] ;  /* 0x00007500ff0477ac */ /* 0x000e640008000000 */
[----:B-1----:R-:W-:-:S04]  /*03e0*/  UPRMT UR4, UR4, 0x8880, URZ ;  /* 0x0000888004047896 */ /* 0x002fc800080000ff */
[----:B------:R-:W-:Y:S01]  /*03f0*/  UISETP.NE.AND UP0, UPT, UR4, URZ, UPT ;  /* 0x000000ff0400728c */ /* 0x000fe2000bf05270 */
[----:B0----5:R0:W-:Y:S08]  /*0400*/  STG.E.U16 desc[UR36][R2.64], R5 ;  /* 0x0000000502007986 */ /* 0x0211f0000c101524 */
[----:B------:R-:W-:Y:S05]  /*0410*/  BRA.U !UP0, `(.L_x_836) ;  /* 0x00000001083c7547 */ /* 0x000fea000b800000 */
[----:B0-----:R-:W-:Y:S01]  /*0420*/  HADD2.F32 R5, -RZ, R5.H0_H0 ;  /* 0x20000005ff057230 */ /* 0x001fe20000004100 */
[----:B------:R-:W-:-:S04]  /*0430*/  MOV R0, 0x7e00 ;  /* 0x00007e0000007802 */ /* 0x000fc80000000f00 */
[----:B------:R-:W-:-:S13]  /*0440*/  FSETP.NEU.FTZ.AND P0, PT, R5, RZ, PT ;  /* 0x000000ff0500720b */ /* 0x000fda0003f1d000 */
[----:B------:R-:W0:Y:S02]  /*0450*/  @!P0 LDC.64 R2, c[0x0][0x380] ;  /* 0x0000e000ff028b82 */ /* 0x000e240000000a00 */
[----:B0-----:R0:W-:Y:S01]  /*0460*/  @!P0 STG.E.U16 desc[UR36][R2.64], R0 ;  /* 0x0000000002008986 */ /* 0x0011e2000c101524 */
[----:B------:R-:W-:Y:S05]  /*0470*/  @!P0 EXIT ;  /* 0x000000000000894d */ /* 0x000fea0003800000 */
[----:B------:R-:W1:Y:S02]  /*0480*/  LDCU.64 UR4, c[0x0][0x390] ;  /* 0x00007200ff0477ac */ /* 0x000e640008000a00 */
[----:B-1----:R-:W-:-:S05]  /*0490*/  LEA R16, P0, R16, UR4, 0x1 ;  /* 0x0000000410107c11 */ /* 0x002fca000f8008ff */
[----:B------:R-:W-:-:S05]  /*04a0*/  IMAD.X R17, RZ, RZ, UR5, P0 ;  /* 0x00000005ff117e24 */ /* 0x000fca00080e06ff */
[----:B------:R-:W2:Y:S01]  /*04b0*/  LDG.E.U16 R16, desc[UR36][R16.64] ;  /* 0x0000002410107981 */ /* 0x000ea2000c1e1500 */
[----:B0-----:R-:W0:Y:S01]  /*04c0*/  LDC.64 R2, c[0x0][0x380] ;  /* 0x0000e000ff027b82 */ /* 0x001e220000000a00 */
[----:B--2---:R-:W-:-:S05]  /*04d0*/  HADD2 R5, -R16.H0_H0, -RZ.H0_H0 ;  /* 0xa00000ff10057230 */ /* 0x004fca0000000900 */
[----:B------:R-:W-:-:S05]  /*04e0*/  PRMT R5, R5, 0x5410, RZ ;  /* 0x0000541005057816 */ /* 0x000fca00000000ff */
[----:B0-----:R-:W-:Y:S01]  /*04f0*/  STG.E.U16 desc[UR36][R2.64], R5 ;  /* 0x0000000502007986 */ /* 0x001fe2000c101524 */
[----:B------:R-:W-:Y:S05]  /*0500*/  EXIT ;  /* 0x000000000000794d */ /* 0x000fea0003800000 */
.L_x_836:
[----:B------:R-:W1:Y:S02]  /*0510*/  LDCU.64 UR4, c[0x0][0x390] ;  /* 0x00007200ff0477ac */ /* 0x000e640008000a00 */
[----:B-1----:R-:W-:-:S04]  /*0520*/  LEA R16, P0, R16, UR4, 0x1 ;  /* 0x0000000410107c11 */ /* 0x002fc8000f8008ff */
[----:B------:R-:W-:-:S05]  /*0530*/  IADD3.X R17, PT, PT, RZ, UR5, RZ, P0, !PT ;  /* 0x00000005ff117c10 */ /* 0x000fca00087fe4ff */
[----:B------:R-:W2:Y:S01]  /*0540*/  LDG.E.U16 R16, desc[UR36][R16.64] ;  /* 0x0000002410107981 */ /* 0x000ea2000c1e1500 */
[----:B0-----:R-:W0:Y:S01]  /*0550*/  LDC.64 R2, c[0x0][0x380] ;  /* 0x0000e000ff027b82 */ /* 0x001e220000000a00 */
[----:B------:R-:W-:Y:S02]  /*0560*/  HADD2.F32 R5, -RZ, -R5.H0_H0 ;  /* 0xa0000005ff057230 */ /* 0x000fe40000004100 */
[----:B--2---:R-:W-:-:S05]  /*0570*/  HADD2.F32 R0, -RZ, R16.H0_H0 ;  /* 0x20000010ff007230 */ /* 0x004fca0000004100 */
[----:B------:R-:W-:-:S05]  /*0580*/  FMUL.FTZ R0, R5, R0 ;  /* 0x0000000005007220 */ /* 0x000fca0000410000 */
[----:B------:R-:W-:-:S05]  /*0590*/  F2FP.F16.F32.PACK_AB R0, RZ, R0 ;  /* 0x00000000ff00723e */ /* 0x000fca00000000ff */
[----:B0-----:R-:W-:Y:S01]  /*05a0*/  STG.E.U16 desc[UR36][R2.64], R0 ;  /* 0x0000000002007986 */ /* 0x001fe2000c101524 */
[----:B------:R-:W-:Y:S05]  /*05b0*/  EXIT ;  /* 0x000000000000794d */ /* 0x000fea0003800000 */
.L_x_832:
[----:B------:R-:W0:Y:S08]  /*05c0*/  LDC.64 R2, c[0x0][0x380] ;  /* 0x0000e000ff027b82 */ /* 0x000e300000000a00 */
[----:B------:R-:W1:Y:S01]  /*05d0*/  LDC.64 R4, c[0x0][0x388] ;  /* 0x0000e200ff047b82 */ /* 0x000e620000000a00 */
[----:B0-----:R-:W-:Y:S04]  /*05e0*/  STG.E.U16 desc[UR36][R2.64], RZ ;  /* 0x000000ff02007986 */ /* 0x001fe8000c101524 */
[----:B-1----:R-:W-:Y:S01]  /*05f0*/  STG.E.U16 desc[UR36][R4.64], RZ ;  /* 0x000000ff04007986 */ /* 0x002fe2000c101524 */
[----:B------:R-:W-:Y:S05]  /*0600*/  EXIT ;  /* 0x000000000000794d */ /* 0x000fea0003800000 */
.L_x_837:
        /* <DEDUP_REMOVED lines=15> */
.L_x_11210:


//--------------------- .text._ZN2at6native39_GLOBAL__N__cee6930f_7_Loss_cu_5b0651e138nll_loss_forward_reduce_cuda_kernel_1dIflEEvPT_S4_PKS3_PKT0_S6_bll --------------------------
	.section	.text._ZN2at6native39_GLOBAL__N__cee6930f_7_Loss_cu_5b0651e138nll_loss_forward_reduce_cuda_kernel_1dIflEEvPT_S4_PKS3_PKT0_S6_bll,"ax",@progbits
	.align	128
.text._ZN2at6native39_GLOBAL__N__cee6930f_7_Loss_cu_5b0651e138nll_loss_forward_reduce_cuda_kernel_1dIflEEvPT_S4_PKS3_PKT0_S6_bll:
        .type           _ZN2at6native39_GLOBAL__N__cee6930f_7_Loss_cu_5b0651e138nll_loss_forward_reduce_cuda_kernel_1dIflEEvPT_S4_PKS3_PKT0_S6_bll,@function
        .size           _ZN2at6native39_GLOBAL__N__cee6930f_7_Loss_cu_5b0651e138nll_loss_forward_reduce_cuda_kernel_1dIflEEvPT_S4_PKS3_PKT0_S6_bll,(.L_x_11211 - _ZN2at6native39_GLOBAL__N__cee6930f_7_Loss_cu_5b0651e138nll_loss_forward_reduce_cuda_kernel_1dIflEEvPT_S4_PKS3_PKT0_S6_bll)
        .other          _ZN2at6native39_GLOBAL__N__cee6930f_7_Loss_cu_5b0651e138nll_loss_forward_reduce_cuda_kernel_1dIflEEvPT_S4_PKS3_PKT0_S6_bll,@"STO_CUDA_ENTRY STV_DEFAULT"
_ZN2at6native39_GLOBAL__N__cee6930f_7_Loss_cu_5b0651e138nll_loss_forward_reduce_cuda_kernel_1dIflEEvPT_S4_PKS3_PKT0_S6_bll:
        /* <DEDUP_REMOVED lines=24> */
.L_x_839:
[----:B------:R-:W-:Y:S05]  /*0180*/  BSYNC.RECONVERGENT B6 ;  /* 0x0000000000067941 */ /* 0x000fea0003800200 */
.L_x_838:
        /* <DEDUP_REMOVED lines=20> */
[----:B0-----:R-:W-:Y:S01]  /*02d0*/  IMAD.U32 R4, RZ, RZ, UR4 ;  /* 0x00000004ff047e24 */ /* 0x001fe2000f8e00ff */
[----:B------:R-:W-:Y:S01]  /*02e0*/  MOV R5, UR5 ;  /* 0x0000000500057c02 */ /* 0x000fe20008000f00 */
[----:B---3--:R-:W-:-:S02]  /*02f0*/  IMAD.U32 R6, RZ, RZ, UR6 ;  /* 0x00000006ff067e24 */ /* 0x008fc4000f8e00ff */
[----:B------:R-:W-:Y:S02]  /*0300*/  IMAD.U32 R7, RZ, RZ, UR7 ;  /* 0x00000007ff077e24 */ /* 0x000fe4000f8e00ff */
[----:B----4-:R-:W-:Y:S02]  /*0310*/  IMAD.U32 R10, RZ, RZ, UR8 ;  /* 0x00000008ff0a7e24 */ /* 0x010fe4000f8e00ff */
[----:B-1----:R-:W-:-:S07]  /*0320*/  IMAD.U32 R11, RZ, RZ, UR9 ;  /* 0x00000009ff0b7e24 */ /* 0x002fce000f8e00ff */
[----:B------:R-:W-:-:S07]  /*0330*/  LEPC R20, `(.L_x_841) ;  /* 0x000000001014794e */ /* 0x000fce0000000000 */
[----:B--2---:R-:W-:Y:S05]  /*0340*/  CALL.ABS.NOINC R2 ;  /* 0x0000000002007343 */ /* 0x004fea0003c00000 */
.L_x_841:
[----:B------:R-:W0:Y:S01]  /*0350*/  LDCU.64 UR4, c[0x0][0x3a0] ;  /* 0x00007400ff0477ac */ /* 0x000e220008000a00 */
[----:B------:R-:W-:Y:S01]  /*0360*/  IMAD.MOV.U32 R7, RZ, RZ, 0x3f800000 ;  /* 0x3f800000ff077424 */ /* 0x000fe200078e00ff */
[----:B0-----:R-:W-:-:S04]  /*0370*/  ISETP.NE.U32.AND P0, PT, RZ, UR4, PT ;  /* 0x00000004ff007c0c */ /* 0x001fc8000bf05070 */
[----:B------:R-:W-:-:S13]  /*0380*/  ISETP.NE.AND.EX P0, PT, RZ, UR5, PT, P0 ;  /* 0x00000005ff007c0c */ /* 0x000fda000bf05300 */
[C---:B------:R-:W-:Y:S01]  /*0390*/  @P0 LEA R4, P1, R16.reuse, UR4, 0x2 ;  /* 0x0000000410040c11 */ /* 0x040fe2000f8210ff */
[----:B------:R-:W0:Y:S01]  /*03a0*/  LDC.64 R2, c[0x0][0x388] ;  /* 0x0000e200ff027b82 */ /* 0x000e220000000a00 */
[----:B------:R-:W1:Y:S02]  /*03b0*/  LDCU.U8 UR4, c[0x0][0x3a8] ;  /* 0x00007500ff0477ac */ /* 0x000e640008000000 */
[----:B------:R-:W-:-:S05]  /*03c0*/  @P0 LEA.HI.X R5, R16, UR5, R17, 0x2, P1 ;  /* 0x0000000510050c11 */ /* 0x000fca00088f1411 */
[----:B------:R-:W0:Y:S01]  /*03d0*/  @P0 LDG.E R7, desc[UR36][R4.64] ;  /* 0x0000002404070981 */ /* 0x000e22000c1e1900 */
[----:B-1----:R-:W-:-:S04]  /*03e0*/  UPRMT UR4, UR4, 0x8880, URZ ;  /* 0x0000888004047896 */ /* 0x002fc800080000ff */
[----:B------:R-:W-:Y:S01]  /*03f0*/  UISETP.NE.AND UP0, UPT, UR4, URZ, UPT ;  /* 0x000000ff0400728c */ /* 0x000fe2000bf05270 */
[----:B0-----:R0:W-:Y:S08]  /*0400*/  STG.E desc[UR36][R2.64], R7 ;  /* 0x0000000702007986 */ /* 0x0011f0000c101924 */
[----:B------:R-:W-:Y:S05]  /*0410*/  BRA.U !UP0, `(.L_x_842) ;  /* 0x0000000108347547 */ /* 0x000fea000b800000 */
[----:B------:R-:W-:-:S13]  /*0420*/  FSETP.NEU.FTZ.AND P0, PT, R7, RZ, PT ;  /* 0x000000ff0700720b */ /* 0x000fda0003f1d000 */
[----:B0-----:R-:W0:Y:S01]  /*0430*/  @!P0 LDC.64 R2, c[0x0][0x380] ;  /* 0x0000e000ff028b82 */ /* 0x001e220000000a00 */
[----:B------:R-:W-:-:S05]  /*0440*/  @!P0 IMAD.MOV.U32 R5, RZ, RZ, 0x7fc00000 ;  /* 0x7fc00000ff058424 */ /* 0x000fca00078e00ff */
[----:B0-----:R0:W-:Y:S01]  /*0450*/  @!P0 STG.E desc[UR36][R2.64], R5 ;  /* 0x0000000502008986 */ /* 0x0011e2000c101924 */
[----:B------:R-:W-:Y:S05]  /*0460*/  @!P0 EXIT ;  /* 0x000000000000894d */ /* 0x000fea0003800000 */
[----:B------:R-:W0:Y:S02]  /*0470*/  LDCU.64 UR4, c[0x0][0x390] ;  /* 0x00007200ff0477ac */ /* 0x000e240008000a00 */
[----:B0-----:R-:W-:-:S04]  /*0480*/  LEA R2, P0, R16, UR4, 0x2 ;  /* 0x0000000410027c11 */ /* 0x001fc8000f8010ff */
[----:B------:R-:W-:-:S05]  /*0490*/  LEA.HI.X R3, R16, UR5, R17, 0x2, P0 ;  /* 0x0000000510037c11 */ /* 0x000fca00080f1411 */
[----:B------:R-:W2:Y:S01]  /*04a0*/  LDG.E R2, desc[UR36][R2.64] ;  /* 0x0000002402027981 */ /* 0x000ea2000c1e1900 */
[----:B------:R-:W0:Y:S01]  /*04b0*/  LDC.64 R4, c[0x0][0x380] ;  /* 0x0000e000ff047b82 */ /* 0x000e220000000a00 */
[----:B--2---:R-:W-:-:S05]  /*04c0*/  FADD.FTZ R7, -R2, -RZ ;  /* 0x800000ff02077221 */ /* 0x004fca0000010100 */
[----:B0-----:R-:W-:Y:S01]  /*04d0*/  STG.E desc[UR36][R4.64], R7 ;  /* 0x0000000704007986 */ /* 0x001fe2000c101924 */
[----:B------:R-:W-:Y:S05]  /*04e0*/  EXIT ;  /* 0x000000000000794d */ /* 0x000fea0003800000 */
.L_x_842:
[----:B------:R-:W0:Y:S02]  /*04f0*/  LDCU.64 UR4, c[0x0][0x390] ;  /* 0x00007200ff0477ac */ /* 0x000e240008000a00 */
[----:B0-----:R-:W-:-:S04]  /*0500*/  LEA R2, P0, R16, UR4, 0x2 ;  /* 0x0000000410027c11 */ /* 0x001fc8000f8010ff */
[----:B------:R-:W-:-:S05]  /*0510*/  LEA.HI.X R3, R16, UR5, R17, 0x2, P0 ;  /* 0x0000000510037c11 */ /* 0x000fca00080f1411 */
[----:B------:R-:W2:Y:S01]  /*0520*/  LDG.E R2, desc[UR36][R2.64] ;  /* 0x0000002402027981 */ /* 0x000ea2000c1e1900 */
[----:B------:R-:W0:Y:S01]  /*0530*/  LDC.64 R4, c[0x0][0x380] ;  /* 0x0000e000ff047b82 */ /* 0x000e220000000a00 */
[----:B--2---:R-:W-:-:S05]  /*0540*/  FMUL.FTZ R7, R2, -R7 ;  /* 0x8000000702077220 */ /* 0x004fca0000410000 */
[----:B0-----:R-:W-:Y:S01]  /*0550*/  STG.E desc[UR36][R4.64], R7 ;  /* 0x0000000704007986 */ /* 0x001fe2000c101924 */
[----:B------:R-:W-:Y:S05]  /*0560*/  EXIT ;  /* 0x000000000000794d */ /* 0x000fea0003800000 */
.L_x_840:
[----:B------:R-:W0:Y:S08]  /*0570*/  LDC.64 R2, c[0x0][0x380] ;  /* 0x0000e000ff027b82 */ /* 0x000e300000000a00 */
[----:B------:R-:W1:Y:S01]  /*0580*/  LDC.64 R4, c[0x0][0x388] ;  /* 0x0000e200ff047b82 */ /* 0x000e620000000a00 */
[----:B0-----:R-:W-:Y:S04]  /*0590*/  STG.E desc[UR36][R2.64], RZ ;  /* 0x000000ff02007986 */ /* 0x001fe8000c101924 */
[----:B-1----:R-:W-:Y:S01]  /*05a0*/  STG.E desc[UR36][R4.64], RZ ;  /* 0x000000ff04007986 */ /* 0x002fe2000c101924 */
[----:B------:R-:W-:Y:S05]  /*05b0*/  EXIT ;  /* 0x000000000000794d */ /* 0x000fea0003800000 */
.L_x_843:
        /* <DEDUP_REMOVED lines=12> */
.L_x_11211:


//--------------------- .text._ZN2at6native39_GLOBAL__N__cee6930f_7_Loss_cu_5b0651e138nll_loss_forward_reduce_cuda_kernel_1dIfhEEvPT_S4_PKS3_PKT0_S6_bll --------------------------
	.section	.text._ZN2at6native39_GLOBAL__N__cee6930f_7_Loss_cu_5b0651e138nll_loss_forward_reduce_cuda_kernel_1dIfhEEvPT_S4_PKS3_PKT0_S6_bll,"ax",@progbits
	.align	128
.text._ZN2at6native39_GLOBAL__N__cee6930f_7_Loss_cu_5b0651e138nll_loss_forward_reduce_cuda_kernel_1dIfhEEvPT_S4_PKS3_PKT0_S6_bll:
        .type           _ZN2at6native39_GLOBAL__N__cee6930f_7_Loss_cu_5b0651e138nll_loss_forward_reduce_cuda_kernel_1dIfhEEvPT_S4_PKS3_PKT0_S6_bll,@function
        .size           _ZN2at6native39_GLOBAL__N__cee6930f_7_Loss_cu_5b0651e138nll_loss_forward_reduce_cuda_kernel_1dIfhEEvPT_S4_PKS3_PKT0_S6_bll,(.L_x_11212 - _ZN2at6native39_GLOBAL__N__cee6930f_7_Loss_cu_5b0651e138nll_loss_forward_reduce_cuda_kernel_1dIfhEEvPT_S4_PKS3_PKT0_S6_bll)
        .other          _ZN2at6native39_GLOBAL__N__cee6930f_7_Loss_cu_5b0651e138nll_loss_forward_reduce_cuda_kernel_1dIfhEEvPT_S4_PKS3_PKT0_S6_bll,@"STO_CUDA_ENTRY STV_DEFAULT"
_ZN2at6native39_GLOBAL__N__cee6930f_7_Loss_cu_5b0651e138nll_loss_forward_reduce_cuda_kernel_1dIfhEEvPT_S4_PKS3_PKT0_S6_bll:
        /* <DEDUP_REMOVED lines=24> */
.L_x_845:
[----:B------:R-:W-:Y:S05]  /*0180*/  BSYNC.RECONVERGENT B6 ;  /* 0x0000000000067941 */ /* 0x000fea0003800200 */
.L_x_844:
        /* <DEDUP_REMOVED lines=18> */
[----:B0-----:R-:W-:Y:S02]  /*02b0*/  IMAD.U32 R4, RZ, RZ, UR4 ;  /* 0x00000004ff047e24 */ /* 0x001fe4000f8e00ff */
[----:B------:R-:W-:Y:S01]  /*02c0*/  IMAD.U32 R5, RZ, RZ, UR5 ;  /* 0x00000005ff057e24 */ /* 0x000fe2000f8e00ff */
[----:B---3--:R-:W-:Y:S01]  /*02d0*/  MOV R6, UR6 ;  /* 0x0000000600067c02 */ /* 0x008fe20008000f00 */
[----:B------:R-:W-:-:S02]  /*02e0*/  IMAD.U32 R7, RZ, RZ, UR7 ;  /* 0x00000007ff077e24 */ /* 0x000fc4000f8e00ff */
[----:B----4-:R-:W-:Y:S02]  /*02f0*/  IMAD.U32 R10, RZ, RZ, UR8 ;  /* 0x00000008ff0a7e24 */ /* 0x010fe4000f8e00ff */
[----:B-1----:R-:W-:-:S07]  /*0300*/  IMAD.U32 R11, RZ, RZ, UR9 ;  /* 0x00000009ff0b7e24 */ /* 0x002fce000f8e00ff */
[----:B------:R-:W-:-:S07]  /*0310*/  LEPC R20, `(.L_x_847) ;  /* 0x000000001014794e */ /* 0x000fce0000000000 */
[----:B--2---:R-:W-:Y:S05]  /*0320*/  CALL.ABS.NOINC R2 ;  /* 0x0000000002007343 */ /* 0x004fea0003c00000 */
.L_x_847:
[----:B------:R-:W0:Y:S01]  /*0330*/  LDCU.64 UR4, c[0x0][0x3a0] ;  /* 0x00007400ff0477ac */ /* 0x000e220008000a00 */
[----:B------:R-:W-:Y:S01]  /*0340*/  IMAD.MOV.U32 R7, RZ, RZ, 0x3f800000 ;  /* 0x3f800000ff077424 */ /* 0x000fe200078e00ff */
[----:B0-----:R-:W-:-:S04]  /*0350*/  ISETP.NE.U32.AND P0, PT, RZ, UR4, PT ;  /* 0x00000004ff007c0c */ /* 0x001fc8000bf05070 */
[----:B------:R-:W-:-:S13]  /*0360*/  ISETP.NE.AND.EX P0, PT, RZ, UR5, PT, P0 ;  /* 0x00000005ff007c0c */ /* 0x000fda000bf05300 */
[----:B------:R-:W-:Y:S01]  /*0370*/  @P0 LEA R4, P1, R16, UR4, 0x2 ;  /* 0x0000000410040c11 */ /* 0x000fe2000f8210ff */
[----:B------:R-:W0:Y:S01]  /*0380*/  LDC.64 R2, c[0x0][0x388] ;  /* 0x0000e200ff027b82 */ /* 0x000e220000000a00 */
[----:B------:R-:W1:Y:S02]  /*0390*/  LDCU.U8 UR4, c[0x0][0x3a8] ;  /* 0x00007500ff0477ac */ /* 0x000e640008000000 */
[----:B------:R-:W-:-:S05]  /*03a0*/  @P0 IADD3.X R5, PT, PT, RZ, UR5, RZ, P1, !PT ;  /* 0x00000005ff050c10 */ /* 0x000fca0008ffe4ff */
        /* <DEDUP_REMOVED lines=10> */
[----:B------:R-:W1:Y:S02]  /*0450*/  LDCU.64 UR4, c[0x0][0x390] ;  /* 0x00007200ff0477ac */ /* 0x000e640008000a00 */
[----:B-1----:R-:W-:-:S04]  /*0460*/  LEA R16, P0, R16, UR4, 0x2 ;  /* 0x0000000410107c11 */ /* 0x002fc8000f8010ff */
[----:B------:R-:W-:-:S05]  /*0470*/  IADD3.X R17, PT, PT, RZ, UR5, RZ, P0, !PT ;  /* 0x00000005ff117c10 */ /* 0x000fca00087fe4ff */
[----:B------:R-:W2:Y:S01]  /*0480*/  LDG.E R16, desc[UR36][R16.64] ;  /* 0x0000002410107981 */ /* 0x000ea2000c1e1900 */
[----:B0-----:R-:W0:Y:S01]  /*0490*/  LDC.64 R2, c[0x0][0x380] ;  /* 0x0000e000ff027b82 */ /* 0x001e220000000a00 */
[----:B--2---:R-:W-:-:S05]  /*04a0*/  FADD.FTZ R5, -R16, -RZ ;  /* 0x800000ff10057221 */ /* 0x004fca0000010100 */
[----:B0-----:R-:W-:Y:S01]  /*04b0*/  STG.E desc[UR36][R2.64], R5 ;  /* 0x0000000502007986 */ /* 0x001fe2000c101924 */
[----:B------:R-:W-:Y:S05]  /*04c0*/  EXIT ;  /* 0x000000000000794d */ /* 0x000fea0003800000 */
.L_x_848:
[----:B------:R-:W1:Y:S02]  /*04d0*/  LDCU.64 UR4, c[0x0][0x390] ;  /* 0x00007200ff0477ac */ /* 0x000e640008000a00 */
[----:B-1----:R-:W-:-:S05]  /*04e0*/  LEA R16, P0, R16, UR4, 0x2 ;  /* 0x0000000410107c11 */ /* 0x002fca000f8010ff */
[----:B------:R-:W-:-:S05]  /*04f0*/  IMAD.X R17, RZ, RZ, UR5, P0 ;  /* 0x00000005ff117e24 */ /* 0x000fca00080e06ff */
[----:B------:R-:W2:Y:S01]  /*0500*/  LDG.E R16, desc[UR36][R16.64] ;  /* 0x0000002410107981 */ /* 0x000ea2000c1e1900 */
[----:B0-----:R-:W0:Y:S01]  /*0510*/  LDC.64 R2, c[0x0][0x380] ;  /* 0x0000e000ff027b82 */ /* 0x001e220000000a00 */
[----:B--2---:R-:W-:-:S05]  /*0520*/  FMUL.FTZ R7, R16, -R7 ;  /* 0x8000000710077220 */ /* 0x004fca0000410000 */
[----:B0-----:R-:W-:Y:S01]  /*0530*/  STG.E desc[UR36][R2.64], R7 ;  /* 0x0000000702007986 */ /* 0x001fe2000c101924 */
[----:B------:R-:W-:Y:S05]  /*0540*/  EXIT ;  /* 0x000000000000794d */ /* 0x000fea0003800000 */
.L_x_846:
[----:B------:R-:W0:Y:S08]  /*0550*/  LDC.64 R2, c[0x0][0x380] ;  /* 0x0000e000ff027b82 */ /* 0x000e300000000a00 */
[----:B------:R-:W1:Y:S01]  /*0560*/  LDC.64 R4, c[0x0][0x388] ;  /* 0x0000e200ff047b82 */ /* 0x000e620000000a00 */
[----:B0-----:R-:W-:Y:S04]  /*0570*/  STG.E desc[UR36][R2.64], RZ ;  /* 0x000000ff02007986 */ /* 0x001fe8000c101924 */
[----:B-1----:R-:W-:Y:S01]  /*0580*/  STG.E desc[UR36][R4.64], RZ ;  /* 0x000000ff04007986 */ /* 0x002fe2000c101924 */
[----:B------:R-:W-:Y:S05]  /*0590*/  EXIT ;  /* 0x000000000000794d */ /* 0x000fea0003800000 */
.L_x_849:
        /* <DEDUP_REMOVED lines=14> */
.L_x_11212:


//--------------------- .text._ZN2at6native39_GLOBAL__N__cee6930f_7_Loss_cu_5b0651e138nll_loss_forward_reduce_cuda_kernel_1dIdlEEvPT_S4_PKS3_PKT0_S6_bll --------------------------
	.section	.text._ZN2at6native39_GLOBAL__N__cee6930f_7_Loss_cu_5b0651e138nll_loss_forward_reduce_cuda_kernel_1dIdlEEvPT_S4_PKS3_PKT0_S6_bll,"ax",@progbits
	.align	128
.text._ZN2at6native39_GLOBAL__N__cee6930f_7_Loss_cu_5b0651e138nll_loss_forward_reduce_cuda_kernel_1dIdlEEvPT_S4_PKS3_PKT0_S6_bll:
        .type           _ZN2at6native39_GLOBAL__N__cee6930f_7_Loss_cu_5b0651e138nll_loss_forward_reduce_cuda_kernel_1dIdlEEvPT_S4_PKS3_PKT0_S6_bll,@function
        .size           _ZN2at6native39_GLOBAL__N__cee6930f_7_Loss_cu_5b0651e138nll_loss_forward_reduce_cuda_kernel_1dIdlEEvPT_S4_PKS3_PKT0_S6_bll,(.L_x_11213 - _ZN2at6native39_GLOBAL__N__cee6930f_7_Loss_cu_5b0651e138nll_loss_forward_reduce_cuda_kernel_1dIdlEEvPT_S4_PKS3_PKT0_S6_bll)
        .other          _ZN2at6native39_GLOBAL__N__cee6930f_7_Loss_cu_5b0651e138nll_loss_forward_reduce_cuda_kernel_1dIdlEEvPT_S4_PKS3_PKT0_S6_bll,@"STO_CUDA_ENTRY STV_DEFAULT"
_ZN2at6native39_GLOBAL__N__cee6930f_7_Loss_cu_5b0651e138nll_loss_forward_reduce_cuda_kernel_1dIdlEEvPT_S4_PKS3_PKT0_S6_bll:
        /* <DEDUP_REMOVED lines=24> */
.L_x_851:
[----:B------:R-:W-:Y:S05]  /*0180*/  BSYNC.RECONVERGENT B6 ;  /* 0x0000000000067941 */ /* 0x000fea0003800200 */
.L_x_850:
        /* <DEDUP_REMOVED lines=28> */
.L_x_853:
[----:B------:R-:W0:Y:S01]  /*0350*/  LDCU.64 UR4, c[0x0][0x3a0] ;  /* 0x00007400ff0477ac */ /* 0x000e220008000a00 */
[----:B------:R-:W-:Y:S02]  /*0360*/  HFMA2 R2, -RZ, RZ, 0, 0 ;  /* 0x00000000ff027431 */ /* 0x000fe400000001ff */
[----:B------:R-:W-:Y:S01]  /*0370*/  IMAD.MOV.U32 R3, RZ, RZ, 0x3ff00000 ;  /* 0x3ff00000ff037424 */ /* 0x000fe200078e00ff */
[----:B0-----:R-:W-:-:S04]  /*0380*/  ISETP.NE.U32.AND P0, PT, RZ, UR4, PT ;  /* 0x00000004ff007c0c */ /* 0x001fc8000bf05070 */
[----:B------:R-:W-:-:S13]  /*0390*/  ISETP.NE.AND.EX P0, PT, RZ, UR5, PT, P0 ;  /* 0x00000005ff007c0c */ /* 0x000fda000bf05300 */
[C---:B------:R-:W-:Y:S01]  /*03a0*/  @P0 LEA R6, P1, R16.reuse, UR4, 0x3 ;  /* 0x0000000410060c11 */ /* 0x040fe2000f8218ff */
[----:B------:R-:W0:Y:S01]  /*03b0*/  LDC.64 R4, c[0x0][0x388] ;  /* 0x0000e200ff047b82 */ /* 0x000e220000000a00 */
[----:B------:R-:W1:Y:S02]  /*03c0*/  LDCU.U8 UR4, c[0x0][0x3a8] ;  /* 0x00007500ff0477ac */ /* 0x000e640008000000 */
[----:B------:R-:W-:-:S05]  /*03d0*/  @P0 LEA.HI.X R7, R16, UR5, R17, 0x3, P1 ;  /* 0x0000000510070c11 */ /* 0x000fca00088f1c11 */
[----:B------:R-:W0:Y:S01]  /*03e0*/  @P0 LDG.E.64 R2, desc[UR36][R6.64] ;  /* 0x0000002406020981 */ /* 0x000e22000c1e1b00 */
[----:B-1----:R-:W-:-:S04]  /*03f0*/  UPRMT UR4, UR4, 0x8880, URZ ;  /* 0x0000888004047896 */ /* 0x002fc800080000ff */
[----:B------:R-:W-:Y:S01]  /*0400*/  UISETP.NE.AND UP0, UPT, UR4, URZ, UPT ;  /* 0x000000ff0400728c */ /* 0x000fe2000bf05270 */
[----:B0-----:R0:W-:Y:S08]  /*0410*/  STG.E.64 desc[UR36][R4.64], R2 ;  /* 0x0000000204007986 */ /* 0x0011f0000c101b24 */
[----:B------:R-:W-:Y:S05]  /*0420*/  BRA.U !UP0, `(.L_x_854) ;  /* 0x0000000108387547 */ /* 0x000fea000b800000 */
[----:B------:R-:W-:-:S14]  /*0430*/  DSETP.NEU.AND P0, PT, R2, RZ, PT ;  /* 0x000000ff0200722a */ /* 0x000fdc0003f0d000 */
[----:B0-----:R-:W0:Y:S01]  /*0440*/  @!P0 LDC.64 R2, c[0x0][0x380] ;  /* 0x0000e000ff028b82 */ /* 0x001e220000000a00 */
[----:B------:R-:W-:Y:S02]  /*0450*/  @!P0 IMAD.MOV.U32 R4, RZ, RZ, 0x0 ;  /* 0x00000000ff048424 */ /* 0x000fe400078e00ff */
[----:B------:R-:W-:-:S05]  /*0460*/  @!P0 IMAD.MOV.U32 R5, RZ, RZ, 0x7ff80000 ;  /* 0x7ff80000ff058424 */ /* 0x000fca00078e00ff */
[----:B0-----:R0:W-:Y:S01]  /*0470*/  @!P0 STG.E.64 desc[UR36][R2.64], R4 ;  /* 0x0000000402008986 */ /* 0x0011e2000c101b24 */
[----:B------:R-:W-:Y:S05]  /*0480*/  @!P0 EXIT ;  /* 0x000000000000894d */ /* 0x000fea0003800000 */
[----:B------:R-:W0:Y:S02]  /*0490*/  LDCU.64 UR4, c[0x0][0x390] ;  /* 0x00007200ff0477ac */ /* 0x000e240008000a00 */
[----:B0-----:R-:W-:-:S04]  /*04a0*/  LEA R2, P0, R16, UR4, 0x3 ;  /* 0x0000000410027c11 */ /* 0x001fc8000f8018ff */
[----:B------:R-:W-:-:S06]  /*04b0*/  LEA.HI.X R3, R16, UR5, R17, 0x3, P0 ;  /* 0x0000000510037c11 */ /* 0x000fcc00080f1c11 */
[----:B------:R-:W2:Y:S01]  /*04c0*/  LDG.E.64 R2, desc[UR36][R2.64] ;  /* 0x0000002402027981 */ /* 0x000ea2000c1e1b00 */
[----:B------:R-:W0:Y:S01]  /*04d0*/  LDC.64 R6, c[0x0][0x380] ;  /* 0x0000e000ff067b82 */ /* 0x000e220000000a00 */
[----:B--2---:R-:W-:-:S07]  /*04e0*/  DADD R4, -RZ, -R2 ;  /* 0x00000000ff047229 */ /* 0x004fce0000000902 */
[----:B0-----:R-:W-:Y:S01]  /*04f0*/  STG.E.64 desc[UR36][R6.64], R4 ;  /* 0x0000000406007986 */ /* 0x001fe2000c101b24 */
[----:B------:R-:W-:Y:S05]  /*0500*/  EXIT ;  /* 0x000000000000794d */ /* 0x000fea0003800000 */
.L_x_854:
[----:B------:R-:W1:Y:S02]  /*0510*/  LDCU.64 UR4, c[0x0][0x390] ;  /* 0x00007200ff0477ac */ /* 0x000e640008000a00 */
[----:B-1----:R-:W-:-:S04]  /*0520*/  LEA R6, P0, R16, UR4, 0x3 ;  /* 0x0000000410067c11 */ /* 0x002fc8000f8018ff */
[----:B------:R-:W-:-:S05]  /*0530*/  LEA.HI.X R7, R16, UR5, R17, 0x3, P0 ;  /* 0x0000000510077c11 */ /* 0x000fca00080f1c11 */
[----:B0-----:R-:W2:Y:S01]  /*0540*/  LDG.E.64 R4, desc[UR36][R6.64] ;  /* 0x0000002406047981 */ /* 0x001ea2000c1e1b00 */
[----:B------:R-:W0:Y:S01]  /*0550*/  LDC.64 R8, c[0x0][0x380] ;  /* 0x0000e000ff087b82 */ /* 0x000e220000000a00 */
[----:B--2---:R-:W-:-:S07]  /*0560*/  DMUL R4, R4, -R2 ;  /* 0x8000000204047228 */ /* 0x004fce0000000000 */
[----:B0-----:R-:W-:Y:S01]  /*0570*/  STG.E.64 desc[UR36][R8.64], R4 ;  /* 0x0000000408007986 */ /* 0x001fe2000c101b24 */
[----:B------:R-:W-:Y:S05]  /*0580*/  EXIT ;  /* 0x000000000000794d */ /* 0x000fea0003800000 */
.L_x_852:
[----:B------:R-:W0:Y:S08]  /*0590*/  LDC.64 R2, c[0x0][0x380] ;  /* 0x0000e000ff027b82 */ /* 0x000e300000000a00 */
[----:B------:R-:W1:Y:S01]  /*05a0*/  LDC.64 R4, c[0x0][0x388] ;  /* 0x0000e200ff047b82 */ /* 0x000e620000000a00 */
[----:B0-----:R-:W-:Y:S04]  /*05b0*/  STG.E.64 desc[UR36][R2.64], RZ ;  /* 0x000000ff02007986 */ /* 0x001fe8000c101b24 */
[----:B-1----:R-:W-:Y:S01]  /*05c0*/  STG.E.64 desc[UR36][R4.64], RZ ;  /* 0x000000ff04007986 */ /* 0x002fe2000c101b24 */
[----:B------:R-:W-:Y:S05]  /*05d0*/  EXIT ;  /* 0x000000000000794d */ /* 0x000fea0003800000 */
.L_x_855:
        /* <DEDUP_REMOVED lines=10> */
.L_x_11213:


//--------------------- .text._ZN2at6native39_GLOBAL__N__cee6930f_7_Loss_cu_5b0651e138nll_loss_forward_reduce_cuda_kernel_1dIdhEEvPT_S4_PKS3_PKT0_S6_bll --------------------------
	.section	.text._ZN2at6native39_GLOBAL__N__cee6930f_7_Loss_cu_5b0651e138nll_loss_forward_reduce_cuda_kernel_1dIdhEEvPT_S4_PKS3_PKT0_S6_bll,"ax",@progbits
	.align	128
.text._ZN2at6native39_GLOBAL__N__cee6930f_7_Loss_cu_5b0651e138nll_loss_forward_reduce_cuda_kernel_1dIdhEEvPT_S4_PKS3_PKT0_S6_bll:
        .type           _ZN2at6native39_GLOBAL__N__cee6930f_7_Loss_cu_5b0651e138nll_loss_forward_reduce_cuda_kernel_1dIdhEEvPT_S4_PKS3_PKT0_S6_bll,@function
        .size           _ZN2at6native39_GLOBAL__N__cee6930f_7_Loss_cu_5b0651e138nll_loss_forward_reduce_cuda_kernel_1dIdhEEvPT_S4_PKS3_PKT0_S6_bll,(.L_x_11214 - _ZN2at6native39_GLOBAL__N__cee6930f_7_Loss_cu_5b0651e138nll_loss_forward_reduce_cuda_kernel_1dIdhEEvPT_S4_PKS3_PKT0_S6_bll)
        .other          _ZN2at6native39_GLOBAL__N__cee6930f_7_Loss_cu_5b0651e138nll_loss_forward_reduce_cuda_kernel_1dIdhEEvPT_S4_PKS3_PKT0_S6_bll,@"STO_CUDA_ENTRY STV_DEFAULT"
_ZN2at6native39_GLOBAL__N__cee6930f_7_Loss_cu_5b0651e138nll_loss_forward_reduce_cuda_kernel_1dIdhEEvPT_S4_PKS3_PKT0_S6_bll:
        /* <DEDUP_REMOVED lines=24> */
.L_x_857:
[----:B------:R-:W-:Y:S05]  /*0180*/  BSYNC.RECONVERGENT B6 ;  /* 0x0000000000067941 */ /* 0x000fea0003800200 */
.L_x_856:
        /* <DEDUP_REMOVED lines=26> */
.L_x_859:
[----:B------:R-:W0:Y:S01]  /*0330*/  LDCU.64 UR4, c[0x0][0x3a0] ;  /* 0x00007400ff0477ac */ /* 0x000e220008000a00 */
[----:B------:R-:W-:Y:S01]  /*0340*/  IMAD.MOV.U32 R2, RZ, RZ, 0x0 ;  /* 0x00000000ff027424 */ /* 0x000fe200078e00ff */
[----:B------:R-:W-:Y:S02]  /*0350*/  MOV R3, 0x3ff00000 ;  /* 0x3ff0000000037802 */ /* 0x000fe40000000f00 */
[----:B0-----:R-:W-:-:S04]  /*0360*/  ISETP.NE.U32.AND P0, PT, RZ, UR4, PT ;  /* 0x00000004ff007c0c */ /* 0x001fc8000bf05070 */
[----:B------:R-:W-:-:S13]  /*0370*/  ISETP.NE.AND.EX P0, PT, RZ, UR5, PT, P0 ;  /* 0x00000005ff007c0c */ /* 0x000fda000bf05300 */
[----:B------:R-:W-:Y:S01]  /*0380*/  @P0 LEA R6, P1, R16, UR4, 0x3 ;  /* 0x0000000410060c11 */ /* 0x000fe2000f8218ff */
[----:B------:R-:W0:Y:S01]  /*0390*/  LDC.64 R4, c[0x0][0x388] ;  /* 0x0000e200ff047b82 */ /* 0x000e220000000a00 */
[----:B------:R-:W1:Y:S03]  /*03a0*/  LDCU.U8 UR4, c[0x0][0x3a8] ;  /* 0x00007500ff0477ac */ /* 0x000e660008000000 */
[----:B------:R-:W-:-:S05]  /*03b0*/  @P0 IMAD.X R7, RZ, RZ, UR5, P1 ;  /* 0x00000005ff070e24 */ /* 0x000fca00088e06ff */
        /* <DEDUP_REMOVED lines=13> */
[----:B------:R-:W-:-:S06]  /*0490*/  IADD3.X R3, PT, PT, RZ, UR5, RZ, P0, !PT ;  /* 0x00000005ff037c10 */ /* 0x000fcc00087fe4ff */
[----:B------:R-:W2:Y:S01]  /*04a0*/  LDG.E.64 R2, desc[UR36][R2.64] ;  /* 0x0000002402027981 */ /* 0x000ea2000c1e1b00 */
[----:B------:R-:W0:Y:S01]  /*04b0*/  LDC.64 R6, c[0x0][0x380] ;  /* 0x0000e000ff067b82 */ /* 0x000e220000000a00 */
[----:B--2---:R-:W-:-:S07]  /*04c0*/  DADD R4, -RZ, -R2 ;  /* 0x00000000ff047229 */ /* 0x004fce0000000902 */
[----:B0-----:R-:W-:Y:S01]  /*04d0*/  STG.E.64 desc[UR36][R6.64], R4 ;  /* 0x0000000406007986 */ /* 0x001fe2000c101b24 */
[----:B------:R-:W-:Y:S05]  /*04e0*/  EXIT ;  /* 0x000000000000794d */ /* 0x000fea0003800000 */
.L_x_860:
[----:B------:R-:W1:Y:S02]  /*04f0*/  LDCU.64 UR4, c[0x0][0x390] ;  /* 0x00007200ff0477ac */ /* 0x000e640008000a00 */
[----:B-1----:R-:W-:-:S05]  /*0500*/  LEA R16, P0, R16, UR4, 0x3 ;  /* 0x0000000410107c11 */ /* 0x002fca000f8018ff */
[----:B------:R-:W-:-:S05]  /*0510*/  IMAD.X R17, RZ, RZ, UR5, P0 ;  /* 0x00000005ff117e24 */ /* 0x000fca00080e06ff */
[----:B0-----:R-:W2:Y:S01]  /*0520*/  LDG.E.64 R4, desc[UR36][R16.64] ;  /* 0x0000002410047981 */ /* 0x001ea2000c1e1b00 */
[----:B------:R-:W0:Y:S01]  /*0530*/  LDC.64 R6, c[0x0][0x380] ;  /* 0x0000e000ff067b82 */ /* 0x000e220000000a00 */
[----:B--2---:R-:W-:-:S07]  /*0540*/  DMUL R4, R4, -R2 ;  /* 0x8000000204047228 */ /* 0x004fce0000000000 */
[----:B0-----:R-:W-:Y:S01]  /*0550*/  STG.E.64 desc[UR36][R6.64], R4 ;  /* 0x0000000406007986 */ /* 0x001fe2000c101b24 */
[----:B------:R-:W-:Y:S05]  /*0560*/  EXIT ;  /* 0x000000000000794d */ /* 0x000fea0003800000 */
.L_x_858:
[----:B------:R-:W0:Y:S08]  /*0570*/  LDC.64 R2, c[0x0][0x380] ;  /* 0x0000e000ff027b82 */ /* 0x000e300000000a00 */
[----:B------:R-:W1:Y:S01]  /*0580*/  LDC.64 R4, c[0x0][0x388] ;  /* 0x0000e200ff047b82 */ /* 0x000e620000000a00 */
[----:B0-----:R-:W-:Y:S04]  /*0590*/  STG.E.64 desc[UR36][R2.64], RZ ;  /* 0x000000ff02007986 */ /* 0x001fe8000c101b24 */
[----:B-1----:R-:W-:Y:S01]  /*05a0*/  STG.E.64 desc[UR36][R4.64], RZ ;  /* 0x000000ff04007986 */ /* 0x002fe2000c101b24 */
[----:B------:R-:W-:Y:S05]  /*05b0*/  EXIT ;  /* 0x000000000000794d */ /* 0x000fea0003800000 */
.L_x_861:
        /* <DEDUP_REMOVED lines=12> */
.L_x_11214:


//--------------------- .text._ZN2at6native39_GLOBAL__N__cee6930f_7_Loss_cu_5b0651e138nll_loss_forward_no_reduce_cuda_kernelIN3c108BFloat16ElEEvlNS_27GenericPackedTensorAccessorIT_Lm2ENS_16DefaultPtrTraitsElEEPKT0_PS6_PKS6_ll --------------------------
	.section	.text._ZN2at6native39_GLOBAL__N__cee6930f_7_Loss_cu_5b0651e138nll_loss_forward_no_reduce_cuda_kernelIN3c108BFloat16ElEEvlNS_27GenericPackedTensorAccessorIT_Lm2ENS_16DefaultPtrTraitsElEEPKT0_PS6_PKS6_ll,"ax",@progbits
	.align	128
.text._ZN2at6native39_GLOBAL__N__cee6930f_7_Loss_cu_5b0651e138nll_loss_forward_no_reduce_cuda_kernelIN3c108BFloat16ElEEvlNS_27GenericPackedTensorAccessorIT_Lm2ENS_16DefaultPtrTraitsElEEPKT0_PS6_PKS6_ll:
        .type           _ZN2at6native39_GLOBAL__N__cee6930f_7_Loss_cu_5b0651e138nll_loss_forward_no_reduce_cuda_kernelIN3c108BFloat16ElEEvlNS_27GenericPackedTensorAccessorIT_Lm2ENS_16DefaultPtrTraitsElEEPKT0_PS6_PKS6_ll,@function
        .size           _ZN2at6native39_GLOBAL__N__cee6930f_7_Loss_cu_5b0651e138nll_loss_forward_no_reduce_cuda_kernelIN3c108BFloat16ElEEvlNS_27GenericPackedTensorAccessorIT_Lm2ENS_16DefaultPtrTraitsElEEPKT0_PS6_PKS6_ll,(.L_x_11215 - _ZN2at6native39_GLOBAL__N__cee6930f_7_Loss_cu_5b0651e138nll_loss_forward_no_reduce_cuda_kernelIN3c108BFloat16ElEEvlNS_27GenericPackedTensorAccessorIT_Lm2ENS_16DefaultPtrTraitsElEEPKT0_PS6_PKS6_ll)
        .other          _ZN2at6native39_GLOBAL__N__cee6930f_7_Loss_cu_5b0651e138nll_loss_forward_no_reduce_cuda_kernelIN3c108BFloat16ElEEvlNS_27GenericPackedTensorAccessorIT_Lm2ENS_16DefaultPtrTraitsElEEPKT0_PS6_PKS6_ll,@"STO_CUDA_ENTRY STV_DEFAULT"
_ZN2at6native39_GLOBAL__N__cee6930f_7_Loss_cu_5b0651e138nll_loss_forward_no_reduce_cuda_kernelIN3c108BFloat16ElEEvlNS_27GenericPackedTensorAccessorIT_Lm2ENS_16DefaultPtrTraitsElEEPKT0_PS6_PKS6_ll:
[----:B------:R-:W0:Y:S01]  /*0000*/  LDC R1, c[0x0][0x37c] ;  /* 0x0000df00ff017b82 */ /* 0x000e220000000800 */
[----:B------:R-:W1:Y:S07]  /*0010*/  S2R R2, SR_TID.X ;  /* 0x0000000000027919 */ /* 0x000e6e0000002100 */
[----:B------:R-:W1:Y:S01]  /*0020*/  S2UR UR4, SR_CTAID.X ;  /* 0x00000000000479c3 */ /* 0x000e620000002500 */
[----:B------:R-:W2:Y:S01]  /*0030*/  LDCU.64 UR6, c[0x0][0x380] ;  /* 0x00007000ff0677ac */ /* 0x000ea20008000a00 */
[----:B------:R-:W-:-:S06]  /*0040*/  IMAD.MOV.U32 R3, RZ, RZ, RZ ;  /* 0x000000ffff037224 */ /* 0x000fcc00078e00ff */
[----:B------:R-:W1:Y:S02]  /*0050*/  LDC R5, c[0x0][0x360] ;  /* 0x0000d800ff057b82 */ /* 0x000e640000000800 */
[----:B-1----:R-:W-:-:S03]  /*0060*/  IMAD.WIDE.U32 R24, R5, UR4, R2 ;  /* 0x0000000405187c25 */ /* 0x002fc6000f8e0002 */
[----:B--2---:R-:W-:-:S04]  /*0070*/  ISETP.GE.U32.AND P0, PT, R24, UR6, PT ;  /* 0x0000000618007c0c */ /* 0x004fc8000bf06070 */
        /* <DEDUP_REMOVED lines=12> */
[----:B------:R-:W-:Y:S03]  /*0140*/  BSSY.RECONVERGENT B0, `(.L_x_863) ;  /* 0x0000024000007945 */ /* 0x000fe60003800200 */
        /* <DEDUP_REMOVED lines=16> */
[----:B0-----:R-:W-:-:S06]  /*0250*/  VIADD R2, R0, 0xffffffe ;  /* 0x0ffffffe00027836 */ /* 0x001fcc0000000000 */
[----:B------:R0:W1:Y:S02]  /*0260*/  F2I.FTZ.U32.TRUNC.NTZ R3, R2 ;  /* 0x0000000200037305 */ /* 0x000064000021f000 */
[----:B0-----:R-:W-:Y:S02]  /*0270*/  IMAD.MOV.U32 R2, RZ, RZ, RZ ;  /* 0x000000ffff027224 */ /* 0x001fe400078e00ff */
[----:B-1----:R-:W-:-:S04]  /*0280*/  IMAD R5, R5, R3, RZ ;  /* 0x0000000305057224 */ /* 0x002fc800078e02ff */
[----:B------:R-:W-:-:S04]  /*0290*/  IMAD.HI.U32 R3, R3, R5, R2 ;  /* 0x0000000503037227 */ /* 0x000fc800078e0002 */
[----:B------:R-:W-:Y:S02]  /*02a0*/  IMAD.MOV.U32 R5, RZ, RZ, RZ ;  /* 0x000000ffff057224 */ /* 0x000fe400078e00ff */
[----:B------:R-:W-:-:S04]  /*02b0*/  IMAD.HI.U32 R4, R3, R6, RZ ;  /* 0x0000000603047227 */ /* 0x000fc800078e00ff */
        /* <DEDUP_REMOVED lines=9> */
.L_x_864:
[----:B------:R-:W-:Y:S01]  /*0350*/  IMAD.MOV.U32 R2, RZ, RZ, R6 ;  /* 0x000000ffff027224 */ /* 0x000fe200078e0006 */
[----:B------:R-:W-:-:S07]  /*0360*/  MOV R0, 0x380 ;  /* 0x0000038000007802 */ /* 0x000fce0000000f00 */
[----:B------:R-:W-:Y:S05]  /*0370*/  CALL.REL.NOINC `($__internal_14_$__cuda_sm20_div_u64) ;  /* 0x0000002c00ac7944 */ /* 0x000fea0003c00000 */
.L_x_865:
[----:B------:R-:W-:Y:S05]  /*0380*/  BSYNC.RECONVERGENT B0 ;  /* 0x0000000000007941 */ /* 0x000fea0003800200 */
.L_x_863:
        /* <DEDUP_REMOVED lines=14> */
[----:B-1----:R-:W-:Y:S02]  /*0470*/  IMAD.U32 R18, RZ, RZ, UR8 ;  /* 0x00000008ff127e24 */ /* 0x002fe4000f8e00ff */
[----:B------:R-:W-:Y:S01]  /*0480*/  IMAD.U32 R2, RZ, RZ, UR9 ;  /* 0x00000009ff027e24 */ /* 0x000fe2000f8e00ff */
[----:B------:R-:W1:Y:S01]  /*0490*/  LDCU.64 UR42, c[0x0][0x3c8] ;  /* 0x00007900ff2a77ac */ /* 0x000e620008000a00 */
[----:B--2---:R-:W-:Y:S02]  /*04a0*/  IMAD.U32 R35, RZ, RZ, UR6 ;  /* 0x00000006ff237e24 */ /* 0x004fe4000f8e00ff */
[----:B------:R-:W-:Y:S01]  /*04b0*/  IMAD.U32 R34, RZ, RZ, UR7 ;  /* 0x00000007ff227e24 */ /* 0x000fe2000f8e00ff */
[----:B------:R-:W2:Y:S01]  /*04c0*/  LDCU.64 UR40, c[0x0][0x3c8] ;  /* 0x00007900ff2877ac */ /* 0x000ea20008000a00 */
[----:B------:R-:W1:Y:S01]  /*04d0*/  LDCU.64 UR38, c[0x0][0x388] ;  /* 0x00007100ff2677ac */ /* 0x000e620008000a00 */
[----:B------:R-:W1:Y:S01]  /*04e0*/  LDCU.64 UR60, c[0x0][0x3b8] ;  /* 0x00007700ff3c77ac */ /* 0x000e620008000a00 */
[----:B0-----:R-:W-:Y:S01]  /*04f0*/  IMAD.U32 R32, RZ, RZ, UR4 ;  /* 0x00000004ff207e24 */ /* 0x001fe2000f8e00ff */
[----:B------:R-:W0:Y:S01]  /*0500*/  LDCU.64 UR62, c[0x0][0x380] ;  /* 0x00007000ff3e77ac */ /* 0x000e220008000a00 */
[----:B------:R-:W-:Y:S01]  /*0510*/  IMAD.U32 R33, RZ, RZ, UR5 ;  /* 0x00000005ff217e24 */ /* 0x000fe2000f8e00ff */
[----:B------:R-:W0:Y:S01]  /*0520*/  LDCU.128 UR44, c[0x0][0x3a0] ;  /* 0x00007400ff2c77ac */ /* 0x000e220008000c00 */
[----:B------:R-:W0:Y:S01]  /*0530*/  LDCU.128 UR48, c[0x0][0x3a0] ;  /* 0x00007400ff3077ac */ /* 0x000e220008000c00 */
[----:B------:R-:W0:Y:S01]  /*0540*/  LDCU.128 UR52, c[0x0][0x3b0] ;  /* 0x00007600ff3477ac */ /* 0x000e220008000c00 */
[----:B---34-:R-:W-:Y:S05]  /*0550*/  @!P0 BRA `(.L_x_867) ;  /* 0x0000000400248947 */ /* 0x018fea0003800000 */
[----:B------:R-:W-:Y:S02]  /*0560*/  VIADD R19, R29, 0x1 ;  /* 0x000000011d137836 */ /* 0x000fe40000000000 */
[----:B------:R-:W-:Y:S02]  /*0570*/  IMAD.MOV.U32 R24, RZ, RZ, RZ ;  /* 0x000000ffff187224 */ /* 0x000fe400078e00ff */
[----:B------:R-:W-:Y:S01]  /*0580*/  IMAD.MOV.U32 R23, RZ, RZ, R27 ;  /* 0x000000ffff177224 */ /* 0x000fe200078e001b */
[----:B------:R-:W-:Y:S01]  /*0590*/  LOP3.LUT R19, R19, 0x3, RZ, 0xc0, !PT ;  /* 0x0000000313137812 */ /* 0x000fe200078ec0ff */
[----:B------:R-:W-:-:S07]  /*05a0*/  IMAD.MOV.U32 R22, RZ, RZ, RZ ;  /* 0x000000ffff167224 */ /* 0x000fce00078e00ff */
.L_x_873:
[----:B------:R-:W-:Y:S02]  /*05b0*/  R2UR UR5, R18 ;  /* 0x00000000120572ca */ /* 0x000fe400000e0000 */
[----:B------:R-:W-:Y:S02]  /*05c0*/  R2UR UR4, R2 ;  /* 0x00000000020472ca */ /* 0x000fe400000e0000 */
[----:B------:R-:W-:-:S09]  /*05d0*/  SHF.R.S64 R16, R24, 0x1d, R23 ;  /* 0x0000001d18107819 */ /* 0x000fd20000001017 */
[----:B------:R-:W-:-:S04]  /*05e0*/  IADD3 R16, P0, PT, R16, UR5, RZ ;  /* 0x0000000510107c10 */ /* 0x000fc8000ff1e0ff */
[----:B------:R-:W-:-:S06]  /*05f0*/  LEA.HI.X.SX32 R17, R23, UR4, 0x3, P0 ;  /* 0x0000000417117c11 */ /* 0x000fcc00080f1eff */
[----:B------:R-:W3:Y:S01]  /*0600*/  LDG.E.64 R16, desc[UR36][R16.64] ;  /* 0x0000002410107981 */ /* 0x000ee2000c1e1b00 */
[----:B------:R-:W-:Y:S01]  /*0610*/  BSSY.RECONVERGENT B7, `(.L_x_868) ;  /* 0x000002e000077945 */ /* 0x000fe20003800200 */
[----:B---3--:R-:W-:-:S04]  /*0620*/  ISETP.NE.U32.AND P0, PT, R16, UR58, PT ;  /* 0x0000003a10007c0c */ /* 0x008fc8000bf05070 */
[----:B------:R-:W-:-:S13]  /*0630*/  ISETP.NE.AND.EX P0, PT, R17, UR59, PT, P0 ;  /* 0x0000003b11007c0c */ /* 0x000fda000bf05300 */
[----:B------:R-:W-:Y:S05]  /*0640*/  @!P0 BRA `(.L_x_869) ;  /* 0x0000000000a48947 */ /* 0x000fea0003800000 */
[C---:B-1----:R-:W-:Y:S01]  /*0650*/  ISETP.GE.U32.AND P0, PT, R16.reuse, UR42, PT ;  /* 0x0000002a10007c0c */ /* 0x042fe2000bf06070 */
        /* <DEDUP_REMOVED lines=9> */
[----:B------:R-:W3:Y:S01]  /*06f0*/  LDCU.64 UR6, c[0x4][0x2d0] ;  /* 0x01005a00ff0677ac */ /* 0x000ee20008000a00 */
[----:B------:R-:W4:Y:S01]  /*0700*/  LDC.64 R14, c[0x4][R14] ;  /* 0x010000000e0e7b82 */ /* 0x000f220000000a00 */
[----:B------:R-:W-:Y:S01]  /*0710*/  IMAD.MOV.U32 R13, RZ, RZ, RZ ;  /* 0x000000ffff0d7224 */ /* 0x000fe200078e00ff */
[----:B------:R-:W5:Y:S01]  /*0720*/  LDCU.64 UR8, c[0x4][0xa0] ;  /* 0x01001400ff0877ac */ /* 0x000f620008000a00 */
[----:B-1----:R-:W-:Y:S02]  /*0730*/  IMAD.U32 R4, RZ, RZ, UR4 ;  /* 0x00000004ff047e24 */ /* 0x002fe4000f8e00ff */
[----:B------:R-:W-:-:S02]  /*0740*/  IMAD.U32 R5, RZ, RZ, UR5 ;  /* 0x00000005ff057e24 */ /* 0x000fc4000f8e00ff */
[----:B---3--:R-:W-:Y:S02]  /*0750*/  IMAD.U32 R6, RZ, RZ, UR6 ;  /* 0x00000006ff067e24 */ /* 0x008fe4000f8e00ff */
[----:B------:R-:W-:Y:S02]  /*0760*/  IMAD.U32 R7, RZ, RZ, UR7 ;  /* 0x00000007ff077e24 */ /* 0x000fe4000f8e00ff */
[----:B-----5:R-:W-:Y:S02]  /*0770*/  IMAD.U32 R10, RZ, RZ, UR8 ;  /* 0x00000008ff0a7e24 */ /* 0x020fe4000f8e00ff */
[----:B------:R-:W-:-:S07]  /*0780*/  IMAD.U32 R11, RZ, RZ, UR9 ;  /* 0x00000009ff0b7e24 */ /* 0x000fce000f8e00ff */
[----:B------:R-:W-:-:S07]  /*0790*/  LEPC R20, `(.L_x_871) ;  /* 0x000000001014794e */ /* 0x000fce0000000000 */
[----:B0-2-4-:R-:W-:Y:S05]  /*07a0*/  CALL.ABS.NOINC R14 ;  /* 0x000000000e007343 */ /* 0x015fea0003c00000 */
.L_x_871:
[----:B0-2---:R-:W-:Y:S05]  /*07b0*/  BSYNC.RECONVERGENT B6 ;  /* 0x0000000000067941 */ /* 0x005fea0003800200 */
.L_x_870:
[----:B------:R-:W-:Y:S01]  /*07c0*/  SHF.R.S32.HI R0, RZ, 0x1f, R23 ;  /* 0x0000001fff007819 */ /* 0x000fe20000011417 */
[----:B------:R-:W-:Y:S01]  /*07d0*/  IMAD.WIDE.U32 R4, R23, UR44, RZ ;  /* 0x0000002c17047c25 */ /* 0x000fe2000f8e00ff */
[----:B------:R-:W-:Y:S02]  /*07e0*/  R2UR UR5, R30 ;  /* 0x000000001e0572ca */ /* 0x000fe400000e0000 */
[----:B------:R-:W-:Y:S01]  /*07f0*/  R2UR UR4, R31 ;  /* 0x000000001f0472ca */ /* 0x000fe200000e0000 */
[----:B------:R-:W-:Y:S02]  /*0800*/  IMAD R0, R0, UR44, RZ ;  /* 0x0000002c00007c24 */ /* 0x000fe4000f8e02ff */
[----:B------:R-:W-:Y:S02]  /*0810*/  IMAD R7, R17, UR46, RZ ;  /* 0x0000002e11077c24 */ /* 0x000fe4000f8e02ff */
[----:B------:R-:W-:-:S04]  /*0820*/  IMAD R3, R23, UR45, R0 ;  /* 0x0000002d17037c24 */ /* 0x000fc8000f8e0200 */
[----:B------:R-:W-:Y:S02]  /*0830*/  IMAD.IADD R5, R5, 0x1, R3 ;  /* 0x0000000105057824 */ /* 0x000fe400078e0203 */
[C---:B------:R-:W-:Y:S02]  /*0840*/  IMAD R3, R16.reuse, UR47, R7 ;  /* 0x0000002f10037c24 */ /* 0x040fe4000f8e0207 */
[----:B------:R-:W-:-:S04]  /*0850*/  IMAD.WIDE.U32 R16, R16, UR46, R4 ;  /* 0x0000002e10107c25 */ /* 0x000fc8000f8e0004 */
[----:B------:R-:W-:Y:S01]  /*0860*/  IMAD.IADD R3, R17, 0x1, R3 ;  /* 0x0000000111037824 */ /* 0x000fe200078e0203 */
[----:B------:R-:W-:-:S04]  /*0870*/  LEA R4, P0, R16, UR5, 0x1 ;  /* 0x0000000510047c11 */ /* 0x000fc8000f8008ff */
[----:B------:R-:W-:-:S05]  /*0880*/  LEA.HI.X R5, R16, UR4, R3, 0x1, P0 ;  /* 0x0000000410057c11 */ /* 0x000fca00080f0c03 */
[----:B------:R-:W2:Y:S02]  /*0890*/  LDG.E.U16 R4, desc[UR36][R4.64] ;  /* 0x0000002404047981 */ /* 0x000ea4000c1e1500 */
[----:B--2---:R-:W-:-:S04]  /*08a0*/  IMAD.U32 R0, R4, 0x10000, RZ ;  /* 0x0001000004007824 */ /* 0x004fc800078e00ff */
[----:B------:R-:W-:-:S05]  /*08b0*/  FADD.FTZ R0, -R0, -RZ ;  /* 0x800000ff00007221 */ /* 0x000fca0000010100 */
[----:B------:R-:W-:Y:S01]  /*08c0*/  F2FP.BF16.F32.PACK_AB R0, RZ, R0 ;  /* 0x00000000ff00723e */ /* 0x000fe200000010ff */
[----:B------:R-:W-:Y:S06]  /*08d0*/  BRA `(.L_x_872) ;  /* 0x0000000000047947 */ /* 0x000fec0003800000 */
.L_x_869:
[----:B------:R-:W-:-:S07]  /*08e0*/  PRMT R0, RZ, 0x7610, R0 ;  /* 0x00007610ff007816 */ /* 0x000fce0000000000 */
.L_x_872:
[----:B012---:R-:W-:Y:S05]  /*08f0*/  BSYNC.RECONVERGENT B7 ;  /* 0x0000000000077941 */ /* 0x007fea0003800200 */
.L_x_868:
[----:B------:R-:W-:Y:S02]  /*0900*/  R2UR UR5, R32 ;  /* 0x00000000200572ca */ /* 0x000fe400000e0000 */
[----:B------:R-:W-:Y:S02]  /*0910*/  R2UR UR4, R33 ;  /* 0x00000000210472ca */ /* 0x000fe400000e0000 */
[----:B------:R-:W-:Y:S02]  /*0920*/  SHF.R.S64 R4, R24, 0x1f, R23 ;  /* 0x0000001f18047819 */ /* 0x000fe40000001017 */
[----:B------:R-:W-:Y:S02]  /*0930*/  IADD3 R27, P1, PT, R26, R27, RZ ;  /* 0x0000001b1a1b7210 */ /* 0x000fe40007f3e0ff */
[----:B------:R-:W-:-:S03]  /*0940*/  IADD3 R24, P2, PT, RZ, R24, RZ ;  /* 0x00000018ff187210 */ /* 0x000fc60007f5e0ff */
[----:B------:R-:W-:Y:S02]  /*0950*/  IMAD.X R25, RZ, RZ, R25, P1 ;  /* 0x000000ffff197224 */ /* 0x000fe400008e0619 */
[----:B------:R-:W-:-:S04]  /*0960*/  IADD3 R4, P0, PT, R4, UR5, RZ ;  /* 0x0000000504047c10 */ /* 0x000fc8000ff1e0ff */
[----:B------:R-:W-:Y:S01]  /*0970*/  LEA.HI.X.SX32 R5, R23, UR4, 0x1, P0 ;  /* 0x0000000417057c11 */ /* 0x000fe200080f0eff */
[----:B------:R-:W-:Y:S01]  /*0980*/  IMAD.X R23, R26, 0x1, R23, P2 ;  /* 0x000000011a177824 */ /* 0x000fe200010e0617 */
[----:B------:R-:W-:-:S03]  /*0990*/  IADD3 R19, P0, PT, R19, -0x1, RZ ;  /* 0xffffffff13137810 */ /* 0x000fc60007f1e0ff */
[----:B------:R3:W-:Y:S01]  /*09a0*/  STG.E.U16 desc[UR36][R4.64], R0 ;  /* 0x0000000004007986 */ /* 0x0007e2000c101524 */
[----:B------:R-:W-:Y:S02]  /*09b0*/  IADD3.X R22, PT, PT, R22, -0x1, RZ, P0, !PT ;  /* 0xffffffff16167810 */ /* 0x000fe400007fe4ff */
[----:B------:R-:W-:-:S04]  /*09c0*/  ISETP.NE.U32.AND P0, PT, R19, RZ, PT ;  /* 0x000000ff1300720c */ /* 0x000fc80003f05070 */
[----:B------:R-:W-:-:S13]  /*09d0*/  ISETP.NE.AND.EX P0, PT, R22, RZ, PT, P0 ;  /* 0x000000ff1600720c */ /* 0x000fda0003f05300 */
[----:B---3--:R-:W-:Y:S05]  /*09e0*/  @P0 BRA `(.L_x_873) ;  /* 0xfffffff800f00947 */ /* 0x008fea000383ffff */
.L_x_867:
[----:B012---:R-:W-:Y:S05]  /*09f0*/  BSYNC.RECONVERGENT B8 ;  /* 0x0000000000087941 */ /* 0x007fea0003800200 */
.L_x_866:
[----:B------:R-:W-:-:S04]  /*0a00*/  ISETP.GE.U32.AND P0, PT, R29, 0x3, PT ;  /* 0x000000031d00780c */ /* 0x000fc80003f06070 */
[----:B------:R-:W-:-:S13]  /*0a10*/  ISETP.GE.U32.AND.EX P0, PT, R28, RZ, PT, P0 ;  /* 0x000000ff1c00720c */ /* 0x000fda0003f06100 */
[----:B------:R-:W-:Y:S05]  /*0a20*/  @!P0 EXIT ;  /* 0x000000000000894d */ /* 0x000fea0003800000 */
[----:B------:R-:W-:Y:S01]  /*0a30*/  BSSY.RECONVERGENT B8, `(.L_x_874) ;  /* 0x00000e2000087945 */ /* 0x000fe20003800200 */
.L_x_895:
[----:B------:R-:W-:Y:S02]  /*0a40*/  R2UR UR5, R35 ;  /* 0x00000000230572ca */ /* 0x000fe400000e0000 */
[----:B------:R-:W-:Y:S02]  /*0a50*/  R2UR UR4, R34 ;  /* 0x00000000220472ca */ /* 0x000fe400000e0000 */
[----:B------:R-:W-:-:S09]  /*0a60*/  SHF.R.S64 R16, RZ, 0x1d, R27 ;  /* 0x0000001dff107819 */ /* 0x000fd2000000101b */
[----:B------:R-:W-:-:S04]  /*0a70*/  IADD3 R16, P0, PT, R16, UR5, RZ ;  /* 0x0000000510107c10 */ /* 0x000fc8000ff1e0ff */
[----:B------:R-:W-:-:S06]  /*0a80*/  LEA.HI.X.SX32 R17, R27, UR4, 0x3, P0 ;  /* 0x000000041b117c11 */ /* 0x000fcc00080f1eff */
        /* <DEDUP_REMOVED lines=27> */
.L_x_878:
[----:B------:R-:W-:Y:S05]  /*0c40*/  BSYNC.RECONVERGENT B6 ;  /* 0x0000000000067941 */ /* 0x000fea0003800200 */
.L_x_877:
[----:B------:R-:W-:Y:S01]  /*0c50*/  SHF.R.S32.HI R0, RZ, 0x1f, R27 ;  /* 0x0000001fff007819 */ /* 0x000fe2000001141b */
[----:B------:R-:W-:-:S04]  /*0c60*/  IMAD.WIDE.U32 R4, R27, UR48, RZ ;  /* 0x000000301b047c25 */ /* 0x000fc8000f8e00ff */
        /* <DEDUP_REMOVED lines=14> */
.L_x_876:
[----:B------:R-:W-:-:S07]  /*0d50*/  PRMT R0, RZ, 0x7610, R0 ;  /* 0x00007610ff007816 */ /* 0x000fce0000000000 */
.L_x_879:
[----:B------:R-:W-:Y:S05]  /*0d60*/  BSYNC.RECONVERGENT B7 ;  /* 0x0000000000077941 */ /* 0x000fea0003800200 */
.L_x_875:
[----:B------:R-:W-:Y:S02]  /*0d70*/  IADD3 R19, P1, PT, R26, R27, RZ ;  /* 0x0000001b1a137210 */ /* 0x000fe40007f3e0ff */
[----:B------:R-:W-:Y:S02]  /*0d80*/  SHF.R.S64 R4, RZ, 0x1f, R27 ;  /* 0x0000001fff047819 */ /* 0x000fe4000000101b */
[----:B------:R-:W-:Y:S02]  /*0d90*/  SHF.R.S64 R16, RZ, 0x1d, R19 ;  /* 0x0000001dff107819 */ /* 0x000fe40000001013 */
[----:B------:R-:W-:Y:S02]  /*0da0*/  IADD3 R4, P0, PT, R4, UR54, RZ ;  /* 0x0000003604047c10 */ /* 0x000fe4000ff1e0ff */
[----:B------:R-:W-:Y:S02]  /*0db0*/  IADD3 R16, P2, PT, R16, UR52, RZ ;  /* 0x0000003410107c10 */ /* 0x000fe4000ff5e0ff */
[----:B------:R-:W-:-:S02]  /*0dc0*/  LEA.HI.X.SX32 R5, R27, UR55, 0x1, P0 ;  /* 0x000000371b057c11 */ /* 0x000fc400080f0eff */
[----:B------:R-:W-:-:S03]  /*0dd0*/  LEA.HI.X.SX32 R17, R19, UR53, 0x3, P2 ;  /* 0x0000003513117c11 */ /* 0x000fc600090f1eff */
[----:B------:R0:W-:Y:S04]  /*0de0*/  STG.E.U16 desc[UR36][R4.64], R0 ;  /* 0x0000000004007986 */ /* 0x0001e8000c101524 */
[----:B------:R-:W2:Y:S01]  /*0df0*/  LDG.E.64 R16, desc[UR36][R16.64] ;  /* 0x0000002410107981 */ /* 0x000ea2000c1e1b00 */
[----:B------:R-:W-:Y:S01]  /*0e00*/  BSSY.RECONVERGENT B7, `(.L_x_880) ;  /* 0x000002d000077945 */ /* 0x000fe20003800200 */
[----:B------:R-:W-:Y:S01]  /*0e10*/  IMAD.X R25, RZ, RZ, R25, P1 ;  /* 0x000000ffff197224 */ /* 0x000fe200008e0619 */
        /* <DEDUP_REMOVED lines=25> */
.L_x_883:
[----:B------:R-:W-:Y:S05]  /*0fb0*/  BSYNC.RECONVERGENT B6 ;  /* 0x0000000000067941 */ /* 0x000fea0003800200 */
.L_x_882:
        /* <DEDUP_REMOVED lines=16> */
.L_x_881:
[----:B------:R-:W-:-:S07]  /*10c0*/  PRMT R0, RZ, 0x7610, R0 ;  /* 0x00007610ff007816 */ /* 0x000fce0000000000 */
.L_x_884:
[----:B------:R-:W-:Y:S05]  /*10d0*/  BSYNC.RECONVERGENT B7 ;  /* 0x0000000000077941 */ /* 0x000fea0003800200 */
.L_x_880:
        /* <DEDUP_REMOVED lines=36> */
.L_x_888:
[----:B------:R-:W-:Y:S05]  /*1320*/  BSYNC.RECONVERGENT B6 ;  /* 0x0000000000067941 */ /* 0x000fea0003800200 */
.L_x_887:
        /* <DEDUP_REMOVED lines=16> */
.L_x_886:
[----:B------:R-:W-:-:S07]  /*1430*/  PRMT R0, RZ, 0x7610, R0 ;  /* 0x00007610ff007816 */ /* 0x000fce0000000000 */
.L_x_889:
[----:B------:R-:W-:Y:S05]  /*1440*/  BSYNC.RECONVERGENT B7 ;  /* 0x0000000000077941 */ /* 0x000fea0003800200 */
.L_x_885:
        /* <DEDUP_REMOVED lines=36> */
.L_x_893:
[----:B------:R-:W-:Y:S05]  /*1690*/  BSYNC.RECONVERGENT B6 ;  /* 0x0000000000067941 */ /* 0x000fea0003800200 */
.L_x_892:
        /* <DEDUP_REMOVED lines=16> */
.L_x_891:
[----:B------:R-:W-:-:S07]  /*17a0*/  PRMT R0, RZ, 0x7610, R0 ;  /* 0x00007610ff007816 */ /* 0x000fce0000000000 */
.L_x_894:
[----:B------:R-:W-:Y:S05]  /*17b0*/  BSYNC.RECONVERGENT B7 ;  /* 0x0000000000077941 */ /* 0x000fea0003800200 */
.L_x_890:
[----:B------:R-:W-:-:S04]  /*17c0*/  SHF.R.S64 R4, RZ, 0x1f, R27 ;  /* 0x0000001fff047819 */ /* 0x000fc8000000101b */
[----:B------:R-:W-:-:S04]  /*17d0*/  IADD3 R4, P0, PT, R4, UR60, RZ ;  /* 0x0000003c04047c10 */ /* 0x000fc8000ff1e0ff */
[----:B------:R-:W-:Y:S02]  /*17e0*/  LEA.HI.X.SX32 R5, R27, UR61, 0x1, P0 ;  /* 0x0000003d1b057c11 */ /* 0x000fe400080f0eff */
[----:B------:R-:W-:-:S03]  /*17f0*/  IADD3 R27, P0, PT, R26, R27, RZ ;  /* 0x0000001b1a1b7210 */ /* 0x000fc60007f1e0ff */
[----:B------:R0:W-:Y:S02]  /*1800*/  STG.E.U16 desc[UR36][R4.64], R0 ;  /* 0x0000000004007986 */ /* 0x0001e4000c101524 */
[----:B------:R-:W-:Y:S01]  /*1810*/  IMAD.X R25, RZ, RZ, R25, P0 ;  /* 0x000000ffff197224 */ /* 0x000fe200000e0619 */
[----:B------:R-:W-:-:S04]  /*1820*/  ISETP.GE.U32.AND P0, PT, R27, UR62, PT ;  /* 0x0000003e1b007c0c */ /* 0x000fc8000bf06070 */
[----:B------:R-:W-:-:S13]  /*1830*/  ISETP.GE.AND.EX P0, PT, R25, UR63, PT, P0 ;  /* 0x0000003f19007c0c */ /* 0x000fda000bf06300 */
[----:B0-----:R-:W-:Y:S05]  /*1840*/  @!P0 BRA `(.L_x_895) ;  /* 0xfffffff0007c8947 */ /* 0x001fea000383ffff */
[----:B------:R-:W-:Y:S05]  /*1850*/  BSYNC.RECONVERGENT B8 ;  /* 0x0000000000087941 */ /* 0x000fea0003800200 */
.L_x_874:
[----:B------:R-:W-:Y:S05]  /*1860*/  EXIT ;  /* 0x000000000000794d */ /* 0x000fea0003800000 */
.L_x_862:
[----:B------:R-:W-:Y:S01]  /*1870*/  IADD3 R3, P1, PT, R26, R27, RZ ;  /* 0x0000001b1a037210 */ /* 0x000fe20007f3e0ff */
[----:B------:R-:W-:Y:S03]  /*1880*/  BSSY.RECONVERGENT B0, `(.L_x_896) ;  /* 0x0000024000007945 */ /* 0x000fe60003800200 */
        /* <DEDUP_REMOVED lines=16> */
[----:B0-----:R-:W-:Y:S02]  /*1990*/  VIADD R2, R5, 0xffffffe ;  /* 0x0ffffffe05027836 */ /* 0x001fe40000000000 */
[----:B------:R-:W-:-:S04]  /*19a0*/  IMAD.MOV.U32 R5, RZ, RZ, RZ ;  /* 0x000000ffff057224 */ /* 0x000fc800078e00ff */
        /* <DEDUP_REMOVED lines=14> */
.L_x_897:
[----:B------:R-:W-:Y:S01]  /*1a90*/  IMAD.MOV.U32 R2, RZ, RZ, R0 ;  /* 0x000000ffff027224 */ /* 0x000fe200078e0000 */
[----:B------:R-:W-:-:S07]  /*1aa0*/  MOV R0, 0x1ac0 ;  /* 0x00001ac000007802 */ /* 0x000fce0000000f00 */
[----:B------:R-:W-:Y:S05]  /*1ab0*/  CALL.REL.NOINC `($__internal_14_$__cuda_sm20_div_u64) ;  /* 0x0000001400dc7944 */ /* 0x000fea0003c00000 */
.L_x_898:
[----:B------:R-:W-:Y:S05]  /*1ac0*/  BSYNC.RECONVERGENT B0 ;  /* 0x0000000000007941 */ /* 0x000fea0003800200 */
.L_x_896:
        /* <DEDUP_REMOVED lines=23> */
[----:B------:R-:W-:Y:S01]  /*1c40*/  MOV R29, UR5 ;  /* 0x00000005001d7c02 */ /* 0x000fe20008000f00 */
[----:B------:R-:W0:Y:S01]  /*1c50*/  LDCU.64 UR4, c[0x0][0x3b8] ;  /* 0x00007700ff0477ac */ /* 0x000e220008000a00 */
[----:B------:R-:W1:Y:S01]  /*1c60*/  LDCU.64 UR62, c[0x0][0x3b8] ;  /* 0x00007700ff3e77ac */ /* 0x000e620008000a00 */
[----:B------:R-:W1:Y:S01]  /*1c70*/  LDCU.128 UR44, c[0x0][0x3a0] ;  /* 0x00007400ff2c77ac */ /* 0x000e620008000c00 */
[----:B------:R-:W1:Y:S01]  /*1c80*/  LDCU.128 UR48, c[0x0][0x3a0] ;  /* 0x00007400ff3077ac */ /* 0x000e620008000c00 */
[----:B------:R-:W1:Y:S01]  /*1c90*/  LDCU.128 UR52, c[0x0][0x3b0] ;  /* 0x00007600ff3477ac */ /* 0x000e620008000c00 */
[----:B0-----:R-:W-:-:S02]  /*1ca0*/  IMAD.U32 R32, RZ, RZ, UR4 ;  /* 0x00000004ff207e24 */ /* 0x001fc4000f8e00ff */
[----:B------:R-:W-:Y:S01]  /*1cb0*/  IMAD.U32 R33, RZ, RZ, UR5 ;  /* 0x00000005ff217e24 */ /* 0x000fe2000f8e00ff */
[----:B--234-:R-:W-:Y:S06]  /*1cc0*/  @!P0 BRA `(.L_x_900) ;  /* 0x0000000400488947 */ /* 0x01cfec0003800000 */
[----:B------:R-:W-:Y:S02]  /*1cd0*/  VIADD R17, R24, 0x1 ;  /* 0x0000000118117836 */ /* 0x000fe40000000000 */
[----:B------:R-:W-:Y:S02]  /*1ce0*/  IMAD.MOV.U32 R22, RZ, RZ, RZ ;  /* 0x000000ffff167224 */ /* 0x000fe400078e00ff */
[----:B------:R-:W-:Y:S01]  /*1cf0*/  IMAD.MOV.U32 R19, RZ, RZ, R27 ;  /* 0x000000ffff137224 */ /* 0x000fe200078e001b */
[----:B------:R-:W-:Y:S01]  /*1d00*/  LOP3.LUT R17, R17, 0x3, RZ, 0xc0, !PT ;  /* 0x0000000311117812 */ /* 0x000fe200078ec0ff */
[----:B------:R-:W-:-:S07]  /*1d10*/  IMAD.MOV.U32 R18, RZ, RZ, RZ ;  /* 0x000000ffff127224 */ /* 0x000fce00078e00ff */
.L_x_906:
[----:B------:R-:W-:Y:S02]  /*1d20*/  R2UR UR5, R16 ;  /* 0x00000000100572ca */ /* 0x000fe400000e0000 */
[----:B------:R-:W-:Y:S02]  /*1d30*/  R2UR UR4, R2 ;  /* 0x00000000020472ca */ /* 0x000fe400000e0000 */
[----:B------:R-:W-:-:S09]  /*1d40*/  SHF.R.S64 R36, R22, 0x1d, R19 ;  /* 0x0000001d16247819 */ /* 0x000fd20000001013 */
[----:B------:R-:W-:-:S04]  /*1d50*/  IADD3 R36, P0, PT, R36, UR5, RZ ;  /* 0x0000000524247c10 */ /* 0x000fc8000ff1e0ff */
[----:B------:R-:W-:-:S06]  /*1d60*/  LEA.HI.X.SX32 R37, R19, UR4, 0x3, P0 ;  /* 0x0000000413257c11 */ /* 0x000fcc00080f1eff */
[----:B------:R-:W2:Y:S01]  /*1d70*/  LDG.E.64 R36, desc[UR36][R36.64] ;  /* 0x0000002424247981 */ /* 0x000ea2000c1e1b00 */
[----:B------:R-:W-:Y:S01]  /*1d80*/  BSSY.RECONVERGENT B7, `(.L_x_901) ;  /* 0x0000037000077945 */ /* 0x000fe20003800200 */
[----:B--2---:R-:W-:-:S04]  /*1d90*/  ISETP.NE.U32.AND P0, PT, R36, UR60, PT ;  /* 0x0000003c24007c0c */ /* 0x004fc8000bf05070 */
        /* <DEDUP_REMOVED lines=24> */
.L_x_904:
[----:B------:R-:W-:Y:S05]  /*1f20*/  BSYNC.RECONVERGENT B6 ;  /* 0x0000000000067941 */ /* 0x000fea0003800200 */
.L_x_903:
[----:B------:R-:W-:Y:S01]  /*1f30*/  R2UR UR7, R28 ;  /* 0x000000001c0772ca */ /* 0x000fe200000e0000 */
[----:B------:R-:W-:Y:S01]  /*1f40*/  IMAD.WIDE.U32 R4, R19, UR44, RZ ;  /* 0x0000002c13047c25 */ /* 0x000fe2000f8e00ff */
[----:B------:R-:W-:Y:S02]  /*1f50*/  R2UR UR6, R29 ;  /* 0x000000001d0672ca */ /* 0x000fe400000e0000 */
[----:B------:R-:W-:Y:S02]  /*1f60*/  SHF.R.S32.HI R0, RZ, 0x1f, R19 ;  /* 0x0000001fff007819 */ /* 0x000fe40000011413 */
[----:B------:R-:W-:Y:S02]  /*1f70*/  R2UR UR5, R30 ;  /* 0x000000001e0572ca */ /* 0x000fe400000e0000 */
[----:B------:R-:W-:Y:S01]  /*1f80*/  R2UR UR4, R31 ;  /* 0x000000001f0472ca */ /* 0x000fe200000e0000 */
[----:B------:R-:W-:-:S04]  /*1f90*/  IMAD R0, R0, UR44, RZ ;  /* 0x0000002c00007c24 */ /* 0x000fc8000f8e02ff */
[----:B------:R-:W-:Y:S01]  /*1fa0*/  LEA R6, P0, R36, UR7, 0x1 ;  /* 0x0000000724067c11 */ /* 0x000fe2000f8008ff */
[----:B------:R-:W-:-:S03]  /*1fb0*/  IMAD R3, R19, UR45, R0 ;  /* 0x0000002d13037c24 */ /* 0x000fc6000f8e0200 */
[----:B------:R-:W-:-:S05]  /*1fc0*/  LEA.HI.X R7, R36, UR6, R37, 0x1, P0 ;  /* 0x0000000624077c11 */ /* 0x000fca00080f0c25 */
[----:B------:R-:W2:Y:S01]  /*1fd0*/  LDG.E.U16 R6, desc[UR36][R6.64] ;  /* 0x0000002406067981 */ /* 0x000ea2000c1e1500 */
[----:B------:R-:W-:Y:S02]  /*1fe0*/  IMAD R9, R37, UR46, RZ ;  /* 0x0000002e25097c24 */ /* 0x000fe4000f8e02ff */
[----:B------:R-:W-:Y:S02]  /*1ff0*/  IMAD.IADD R5, R5, 0x1, R3 ;  /* 0x0000000105057824 */ /* 0x000fe400078e0203 */
[C---:B------:R-:W-:Y:S02]  /*2000*/  IMAD R3, R36.reuse, UR47, R9 ;  /* 0x0000002f24037c24 */ /* 0x040fe4000f8e0209 */
[----:B------:R-:W-:-:S04]  /*2010*/  IMAD.WIDE.U32 R36, R36, UR46, R4 ;  /* 0x0000002e24247c25 */ /* 0x000fc8000f8e0004 */
[----:B------:R-:W-:Y:S01]  /*2020*/  IMAD.IADD R3, R37, 0x1, R3 ;  /* 0x0000000125037824 */ /* 0x000fe200078e0203 */
[----:B------:R-:W-:-:S04]  /*2030*/  LEA R4, P0, R36, UR5, 0x1 ;  /* 0x0000000524047c11 */ /* 0x000fc8000f8008ff */
[----:B------:R-:W-:-:S05]  /*2040*/  LEA.HI.X R5, R36, UR4, R3, 0x1, P0 ;  /* 0x0000000424057c11 */ /* 0x000fca00080f0c03 */
[----:B------:R-:W3:Y:S01]  /*2050*/  LDG.E.U16 R4, desc[UR36][R4.64] ;  /* 0x0000002404047981 */ /* 0x000ee2000c1e1500 */
[----:B--2---:R-:W-:-:S04]  /*2060*/  IMAD.U32 R0, R6, 0x10000, RZ ;  /* 0x0001000006007824 */ /* 0x004fc800078e00ff */
[----:B------:R-:W-:-:S06]  /*2070*/  FADD.FTZ R0, -R0, -RZ ;  /* 0x800000ff00007221 */ /* 0x000fcc0000010100 */
[----:B------:R-:W0:Y:S01]  /*2080*/  F2F.BF16.F32 R0, R0 ;  /* 0x0000000000007304 */ /* 0x000e220000202000 */
[----:B---3--:R-:W-:Y:S02]  /*2090*/  IMAD.U32 R6, R4, 0x10000, RZ ;  /* 0x0001000004067824 */ /* 0x008fe400078e00ff */
[----:B0-----:R-:W-:-:S04]  /*20a0*/  IMAD.U32 R3, R0, 0x10000, RZ ;  /* 0x0001000000037824 */ /* 0x001fc800078e00ff */
[----:B------:R-:W-:-:S05]  /*20b0*/  FMUL.FTZ R3, R3, R6 ;  /* 0x0000000603037220 */ /* 0x000fca0000410000 */
[----:B------:R-:W-:Y:S01]  /*20c0*/  F2FP.BF16.F32.PACK_AB R3, RZ, R3 ;  /* 0x00000003ff03723e */ /* 0x000fe200000010ff */
[----:B------:R-:W-:Y:S06]  /*20d0*/  BRA `(.L_x_905) ;  /* 0x0000000000047947 */ /* 0x000fec0003800000 */
.L_x_902:
[----:B------:R-:W-:-:S07]  /*20e0*/  PRMT R3, RZ, 0x7610, R3 ;  /* 0x00007610ff037816 */ /* 0x000fce0000000003 */
.L_x_905:
[----:B-1----:R-:W-:Y:S05]  /*20f0*/  BSYNC.RECONVERGENT B7 ;  /* 0x0000000000077941 */ /* 0x002fea0003800200 */
.L_x_901:
        /* <DEDUP_REMOVED lines=14> */
[----:B0-----:R-:W-:Y:S05]  /*21e0*/  @P0 BRA `(.L_x_906) ;  /* 0xfffffff800cc0947 */ /* 0x001fea000383ffff */
.L_x_900:
[----:B-1----:R-:W-:Y:S05]  /*21f0*/  BSYNC.RECONVERGENT B8 ;  /* 0x0000000000087941 */ /* 0x002fea0003800200 */
.L_x_899:
[----:B------:R-:W-:-:S04]  /*2200*/  ISETP.GE.U32.AND P0, PT, R24, 0x3, PT ;  /* 0x000000031800780c */ /* 0x000fc80003f06070 */
[----:B------:R-:W-:-:S13]  /*2210*/  ISETP.GE.U32.AND.EX P0, PT, R23, RZ, PT, P0 ;  /* 0x000000ff1700720c */ /* 0x000fda0003f06100 */
[----:B------:R-:W-:Y:S05]  /*2220*/  @!P0 EXIT ;  /* 0x000000000000894d */ /* 0x000fea0003800000 */
[----:B------:R-:W-:Y:S01]  /*2230*/  BSSY.RECONVERGENT B8, `(.L_x_907) ;  /* 0x00000fe000087945 */ /* 0x000fe20003800200 */
.L_x_927:
        /* <DEDUP_REMOVED lines=9> */
[----:B------:R-:W-:Y:S01]  /*22d0*/  @!P0 PRMT R0, RZ, 0x7610, R0 ;  /* 0x00007610ff008816 */ /* 0x000fe20000000000 */
[----:B------:R-:W-:Y:S06]  /*22e0*/  @!P0 BRA `(.L_x_909) ;  /* 0x0000000000b48947 */ /* 0x000fec0003800000 */
        /* <DEDUP_REMOVED lines=22> */
.L_x_911:
[----:B------:R-:W-:Y:S05]  /*2450*/  BSYNC.RECONVERGENT B6 ;  /* 0x0000000000067941 */ /* 0x000fea0003800200 */
.L_x_910:
[C---:B------:R-:W-:Y:S01]  /*2460*/  LEA R6, P0, R18.reuse, UR38, 0x1 ;  /* 0x0000002612067c11 */ /* 0x040fe2000f8008ff */
[----:B------:R-:W-:Y:S01]  /*2470*/  IMAD.WIDE.U32 R4, R27, UR48, RZ ;  /* 0x000000301b047c25 */ /* 0x000fe2000f8e00ff */
[----:B------:R-:W-:Y:S02]  /*2480*/  SHF.R.S32.HI R0, RZ, 0x1f, R27 ;  /* 0x0000001fff007819 */ /* 0x000fe4000001141b */
[----:B------:R-:W-:-:S03]  /*2490*/  LEA.HI.X R7, R18, UR39, R19, 0x1, P0 ;  /* 0x0000002712077c11 */ /* 0x000fc600080f0c13 */
[----:B------:R-:W-:Y:S02]  /*24a0*/  IMAD R0, R0, UR48, RZ ;  /* 0x0000003000007c24 */ /* 0x000fe4000f8e02ff */
[----:B------:R-:W2:Y:S02]  /*24b0*/  LDG.E.U16 R6, desc[UR36][R6.64] ;  /* 0x0000002406067981 */ /* 0x000ea4000c1e1500 */
[----:B------:R-:W-:Y:S02]  /*24c0*/  IMAD R3, R27, UR49, R0 ;  /* 0x000000311b037c24 */ /* 0x000fe4000f8e0200 */
[----:B------:R-:W-:Y:S02]  /*24d0*/  IMAD R9, R19, UR50, RZ ;  /* 0x0000003213097c24 */ /* 0x000fe4000f8e02ff */
[----:B------:R-:W-:Y:S02]  /*24e0*/  IMAD.IADD R5, R5, 0x1, R3 ;  /* 0x0000000105057824 */ /* 0x000fe400078e0203 */
[----:B------:R-:W-:-:S02]  /*24f0*/  IMAD R3, R18, UR51, R9 ;  /* 0x0000003312037c24 */ /* 0x000fc4000f8e0209 */
        /* <DEDUP_REMOVED lines=11> */
[----:B------:R-:W-:-:S07]  /*25b0*/  F2FP.BF16.F32.PACK_AB R0, RZ, R0 ;  /* 0x00000000ff00723e */ /* 0x000fce00000010ff */
.L_x_909:
[----:B------:R-:W-:Y:S05]  /*25c0*/  BSYNC.RECONVERGENT B7 ;  /* 0x0000000000077941 */ /* 0x000fea0003800200 */
.L_x_908:
        /* <DEDUP_REMOVED lines=36> */
.L_x_915:
[----:B------:R-:W-:Y:S05]  /*2810*/  BSYNC.RECONVERGENT B6 ;  /* 0x0000000000067941 */ /* 0x000fea0003800200 */
.L_x_914:
        /* <DEDUP_REMOVED lines=10> */
[----:B------:R-:W-:-:S05]  /*28c0*/  IMAD.WIDE.U32 R18, R18, UR50, R4 ;  /* 0x0000003212127c25 */ /* 0x000fca000f8e0004 */
[----:B------:R-:W-:Y:S02]  /*28d0*/  IADD3 R3, PT, PT, R19, R3, RZ ;  /* 0x0000000313037210 */ /* 0x000fe40007ffe0ff */
[----:B------:R-:W-:-:S04]  /*28e0*/  LEA R4, P0, R18, UR40, 0x1 ;  /* 0x0000002812047c11 */ /* 0x000fc8000f8008ff */
[----:B------:R-:W-:-:S05]  /*28f0*/  LEA.HI.X R5, R18, UR41, R3, 0x1, P0 ;  /* 0x0000002912057c11 */ /* 0x000fca00080f0c03 */
[----:B------:R-:W3:Y:S01]  /*2900*/  LDG.E.U16 R4, desc[UR36][R4.64] ;  /* 0x0000002404047981 */ /* 0x000ee2000c1e1500 */
[----:B--2---:R-:W-:-:S04]  /*2910*/  IMAD.U32 R0, R6, 0x10000, RZ ;  /* 0x0001000006007824 */ /* 0x004fc800078e00ff */
[----:B------:R-:W-:-:S06]  /*2920*/  FADD.FTZ R0, -R0, -RZ ;  /* 0x800000ff00007221 */ /* 0x000fcc0000010100 */
[----:B------:R-:W0:Y:S02]  /*2930*/  F2F.BF16.F32 R0, R0 ;  /* 0x0000000000007304 */ /* 0x000e240000202000 */
[----:B0-----:R-:W-:Y:S02]  /*2940*/  IMAD.U32 R3, R0, 0x10000, RZ ;  /* 0x0001000000037824 */ /* 0x001fe400078e00ff */
[----:B---3--:R-:W-:-:S04]  /*2950*/  IMAD.U32 R6, R4, 0x10000, RZ ;  /* 0x0001000004067824 */ /* 0x008fc800078e00ff */
[----:B------:R-:W-:-:S05]  /*2960*/  FMUL.FTZ R3, R3, R6 ;  /* 0x0000000603037220 */ /* 0x000fca0000410000 */
[----:B------:R-:W-:Y:S01]  /*2970*/  F2FP.BF16.F32.PACK_AB R3, RZ, R3 ;  /* 0x00000003ff03723e */ /* 0x000fe200000010ff */
[----:B------:R-:W-:Y:S06]  /*2980*/  BRA `(.L_x_916) ;  /* 0x0000000000047947 */ /* 0x000fec0003800000 */
.L_x_913:
[----:B------:R-:W-:-:S07]  /*2990*/  PRMT R3, RZ, 0x7610, R3 ;  /* 0x00007610ff037816 */ /* 0x000fce0000000003 */
.L_x_916:
[----:B------:R-:W-:Y:S05]  /*29a0*/  BSYNC.RECONVERGENT B7 ;  /* 0x0000000000077941 */ /* 0x000fea0003800200 */
.L_x_912:
        /* <DEDUP_REMOVED lines=36> */
.L_x_920:
[----:B------:R-:W-:Y:S05]  /*2bf0*/  BSYNC.RECONVERGENT B6 ;  /* 0x0000000000067941 */ /* 0x000fea0003800200 */
.L_x_919:
        /* <DEDUP_REMOVED lines=23> */
.L_x_918:
[----:B------:R-:W-:-:S07]  /*2d70*/  PRMT R3, RZ, 0x7610, R3 ;  /* 0x00007610ff037816 */ /* 0x000fce0000000003 */
.L_x_921:
[----:B------:R-:W-:Y:S05]  /*2d80*/  BSYNC.RECONVERGENT B7 ;  /* 0x0000000000077941 */ /* 0x000fea0003800200 */
.L_x_917:
        /* <DEDUP_REMOVED lines=36> */
.L_x_925:
[----:B------:R-:W-:Y:S05]  /*2fd0*/  BSYNC.RECONVERGENT B6 ;  /* 0x0000000000067941 */ /* 0x000fea0003800200 */
.L_x_924:
        /* <DEDUP_REMOVED lines=23> */
.L_x_923:
[----:B------:R-:W-:-:S07]  /*3150*/  PRMT R3, RZ, 0x7610, R3 ;  /* 0x00007610ff037816 */ /* 0x000fce0000000003 */
.L_x_926:
[----:B------:R-:W-:Y:S05]  /*3160*/  BSYNC.RECONVERGENT B7 ;  /* 0x0000000000077941 */ /* 0x000fea0003800200 */
.L_x_922:
[----:B------:R-:W0:Y:S01]  /*3170*/  LDCU.64 UR4, c[0x0][0x380] ;  /* 0x00007000ff0477ac */ /* 0x000e220008000a00 */
[----:B------:R-:W-:-:S04]  /*3180*/  SHF.R.S64 R4, RZ, 0x1f, R27 ;  /* 0x0000001fff047819 */ /* 0x000fc8000000101b */
[----:B------:R-:W-:-:S04]  /*3190*/  IADD3 R4, P0, PT, R4, UR62, RZ ;  /* 0x0000003e04047c10 */ /* 0x000fc8000ff1e0ff */
[----:B------:R-:W-:Y:S02]  /*31a0*/  LEA.HI.X.SX32 R5, R27, UR63, 0x1, P0 ;  /* 0x0000003f1b057c11 */ /* 0x000fe400080f0eff */
[----:B------:R-:W-:-:S03]  /*31b0*/  IADD3 R27, P0, PT, R26, R27, RZ ;  /* 0x0000001b1a1b7210 */ /* 0x000fc60007f1e0ff */
[----:B------:R1:W-:Y:S02]  /*31c0*/  STG.E.U16 desc[UR36][R4.64], R3 ;  /* 0x0000000304007986 */ /* 0x0003e4000c101524 */
[----:B------:R-:W-:Y:S01]  /*31d0*/  IMAD.X R25, RZ, RZ, R25, P0 ;  /* 0x000000ffff197224 */ /* 0x000fe200000e0619 */
[----:B0-----:R-:W-:-:S04]  /*31e0*/  ISETP.GE.U32.AND P0, PT, R27, UR4, PT ;  /* 0x000000041b007c0c */ /* 0x001fc8000bf06070 */
[----:B------:R-:W-:-:S13]  /*31f0*/  ISETP.GE.AND.EX P0, PT, R25, UR5, PT, P0 ;  /* 0x0000000519007c0c */ /* 0x000fda000bf06300 */
[----:B-1----:R-:W-:Y:S05]  /*3200*/  @!P0 BRA `(.L_x_927) ;  /* 0xfffffff0000c8947 */ /* 0x002fea000383ffff */
[----:B------:R-:W-:Y:S05]  /*3210*/  BSYNC.RECONVERGENT B8 ;  /* 0x0000000000087941 */ /* 0x000fea0003800200 */
.L_x_907:
[----:B------:R-:W-:Y:S05]  /*3220*/  EXIT ;  /* 0x000000000000794d */ /* 0x000fea0003800000 */
        .weak           $__internal_14_$__cuda_sm20_div_u64
        .type           $__internal_14_$__cuda_sm20_div_u64,@function
        .size           $__internal_14_$__cuda_sm20_div_u64,(.L_x_11215 - $__internal_14_$__cuda_sm20_div_u64)
$__internal_14_$__cuda_sm20_div_u64:
[----:B------:R-:W-:Y:S02]  /*3230*/  IMAD.MOV.U32 R8, RZ, RZ, R26 ;  /* 0x000000ffff087224 */ /* 0x000fe400078e001a */
[----:B------:R-:W-:-:S04]  /*3240*/  IMAD.U32 R9, RZ, RZ, UR4 ;  /* 0x00000004ff097e24 */ /* 0x000fc8000f8e00ff */
        /* <DEDUP_REMOVED lines=15> */
[----:B------:R-:W-:Y:S01]  /*3340*/  IADD3 R7, P2, PT, R9, R6, RZ ;  /* 0x0000000609077210 */ /* 0x000fe20007f5e0ff */
[----:B------:R-:W-:-:S04]  /*3350*/  IMAD.X R6, R13, 0x1, R5, P0 ;  /* 0x000000010d067824 */ /* 0x000fc800000e0605 */
[----:B------:R-:W-:Y:S01]  /*3360*/  IMAD.WIDE.U32 R4, R7, R26, RZ ;  /* 0x0000001a07047225 */ /* 0x000fe200078e00ff */
[----:B------:R-:W-:-:S03]  /*3370*/  IADD3.X R9, PT, PT, RZ, RZ, R6, P2, P1 ;  /* 0x000000ffff097210 */ /* 0x000fc600017e2406 */
[----:B------:R-:W-:Y:S01]  /*3380*/  IMAD R5, R7, UR4, R5 ;  /* 0x0000000407057c24 */ /* 0x000fe2000f8e0205 */
[----:B------:R-:W-:-:S03]  /*3390*/  IADD3 R11, P0, PT, RZ, -R4, RZ ;  /* 0x80000004ff0b7210 */ /* 0x000fc60007f1e0ff */
[----:B------:R-:W-:Y:S02]  /*33a0*/  IMAD R5, R9, R26, R5 ;  /* 0x0000001a09057224 */ /* 0x000fe400078e0205 */
[----:B------:R-:W-:-:S04]  /*33b0*/  IMAD.HI.U32 R6, R7, R11, RZ ;  /* 0x0000000b07067227 */ /* 0x000fc800078e00ff */
[----:B------:R-:W-:Y:S02]  /*33c0*/  IMAD.X R4, RZ, RZ, ~R5, P0 ;  /* 0x000000ffff047224 */ /* 0x000fe400000e0e05 */
[----:B------:R-:W-:Y:S02]  /*33d0*/  IMAD.MOV.U32 R5, RZ, RZ, RZ ;  /* 0x000000ffff057224 */ /* 0x000fe400078e00ff */
        /* <DEDUP_REMOVED lines=17> */
[----:B------:R-:W-:-:S03]  /*34f0*/  IMAD R5, R7, UR4, R5 ;  /* 0x0000000407057c24 */ /* 0x000fc6000f8e0205 */
[-C--:B------:R-:W-:Y:S01]  /*3500*/  ISETP.GE.U32.AND P0, PT, R11, R26.reuse, PT ;  /* 0x0000001a0b00720c */ /* 0x080fe20003f06070 */
[----:B------:R-:W-:-:S04]  /*3510*/  IMAD R2, R9, R26, R5 ;  /* 0x0000001a09027224 */ /* 0x000fc800078e0205 */
[----:B------:R-:W-:Y:S01]  /*3520*/  IMAD.X R6, R3, 0x1, ~R2, P1 ;  /* 0x0000000103067824 */ /* 0x000fe200008e0e02 */
[----:B------:R-:W-:Y:S02]  /*3530*/  IADD3 R2, P1, PT, R7, 0x1, RZ ;  /* 0x0000000107027810 */ /* 0x000fe40007f3e0ff */
[-C--:B------:R-:W-:Y:S02]  /*3540*/  IADD3 R3, P2, PT, -R26, R11.reuse, RZ ;  /* 0x0000000b1a037210 */ /* 0x080fe40007f5e1ff */
[C---:B------:R-:W-:Y:S01]  /*3550*/  ISETP.GE.U32.AND.EX P0, PT, R6.reuse, UR4, PT, P0 ;  /* 0x0000000406007c0c */ /* 0x040fe2000bf06100 */
[----:B------:R-:W-:Y:S01]  /*3560*/  IMAD.X R4, RZ, RZ, R9, P1 ;  /* 0x000000ffff047224 */ /* 0x000fe200008e0609 */
[----:B------:R-:W-:Y:S02]  /*3570*/  IADD3.X R5, PT, PT, R6, ~UR4, RZ, P2, !PT ;  /* 0x8000000406057c10 */ /* 0x000fe400097fe4ff */
[----:B------:R-:W-:Y:S02]  /*3580*/  SEL R3, R3, R11, P0 ;  /* 0x0000000b03037207 */ /* 0x000fe40000000000 */
[----:B------:R-:W-:-:S02]  /*3590*/  SEL R7, R2, R7, P0 ;  /* 0x0000000702077207 */ /* 0x000fc40000000000 */
[----:B------:R-:W-:Y:S02]  /*35a0*/  SEL R5, R5, R6, P0 ;  /* 0x0000000605057207 */ /* 0x000fe40000000000 */
[----:B------:R-:W-:Y:S02]  /*35b0*/  SEL R2, R4, R9, P0 ;  /* 0x0000000904027207 */ /* 0x000fe40000000000 */
[----:B------:R-:W-:Y:S01]  /*35c0*/  ISETP.GE.U32.AND P0, PT, R3, R26, PT ;  /* 0x0000001a0300720c */ /* 0x000fe20003f06070 */
[----:B------:R-:W-:Y:S01]  /*35d0*/  IMAD.MOV.U32 R3, RZ, RZ, 0x0 ;  /* 0x00000000ff037424 */ /* 0x000fe200078e00ff */
[----:B------:R-:W-:Y:S02]  /*35e0*/  IADD3 R4, P2, PT, R7, 0x1, RZ ;  /* 0x0000000107047810 */ /* 0x000fe40007f5e0ff */
[----:B------:R-:W-:Y:S02]  /*35f0*/  ISETP.GE.U32.AND.EX P0, PT, R5, UR4, PT, P0 ;  /* 0x0000000405007c0c */ /* 0x000fe4000bf06100 */
[----:B------:R-:W-:Y:S01]  /*3600*/  ISETP.NE.U32.AND P1, PT, R26, RZ, PT ;  /* 0x000000ff1a00720c */ /* 0x000fe20003f25070 */
[----:B------:R-:W-:Y:S01]  /*3610*/  IMAD.X R5, RZ, RZ, R2, P2 ;  /* 0x000000ffff057224 */ /* 0x000fe200010e0602 */
[----:B------:R-:W-:-:S02]  /*3620*/  SEL R4, R4, R7, P0 ;  /* 0x0000000704047207 */ /* 0x000fc40000000000 */
[----:B------:R-:W-:Y:S02]  /*3630*/  ISETP.NE.AND.EX P1, PT, RZ, UR4, PT, P1 ;  /* 0x00000004ff007c0c */ /* 0x000fe4000bf25310 */
[----:B------:R-:W-:Y:S01]  /*3640*/  SEL R5, R5, R2, P0 ;  /* 0x0000000205057207 */ /* 0x000fe20000000000 */
[----:B------:R-:W-:Y:S01]  /*3650*/  IMAD.MOV.U32 R2, RZ, RZ, R0 ;  /* 0x000000ffff027224 */ /* 0x000fe200078e0000 */
[----:B------:R-:W-:Y:S02]  /*3660*/  SEL R4, R4, 0xffffffff, P1 ;  /* 0xffffffff04047807 */ /* 0x000fe40000800000 */
[----:B------:R-:W-:Y:S01]  /*3670*/  SEL R5, R5, 0xffffffff, P1 ;  /* 0xffffffff05057807 */ /* 0x000fe20000800000 */
[----:B------:R-:W-:Y:S06]  /*3680*/  RET.REL.NODEC R2 `(_ZN2at6native39_GLOBAL__N__cee6930f_7_Loss_cu_5b0651e138nll_loss_forward_no_reduce_cuda_kernelIN3c108BFloat16ElEEvlNS_27GenericPackedTensorAccessorIT_Lm2ENS_16DefaultPtrTraitsElEEPKT0_PS6_PKS6_ll) ;  /* 0xffffffc8025c7950 */ /* 0x000fec0003c3ffff */
.L_x_928:
        /* <DEDUP_REMOVED lines=15> */
.L_x_11215:


//--------------------- .text._ZN2at6native39_GLOBAL__N__cee6930f_7_Loss_cu_5b0651e138nll_loss_forward_no_reduce_cuda_kernelIN3c108BFloat16EhEEvlNS_27GenericPackedTensorAccessorIT_Lm2ENS_16DefaultPtrTraitsElEEPKT0_PS6_PKS6_ll --------------------------
	.section	.text._ZN2at6native39_GLOBAL__N__cee6930f_7_Loss_cu_5b0651e138nll_loss_forward_no_reduce_cuda_kernelIN3c108BFloat16EhEEvlNS_27GenericPackedTensorAccessorIT_Lm2ENS_16DefaultPtrTraitsElEEPKT0_PS6_PKS6_ll,"ax",@progbits
	.align	128
.text._ZN2at6native39_GLOBAL__N__cee6930f_7_Loss_cu_5b0651e138nll_loss_forward_no_reduce_cuda_kernelIN3c108BFloat16EhEEvlNS_27GenericPackedTensorAccessorIT_Lm2ENS_16DefaultPtrTraitsElEEPKT0_PS6_PKS6_ll:
        .type           _ZN2at6native39_GLOBAL__N__cee6930f_7_Loss_cu_5b0651e138nll_loss_forward_no_reduce_cuda_kernelIN3c108BFloat16EhEEvlNS_27GenericPackedTensorAccessorIT_Lm2ENS_16DefaultPtrTraitsElEEPKT0_PS6_PKS6_ll,@function
        .size           _ZN2at6native39_GLOBAL__N__cee6930f_7_Loss_cu_5b0651e138nll_loss_forward_no_reduce_cuda_kernelIN3c108BFloat16EhEEvlNS_27GenericPackedTensorAccessorIT_Lm2ENS_16DefaultPtrTraitsElEEPKT0_PS6_PKS6_ll,(.L_x_11217 - _ZN2at6native39_GLOBAL__N__cee6930f_7_Loss_cu_5b0651e138nll_loss_forward_no_reduce_cuda_kernelIN3c108BFloat16EhEEvlNS_27GenericPackedTensorAccessorIT_Lm2ENS_16DefaultPtrTraitsElEEPKT0_PS6_PKS6_ll)
        .other          _ZN2at6native39_GLOBAL__N__cee6930f_7_Loss_cu_5b0651e138nll_loss_forward_no_reduce_cuda_kernelIN3c108BFloat16EhEEvlNS_27GenericPackedTensorAccessorIT_Lm2ENS_16DefaultPtrTraitsElEEPKT0_PS6_PKS6_ll,@"STO_CUDA_ENTRY STV_DEFAULT"
_ZN2at6native39_GLOBAL__N__cee6930f_7_Loss_cu_5b0651e138nll_loss_forward_no_reduce_cuda_kernelIN3c108BFloat16EhEEvlNS_27GenericPackedTensorAccessorIT_Lm2ENS_16DefaultPtrTraitsElEEPKT0_PS6_PKS6_ll:
        /* <DEDUP_REMOVED lines=48> */
[----:B------:R-:W-:Y:S01]  /*0300*/  ISETP.GE.U32.AND P1, PT, R3, R24, PT ;  /* 0x000000180300720c */ /* 0x000fe20003f26070 */
[----:B------:R-:W-:-:S12]  /*0310*/  IMAD.MOV.U32 R3, RZ, RZ, RZ ;  /* 0x000000ffff037224 */ /* 0x000fd800078e00ff */
[----:B------:R-:W-:Y:S01]  /*0320*/  @P1 VIADD R2, R2, 0x1 ;  /* 0x0000000102021836 */ /* 0x000fe20000000000 */
[----:B------:R-:W-:Y:S01]  /*0330*/  @!P2 LOP3.LUT R2, RZ, R24, RZ, 0x33, !PT ;  /* 0x00000018ff02a212 */ /* 0x000fe200078e33ff */
[----:B------:R-:W-:Y:S06]  /*0340*/  BRA `(.L_x_932) ;  /* 0x0000000000147947 */ /* 0x000fec0003800000 */
.L_x_931:
[----:B------:R-:W-:Y:S01]  /*0350*/  IMAD.MOV.U32 R2, RZ, RZ, R4 ;  /* 0x000000ffff027224 */ /* 0x000fe200078e0004 */
[----:B------:R-:W-:-:S07]  /*0360*/  MOV R0, 0x380 ;  /* 0x0000038000007802 */ /* 0x000fce0000000f00 */
[----:B------:R-:W-:Y:S05]  /*0370*/  CALL.REL.NOINC `($__internal_15_$__cuda_sm20_div_u64) ;  /* 0x0000002800f47944 */ /* 0x000fea0003c00000 */
[----:B------:R-:W-:Y:S02]  /*0380*/  IMAD.MOV.U32 R2, RZ, RZ, R4 ;  /* 0x000000ffff027224 */ /* 0x000fe400078e0004 */
[----:B------:R-:W-:-:S07]  /*0390*/  IMAD.MOV.U32 R3, RZ, RZ, R5 ;  /* 0x000000ffff037224 */ /* 0x000fce00078e0005 */
.L_x_932:
[----:B------:R-:W-:Y:S05]  /*03a0*/  BSYNC.RECONVERGENT B0 ;  /* 0x0000000000007941 */ /* 0x000fea0003800200 */
.L_x_930:
        /* <DEDUP_REMOVED lines=16> */
[----:B------:R-:W-:-:S02]  /*04b0*/  IMAD.U32 R17, RZ, RZ, UR9 ;  /* 0x00000009ff117e24 */ /* 0x000fc4000f8e00ff */
[----:B--2---:R-:W-:Y:S01]  /*04c0*/  IMAD.U32 R35, RZ, RZ, UR6 ;  /* 0x00000006ff237e24 */ /* 0x004fe2000f8e00ff */
[----:B------:R-:W2:Y:S01]  /*04d0*/  LDCU.64 UR40, c[0x0][0x3c8] ;  /* 0x00007900ff2877ac */ /* 0x000ea20008000a00 */
[----:B------:R-:W-:Y:S01]  /*04e0*/  IMAD.U32 R34, RZ, RZ, UR7 ;  /* 0x00000007ff227e24 */ /* 0x000fe2000f8e00ff */
        /* <DEDUP_REMOVED lines=8> */
[----:B--234-:R-:W-:Y:S05]  /*0570*/  @!P0 BRA `(.L_x_934) ;  /* 0x0000000400108947 */ /* 0x01cfea0003800000 */
[----:B------:R-:W-:Y:S02]  /*0580*/  VIADD R19, R29, 0x1 ;  /* 0x000000011d137836 */ /* 0x000fe40000000000 */
[----:B------:R-:W-:Y:S02]  /*0590*/  IMAD.MOV.U32 R26, RZ, RZ, RZ ;  /* 0x000000ffff1a7224 */ /* 0x000fe400078e00ff */
[----:B------:R-:W-:Y:S01]  /*05a0*/  IMAD.MOV.U32 R27, RZ, RZ, R25 ;  /* 0x000000ffff1b7224 */ /* 0x000fe200078e0019 */
[----:B------:R-:W-:Y:S01]  /*05b0*/  LOP3.LUT R19, R19, 0x3, RZ, 0xc0, !PT ;  /* 0x0000000313137812 */ /* 0x000fe200078ec0ff */
[----:B------:R-:W-:-:S07]  /*05c0*/  IMAD.MOV.U32 R22, RZ, RZ, RZ ;  /* 0x000000ffff167224 */ /* 0x000fce00078e00ff */
.L_x_940:
[----:B------:R-:W-:Y:S02]  /*05d0*/  R2UR UR5, R18 ;  /* 0x00000000120572ca */ /* 0x000fe400000e0000 */
[----:B------:R-:W-:Y:S02]  /*05e0*/  R2UR UR4, R17 ;  /* 0x00000000110472ca */ /* 0x000fe400000e0000 */
[----:B------:R-:W-:-:S09]  /*05f0*/  SHF.R.S32.HI R16, RZ, 0x1f, R27 ;  /* 0x0000001fff107819 */ /* 0x000fd2000001141b */
[----:B------:R-:W-:-:S04]  /*0600*/  IADD3 R2, P0, PT, R27, UR5, RZ ;  /* 0x000000051b027c10 */ /* 0x000fc8000ff1e0ff */
[----:B------:R-:W-:-:S05]  /*0610*/  IADD3.X R3, PT, PT, R16, UR4, RZ, P0, !PT ;  /* 0x0000000410037c10 */ /* 0x000fca00087fe4ff */
[----:B------:R-:W2:Y:S01]  /*0620*/  LDG.E.U8 R2, desc[UR36][R2.64] ;  /* 0x0000002402027981 */ /* 0x000ea2000c1e1100 */
[----:B------:R-:W-:Y:S01]  /*0630*/  BSSY.RECONVERGENT B7, `(.L_x_935) ;  /* 0x0000029000077945 */ /* 0x000fe20003800200 */
[----:B--2---:R-:W-:-:S04]  /*0640*/  ISETP.NE.U32.AND P0, PT, R2, UR58, PT ;  /* 0x0000003a02007c0c */ /* 0x004fc8000bf05070 */
[----:B------:R-:W-:-:S13]  /*0650*/  ISETP.NE.AND.EX P0, PT, RZ, UR59, PT, P0 ;  /* 0x0000003bff007c0c */ /* 0x000fda000bf05300 */
[----:B------:R-:W-:Y:S05]  /*0660*/  @!P0 BRA `(.L_x_936) ;  /* 0x0000000000908947 */ /* 0x000fea0003800000 */
[----:B-1----:R-:W-:Y:S01]  /*0670*/  ISETP.GE.U32.AND P0, PT, R2, UR42, PT ;  /* 0x0000002a02007c0c */ /* 0x002fe2000bf06070 */
        /* <DEDUP_REMOVED lines=19> */
.L_x_938:
[----:B0-----:R-:W-:Y:S05]  /*07b0*/  BSYNC.RECONVERGENT B6 ;  /* 0x0000000000067941 */ /* 0x001fea0003800200 */
.L_x_937:
[----:B------:R-:W-:Y:S01]  /*07c0*/  IMAD R16, R16, UR44, RZ ;  /* 0x0000002c10107c24 */ /* 0x000fe2000f8e02ff */
[----:B------:R-:W-:Y:S01]  /*07d0*/  R2UR UR5, R30 ;  /* 0x000000001e0572ca */ /* 0x000fe200000e0000 */
[----:B------:R-:W-:Y:S01]  /*07e0*/  IMAD.WIDE.U32 R4, R27, UR44, RZ ;  /* 0x0000002c1b047c25 */ /* 0x000fe2000f8e00ff */
[----:B------:R-:W-:-:S03]  /*07f0*/  R2UR UR4, R31 ;  /* 0x000000001f0472ca */ /* 0x000fc600000e0000 */
[----:B------:R-:W-:-:S04]  /*0800*/  IMAD R3, R27, UR45, R16 ;  /* 0x0000002d1b037c24 */ /* 0x000fc8000f8e0210 */
[----:B------:R-:W-:Y:S02]  /*0810*/  IMAD.IADD R5, R5, 0x1, R3 ;  /* 0x0000000105057824 */ /* 0x000fe400078e0203 */
[----:B------:R-:W-:-:S04]  /*0820*/  IMAD.WIDE.U32 R4, R2, UR46, R4 ;  /* 0x0000002e02047c25 */ /* 0x000fc8000f8e0004 */
[----:B------:R-:W-:Y:S01]  /*0830*/  IMAD R3, R2, UR47, R5 ;  /* 0x0000002f02037c24 */ /* 0x000fe2000f8e0205 */
[----:B------:R-:W-:-:S04]  /*0840*/  LEA R2, P0, R4, UR5, 0x1 ;  /* 0x0000000504027c11 */ /* 0x000fc8000f8008ff */
[----:B------:R-:W-:-:S05]  /*0850*/  LEA.HI.X R3, R4, UR4, R3, 0x1, P0 ;  /* 0x0000000404037c11 */ /* 0x000fca00080f0c03 */
[----:B------:R-:W2:Y:S02]  /*0860*/  LDG.E.U16 R2, desc[UR36][R2.64] ;  /* 0x0000002402027981 */ /* 0x000ea4000c1e1500 */
[----:B--2---:R-:W-:-:S04]  /*0870*/  IMAD.U32 R0, R2, 0x10000, RZ ;  /* 0x0001000002007824 */ /* 0x004fc800078e00ff */
[----:B------:R-:W-:-:S05]  /*0880*/  FADD.FTZ R0, -R0, -RZ ;  /* 0x800000ff00007221 */ /* 0x000fca0000010100 */
[----:B------:R-:W-:Y:S01]  /*0890*/  F2FP.BF16.F32.PACK_AB R0, RZ, R0 ;  /* 0x00000000ff00723e */ /* 0x000fe200000010ff */
[----:B------:R-:W-:Y:S06]  /*08a0*/  BRA `(.L_x_939) ;  /* 0x0000000000047947 */ /* 0x000fec0003800000 */
.L_x_936:
[----:B------:R-:W-:-:S07]  /*08b0*/  PRMT R0, RZ, 0x7610, R0 ;  /* 0x00007610ff007816 */ /* 0x000fce0000000000 */
.L_x_939:
[----:B01----:R-:W-:Y:S05]  /*08c0*/  BSYNC.RECONVERGENT B7 ;  /* 0x0000000000077941 */ /* 0x003fea0003800200 */
.L_x_935:
        /* <DEDUP_REMOVED lines=14> */
[----:B--2---:R-:W-:Y:S05]  /*09b0*/  @P0 BRA `(.L_x_940) ;  /* 0xfffffffc00040947 */ /* 0x004fea000383ffff */
.L_x_934:
[----:B01----:R-:W-:Y:S05]  /*09c0*/  BSYNC.RECONVERGENT B8 ;  /* 0x0000000000087941 */ /* 0x003fea0003800200 */
.L_x_933:
[----:B------:R-:W-:-:S04]  /*09d0*/  ISETP.GE.U32.AND P0, PT, R29, 0x3, PT ;  /* 0x000000031d00780c */ /* 0x000fc80003f06070 */
[----:B------:R-:W-:-:S13]  /*09e0*/  ISETP.GE.U32.AND.EX P0, PT, R28, RZ, PT, P0 ;  /* 0x000000ff1c00720c */ /* 0x000fda0003f06100 */
[----:B------:R-:W-:Y:S05]  /*09f0*/  @!P0 EXIT ;  /* 0x000000000000894d */ /* 0x000fea0003800000 */
[----:B------:R-:W-:Y:S01]  /*0a00*/  BSSY.RECONVERGENT B8, `(.L_x_941) ;  /* 0x00000ce000087945 */ /* 0x000fe20003800200 */
.L_x_962:
        /* <DEDUP_REMOVED lines=30> */
.L_x_945:
[----:B------:R-:W-:Y:S05]  /*0bf0*/  BSYNC.RECONVERGENT B6 ;  /* 0x0000000000067941 */ /* 0x000fea0003800200 */
.L_x_944:
[----:B------:R-:W-:Y:S02]  /*0c00*/  IMAD R0, R19, UR48, RZ ;  /* 0x0000003013007c24 */ /* 0x000fe4000f8e02ff */
[----:B------:R-:W-:-:S04]  /*0c10*/  IMAD.WIDE.U32 R2, R25, UR48, RZ ;  /* 0x0000003019027c25 */ /* 0x000fc8000f8e00ff */
        /* <DEDUP_REMOVED lines=11> */
.L_x_943:
[----:B------:R-:W-:-:S07]  /*0cd0*/  PRMT R0, RZ, 0x7610, R0 ;  /* 0x00007610ff007816 */ /* 0x000fce0000000000 */
.L_x_946:
[----:B------:R-:W-:Y:S05]  /*0ce0*/  BSYNC.RECONVERGENT B7 ;  /* 0x0000000000077941 */ /* 0x000fea0003800200 */
.L_x_942:
[----:B------:R-:W-:Y:S02]  /*0cf0*/  SHF.R.S64 R2, RZ, 0x1f, R25 ;  /* 0x0000001fff027819 */ /* 0x000fe40000001019 */
[----:B------:R-:W-:Y:S02]  /*0d00*/  IADD3 R19, P1, PT, R24, R25, RZ ;  /* 0x0000001918137210 */ /* 0x000fe40007f3e0ff */
[----:B------:R-:W-:Y:S02]  /*0d10*/  IADD3 R2, P0, PT, R2, UR54, RZ ;  /* 0x0000003602027c10 */ /* 0x000fe4000ff1e0ff */
[----:B------:R-:W-:Y:S02]  /*0d20*/  SHF.R.S32.HI R16, RZ, 0x1f, R19 ;  /* 0x0000001fff107819 */ /* 0x000fe40000011413 */
[----:B------:R-:W-:Y:S02]  /*0d30*/  IADD3 R4, P2, PT, R19, UR52, RZ ;  /* 0x0000003413047c10 */ /* 0x000fe4000ff5e0ff */
[----:B------:R-:W-:-:S02]  /*0d40*/  LEA.HI.X.SX32 R3, R25, UR55, 0x1, P0 ;  /* 0x0000003719037c11 */ /* 0x000fc400080f0eff */
[----:B------:R-:W-:-:S03]  /*0d50*/  IADD3.X R5, PT, PT, R16, UR53, RZ, P2, !PT ;  /* 0x0000003510057c10 */ /* 0x000fc600097fe4ff */
[----:B------:R0:W-:Y:S04]  /*0d60*/  STG.E.U16 desc[UR36][R2.64], R0 ;  /* 0x0000000002007986 */ /* 0x0001e8000c101524 */
[----:B------:R-:W2:Y:S01]  /*0d70*/  LDG.E.U8 R25, desc[UR36][R4.64] ;  /* 0x0000002404197981 */ /* 0x000ea2000c1e1100 */
[----:B------:R-:W-:Y:S01]  /*0d80*/  BSSY.RECONVERGENT B7, `(.L_x_947) ;  /* 0x0000028000077945 */ /* 0x000fe20003800200 */
[----:B------:R-:W-:Y:S01]  /*0d90*/  IMAD.X R22, RZ, RZ, R23, P1 ;  /* 0x000000ffff167224 */ /* 0x000fe200008e0617 */
        /* <DEDUP_REMOVED lines=23> */
.L_x_950:
[----:B------:R-:W-:Y:S05]  /*0f10*/  BSYNC.RECONVERGENT B6 ;  /* 0x0000000000067941 */ /* 0x000fea0003800200 */
.L_x_949:
        /* <DEDUP_REMOVED lines=13> */
.L_x_948:
[----:B------:R-:W-:-:S07]  /*0ff0*/  PRMT R0, RZ, 0x7610, R0 ;  /* 0x00007610ff007816 */ /* 0x000fce0000000000 */
.L_x_951:
[----:B------:R-:W-:Y:S05]  /*1000*/  BSYNC.RECONVERGENT B7 ;  /* 0x0000000000077941 */ /* 0x000fea0003800200 */
.L_x_947:
        /* <DEDUP_REMOVED lines=20> */
[----:B------:R-:W-:Y:S02]  /*1150*/  HFMA2 R8, -RZ, RZ, 0, 1.07288360595703125e-05 ;  /* 0x000000b4ff087431 */ /* 0x000fe400000001ff */
        /* <DEDUP_REMOVED lines=13> */
.L_x_955:
[----:B------:R-:W-:Y:S05]  /*1230*/  BSYNC.RECONVERGENT B6 ;  /* 0x0000000000067941 */ /* 0x000fea0003800200 */
.L_x_954:
        /* <DEDUP_REMOVED lines=13> */
.L_x_953:
[----:B------:R-:W-:-:S07]  /*1310*/  PRMT R0, RZ, 0x7610, R0 ;  /* 0x00007610ff007816 */ /* 0x000fce0000000000 */
.L_x_956:
[----:B------:R-:W-:Y:S05]  /*1320*/  BSYNC.RECONVERGENT B7 ;  /* 0x0000000000077941 */ /* 0x000fea0003800200 */
.L_x_952:
        /* <DEDUP_REMOVED lines=34> */
.L_x_960:
[----:B------:R-:W-:Y:S05]  /*1550*/  BSYNC.RECONVERGENT B6 ;  /* 0x0000000000067941 */ /* 0x000fea0003800200 */
.L_x_959:
        /* <DEDUP_REMOVED lines=13> */
.L_x_958:
[----:B------:R-:W-:-:S07]  /*1630*/  PRMT R0, RZ, 0x7610, R0 ;  /* 0x00007610ff007816 */ /* 0x000fce0000000000 */
.L_x_961:
[----:B------:R-:W-:Y:S05]  /*1640*/  BSYNC.RECONVERGENT B7 ;  /* 0x0000000000077941 */ /* 0x000fea0003800200 */
.L_x_957:
        /* <DEDUP_REMOVED lines=10> */
.L_x_941:
[----:B------:R-:W-:Y:S05]  /*16f0*/  EXIT ;  /* 0x000000000000794d */ /* 0x000fea0003800000 */
.L_x_929:
        /* <DEDUP_REMOVED lines=19> */
[----:B0-----:R-:W-:-:S06]  /*1830*/  VIADD R5, R4, 0xffffffe ;  /* 0x0ffffffe04057836 */ /* 0x001fcc0000000000 */
[----:B------:R-:W0:Y:S02]  /*1840*/  F2I.FTZ.U32.TRUNC.NTZ R3, R5 ;  /* 0x0000000500037305 */ /* 0x000e24000021f000 */
[----:B0-----:R-:W-:-:S04]  /*1850*/  IMAD R7, R7, R3, RZ ;  /* 0x0000000307077224 */ /* 0x001fc800078e02ff */
        /* <DEDUP_REMOVED lines=12> */
.L_x_964:
[----:B------:R-:W-:Y:S01]  /*1920*/  IMAD.MOV.U32 R2, RZ, RZ, R0 ;  /* 0x000000ffff027224 */ /* 0x000fe200078e0000 */
[----:B------:R-:W-:-:S07]  /*1930*/  MOV R0, 0x1950 ;  /* 0x0000195000007802 */ /* 0x000fce0000000f00 */
[----:B------:R-:W-:Y:S05]  /*1940*/  CALL.REL.NOINC `($__internal_15_$__cuda_sm20_div_u64) ;  /* 0x0000001400807944 */ /* 0x000fea0003c00000 */
[----:B------:R-:W-:Y:S01]  /*1950*/  MOV R2, R4 ;  /* 0x0000000400027202 */ /* 0x000fe20000000f00 */
[----:B------:R-:W-:-:S07]  /*1960*/  IMAD.MOV.U32 R3, RZ, RZ, R5 ;  /* 0x000000ffff037224 */ /* 0x000fce00078e0005 */
.L_x_965:
[----:B------:R-:W-:Y:S05]  /*1970*/  BSYNC.RECONVERGENT B0 ;  /* 0x0000000000007941 */ /* 0x000fea0003800200 */
.L_x_963:
        /* <DEDUP_REMOVED lines=22> */
[----:B0-----:R-:W-:-:S02]  /*1ae0*/  IMAD.U32 R28, RZ, RZ, UR4 ;  /* 0x00000004ff1c7e24 */ /* 0x001fc4000f8e00ff */
[----:B------:R-:W-:Y:S01]  /*1af0*/  IMAD.U32 R29, RZ, RZ, UR5 ;  /* 0x00000005ff1d7e24 */ /* 0x000fe2000f8e00ff */
[----:B------:R-:W0:Y:S01]  /*1b00*/  LDCU.64 UR4, c[0x0][0x3b8] ;  /* 0x00007700ff0477ac */ /* 0x000e220008000a00 */
[----:B------:R-:W1:Y:S01]  /*1b10*/  LDCU.64 UR62, c[0x0][0x3b8] ;  /* 0x00007700ff3e77ac */ /* 0x000e620008000a00 */
[----:B------:R-:W1:Y:S01]  /*1b20*/  LDCU.128 UR44, c[0x0][0x3a0] ;  /* 0x00007400ff2c77ac */ /* 0x000e620008000c00 */
[----:B------:R-:W1:Y:S01]  /*1b30*/  LDCU.128 UR48, c[0x0][0x3a0] ;  /* 0x00007400ff3077ac */ /* 0x000e620008000c00 */
[----:B------:R-:W1:Y:S01]  /*1b40*/  LDCU.128 UR52, c[0x0][0x3b0] ;  /* 0x00007600ff3477ac */ /* 0x000e620008000c00 */
[----:B0-----:R-:W-:Y:S02]  /*1b50*/  IMAD.U32 R32, RZ, RZ, UR4 ;  /* 0x00000004ff207e24 */ /* 0x001fe4000f8e00ff */
[----:B------:R-:W-:Y:S01]  /*1b60*/  IMAD.U32 R33, RZ, RZ, UR5 ;  /* 0x00000005ff217e24 */ /* 0x000fe2000f8e00ff */
[----:B--234-:R-:W-:Y:S06]  /*1b70*/  @!P0 BRA `(.L_x_967) ;  /* 0x0000000400348947 */ /* 0x01cfec0003800000 */
[----:B------:R-:W-:Y:S02]  /*1b80*/  VIADD R2, R22, 0x1 ;  /* 0x0000000116027836 */ /* 0x000fe40000000000 */
[----:B------:R-:W-:Y:S02]  /*1b90*/  HFMA2 R18, -RZ, RZ, 0, 0 ;  /* 0x00000000ff127431 */ /* 0x000fe400000001ff */
[----:B------:R-:W-:Y:S02]  /*1ba0*/  IMAD.MOV.U32 R17, RZ, RZ, R25 ;  /* 0x000000ffff117224 */ /* 0x000fe400078e0019 */
[----:B------:R-:W-:Y:S01]  /*1bb0*/  IMAD.MOV.U32 R16, RZ, RZ, RZ ;  /* 0x000000ffff107224 */ /* 0x000fe200078e00ff */
[----:B------:R-:W-:-:S07]  /*1bc0*/  LOP3.LUT R2, R2, 0x3, RZ, 0xc0, !PT ;  /* 0x0000000302027812 */ /* 0x000fce00078ec0ff */
.L_x_973:
        /* <DEDUP_REMOVED lines=30> */
.L_x_971:
[----:B------:R-:W-:Y:S05]  /*1db0*/  BSYNC.RECONVERGENT B6 ;  /* 0x0000000000067941 */ /* 0x000fea0003800200 */
.L_x_970:
[----:B------:R-:W-:Y:S01]  /*1dc0*/  R2UR UR7, R28 ;  /* 0x000000001c0772ca */ /* 0x000fe200000e0000 */
[----:B------:R-:W-:Y:S01]  /*1dd0*/  IMAD R26, R26, UR44, RZ ;  /* 0x0000002c1a1a7c24 */ /* 0x000fe2000f8e02ff */
[----:B------:R-:W-:Y:S01]  /*1de0*/  R2UR UR6, R29 ;  /* 0x000000001d0672ca */ /* 0x000fe200000e0000 */
[----:B------:R-:W-:Y:S01]  /*1df0*/  IMAD.WIDE.U32 R6, R17, UR44, RZ ;  /* 0x0000002c11067c25 */ /* 0x000fe2000f8e00ff */
[----:B------:R-:W-:Y:S02]  /*1e00*/  R2UR UR5, R30 ;  /* 0x000000001e0572ca */ /* 0x000fe400000e0000 */
[----:B------:R-:W-:Y:S01]  /*1e10*/  R2UR UR4, R31 ;  /* 0x000000001f0472ca */ /* 0x000fe200000e0000 */
[----:B------:R-:W-:-:S06]  /*1e20*/  IMAD R3, R17, UR45, R26 ;  /* 0x0000002d11037c24 */ /* 0x000fcc000f8e021a */
[----:B------:R-:W-:-:S05]  /*1e30*/  LEA R4, P0, R27, UR7, 0x1 ;  /* 0x000000071b047c11 */ /* 0x000fca000f8008ff */
[----:B------:R-:W-:-:S05]  /*1e40*/  IMAD.X R5, RZ, RZ, UR6, P0 ;  /* 0x00000006ff057e24 */ /* 0x000fca00080e06ff */
[----:B------:R-:W2:Y:S01]  /*1e50*/  LDG.E.U16 R4, desc[UR36][R4.64] ;  /* 0x0000002404047981 */ /* 0x000ea2000c1e1500 */
[----:B------:R-:W-:Y:S02]  /*1e60*/  IMAD.IADD R7, R7, 0x1, R3 ;  /* 0x0000000107077824 */ /* 0x000fe400078e0203 */
[----:B------:R-:W-:-:S04]  /*1e70*/  IMAD.WIDE.U32 R6, R27, UR46, R6 ;  /* 0x0000002e1b067c25 */ /* 0x000fc8000f8e0006 */
[----:B------:R-:W-:Y:S01]  /*1e80*/  IMAD R27, R27, UR47, R7 ;  /* 0x0000002f1b1b7c24 */ /* 0x000fe2000f8e0207 */
[----:B------:R-:W-:-:S04]  /*1e90*/  LEA R8, P0, R6, UR5, 0x1 ;  /* 0x0000000506087c11 */ /* 0x000fc8000f8008ff */
[----:B------:R-:W-:-:S05]  /*1ea0*/  LEA.HI.X R9, R6, UR4, R27, 0x1, P0 ;  /* 0x0000000406097c11 */ /* 0x000fca00080f0c1b */
[----:B------:R-:W3:Y:S01]  /*1eb0*/  LDG.E.U16 R8, desc[UR36][R8.64] ;  /* 0x0000002408087981 */ /* 0x000ee2000c1e1500 */
[----:B--2---:R-:W-:-:S05]  /*1ec0*/  SHF.L.U32 R0, R4, 0x10, RZ ;  /* 0x0000001004007819 */ /* 0x004fca00000006ff */
[----:B------:R-:W-:-:S06]  /*1ed0*/  FADD.FTZ R0, -R0, -RZ ;  /* 0x800000ff00007221 */ /* 0x000fcc0000010100 */
[----:B------:R-:W0:Y:S01]  /*1ee0*/  F2F.BF16.F32 R0, R0 ;  /* 0x0000000000007304 */ /* 0x000e220000202000 */
[----:B---3--:R-:W-:Y:S02]  /*1ef0*/  IMAD.U32 R4, R8, 0x10000, RZ ;  /* 0x0001000008047824 */ /* 0x008fe400078e00ff */
[----:B0-----:R-:W-:-:S04]  /*1f00*/  IMAD.U32 R3, R0, 0x10000, RZ ;  /* 0x0001000000037824 */ /* 0x001fc800078e00ff */
[----:B------:R-:W-:-:S05]  /*1f10*/  FMUL.FTZ R3, R3, R4 ;  /* 0x0000000403037220 */ /* 0x000fca0000410000 */
[----:B------:R-:W-:Y:S01]  /*1f20*/  F2FP.BF16.F32.PACK_AB R3, RZ, R3 ;  /* 0x00000003ff03723e */ /* 0x000fe200000010ff */
[----:B------:R-:W-:Y:S06]  /*1f30*/  BRA `(.L_x_972) ;  /* 0x0000000000047947 */ /* 0x000fec0003800000 */
.L_x_969:
[----:B------:R-:W-:-:S07]  /*1f40*/  PRMT R3, RZ, 0x7610, R3 ;  /* 0x00007610ff037816 */ /* 0x000fce0000000003 */
.L_x_972:
[----:B-1----:R-:W-:Y:S05]  /*1f50*/  BSYNC.RECONVERGENT B7 ;  /* 0x0000000000077941 */ /* 0x002fea0003800200 */
.L_x_968:
        /* <DEDUP_REMOVED lines=15> */
.L_x_967:
[----:B-1----:R-:W-:Y:S05]  /*2050*/  BSYNC.RECONVERGENT B8 ;  /* 0x0000000000087941 */ /* 0x002fea0003800200 */
.L_x_966:
[----:B------:R-:W-:-:S04]  /*2060*/  ISETP.GE.U32.AND P0, PT, R22, 0x3, PT ;  /* 0x000000031600780c */ /* 0x000fc80003f06070 */
[----:B------:R-:W-:-:S13]  /*2070*/  ISETP.GE.U32.AND.EX P0, PT, R19, RZ, PT, P0 ;  /* 0x000000ff1300720c */ /* 0x000fda0003f06100 */
[----:B------:R-:W-:Y:S05]  /*2080*/  @!P0 EXIT ;  /* 0x000000000000894d */ /* 0x000fea0003800000 */
[----:B------:R-:W-:Y:S01]  /*2090*/  BSSY.RECONVERGENT B8, `(.L_x_974) ;  /* 0x00000ea000087945 */ /* 0x000fe20003800200 */
.L_x_994:
        /* <DEDUP_REMOVED lines=9> */
[----:B------:R-:W-:Y:S01]  /*2130*/  @!P0 PRMT R0, RZ, 0x7610, R0 ;  /* 0x00007610ff008816 */ /* 0x000fe20000000000 */
[----:B------:R-:W-:Y:S06]  /*2140*/  @!P0 BRA `(.L_x_976) ;  /* 0x0000000000a08947 */ /* 0x000fec0003800000 */
        /* <DEDUP_REMOVED lines=20> */
.L_x_978:
[----:B------:R-:W-:Y:S05]  /*2290*/  BSYNC.RECONVERGENT B6 ;  /* 0x0000000000067941 */ /* 0x000fea0003800200 */
.L_x_977:
[----:B------:R-:W-:Y:S01]  /*22a0*/  LEA R4, P0, R16, UR38, 0x1 ;  /* 0x0000002610047c11 */ /* 0x000fe2000f8008ff */
[----:B------:R-:W-:Y:S02]  /*22b0*/  IMAD R0, R17, UR48, RZ ;  /* 0x0000003011007c24 */ /* 0x000fe4000f8e02ff */
[----:B------:R-:W-:Y:S01]  /*22c0*/  IMAD.WIDE.U32 R2, R25, UR48, RZ ;  /* 0x0000003019027c25 */ /* 0x000fe2000f8e00ff */
[----:B------:R-:W-:-:S03]  /*22d0*/  IADD3.X R5, PT, PT, RZ, UR39, RZ, P0, !PT ;  /* 0x00000027ff057c10 */ /* 0x000fc600087fe4ff */
[----:B------:R-:W-:Y:S02]  /*22e0*/  IMAD R7, R25, UR49, R0 ;  /* 0x0000003119077c24 */ /* 0x000fe4000f8e0200 */
[----:B------:R-:W2:Y:S02]  /*22f0*/  LDG.E.U16 R4, desc[UR36][R4.64] ;  /* 0x0000002404047981 */ /* 0x000ea4000c1e1500 */
[----:B------:R-:W-:Y:S02]  /*2300*/  IMAD.IADD R3, R3, 0x1, R7 ;  /* 0x0000000103037824 */ /* 0x000fe400078e0207 */
[----:B------:R-:W-:-:S04]  /*2310*/  IMAD.WIDE.U32 R2, R16, UR50, R2 ;  /* 0x0000003210027c25 */ /* 0x000fc8000f8e0002 */
[----:B------:R-:W-:Y:S01]  /*2320*/  IMAD R3, R16, UR51, R3 ;  /* 0x0000003310037c24 */ /* 0x000fe2000f8e0203 */
        /* <DEDUP_REMOVED lines=10> */
.L_x_976:
[----:B------:R-:W-:Y:S05]  /*23d0*/  BSYNC.RECONVERGENT B7 ;  /* 0x0000000000077941 */ /* 0x000fea0003800200 */
.L_x_975:
        /* <DEDUP_REMOVED lines=34> */
.L_x_982:
[----:B------:R-:W-:Y:S05]  /*2600*/  BSYNC.RECONVERGENT B6 ;  /* 0x0000000000067941 */ /* 0x000fea0003800200 */
.L_x_981:
[----:B------:R-:W-:Y:S01]  /*2610*/  LEA R4, P0, R18, UR38, 0x1 ;  /* 0x0000002612047c11 */ /* 0x000fe2000f8008ff */
[----:B------:R-:W-:Y:S02]  /*2620*/  IMAD R16, R16, UR48, RZ ;  /* 0x0000003010107c24 */ /* 0x000fe4000f8e02ff */
[----:B------:R-:W-:-:S04]  /*2630*/  IMAD.WIDE.U32 R2, R17, UR48, RZ ;  /* 0x0000003011027c25 */ /* 0x000fc8000f8e00ff */
[----:B------:R-:W-:Y:S02]  /*2640*/  IMAD.X R5, RZ, RZ, UR39, P0 ;  /* 0x00000027ff057e24 */ /* 0x000fe400080e06ff */
[----:B------:R-:W-:-:S03]  /*2650*/  IMAD R7, R17, UR49, R16 ;  /* 0x0000003111077c24 */ /* 0x000fc6000f8e0210 */
[----:B------:R-:W2:Y:S01]  /*2660*/  LDG.E.U16 R4, desc[UR36][R4.64] ;  /* 0x0000002404047981 */ /* 0x000ea2000c1e1500 */
        /* <DEDUP_REMOVED lines=14> */
.L_x_980:
[----:B------:R-:W-:-:S07]  /*2750*/  PRMT R7, RZ, 0x7610, R7 ;  /* 0x00007610ff077816 */ /* 0x000fce0000000007 */
.L_x_983:
[----:B------:R-:W-:Y:S05]  /*2760*/  BSYNC.RECONVERGENT B7 ;  /* 0x0000000000077941 */ /* 0x000fea0003800200 */
.L_x_979:
        /* <DEDUP_REMOVED lines=34> */
.L_x_987:
[----:B------:R-:W-:Y:S05]  /*2990*/  BSYNC.RECONVERGENT B6 ;  /* 0x0000000000067941 */ /* 0x000fea0003800200 */
.L_x_986:
        /* <DEDUP_REMOVED lines=20> */
.L_x_985:
[----:B------:R-:W-:-:S07]  /*2ae0*/  PRMT R7, RZ, 0x7610, R7 ;  /* 0x00007610ff077816 */ /* 0x000fce0000000007 */
.L_x_988:
[----:B------:R-:W-:Y:S05]  /*2af0*/  BSYNC.RECONVERGENT B7 ;  /* 0x0000000000077941 */ /* 0x000fea0003800200 */
.L_x_984:
        /* <DEDUP_REMOVED lines=34> */
.L_x_992:
[----:B------:R-:W-:Y:S05]  /*2d20*/  BSYNC.RECONVERGENT B6 ;  /* 0x0000000000067941 */ /* 0x000fea0003800200 */
.L_x_991:
        /* <DEDUP_REMOVED lines=20> */
.L_x_990:
[----:B------:R-:W-:-:S07]  /*2e70*/  PRMT R4, RZ, 0x7610, R4 ;  /* 0x00007610ff047816 */ /* 0x000fce0000000004 */
.L_x_993:
[----:B------:R-:W-:Y:S05]  /*2e80*/  BSYNC.RECONVERGENT B7 ;  /* 0x0000000000077941 */ /* 0x000fea0003800200 */
.L_x_989:
        /* <DEDUP_REMOVED lines=11> */
.L_x_974:
[----:B------:R-:W-:Y:S05]  /*2f40*/  EXIT ;  /* 0x000000000000794d */ /* 0x000fea0003800000 */
        .weak           $__internal_15_$__cuda_sm20_div_u64
        .type           $__internal_15_$__cuda_sm20_div_u64,@function
        .size           $__internal_15_$__cuda_sm20_div_u64,(.L_x_11217 - $__internal_15_$__cuda_sm20_div_u64)
$__internal_15_$__cuda_sm20_div_u64:
        /* <DEDUP_REMOVED lines=11> */
[----:B------:R-:W-:Y:S01]  /*3000*/  IMAD.X R13, RZ, RZ, ~R7, P0 ;  /* 0x000000ffff0d7224 */ /* 0x000fe200000e0e07 */
[----:B------:R-:W-:-:S03]  /*3010*/  MOV R7, R4 ;  /* 0x0000000400077202 */ /* 0x000fc60000000f00 */
        /* <DEDUP_REMOVED lines=56> */
[----:B------:R-:W-:Y:S06]  /*33a0*/  RET.REL.NODEC R2 `(_ZN2at6native39_GLOBAL__N__cee6930f_7_Loss_cu_5b0651e138nll_loss_forward_no_reduce_cuda_kernelIN3c108BFloat16EhEEvlNS_27GenericPackedTensorAccessorIT_Lm2ENS_16DefaultPtrTraitsElEEPKT0_PS6_PKS6_ll) ;  /* 0xffffffcc02147950 */ /* 0x000fec0003c3ffff */
.L_x_995:
        /* <DEDUP_REMOVED lines=13> */
.L_x_11217:


//--------------------- .text._ZN2at6native39_GLOBAL__N__cee6930f_7_Loss_cu_5b0651e138nll_loss_forward_no_reduce_cuda_kernelIN3c104HalfElEEvlNS_27GenericPackedTensorAccessorIT_Lm2ENS_16DefaultPtrTraitsElEEPKT0_PS6_PKS6_ll --------------------------
	.section	.text._ZN2at6native39_GLOBAL__N__cee6930f_7_Loss_cu_5b0651e138nll_loss_forward_no_reduce_cuda_kernelIN3c104HalfElEEvlNS_27GenericPackedTensorAccessorIT_Lm2ENS_16DefaultPtrTraitsElEEPKT0_PS6_PKS6_ll,"ax",@progbits
	.align	128
.text._ZN2at6native39_GLOBAL__N__cee6930f_7_Loss_cu_5b0651e138nll_loss_forward_no_reduce_cuda_kernelIN3c104HalfElEEvlNS_27GenericPackedTensorAccessorIT_Lm2ENS_16DefaultPtrTraitsElEEPKT0_PS6_PKS6_ll:
        .type           _ZN2at6native39_GLOBAL__N__cee6930f_7_Loss_cu_5b0651e138nll_loss_forward_no_reduce_cuda_kernelIN3c104HalfElEEvlNS_27GenericPackedTensorAccessorIT_Lm2ENS_16DefaultPtrTraitsElEEPKT0_PS6_PKS6_ll,@function
        .size           _ZN2at6native39_GLOBAL__N__cee6930f_7_Loss_cu_5b0651e138nll_loss_forward_no_reduce_cuda_kernelIN3c104HalfElEEvlNS_27GenericPackedTensorAccessorIT_Lm2ENS_16DefaultPtrTraitsElEEPKT0_PS6_PKS6_ll,(.L_x_11219 - _ZN2at6native39_GLOBAL__N__cee6930f_7_Loss_cu_5b0651e138nll_loss_forward_no_reduce_cuda_kernelIN3c104HalfElEEvlNS_27GenericPackedTensorAccessorIT_Lm2ENS_16DefaultPtrTraitsElEEPKT0_PS6_PKS6_ll)
        .other          _ZN2at6native39_GLOBAL__N__cee6930f_7_Loss_cu_5b0651e138nll_loss_forward_no_reduce_cuda_kernelIN3c104HalfElEEvlNS_27GenericPackedTensorAccessorIT_Lm2ENS_16DefaultPtrTraitsElEEPKT0_PS6_PKS6_ll,@"STO_CUDA_ENTRY STV_DEFAULT"
_ZN2at6native39_GLOBAL__N__cee6930f_7_Loss_cu_5b0651e138nll_loss_forward_no_reduce_cuda_kernelIN3c104HalfElEEvlNS_27GenericPackedTensorAccessorIT_Lm2ENS_16DefaultPtrTraitsElEEPKT0_PS6_PKS6_ll:
        /* <DEDUP_REMOVED lines=53> */
.L_x_998:
[----:B------:R-:W-:Y:S01]  /*0350*/  IMAD.MOV.U32 R2, RZ, RZ, R6 ;  /* 0x000000ffff027224 */ /* 0x000fe200078e0006 */
[----:B------:R-:W-:-:S07]  /*0360*/  MOV R0, 0x380 ;  /* 0x0000038000007802 */ /* 0x000fce0000000f00 */
[----:B------:R-:W-:Y:S05]  /*0370*/  CALL.REL.NOINC `($__internal_16_$__cuda_sm20_div_u64) ;  /* 0x0000002c00707944 */ /* 0x000fea0003c00000 */
.L_x_999:
[----:B------:R-:W-:Y:S05]  /*0380*/  BSYNC.RECONVERGENT B0 ;  /* 0x0000000000007941 */ /* 0x000fea0003800200 */
.L_x_997:
        /* <DEDUP_REMOVED lines=34> */
.L_x_1007:
        /* <DEDUP_REMOVED lines=32> */
.L_x_1005:
[----:B0-2---:R-:W-:Y:S05]  /*07b0*/  BSYNC.RECONVERGENT B6 ;  /* 0x0000000000067941 */ /* 0x005fea0003800200 */
.L_x_1004:
        /* <DEDUP_REMOVED lines=14> */
[----:B--2---:R-:W-:-:S05]  /*08a0*/  HADD2.F32 R0, -RZ, R4.H0_H0 ;  /* 0x20000004ff007230 */ /* 0x004fca0000004100 */
[----:B------:R-:W-:-:S05]  /*08b0*/  FADD.FTZ R0, -R0, -RZ ;  /* 0x800000ff00007221 */ /* 0x000fca0000010100 */
[----:B------:R-:W-:Y:S01]  /*08c0*/  F2FP.F16.F32.PACK_AB R0, RZ, R0 ;  /* 0x00000000ff00723e */ /* 0x000fe200000000ff */
[----:B------:R-:W-:Y:S06]  /*08d0*/  BRA `(.L_x_1006) ;  /* 0x0000000000047947 */ /* 0x000fec0003800000 */
.L_x_1003:
[----:B------:R-:W-:-:S07]  /*08e0*/  PRMT R0, RZ, 0x7610, R0 ;  /* 0x00007610ff007816 */ /* 0x000fce0000000000 */
.L_x_1006:
[----:B012---:R-:W-:Y:S05]  /*08f0*/  BSYNC.RECONVERGENT B7 ;  /* 0x0000000000077941 */ /* 0x007fea0003800200 */
.L_x_1002:
        /* <DEDUP_REMOVED lines=15> */
.L_x_1001:
[----:B012---:R-:W-:Y:S05]  /*09f0*/  BSYNC.RECONVERGENT B8 ;  /* 0x0000000000087941 */ /* 0x007fea0003800200 */
.L_x_1000:
[----:B------:R-:W-:-:S04]  /*0a00*/  ISETP.GE.U32.AND P0, PT, R29, 0x3, PT ;  /* 0x000000031d00780c */ /* 0x000fc80003f06070 */
[----:B------:R-:W-:-:S13]  /*0a10*/  ISETP.GE.U32.AND.EX P0, PT, R28, RZ, PT, P0 ;  /* 0x000000ff1c00720c */ /* 0x000fda0003f06100 */
[----:B------:R-:W-:Y:S05]  /*0a20*/  @!P0 EXIT ;  /* 0x000000000000894d */ /* 0x000fea0003800000 */
[----:B------:R-:W-:Y:S01]  /*0a30*/  BSSY.RECONVERGENT B8, `(.L_x_1008) ;  /* 0x00000e2000087945 */ /* 0x000fe20003800200 */
.L_x_1029:
        /* <DEDUP_REMOVED lines=32> */
.L_x_1012:
[----:B------:R-:W-:Y:S05]  /*0c40*/  BSYNC.RECONVERGENT B6 ;  /* 0x0000000000067941 */ /* 0x000fea0003800200 */
.L_x_1011:
        /* <DEDUP_REMOVED lines=16> */
.L_x_1010:
[----:B------:R-:W-:-:S07]  /*0d50*/  PRMT R0, RZ, 0x7610, R0 ;  /* 0x00007610ff007816 */ /* 0x000fce0000000000 */
.L_x_1013:
[----:B------:R-:W-:Y:S05]  /*0d60*/  BSYNC.RECONVERGENT B7 ;  /* 0x0000000000077941 */ /* 0x000fea0003800200 */
.L_x_1009:
        /* <DEDUP_REMOVED lines=36> */
.L_x_1017:
[----:B------:R-:W-:Y:S05]  /*0fb0*/  BSYNC.RECONVERGENT B6 ;  /* 0x0000000000067941 */ /* 0x000fea0003800200 */
.L_x_1016:
        /* <DEDUP_REMOVED lines=16> */
.L_x_1015:
[----:B------:R-:W-:-:S07]  /*10c0*/  PRMT R0, RZ, 0x7610, R0 ;  /* 0x00007610ff007816 */ /* 0x000fce0000000000 */
.L_x_1018:
[----:B------:R-:W-:Y:S05]  /*10d0*/  BSYNC.RECONVERGENT B7 ;  /* 0x0000000000077941 */ /* 0x000fea0003800200 */
.L_x_1014:
        /* <DEDUP_REMOVED lines=36> */
.L_x_1022:
[----:B------:R-:W-:Y:S05]  /*1320*/  BSYNC.RECONVERGENT B6 ;  /* 0x0000000000067941 */ /* 0x000fea0003800200 */
.L_x_1021:
        /* <DEDUP_REMOVED lines=16> */
.L_x_1020:
[----:B------:R-:W-:-:S07]  /*1430*/  PRMT R0, RZ, 0x7610, R0 ;  /* 0x00007610ff007816 */ /* 0x000fce0000000000 */
.L_x_1023:
[----:B------:R-:W-:Y:S05]  /*1440*/  BSYNC.RECONVERGENT B7 ;  /* 0x0000000000077941 */ /* 0x000fea0003800200 */
.L_x_1019:
        /* <DEDUP_REMOVED lines=36> */
.L_x_1027:
[----:B------:R-:W-:Y:S05]  /*1690*/  BSYNC.RECONVERGENT B6 ;  /* 0x0000000000067941 */ /* 0x000fea0003800200 */
.L_x_1026:
        /* <DEDUP_REMOVED lines=16> */
.L_x_1025:
[----:B------:R-:W-:-:S07]  /*17a0*/  PRMT R0, RZ, 0x7610, R0 ;  /* 0x00007610ff007816 */ /* 0x000fce0000000000 */
.L_x_1028:
[----:B------:R-:W-:Y:S05]  /*17b0*/  BSYNC.RECONVERGENT B7 ;  /* 0x0000000000077941 */ /* 0x000fea0003800200 */
.L_x_1024:
        /* <DEDUP_REMOVED lines=10> */
.L_x_1008:
[----:B------:R-:W-:Y:S05]  /*1860*/  EXIT ;  /* 0x000000000000794d */ /* 0x000fea0003800000 */
.L_x_996:
        /* <DEDUP_REMOVED lines=34> */
.L_x_1031:
[----:B------:R-:W-:Y:S01]  /*1a90*/  IMAD.MOV.U32 R2, RZ, RZ, R0 ;  /* 0x000000ffff027224 */ /* 0x000fe200078e0000 */
[----:B------:R-:W-:-:S07]  /*1aa0*/  MOV R0, 0x1ac0 ;  /* 0x00001ac000007802 */ /* 0x000fce0000000f00 */
[----:B------:R-:W-:Y:S05]  /*1ab0*/  CALL.REL.NOINC `($__internal_16_$__cuda_sm20_div_u64) ;  /* 0x0000001400a07944 */ /* 0x000fea0003c00000 */
.L_x_1032:
[----:B------:R-:W-:Y:S05]  /*1ac0*/  BSYNC.RECONVERGENT B0 ;  /* 0x0000000000007941 */ /* 0x000fea0003800200 */
.L_x_1030:
        /* <DEDUP_REMOVED lines=33> */
[----:B------:R-:W-:Y:S02]  /*1ce0*/  IMAD.MOV.U32 R22, RZ, RZ, RZ ;  /* 0x000000ffff167224 */ /* 0x000fe400078e00ff */
[----:B------:R-:W-:Y:S01]  /*1cf0*/  IMAD.MOV.U32 R19, RZ, RZ, R27 ;  /* 0x000000ffff137224 */ /* 0x000fe200078e001b */
[----:B------:R-:W-:Y:S01]  /*1d00*/  LOP3.LUT R17, R17, 0x3, RZ, 0xc0, !PT ;  /* 0x0000000311117812 */ /* 0x000fe200078ec0ff */
[----:B------:R-:W-:-:S07]  /*1d10*/  IMAD.MOV.U32 R18, RZ, RZ, RZ ;  /* 0x000000ffff127224 */ /* 0x000fce00078e00ff */
.L_x_1040:
        /* <DEDUP_REMOVED lines=32> */
.L_x_1038:
[----:B------:R-:W-:Y:S05]  /*1f20*/  BSYNC.RECONVERGENT B6 ;  /* 0x0000000000067941 */ /* 0x000fea0003800200 */
.L_x_1037:
[----:B------:R-:W-:Y:S01]  /*1f30*/  SHF.R.S32.HI R0, RZ, 0x1f, R19 ;  /* 0x0000001fff007819 */ /* 0x000fe20000011413 */
[----:B------:R-:W-:Y:S01]  /*1f40*/  IMAD.WIDE.U32 R6, R19, UR44, RZ ;  /* 0x0000002c13067c25 */ /* 0x000fe2000f8e00ff */
[----:B------:R-:W-:Y:S02]  /*1f50*/  R2UR UR7, R28 ;  /* 0x000000001c0772ca */ /* 0x000fe400000e0000 */
[----:B------:R-:W-:Y:S01]  /*1f60*/  R2UR UR6, R29 ;  /* 0x000000001d0672ca */ /* 0x000fe200000e0000 */
[----:B------:R-:W-:Y:S01]  /*1f70*/  IMAD R0, R0, UR44, RZ ;  /* 0x0000002c00007c24 */ /* 0x000fe2000f8e02ff */
[----:B------:R-:W-:Y:S01]  /*1f80*/  R2UR UR5, R30 ;  /* 0x000000001e0572ca */ /* 0x000fe200000e0000 */
[----:B------:R-:W-:Y:S01]  /*1f90*/  IMAD R5, R37, UR46, RZ ;  /* 0x0000002e25057c24 */ /* 0x000fe2000f8e02ff */
[----:B------:R-:W-:Y:S01]  /*1fa0*/  R2UR UR4, R31 ;  /* 0x000000001f0472ca */ /* 0x000fe200000e0000 */
[----:B------:R-:W-:-:S04]  /*1fb0*/  IMAD R3, R19, UR45, R0 ;  /* 0x0000002d13037c24 */ /* 0x000fc8000f8e0200 */
[----:B------:R-:W-:Y:S02]  /*1fc0*/  IMAD.IADD R7, R7, 0x1, R3 ;  /* 0x0000000107077824 */ /* 0x000fe400078e0203 */
[C---:B------:R-:W-:Y:S01]  /*1fd0*/  IMAD R3, R36.reuse, UR47, R5 ;  /* 0x0000002f24037c24 */ /* 0x040fe2000f8e0205 */
[C---:B------:R-:W-:Y:S01]  /*1fe0*/  LEA R8, P0, R36.reuse, UR7, 0x1 ;  /* 0x0000000724087c11 */ /* 0x040fe2000f8008ff */
[----:B------:R-:W-:-:S03]  /*1ff0*/  IMAD.WIDE.U32 R6, R36, UR46, R6 ;  /* 0x0000002e24067c25 */ /* 0x000fc6000f8e0006 */
[----:B------:R-:W-:Y:S01]  /*2000*/  LEA.HI.X R9, R36, UR5, R37, 0x1, P0 ;  /* 0x0000000524097c11 */ /* 0x000fe200080f0c25 */
[----:B------:R-:W-:Y:S01]  /*2010*/  IMAD.IADD R3, R7, 0x1, R3 ;  /* 0x0000000107037824 */ /* 0x000fe200078e0203 */
[----:B------:R-:W-:-:S03]  /*2020*/  LEA R4, P1, R6, UR6, 0x1 ;  /* 0x0000000606047c11 */ /* 0x000fc6000f8208ff */
[----:B------:R-:W2:Y:S01]  /*2030*/  LDG.E.U16 R8, desc[UR36][R8.64] ;  /* 0x0000002408087981 */ /* 0x000ea2000c1e1500 */
[----:B------:R-:W-:-:S05]  /*2040*/  LEA.HI.X R5, R6, UR4, R3, 0x1, P1 ;  /* 0x0000000406057c11 */ /* 0x000fca00088f0c03 */
[----:B------:R-:W3:Y:S01]  /*2050*/  LDG.E.U16 R4, desc[UR36][R4.64] ;  /* 0x0000002404047981 */ /* 0x000ee2000c1e1500 */
[----:B--2---:R-:W-:Y:S02]  /*2060*/  HADD2.F32 R0, -RZ, -R8.H0_H0 ;  /* 0xa0000008ff007230 */ /* 0x004fe40000004100 */
[----:B---3--:R-:W-:-:S05]  /*2070*/  HADD2.F32 R3, -RZ, R4.H0_H0 ;  /* 0x20000004ff037230 */ /* 0x008fca0000004100 */
[----:B------:R-:W-:-:S05]  /*2080*/  FMUL.FTZ R0, R0, R3 ;  /* 0x0000000300007220 */ /* 0x000fca0000410000 */
[----:B------:R-:W-:Y:S01]  /*2090*/  F2FP.F16.F32.PACK_AB R0, RZ, R0 ;  /* 0x00000000ff00723e */ /* 0x000fe200000000ff */
[----:B------:R-:W-:Y:S06]  /*20a0*/  BRA `(.L_x_1039) ;  /* 0x0000000000047947 */ /* 0x000fec0003800000 */
.L_x_1036:
[----:B------:R-:W-:-:S07]  /*20b0*/  PRMT R0, RZ, 0x7610, R0 ;  /* 0x00007610ff007816 */ /* 0x000fce0000000000 */
.L_x_1039:
[----:B-1----:R-:W-:Y:S05]  /*20c0*/  BSYNC.RECONVERGENT B7 ;  /* 0x0000000000077941 */ /* 0x002fea0003800200 */
.L_x_1035:
        /* <DEDUP_REMOVED lines=15> */
.L_x_1034:
[----:B-1----:R-:W-:Y:S05]  /*21c0*/  BSYNC.RECONVERGENT B8 ;  /* 0x0000000000087941 */ /* 0x002fea0003800200 */
.L_x_1033:
[----:B------:R-:W-:-:S04]  /*21d0*/  ISETP.GE.U32.AND P0, PT, R24, 0x3, PT ;  /* 0x000000031800780c */ /* 0x000fc80003f06070 */
[----:B------:R-:W-:-:S13]  /*21e0*/  ISETP.GE.U32.AND.EX P0, PT, R23, RZ, PT, P0 ;  /* 0x000000ff1700720c */ /* 0x000fda0003f06100 */
[----:B------:R-:W-:Y:S05]  /*21f0*/  @!P0 EXIT ;  /* 0x000000000000894d */ /* 0x000fea0003800000 */
[----:B------:R-:W-:Y:S01]  /*2200*/  BSSY.RECONVERGENT B8, `(.L_x_1041) ;  /* 0x00000f2000087945 */ /* 0x000fe20003800200 */
.L_x_1061:
        /* <DEDUP_REMOVED lines=33> */
.L_x_1045:
[----:B------:R-:W-:Y:S05]  /*2420*/  BSYNC.RECONVERGENT B6 ;  /* 0x0000000000067941 */ /* 0x000fea0003800200 */
.L_x_1044:
[----:B------:R-:W-:Y:S01]  /*2430*/  SHF.R.S32.HI R0, RZ, 0x1f, R27 ;  /* 0x0000001fff007819 */ /* 0x000fe2000001141b */
[----:B------:R-:W-:Y:S01]  /*2440*/  IMAD.WIDE.U32 R4, R27, UR48, RZ ;  /* 0x000000301b047c25 */ /* 0x000fe2000f8e00ff */
[----:B------:R-:W-:-:S03]  /*2450*/  LEA R8, P0, R18, UR38, 0x1 ;  /* 0x0000002612087c11 */ /* 0x000fc6000f8008ff */
[----:B------:R-:W-:Y:S01]  /*2460*/  IMAD R0, R0, UR48, RZ ;  /* 0x0000003000007c24 */ /* 0x000fe2000f8e02ff */
[C---:B------:R-:W-:Y:S01]  /*2470*/  LEA.HI.X R9, R18.reuse, UR39, R19, 0x1, P0 ;  /* 0x0000002712097c11 */ /* 0x040fe200080f0c13 */
[----:B------:R-:W-:Y:S02]  /*2480*/  IMAD R7, R19, UR50, RZ ;  /* 0x0000003213077c24 */ /* 0x000fe4000f8e02ff */
[----:B------:R-:W-:Y:S02]  /*2490*/  IMAD R3, R27, UR49, R0 ;  /* 0x000000311b037c24 */ /* 0x000fe4000f8e0200 */
[----:B------:R-:W2:Y:S02]  /*24a0*/  LDG.E.U16 R8, desc[UR36][R8.64] ;  /* 0x0000002408087981 */ /* 0x000ea4000c1e1500 */
[----:B------:R-:W-:Y:S02]  /*24b0*/  IMAD.IADD R5, R5, 0x1, R3 ;  /* 0x0000000105057824 */ /* 0x000fe400078e0203 */
[----:B------:R-:W-:-:S02]  /*24c0*/  IMAD R3, R18, UR51, R7 ;  /* 0x0000003312037c24 */ /* 0x000fc4000f8e0207 */
[----:B------:R-:W-:-:S04]  /*24d0*/  IMAD.WIDE.U32 R6, R18, UR50, R4 ;  /* 0x0000003212067c25 */ /* 0x000fc8000f8e0004 */
[----:B------:R-:W-:Y:S01]  /*24e0*/  IMAD.IADD R3, R7, 0x1, R3 ;  /* 0x0000000107037824 */ /* 0x000fe200078e0203 */
[----:B------:R-:W-:-:S04]  /*24f0*/  LEA R4, P1, R6, UR40, 0x1 ;  /* 0x0000002806047c11 */ /* 0x000fc8000f8208ff */
[----:B------:R-:W-:-:S05]  /*2500*/  LEA.HI.X R5, R6, UR41, R3, 0x1, P1 ;  /* 0x0000002906057c11 */ /* 0x000fca00088f0c03 */
[----:B------:R-:W3:Y:S01]  /*2510*/  LDG.E.U16 R4, desc[UR36][R4.64] ;  /* 0x0000002404047981 */ /* 0x000ee2000c1e1500 */
[----:B--2---:R-:W-:Y:S02]  /*2520*/  HADD2.F32 R0, -RZ, -R8.H0_H0 ;  /* 0xa0000008ff007230 */ /* 0x004fe40000004100 */
[----:B---3--:R-:W-:-:S05]  /*2530*/  HADD2.F32 R3, -RZ, R4.H0_H0 ;  /* 0x20000004ff037230 */ /* 0x008fca0000004100 */
[----:B------:R-:W-:-:S05]  /*2540*/  FMUL.FTZ R0, R0, R3 ;  /* 0x0000000300007220 */ /* 0x000fca0000410000 */
[----:B------:R-:W-:-:S07]  /*2550*/  F2FP.F16.F32.PACK_AB R0, RZ, R0 ;  /* 0x00000000ff00723e */ /* 0x000fce00000000ff */
.L_x_1043:
[----:B------:R-:W-:Y:S05]  /*2560*/  BSYNC.RECONVERGENT B7 ;  /* 0x0000000000077941 */ /* 0x000fea0003800200 */
.L_x_1042:
        /* <DEDUP_REMOVED lines=36> */
.L_x_1049:
[----:B------:R-:W-:Y:S05]  /*27b0*/  BSYNC.RECONVERGENT B6 ;  /* 0x0000000000067941 */ /* 0x000fea0003800200 */
.L_x_1048:
        /* <DEDUP_REMOVED lines=18> */
[----:B------:R-:W-:Y:S01]  /*28e0*/  F2FP.F16.F32.PACK_AB R0, RZ, R0 ;  /* 0x00000000ff00723e */ /* 0x000fe200000000ff */
[----:B------:R-:W-:Y:S06]  /*28f0*/  BRA `(.L_x_1050) ;  /* 0x0000000000047947 */ /* 0x000fec0003800000 */
.L_x_1047:
[----:B------:R-:W-:-:S07]  /*2900*/  PRMT R0, RZ, 0x7610, R0 ;  /* 0x00007610ff007816 */ /* 0x000fce0000000000 */
.L_x_1050:
[----:B------:R-:W-:Y:S05]  /*2910*/  BSYNC.RECONVERGENT B7 ;  /* 0x0000000000077941 */ /* 0x000fea0003800200 */
.L_x_1046:
        /* <DEDUP_REMOVED lines=36> */
.L_x_1054:
[----:B------:R-:W-:Y:S05]  /*2b60*/  BSYNC.RECONVERGENT B6 ;  /* 0x0000000000067941 */ /* 0x000fea0003800200 */
.L_x_1053:
        /* <DEDUP_REMOVED lines=20> */
.L_x_1052:
[----:B------:R-:W-:-:S07]  /*2cb0*/  PRMT R0, RZ, 0x7610, R0 ;  /* 0x00007610ff007816 */ /* 0x000fce0000000000 */
.L_x_1055:
[----:B------:R-:W-:Y:S05]  /*2cc0*/  BSYNC.RECONVERGENT B7 ;  /* 0x0000000000077941 */ /* 0x000fea0003800200 */
.L_x_1051:
        /* <DEDUP_REMOVED lines=36> */
.L_x_1059:
[----:B------:R-:W-:Y:S05]  /*2f10*/  BSYNC.RECONVERGENT B6 ;  /* 0x0000000000067941 */ /* 0x000fea0003800200 */
.L_x_1058:
        /* <DEDUP_REMOVED lines=20> */
.L_x_1057:
[----:B------:R-:W-:-:S07]  /*3060*/  PRMT R0, RZ, 0x7610, R0 ;  /* 0x00007610ff007816 */ /* 0x000fce0000000000 */
.L_x_1060:
[----:B------:R-:W-:Y:S05]  /*3070*/  BSYNC.RECONVERGENT B7 ;  /* 0x0000000000077941 */ /* 0x000fea0003800200 */
.L_x_1056:
        /* <DEDUP_REMOVED lines=11> */
.L_x_1041:
[----:B------:R-:W-:Y:S05]  /*3130*/  EXIT ;  /* 0x000000000000794d */ /* 0x000fea0003800000 */
        .weak           $__internal_16_$__cuda_sm20_div_u64
        .type           $__internal_16_$__cuda_sm20_div_u64,@function
        .size           $__internal_16_$__cuda_sm20_div_u64,(.L_x_11219 - $__internal_16_$__cuda_sm20_div_u64)
$__internal_16_$__cuda_sm20_div_u64:
        /* <DEDUP_REMOVED lines=69> */
[----:B------:R-:W-:Y:S06]  /*3590*/  RET.REL.NODEC R2 `(_ZN2at6native39_GLOBAL__N__cee6930f_7_Loss_cu_5b0651e138nll_loss_forward_no_reduce_cuda_kernelIN3c104HalfElEEvlNS_27GenericPackedTensorAccessorIT_Lm2ENS_16DefaultPtrTraitsElEEPKT0_PS6_PKS6_ll) ;  /* 0xffffffc802987950 */ /* 0x000fec0003c3ffff */
.L_x_1062:
        /* <DEDUP_REMOVED lines=14> */
.L_x_11219:


//--------------------- .text._ZN2at6native39_GLOBAL__N__cee6930f_7_Loss_cu_5b0651e138nll_loss_forward_no_reduce_cuda_kernelIN3c104HalfEhEEvlNS_27GenericPackedTensorAccessorIT_Lm2ENS_16DefaultPtrTraitsElEEPKT0_PS6_PKS6_ll --------------------------
	.section	.text._ZN2at6native39_GLOBAL__N__cee6930f_7_Loss_cu_5b0651e138nll_loss_forward_no_reduce_cuda_kernelIN3c104HalfEhEEvlNS_27GenericPackedTensorAccessorIT_Lm2ENS_16DefaultPtrTraitsElEEPKT0_PS6_PKS6_ll,"ax",@progbits
	.align	128
.text._ZN2at6native39_GLOBAL__N__cee6930f_7_Loss_cu_5b0651e138nll_loss_forward_no_reduce_cuda_kernelIN3c104HalfEhEEvlNS_27GenericPackedTensorAccessorIT_Lm2ENS_16DefaultPtrTraitsElEEPKT0_PS6_PKS6_ll:
        .type           _ZN2at6native39_GLOBAL__N__cee6930f_7_Loss_cu_5b0651e138nll_loss_forward_no_reduce_cuda_kernelIN3c104HalfEhEEvlNS_27GenericPackedTensorAccessorIT_Lm2ENS_16DefaultPtrTraitsElEEPKT0_PS6_PKS6_ll,@function
        .size           _ZN2at6native39_GLOBAL__N__cee6930f_7_Loss_cu_5b0651e138nll_loss_forward_no_reduce_cuda_kernelIN3c104HalfEhEEvlNS_27GenericPackedTensorAccessorIT_Lm2ENS_16DefaultPtrTraitsElEEPKT0_PS6_PKS6_ll,(.L_x_11221 - _ZN2at6native39_GLOBAL__N__cee6930f_7_Loss_cu_5b0651e138nll_loss_forward_no_reduce_cuda_kernelIN3c104HalfEhEEvlNS_27GenericPackedTensorAccessorIT_Lm2ENS_16DefaultPtrTraitsElEEPKT0_PS6_PKS6_ll)
        .other          _ZN2at6native39_GLOBAL__N__cee6930f_7_Loss_cu_5b0651e138nll_loss_forward_no_reduce_cuda_kernelIN3c104HalfEhEEvlNS_27GenericPackedTensorAccessorIT_Lm2ENS_16DefaultPtrTraitsElEEPKT0_PS6_PKS6_ll,@"STO_CUDA_ENTRY STV_DEFAULT"
_ZN2at6native39_GLOBAL__N__cee6930f_7_Loss_cu_5b0651e138nll_loss_forward_no_reduce_cuda_kernelIN3c104HalfEhEEvlNS_27GenericPackedTensorAccessorIT_Lm2ENS_16DefaultPtrTraitsElEEPKT0_PS6_PKS6_ll:
        /* <DEDUP_REMOVED lines=53> */
.L_x_1065:
[----:B------:R-:W-:Y:S01]  /*0350*/  IMAD.MOV.U32 R2, RZ, RZ, R4 ;  /* 0x000000ffff027224 */ /* 0x000fe200078e0004 */
[----:B------:R-:W-:-:S07]  /*0360*/  MOV R0, 0x380 ;  /* 0x0000038000007802 */ /* 0x000fce0000000f00 */
[----:B------:R-:W-:Y:S05]  /*0370*/  CALL.REL.NOINC `($__internal_17_$__cuda_sm20_div_u64) ;  /* 0x0000002800b87944 */ /* 0x000fea0003c00000 */
[----:B------:R-:W-:Y:S02]  /*0380*/  IMAD.MOV.U32 R2, RZ, RZ, R4 ;  /* 0x000000ffff027224 */ /* 0x000fe400078e0004 */
[----:B------:R-:W-:-:S07]  /*0390*/  IMAD.MOV.U32 R3, RZ, RZ, R5 ;  /* 0x000000ffff037224 */ /* 0x000fce00078e0005 */
.L_x_1066:
[----:B------:R-:W-:Y:S05]  /*03a0*/  BSYNC.RECONVERGENT B0 ;  /* 0x0000000000007941 */ /* 0x000fea0003800200 */
.L_x_1064:
        /* <DEDUP_REMOVED lines=22> */
[----:B0-----:R-:W-:Y:S01]  /*0510*/  MOV R32, UR4 ;  /* 0x0000000400207c02 */ /* 0x001fe20008000f00 */
[----:B------:R-:W-:Y:S01]  /*0520*/  IMAD.U32 R33, RZ, RZ, UR5 ;  /* 0x00000005ff217e24 */ /* 0x000fe2000f8e00ff */
[----:B------:R-:W0:Y:S01]  /*0530*/  LDCU.64 UR62, c[0x0][0x380] ;  /* 0x00007000ff3e77ac */ /* 0x000e220008000a00 */
        /* <DEDUP_REMOVED lines=9> */
.L_x_1074:
[----:B------:R-:W-:Y:S02]  /*05d0*/  R2UR UR5, R18 ;  /* 0x00000000120572ca */ /* 0x000fe400000e0000 */
[----:B------:R-:W-:Y:S02]  /*05e0*/  R2UR UR4, R17 ;  /* 0x00000000110472ca */ /* 0x000fe400000e0000 */
[----:B------:R-:W-:-:S09]  /*05f0*/  SHF.R.S32.HI R16, RZ, 0x1f, R27 ;  /* 0x0000001fff107819 */ /* 0x000fd2000001141b */
[----:B------:R-:W-:-:S04]  /*0600*/  IADD3 R2, P0, PT, R27, UR5, RZ ;  /* 0x000000051b027c10 */ /* 0x000fc8000ff1e0ff */
[----:B------:R-:W-:-:S05]  /*0610*/  IADD3.X R3, PT, PT, R16, UR4, RZ, P0, !PT ;  /* 0x0000000410037c10 */ /* 0x000fca00087fe4ff */
[----:B------:R-:W3:Y:S01]  /*0620*/  LDG.E.U8 R2, desc[UR36][R2.64] ;  /* 0x0000002402027981 */ /* 0x000ee2000c1e1100 */
[----:B------:R-:W-:Y:S01]  /*0630*/  BSSY.RECONVERGENT B7, `(.L_x_1069) ;  /* 0x0000029000077945 */ /* 0x000fe20003800200 */
[----:B---3--:R-:W-:-:S04]  /*0640*/  ISETP.NE.U32.AND P0, PT, R2, UR58, PT ;  /* 0x0000003a02007c0c */ /* 0x008fc8000bf05070 */
        /* <DEDUP_REMOVED lines=22> */
.L_x_1072:
[----:B0-2---:R-:W-:Y:S05]  /*07b0*/  BSYNC.RECONVERGENT B6 ;  /* 0x0000000000067941 */ /* 0x005fea0003800200 */
.L_x_1071:
        /* <DEDUP_REMOVED lines=11> */
[----:B--2---:R-:W-:-:S05]  /*0870*/  HADD2.F32 R0, -RZ, R2.H0_H0 ;  /* 0x20000002ff007230 */ /* 0x004fca0000004100 */
[----:B------:R-:W-:-:S05]  /*0880*/  FADD.FTZ R0, -R0, -RZ ;  /* 0x800000ff00007221 */ /* 0x000fca0000010100 */
[----:B------:R-:W-:Y:S01]  /*0890*/  F2FP.F16.F32.PACK_AB R0, RZ, R0 ;  /* 0x00000000ff00723e */ /* 0x000fe200000000ff */
[----:B------:R-:W-:Y:S06]  /*08a0*/  BRA `(.L_x_1073) ;  /* 0x0000000000047947 */ /* 0x000fec0003800000 */
.L_x_1070:
[----:B------:R-:W-:-:S07]  /*08b0*/  PRMT R0, RZ, 0x7610, R0 ;  /* 0x00007610ff007816 */ /* 0x000fce0000000000 */
.L_x_1073:
[----:B012---:R-:W-:Y:S05]  /*08c0*/  BSYNC.RECONVERGENT B7 ;  /* 0x0000000000077941 */ /* 0x007fea0003800200 */
.L_x_1069:
        /* <DEDUP_REMOVED lines=15> */
.L_x_1068:
[----:B012---:R-:W-:Y:S05]  /*09c0*/  BSYNC.RECONVERGENT B8 ;  /* 0x0000000000087941 */ /* 0x007fea0003800200 */
.L_x_1067:
[----:B------:R-:W-:-:S04]  /*09d0*/  ISETP.GE.U32.AND P0, PT, R29, 0x3, PT ;  /* 0x000000031d00780c */ /* 0x000fc80003f06070 */
[----:B------:R-:W-:-:S13]  /*09e0*/  ISETP.GE.U32.AND.EX P0, PT, R28, RZ, PT, P0 ;  /* 0x000000ff1c00720c */ /* 0x000fda0003f06100 */
[----:B------:R-:W-:Y:S05]  /*09f0*/  @!P0 EXIT ;  /* 0x000000000000894d */ /* 0x000fea0003800000 */
[----:B------:R-:W-:Y:S01]  /*0a00*/  BSSY.RECONVERGENT B8, `(.L_x_1075) ;  /* 0x00000ce000087945 */ /* 0x000fe20003800200 */
.L_x_1096:
        /* <DEDUP_REMOVED lines=30> */
.L_x_1079:
[----:B------:R-:W-:Y:S05]  /*0bf0*/  BSYNC.RECONVERGENT B6 ;  /* 0x0000000000067941 */ /* 0x000fea0003800200 */
.L_x_1078:
        /* <DEDUP_REMOVED lines=13> */
.L_x_1077:
[----:B------:R-:W-:-:S07]  /*0cd0*/  PRMT R0, RZ, 0x7610, R0 ;  /* 0x00007610ff007816 */ /* 0x000fce0000000000 */
.L_x_1080:
[----:B------:R-:W-:Y:S05]  /*0ce0*/  BSYNC.RECONVERGENT B7 ;  /* 0x0000000000077941 */ /* 0x000fea0003800200 */
.L_x_1076:
        /* <DEDUP_REMOVED lines=34> */
.L_x_1084:
[----:B------:R-:W-:Y:S05]  /*0f10*/  BSYNC.RECONVERGENT B6 ;  /* 0x0000000000067941 */ /* 0x000fea0003800200 */
.L_x_1083:
        /* <DEDUP_REMOVED lines=13> */
.L_x_1082:
[----:B------:R-:W-:-:S07]  /*0ff0*/  PRMT R0, RZ, 0x7610, R0 ;  /* 0x00007610ff007816 */ /* 0x000fce0000000000 */
.L_x_1085:
[----:B------:R-:W-:Y:S05]  /*1000*/  BSYNC.RECONVERGENT B7 ;  /* 0x0000000000077941 */ /* 0x000fea0003800200 */
.L_x_1081:
        /* <DEDUP_REMOVED lines=34> */
.L_x_1089:
[----:B------:R-:W-:Y:S05]  /*1230*/  BSYNC.RECONVERGENT B6 ;  /* 0x0000000000067941 */ /* 0x000fea0003800200 */
.L_x_1088:
        /* <DEDUP_REMOVED lines=13> */
.L_x_1087:
[----:B------:R-:W-:-:S07]  /*1310*/  PRMT R0, RZ, 0x7610, R0 ;  /* 0x00007610ff007816 */ /* 0x000fce0000000000 */
.L_x_1090:
[----:B------:R-:W-:Y:S05]  /*1320*/  BSYNC.RECONVERGENT B7 ;  /* 0x0000000000077941 */ /* 0x000fea0003800200 */
.L_x_1086:
        /* <DEDUP_REMOVED lines=34> */
.L_x_1094:
[----:B------:R-:W-:Y:S05]  /*1550*/  BSYNC.RECONVERGENT B6 ;  /* 0x0000000000067941 */ /* 0x000fea0003800200 */
.L_x_1093:
        /* <DEDUP_REMOVED lines=13> */
.L_x_1092:
[----:B------:R-:W-:-:S07]  /*1630*/  PRMT R0, RZ, 0x7610, R0 ;  /* 0x00007610ff007816 */ /* 0x000fce0000000000 */
.L_x_1095:
[----:B------:R-:W-:Y:S05]  /*1640*/  BSYNC.RECONVERGENT B7 ;  /* 0x0000000000077941 */ /* 0x000fea0003800200 */
.L_x_1091:
        /* <DEDUP_REMOVED lines=10> */
.L_x_1075:
[----:B------:R-:W-:Y:S05]  /*16f0*/  EXIT ;  /* 0x000000000000794d */ /* 0x000fea0003800000 */
.L_x_1063:
        /* <DEDUP_REMOVED lines=34> */
.L_x_1098:
[----:B------:R-:W-:Y:S01]  /*1920*/  IMAD.MOV.U32 R2, RZ, RZ, R0 ;  /* 0x000000ffff027224 */ /* 0x000fe200078e0000 */
[----:B------:R-:W-:-:S07]  /*1930*/  MOV R0, 0x1950 ;  /* 0x0000195000007802 */ /* 0x000fce0000000f00 */
[----:B------:R-:W-:Y:S05]  /*1940*/  CALL.REL.NOINC `($__internal_17_$__cuda_sm20_div_u64) ;  /* 0x0000001400447944 */ /* 0x000fea0003c00000 */
[----:B------:R-:W-:Y:S02]  /*1950*/  IMAD.MOV.U32 R2, RZ, RZ, R4 ;  /* 0x000000ffff027224 */ /* 0x000fe400078e0004 */
[----:B------:R-:W-:-:S07]  /*1960*/  IMAD.MOV.U32 R3, RZ, RZ, R5 ;  /* 0x000000ffff037224 */ /* 0x000fce00078e0005 */
.L_x_1099:
[----:B------:R-:W-:Y:S05]  /*1970*/  BSYNC.RECONVERGENT B0 ;  /* 0x0000000000007941 */ /* 0x000fea0003800200 */
.L_x_1097:
        /* <DEDUP_REMOVED lines=22> */
[----:B0-----:R-:W-:Y:S02]  /*1ae0*/  IMAD.U32 R28, RZ, RZ, UR4 ;  /* 0x00000004ff1c7e24 */ /* 0x001fe4000f8e00ff */
[----:B------:R-:W-:Y:S01]  /*1af0*/  IMAD.U32 R30, RZ, RZ, UR5 ;  /* 0x00000005ff1e7e24 */ /* 0x000fe2000f8e00ff */
        /* <DEDUP_REMOVED lines=13> */
.L_x_1107:
        /* <DEDUP_REMOVED lines=30> */
.L_x_1105:
[----:B------:R-:W-:Y:S05]  /*1db0*/  BSYNC.RECONVERGENT B6 ;  /* 0x0000000000067941 */ /* 0x000fea0003800200 */
.L_x_1104:
[----:B------:R-:W-:Y:S01]  /*1dc0*/  IMAD R26, R26, UR44, RZ ;  /* 0x0000002c1a1a7c24 */ /* 0x000fe2000f8e02ff */
[----:B------:R-:W-:Y:S01]  /*1dd0*/  R2UR UR7, R28 ;  /* 0x000000001c0772ca */ /* 0x000fe200000e0000 */
[----:B------:R-:W-:Y:S01]  /*1de0*/  IMAD.WIDE.U32 R4, R17, UR44, RZ ;  /* 0x0000002c11047c25 */ /* 0x000fe2000f8e00ff */
[----:B------:R-:W-:Y:S02]  /*1df0*/  R2UR UR6, R29 ;  /* 0x000000001d0672ca */ /* 0x000fe400000e0000 */
[----:B------:R-:W-:Y:S01]  /*1e00*/  R2UR UR5, R30 ;  /* 0x000000001e0572ca */ /* 0x000fe200000e0000 */
[----:B------:R-:W-:Y:S01]  /*1e10*/  IMAD R3, R17, UR45, R26 ;  /* 0x0000002d11037c24 */ /* 0x000fe2000f8e021a */
[----:B------:R-:W-:-:S03]  /*1e20*/  R2UR UR4, R31 ;  /* 0x000000001f0472ca */ /* 0x000fc600000e0000 */
[----:B------:R-:W-:Y:S02]  /*1e30*/  IMAD.IADD R5, R5, 0x1, R3 ;  /* 0x0000000105057824 */ /* 0x000fe400078e0203 */
[C---:B------:R-:W-:Y:S02]  /*1e40*/  IMAD.WIDE.U32 R4, R27.reuse, UR46, R4 ;  /* 0x0000002e1b047c25 */ /* 0x040fe4000f8e0004 */
[C---:B------:R-:W-:Y:S02]  /*1e50*/  LEA R6, P0, R27.reuse, UR7, 0x1 ;  /* 0x000000071b067c11 */ /* 0x040fe4000f8008ff */
[----:B------:R-:W-:Y:S01]  /*1e60*/  IMAD R27, R27, UR47, R5 ;  /* 0x0000002f1b1b7c24 */ /* 0x000fe2000f8e0205 */
[C---:B------:R-:W-:Y:S02]  /*1e70*/  LEA R8, P1, R4.reuse, UR6, 0x1 ;  /* 0x0000000604087c11 */ /* 0x040fe4000f8208ff */
[----:B------:R-:W-:Y:S02]  /*1e80*/  IMAD.X R7, RZ, RZ, UR5, P0 ;  /* 0x00000005ff077e24 */ /* 0x000fe400080e06ff */
[----:B------:R-:W-:-:S03]  /*1e90*/  LEA.HI.X R9, R4, UR4, R27, 0x1, P1 ;  /* 0x0000000404097c11 */ /* 0x000fc600088f0c1b */
[----:B------:R-:W2:Y:S04]  /*1ea0*/  LDG.E.U16 R6, desc[UR36][R6.64] ;  /* 0x0000002406067981 */ /* 0x000ea8000c1e1500 */
[----:B------:R-:W3:Y:S01]  /*1eb0*/  LDG.E.U16 R8, desc[UR36][R8.64] ;  /* 0x0000002408087981 */ /* 0x000ee2000c1e1500 */
[----:B--2---:R-:W-:Y:S02]  /*1ec0*/  HADD2.F32 R0, -RZ, -R6.H0_H0 ;  /* 0xa0000006ff007230 */ /* 0x004fe40000004100 */
[----:B---3--:R-:W-:-:S05]  /*1ed0*/  HADD2.F32 R3, -RZ, R8.H0_H0 ;  /* 0x20000008ff037230 */ /* 0x008fca0000004100 */
[----:B------:R-:W-:-:S05]  /*1ee0*/  FMUL.FTZ R0, R0, R3 ;  /* 0x0000000300007220 */ /* 0x000fca0000410000 */
[----:B------:R-:W-:Y:S01]  /*1ef0*/  F2FP.F16.F32.PACK_AB R0, RZ, R0 ;  /* 0x00000000ff00723e */ /* 0x000fe200000000ff */
[----:B------:R-:W-:Y:S06]  /*1f00*/  BRA `(.L_x_1106) ;  /* 0x0000000000047947 */ /* 0x000fec0003800000 */
.L_x_1103:
[----:B------:R-:W-:-:S07]  /*1f10*/  PRMT R0, RZ, 0x7610, R0 ;  /* 0x00007610ff007816 */ /* 0x000fce0000000000 */
.L_x_1106:
[----:B-1----:R-:W-:Y:S05]  /*1f20*/  BSYNC.RECONVERGENT B7 ;  /* 0x0000000000077941 */ /* 0x002fea0003800200 */
.L_x_1102:
        /* <DEDUP_REMOVED lines=15> */
.L_x_1101:
[----:B-1----:R-:W-:Y:S05]  /*2020*/  BSYNC.RECONVERGENT B8 ;  /* 0x0000000000087941 */ /* 0x002fea0003800200 */
.L_x_1100:
[----:B------:R-:W-:-:S04]  /*2030*/  ISETP.GE.U32.AND P0, PT, R22, 0x3, PT ;  /* 0x000000031600780c */ /* 0x000fc80003f06070 */
[----:B------:R-:W-:-:S13]  /*2040*/  ISETP.GE.U32.AND.EX P0, PT, R19, RZ, PT, P0 ;  /* 0x000000ff1300720c */ /* 0x000fda0003f06100 */
[----:B------:R-:W-:Y:S05]  /*2050*/  @!P0 EXIT ;  /* 0x000000000000894d */ /* 0x000fea0003800000 */
[----:B------:R-:W-:Y:S01]  /*2060*/  BSSY.RECONVERGENT B8, `(.L_x_1108) ;  /* 0x00000de000087945 */ /* 0x000fe20003800200 */
.L_x_1128:
        /* <DEDUP_REMOVED lines=31> */
.L_x_1112:
[----:B------:R-:W-:Y:S05]  /*2260*/  BSYNC.RECONVERGENT B6 ;  /* 0x0000000000067941 */ /* 0x000fea0003800200 */
.L_x_1111:
[----:B------:R-:W-:Y:S02]  /*2270*/  IMAD R16, R16, UR48, RZ ;  /* 0x0000003010107c24 */ /* 0x000fe4000f8e02ff */
[----:B------:R-:W-:-:S04]  /*2280*/  IMAD.WIDE.U32 R2, R25, UR48, RZ ;  /* 0x0000003019027c25 */ /* 0x000fc8000f8e00ff */
[----:B------:R-:W-:-:S04]  /*2290*/  IMAD R5, R25, UR49, R16 ;  /* 0x0000003119057c24 */ /* 0x000fc8000f8e0210 */
[----:B------:R-:W-:Y:S02]  /*22a0*/  IMAD.IADD R3, R3, 0x1, R5 ;  /* 0x0000000103037824 */ /* 0x000fe400078e0205 */
[C---:B------:R-:W-:Y:S01]  /*22b0*/  IMAD.WIDE.U32 R4, R17.reuse, UR50, R2 ;  /* 0x0000003211047c25 */ /* 0x040fe2000f8e0002 */
[----:B------:R-:W-:-:S03]  /*22c0*/  LEA R2, P0, R17, UR38, 0x1 ;  /* 0x0000002611027c11 */ /* 0x000fc6000f8008ff */
[----:B------:R-:W-:Y:S01]  /*22d0*/  IMAD R17, R17, UR51, R5 ;  /* 0x0000003311117c24 */ /* 0x000fe2000f8e0205 */
[----:B------:R-:W-:Y:S01]  /*22e0*/  LEA R6, P1, R4, UR40, 0x1 ;  /* 0x0000002804067c11 */ /* 0x000fe2000f8208ff */
[----:B------:R-:W-:-:S03]  /*22f0*/  IMAD.X R3, RZ, RZ, UR39, P0 ;  /* 0x00000027ff037e24 */ /* 0x000fc600080e06ff */
[----:B------:R-:W-:Y:S02]  /*2300*/  LEA.HI.X R7, R4, UR41, R17, 0x1, P1 ;  /* 0x0000002904077c11 */ /* 0x000fe400088f0c11 */
[----:B------:R-:W2:Y:S04]  /*2310*/  LDG.E.U16 R2, desc[UR36][R2.64] ;  /* 0x0000002402027981 */ /* 0x000ea8000c1e1500 */
[----:B------:R-:W3:Y:S01]  /*2320*/  LDG.E.U16 R6, desc[UR36][R6.64] ;  /* 0x0000002406067981 */ /* 0x000ee2000c1e1500 */
[----:B--2---:R-:W-:Y:S02]  /*2330*/  HADD2.F32 R0, -RZ, -R2.H0_H0 ;  /* 0xa0000002ff007230 */ /* 0x004fe40000004100 */
[----:B---3--:R-:W-:-:S05]  /*2340*/  HADD2.F32 R5, -RZ, R6.H0_H0 ;  /* 0x20000006ff057230 */ /* 0x008fca0000004100 */
[----:B------:R-:W-:-:S05]  /*2350*/  FMUL.FTZ R0, R0, R5 ;  /* 0x0000000500007220 */ /* 0x000fca0000410000 */
[----:B------:R-:W-:-:S07]  /*2360*/  F2FP.F16.F32.PACK_AB R0, RZ, R0 ;  /* 0x00000000ff00723e */ /* 0x000fce00000000ff */
.L_x_1110:
[----:B------:R-:W-:Y:S05]  /*2370*/  BSYNC.RECONVERGENT B7 ;  /* 0x0000000000077941 */ /* 0x000fea0003800200 */
.L_x_1109:
        /* <DEDUP_REMOVED lines=10> */
[----:B------:R-:W-:Y:S02]  /*2420*/  IADD3.X R23, PT, PT, RZ, R23, RZ, P1, !PT ;  /* 0x00000017ff177210 */ /* 0x000fe40000ffe4ff */
        /* <DEDUP_REMOVED lines=23> */
.L_x_1116:
[----:B------:R-:W-:Y:S05]  /*25a0*/  BSYNC.RECONVERGENT B6 ;  /* 0x0000000000067941 */ /* 0x000fea0003800200 */
.L_x_1115:
        /* <DEDUP_REMOVED lines=15> */
[----:B------:R-:W-:Y:S01]  /*26a0*/  F2FP.F16.F32.PACK_AB R0, RZ, R0 ;  /* 0x00000000ff00723e */ /* 0x000fe200000000ff */
[----:B------:R-:W-:Y:S06]  /*26b0*/  BRA `(.L_x_1117) ;  /* 0x0000000000047947 */ /* 0x000fec0003800000 */
.L_x_1114:
[----:B------:R-:W-:-:S07]  /*26c0*/  PRMT R0, RZ, 0x7610, R0 ;  /* 0x00007610ff007816 */ /* 0x000fce0000000000 */
.L_x_1117:
[----:B------:R-:W-:Y:S05]  /*26d0*/  BSYNC.RECONVERGENT B7 ;  /* 0x0000000000077941 */ /* 0x000fea0003800200 */
.L_x_1113:
        /* <DEDUP_REMOVED lines=34> */
.L_x_1121:
[----:B------:R-:W-:Y:S05]  /*2900*/  BSYNC.RECONVERGENT B6 ;  /* 0x0000000000067941 */ /* 0x000fea0003800200 */
.L_x_1120:
        /* <DEDUP_REMOVED lines=17> */
.L_x_1119:
[----:B------:R-:W-:-:S07]  /*2a20*/  PRMT R0, RZ, 0x7610, R0 ;  /* 0x00007610ff007816 */ /* 0x000fce0000000000 */
.L_x_1122:
[----:B------:R-:W-:Y:S05]  /*2a30*/  BSYNC.RECONVERGENT B7 ;  /* 0x0000000000077941 */ /* 0x000fea0003800200 */
.L_x_1118:
        /* <DEDUP_REMOVED lines=34> */
.L_x_1126:
[----:B------:R-:W-:Y:S05]  /*2c60*/  BSYNC.RECONVERGENT B6 ;  /* 0x0000000000067941 */ /* 0x000fea0003800200 */
.L_x_1125:
        /* <DEDUP_REMOVED lines=17> */
.L_x_1124:
[----:B------:R-:W-:-:S07]  /*2d80*/  PRMT R0, RZ, 0x7610, R0 ;  /* 0x00007610ff007816 */ /* 0x000fce0000000000 */
.L_x_1127:
[----:B------:R-:W-:Y:S05]  /*2d90*/  BSYNC.RECONVERGENT B7 ;  /* 0x0000000000077941 */ /* 0x000fea0003800200 */
.L_x_1123:
[----:B------:R-:W0:Y:S01]  /*2da0*/  LDCU.64 UR4, c[0x0][0x380] ;  /* 0x00007000ff0477ac */ /* 0x000e220008000a00 */
[----:B------:R-:W-:-:S04]  /*2db0*/  SHF.R.S64 R2, RZ, 0x1f, R25 ;  /* 0x0000001fff027819 */ /* 0x000fc80000001019 */
[----:B------:R-:W-:-:S04]  /*2dc0*/  IADD3 R2, P0, PT, R2, UR62, RZ ;  /* 0x0000003e02027c10 */ /* 0x000fc8000ff1e0ff */
[----:B------:R-:W-:Y:S02]  /*2dd0*/  LEA.HI.X.SX32 R3, R25, UR63, 0x1, P0 ;  /* 0x0000003f19037c11 */ /* 0x000fe400080f0eff */
[----:B------:R-:W-:-:S03]  /*2de0*/  IADD3 R25, P0, PT, R24, R25, RZ ;  /* 0x0000001918197210 */ /* 0x000fc60007f1e0ff */
[----:B------:R1:W-:Y:S01]  /*2df0*/  STG.E.U16 desc[UR36][R2.64], R0 ;  /* 0x0000000002007986 */ /* 0x0003e2000c101524 */
[----:B------:R-:W-:Y:S02]  /*2e00*/  IADD3.X R23, PT, PT, RZ, R23, RZ, P0, !PT ;  /* 0x00000017ff177210 */ /* 0x000fe400007fe4ff */
[----:B0-----:R-:W-:-:S04]  /*2e10*/  ISETP.GE.U32.AND P0, PT, R25, UR4, PT ;  /* 0x0000000419007c0c */ /* 0x001fc8000bf06070 */
[----:B------:R-:W-:-:S13]  /*2e20*/  ISETP.GE.AND.EX P0, PT, R23, UR5, PT, P0 ;  /* 0x0000000517007c0c */ /* 0x000fda000bf06300 */
[----:B-1----:R-:W-:Y:S05]  /*2e30*/  @!P0 BRA `(.L_x_1128) ;  /* 0xfffffff0008c8947 */ /* 0x002fea000383ffff */
[----:B------:R-:W-:Y:S05]  /*2e40*/  BSYNC.RECONVERGENT B8 ;  /* 0x0000000000087941 */ /* 0x000fea0003800200 */
.L_x_1108:
[----:B------:R-:W-:Y:S05]  /*2e50*/  EXIT ;  /* 0x000000000000794d */ /* 0x000fea0003800000 */
        .weak           $__internal_17_$__cuda_sm20_div_u64
        .type           $__internal_17_$__cuda_sm20_div_u64,@function
        .size           $__internal_17_$__cuda_sm20_div_u64,(.L_x_11221 - $__internal_17_$__cuda_sm20_div_u64)
$__internal_17_$__cuda_sm20_div_u64:
        /* <DEDUP_REMOVED lines=69> */
[----:B------:R-:W-:Y:S06]  /*32b0*/  RET.REL.NODEC R2 `(_ZN2at6native39_GLOBAL__N__cee6930f_7_Loss_cu_5b0651e138nll_loss_forward_no_reduce_cuda_kernelIN3c104HalfEhEEvlNS_27GenericPackedTensorAccessorIT_Lm2ENS_16DefaultPtrTraitsElEEPKT0_PS6_PKS6_ll) ;  /* 0xffffffcc02507950 */ /* 0x000fec0003c3ffff */
.L_x_1129:
        /* <DEDUP_REMOVED lines=12> */
.L_x_11221:


//--------------------- .text._ZN2at6native39_GLOBAL__N__cee6930f_7_Loss_cu_5b0651e138nll_loss_forward_no_reduce_cuda_kernelIflEEvlNS_27GenericPackedTensorAccessorIT_Lm2ENS_16DefaultPtrTraitsElEEPKT0_PS4_PKS4_ll --------------------------
	.section	.text._ZN2at6native39_GLOBAL__N__cee6930f_7_Loss_cu_5b0651e138nll_loss_forward_no_reduce_cuda_kernelIflEEvlNS_27GenericPackedTensorAccessorIT_Lm2ENS_16DefaultPtrTraitsElEEPKT0_PS4_PKS4_ll,"ax",@progbits
	.align	128
.text._ZN2at6native39_GLOBAL__N__cee6930f_7_Loss_cu_5b0651e138nll_loss_forward_no_reduce_cuda_kernelIflEEvlNS_27GenericPackedTensorAccessorIT_Lm2ENS_16DefaultPtrTraitsElEEPKT0_PS4_PKS4_ll:
        .type           _ZN2at6native39_GLOBAL__N__cee6930f_7_Loss_cu_5b0651e138nll_loss_forward_no_reduce_cuda_kernelIflEEvlNS_27GenericPackedTensorAccessorIT_Lm2ENS_16DefaultPtrTraitsElEEPKT0_PS4_PKS4_ll,@function
        .size           _ZN2at6native39_GLOBAL__N__cee6930f_7_Loss_cu_5b0651e138nll_loss_forward_no_reduce_cuda_kernelIflEEvlNS_27GenericPackedTensorAccessorIT_Lm2ENS_16DefaultPtrTraitsElEEPKT0_PS4_PKS4_ll,(.L_x_11223 - _ZN2at6native39_GLOBAL__N__cee6930f_7_Loss_cu_5b0651e138nll_loss_forward_no_reduce_cuda_kernelIflEEvlNS_27GenericPackedTensorAccessorIT_Lm2ENS_16DefaultPtrTraitsElEEPKT0_PS4_PKS4_ll)
        .other          _ZN2at6native39_GLOBAL__N__cee6930f_7_Loss_cu_5b0651e138nll_loss_forward_no_reduce_cuda_kernelIflEEvlNS_27GenericPackedTensorAccessorIT_Lm2ENS_16DefaultPtrTraitsElEEPKT0_PS4_PKS4_ll,@"STO_CUDA_ENTRY STV_DEFAULT"
_ZN2at6native39_GLOBAL__N__cee6930f_7_Loss_cu_5b0651e138nll_loss_forward_no_reduce_cuda_kernelIflEEvlNS_27GenericPackedTensorAccessorIT_Lm2ENS_16DefaultPtrTraitsElEEPKT0_PS4_PKS4_ll:
        /* <DEDUP_REMOVED lines=53> */
.L_x_1132:
[----:B------:R-:W-:Y:S01]  /*0350*/  IMAD.MOV.U32 R2, RZ, RZ, R4 ;  /* 0x000000ffff027224 */ /* 0x000fe200078e0004 */
[----:B------:R-:W-:-:S07]  /*0360*/  MOV R0, 0x380 ;  /* 0x0000038000007802 */ /* 0x000fce0000000f00 */
[----:B------:R-:W-:Y:S05]  /*0370*/  CALL.REL.NOINC `($__internal_18_$__cuda_sm20_div_u64) ;  /* 0x0000002c00a87944 */ /* 0x000fea0003c00000 */
[----:B------:R-:W-:Y:S02]  /*0380*/  IMAD.MOV.U32 R2, RZ, RZ, R4 ;  /* 0x000000ffff027224 */ /* 0x000fe400078e0004 */
[----:B------:R-:W-:-:S07]  /*0390*/  IMAD.MOV.U32 R3, RZ, RZ, R5 ;  /* 0x000000ffff037224 */ /* 0x000fce00078e0005 */
.L_x_1133:
[----:B------:R-:W-:Y:S05]  /*03a0*/  BSYNC.RECONVERGENT B0 ;  /* 0x0000000000007941 */ /* 0x000fea0003800200 */
.L_x_1131:
        /* <DEDUP_REMOVED lines=24> */
[----:B------:R-:W-:Y:S02]  /*0530*/  VIADD R29, R24, 0x1 ;  /* 0x00000001181d7836 */ /* 0x000fe40000000000 */
[----:B------:R-:W-:Y:S02]  /*0540*/  IMAD.MOV.U32 R26, RZ, RZ, RZ ;  /* 0x000000ffff1a7224 */ /* 0x000fe400078e00ff */
[----:B------:R-:W-:Y:S01]  /*0550*/  IMAD.MOV.U32 R27, RZ, RZ, R33 ;  /* 0x000000ffff1b7224 */ /* 0x000fe200078e0021 */
[----:B------:R-:W-:Y:S01]  /*0560*/  LOP3.LUT R29, R29, 0x3, RZ, 0xc0, !PT ;  /* 0x000000031d1d7812 */ /* 0x000fe200078ec0ff */
[----:B------:R-:W-:-:S07]  /*0570*/  IMAD.MOV.U32 R28, RZ, RZ, RZ ;  /* 0x000000ffff1c7224 */ /* 0x000fce00078e00ff */
.L_x_1141:
[----:B------:R-:W-:Y:S02]  /*0580*/  R2UR UR5, R23 ;  /* 0x00000000170572ca */ /* 0x000fe400000e0000 */
[----:B------:R-:W-:Y:S02]  /*0590*/  R2UR UR4, R22 ;  /* 0x00000000160472ca */ /* 0x000fe400000e0000 */
[----:B------:R-:W-:-:S09]  /*05a0*/  SHF.R.S64 R16, R26, 0x1d, R27 ;  /* 0x0000001d1a107819 */ /* 0x000fd2000000101b */
[----:B------:R-:W-:-:S04]  /*05b0*/  IADD3 R16, P0, PT, R16, UR5, RZ ;  /* 0x0000000510107c10 */ /* 0x000fc8000ff1e0ff */
[----:B------:R-:W-:-:S06]  /*05c0*/  LEA.HI.X.SX32 R17, R27, UR4, 0x3, P0 ;  /* 0x000000041b117c11 */ /* 0x000fcc00080f1eff */
[----:B------:R-:W2:Y:S01]  /*05d0*/  LDG.E.64 R16, desc[UR36][R16.64] ;  /* 0x0000002410107981 */ /* 0x000ea2000c1e1b00 */
[----:B------:R-:W-:Y:S01]  /*05e0*/  IADD3 R29, P0, PT, R29, -0x1, RZ ;  /* 0xffffffff1d1d7810 */ /* 0x000fe20007f1e0ff */
[----:B------:R-:W-:Y:S03]  /*05f0*/  BSSY.RECONVERGENT B7, `(.L_x_1136) ;  /* 0x0000037000077945 */ /* 0x000fe60003800200 */
[----:B------:R-:W-:Y:S02]  /*0600*/  IADD3.X R28, PT, PT, R28, -0x1, RZ, P0, !PT ;  /* 0xffffffff1c1c7810 */ /* 0x000fe400007fe4ff */
[----:B------:R-:W-:-:S04]  /*0610*/  ISETP.NE.U32.AND P1, PT, R29, RZ, PT ;  /* 0x000000ff1d00720c */ /* 0x000fc80003f25070 */
[----:B------:R-:W-:-:S04]  /*0620*/  ISETP.NE.AND.EX P1, PT, R28, RZ, PT, P1 ;  /* 0x000000ff1c00720c */ /* 0x000fc80003f25310 */
[----:B------:R-:W-:Y:S02]  /*0630*/  P2R R30, PR, RZ, 0x2 ;  /* 0x00000002ff1e7803 */ /* 0x000fe40000000000 */
        /* <DEDUP_REMOVED lines=20> */
[----:B------:R-:W-:Y:S02]  /*0780*/  IMAD.U32 R7, RZ, RZ, UR7 ;  /* 0x00000007ff077e24 */ /* 0x000fe4000f8e00ff */
[----:B----4-:R-:W-:Y:S02]  /*0790*/  IMAD.U32 R10, RZ, RZ, UR8 ;  /* 0x00000008ff0a7e24 */ /* 0x010fe4000f8e00ff */
[----:B------:R-:W-:-:S07]  /*07a0*/  IMAD.U32 R11, RZ, RZ, UR9 ;  /* 0x00000009ff0b7e24 */ /* 0x000fce000f8e00ff */
[----:B------:R-:W-:-:S07]  /*07b0*/  LEPC R20, `(.L_x_1139) ;  /* 0x000000001014794e */ /* 0x000fce0000000000 */
[----:B0--3--:R-:W-:Y:S05]  /*07c0*/  CALL.ABS.NOINC R2 ;  /* 0x0000000002007343 */ /* 0x009fea0003c00000 */
.L_x_1139:
[----:B0-----:R-:W-:Y:S05]  /*07d0*/  BSYNC.RECONVERGENT B6 ;  /* 0x0000000000067941 */ /* 0x001fea0003800200 */
.L_x_1138:
[----:B------:R-:W-:Y:S01]  /*07e0*/  SHF.R.S32.HI R0, RZ, 0x1f, R27 ;  /* 0x0000001fff007819 */ /* 0x000fe2000001141b */
[----:B------:R-:W-:Y:S01]  /*07f0*/  IMAD.WIDE.U32 R2, R27, UR44, RZ ;  /* 0x0000002c1b027c25 */ /* 0x000fe2000f8e00ff */
[----:B------:R-:W-:Y:S02]  /*0800*/  R2UR UR5, R19 ;  /* 0x00000000130572ca */ /* 0x000fe400000e0000 */
[----:B------:R-:W-:Y:S01]  /*0810*/  R2UR UR4, R18 ;  /* 0x00000000120472ca */ /* 0x000fe200000e0000 */
[----:B------:R-:W-:Y:S02]  /*0820*/  IMAD R0, R0, UR44, RZ ;  /* 0x0000002c00007c24 */ /* 0x000fe4000f8e02ff */
[----:B------:R-:W-:Y:S02]  /*0830*/  IMAD R7, R17, UR46, RZ ;  /* 0x0000002e11077c24 */ /* 0x000fe4000f8e02ff */
[----:B------:R-:W-:Y:S02]  /*0840*/  IMAD R5, R27, UR45, R0 ;  /* 0x0000002d1b057c24 */ /* 0x000fe4000f8e0200 */
[----:B------:R-:W-:-:S02]  /*0850*/  IMAD R7, R16, UR47, R7 ;  /* 0x0000002f10077c24 */ /* 0x000fc4000f8e0207 */
[----:B------:R-:W-:Y:S02]  /*0860*/  IMAD.IADD R3, R3, 0x1, R5 ;  /* 0x0000000103037824 */ /* 0x000fe400078e0205 */
[----:B------:R-:W-:-:S04]  /*0870*/  IMAD.WIDE.U32 R16, R16, UR46, R2 ;  /* 0x0000002e10107c25 */ /* 0x000fc8000f8e0002 */
[----:B------:R-:W-:Y:S01]  /*0880*/  IMAD.IADD R3, R17, 0x1, R7 ;  /* 0x0000000111037824 */ /* 0x000fe200078e0207 */
[----:B------:R-:W-:-:S04]  /*0890*/  LEA R2, P0, R16, UR5, 0x2 ;  /* 0x0000000510027c11 */ /* 0x000fc8000f8010ff */
[----:B------:R-:W-:-:S05]  /*08a0*/  LEA.HI.X R3, R16, UR4, R3, 0x2, P0 ;  /* 0x0000000410037c11 */ /* 0x000fca00080f1403 */
[----:B------:R-:W2:Y:S01]  /*08b0*/  LDG.E R2, desc[UR36][R2.64] ;  /* 0x0000002402027981 */ /* 0x000ea2000c1e1900 */
[----:B------:R-:W-:-:S04]  /*08c0*/  SHF.R.S64 R4, R26, 0x1e, R27 ;  /* 0x0000001e1a047819 */ /* 0x000fc8000000101b */
[----:B------:R-:W-:-:S04]  /*08d0*/  IADD3 R4, P0, PT, R4, UR58, RZ ;  /* 0x0000003a04047c10 */ /* 0x000fc8000ff1e0ff */
[----:B------:R-:W-:Y:S01]  /*08e0*/  LEA.HI.X.SX32 R5, R27, UR59, 0x2, P0 ;  /* 0x0000003b1b057c11 */ /* 0x000fe200080f16ff */
[----:B--2---:R-:W-:-:S05]  /*08f0*/  FADD.FTZ R7, -R2, -RZ ;  /* 0x800000ff02077221 */ /* 0x004fca0000010100 */
[----:B------:R0:W-:Y:S01]  /*0900*/  STG.E desc[UR36][R4.64], R7 ;  /* 0x0000000704007986 */ /* 0x0001e2000c101924 */
[----:B------:R-:W-:Y:S05]  /*0910*/  BRA `(.L_x_1140) ;  /* 0x0000000000107947 */ /* 0x000fea0003800000 */
.L_x_1137:
[----:B------:R-:W-:-:S04]  /*0920*/  SHF.R.S64 R2, R26, 0x1e, R27 ;  /* 0x0000001e1a027819 */ /* 0x000fc8000000101b */
[----:B------:R-:W-:-:S04]  /*0930*/  IADD3 R2, P0, PT, R2, UR58, RZ ;  /* 0x0000003a02027c10 */ /* 0x000fc8000ff1e0ff */
[----:B------:R-:W-:-:S05]  /*0940*/  LEA.HI.X.SX32 R3, R27, UR59, 0x2, P0 ;  /* 0x0000003b1b037c11 */ /* 0x000fca00080f16ff */
[----:B------:R1:W-:Y:S04]  /*0950*/  STG.E desc[UR36][R2.64], RZ ;  /* 0x000000ff02007986 */ /* 0x0003e8000c101924 */
.L_x_1140:
[----:B0-----:R-:W-:Y:S05]  /*0960*/  BSYNC.RECONVERGENT B7 ;  /* 0x0000000000077941 */ /* 0x001fea0003800200 */
.L_x_1136:
[----:B------:R-:W-:Y:S02]  /*0970*/  ISETP.NE.AND P2, PT, R30, RZ, PT ;  /* 0x000000ff1e00720c */ /* 0x000fe40003f45270 */
[----:B------:R-:W-:Y:S02]  /*0980*/  IADD3 R33, P0, PT, R32, R33, RZ ;  /* 0x0000002120217210 */ /* 0x000fe40007f1e0ff */
[----:B------:R-:W-:-:S03]  /*0990*/  IADD3 R26, P1, PT, RZ, R26, RZ ;  /* 0x0000001aff1a7210 */ /* 0x000fc60007f3e0ff */
[----:B------:R-:W-:Y:S02]  /*09a0*/  IMAD.X R31, RZ, RZ, R31, P0 ;  /* 0x000000ffff1f7224 */ /* 0x000fe400000e061f */
[----:B------:R-:W-:-:S04]  /*09b0*/  IMAD.X R27, R32, 0x1, R27, P1 ;  /* 0x00000001201b7824 */ /* 0x000fc800008e061b */
[----:B------:R-:W-:Y:S05]  /*09c0*/  @P2 BRA `(.L_x_1141) ;  /* 0xfffffff800ec2947 */ /* 0x000fea000383ffff */
.L_x_1135:
[----:B0-----:R-:W-:Y:S05]  /*09d0*/  BSYNC.RECONVERGENT B8 ;  /* 0x0000000000087941 */ /* 0x001fea0003800200 */
.L_x_1134:
[----:B------:R-:W-:-:S04]  /*09e0*/  ISETP.GE.U32.AND P0, PT, R24, 0x3, PT ;  /* 0x000000031800780c */ /* 0x000fc80003f06070 */
[----:B------:R-:W-:-:S13]  /*09f0*/  ISETP.GE.U32.AND.EX P0, PT, R25, RZ, PT, P0 ;  /* 0x000000ff1900720c */ /* 0x000fda0003f06100 */
[----:B------:R-:W-:Y:S05]  /*0a00*/  @!P0 EXIT ;  /* 0x000000000000894d */ /* 0x000fea0003800000 */
[----:B------:R-:W-:Y:S01]  /*0a10*/  BSSY.RECONVERGENT B8, `(.L_x_1142) ;  /* 0x00000ec000087945 */ /* 0x000fe20003800200 */
.L_x_1163:
[----:B------:R-:W-:-:S04]  /*0a20*/  SHF.R.S64 R16, RZ, 0x1d, R33 ;  /* 0x0000001dff107819 */ /* 0x000fc80000001021 */
[----:B------:R-:W-:-:S04]  /*0a30*/  IADD3 R16, P0, PT, R16, UR54, RZ ;  /* 0x0000003610107c10 */ /* 0x000fc8000ff1e0ff */
[----:B------:R-:W-:-:S06]  /*0a40*/  LEA.HI.X.SX32 R17, R33, UR55, 0x3, P0 ;  /* 0x0000003721117c11 */ /* 0x000fcc00080f1eff */
[----:B------:R-:W2:Y:S01]  /*0a50*/  LDG.E.64 R16, desc[UR36][R16.64] ;  /* 0x0000002410107981 */ /* 0x000ea2000c1e1b00 */
        /* <DEDUP_REMOVED lines=26> */
.L_x_1146:
[----:B------:R-:W-:Y:S05]  /*0c00*/  BSYNC.RECONVERGENT B6 ;  /* 0x0000000000067941 */ /* 0x000fea0003800200 */
.L_x_1145:
[----:B------:R-:W-:Y:S01]  /*0c10*/  SHF.R.S32.HI R0, RZ, 0x1f, R33 ;  /* 0x0000001fff007819 */ /* 0x000fe20000011421 */
[----:B-1----:R-:W-:-:S04]  /*0c20*/  IMAD.WIDE.U32 R2, R33, UR48, RZ ;  /* 0x0000003021027c25 */ /* 0x002fc8000f8e00ff */
[----:B------:R-:W-:Y:S02]  /*0c30*/  IMAD R0, R0, UR48, RZ ;  /* 0x0000003000007c24 */ /* 0x000fe4000f8e02ff */
[----:B------:R-:W-:Y:S02]  /*0c40*/  IMAD R7, R17, UR50, RZ ;  /* 0x0000003211077c24 */ /* 0x000fe4000f8e02ff */
[----:B------:R-:W-:Y:S02]  /*0c50*/  IMAD R5, R33, UR49, R0 ;  /* 0x0000003121057c24 */ /* 0x000fe4000f8e0200 */
[C---:B------:R-:W-:Y:S02]  /*0c60*/  IMAD R7, R16.reuse, UR51, R7 ;  /* 0x0000003310077c24 */ /* 0x040fe4000f8e0207 */
[----:B------:R-:W-:Y:S02]  /*0c70*/  IMAD.IADD R3, R3, 0x1, R5 ;  /* 0x0000000103037824 */ /* 0x000fe400078e0205 */
[----:B------:R-:W-:-:S04]  /*0c80*/  IMAD.WIDE.U32 R16, R16, UR50, R2 ;  /* 0x0000003210107c25 */ /* 0x000fc8000f8e0002 */
[----:B------:R-:W-:Y:S01]  /*0c90*/  IMAD.IADD R3, R17, 0x1, R7 ;  /* 0x0000000111037824 */ /* 0x000fe200078e0207 */
[----:B------:R-:W-:-:S04]  /*0ca0*/  LEA R4, P0, R16, UR60, 0x2 ;  /* 0x0000003c10047c11 */ /* 0x000fc8000f8010ff */
[----:B------:R-:W-:-:S05]  /*0cb0*/  LEA.HI.X R5, R16, UR61, R3, 0x2, P0 ;  /* 0x0000003d10057c11 */ /* 0x000fca00080f1403 */
[----:B------:R-:W2:Y:S01]  /*0cc0*/  LDG.E R4, desc[UR36][R4.64] ;  /* 0x0000002404047981 */ /* 0x000ea2000c1e1900 */
[----:B------:R-:W-:Y:S01]  /*0cd0*/  IMAD.U32 R0, RZ, RZ, UR56 ;  /* 0x00000038ff007e24 */ /* 0x000fe2000f8e00ff */
[----:B------:R-:W-:Y:S01]  /*0ce0*/  SHF.R.S64 R7, RZ, 0x1e, R33 ;  /* 0x0000001eff077819 */ /* 0x000fe20000001021 */
[----:B------:R-:W-:-:S03]  /*0cf0*/  IMAD.U32 R2, RZ, RZ, UR57 ;  /* 0x00000039ff027e24 */ /* 0x000fc6000f8e00ff */
[----:B------:R-:W-:-:S04]  /*0d00*/  IADD3 R6, P0, PT, R7, R0, RZ ;  /* 0x0000000007067210 */ /* 0x000fc80007f1e0ff */
[----:B------:R-:W-:Y:S01]  /*0d10*/  LEA.HI.X.SX32 R7, R33, R2, 0x2, P0 ;  /* 0x0000000221077211 */ /* 0x000fe200000f16ff */
[----:B--2---:R-:W-:-:S05]  /*0d20*/  FADD.FTZ R3, -R4, -RZ ;  /* 0x800000ff04037221 */ /* 0x004fca0000010100 */
[----:B------:R0:W-:Y:S01]  /*0d30*/  STG.E desc[UR36][R6.64], R3 ;  /* 0x0000000306007986 */ /* 0x0001e2000c101924 */
[----:B------:R-:W-:Y:S05]  /*0d40*/  BRA `(.L_x_1147) ;  /* 0x0000000000187947 */ /* 0x000fea0003800000 */
.L_x_1144:
[----:B------:R-:W-:Y:S01]  /*0d50*/  IMAD.U32 R0, RZ, RZ, UR56 ;  /* 0x00000038ff007e24 */ /* 0x000fe2000f8e00ff */
[----:B------:R-:W-:Y:S01]  /*0d60*/  SHF.R.S64 R5, RZ, 0x1e, R33 ;  /* 0x0000001eff057819 */ /* 0x000fe20000001021 */
[----:B-1----:R-:W-:-:S03]  /*0d70*/  IMAD.U32 R2, RZ, RZ, UR57 ;  /* 0x00000039ff027e24 */ /* 0x002fc6000f8e00ff */
[----:B------:R-:W-:-:S04]  /*0d80*/  IADD3 R4, P0, PT, R5, R0, RZ ;  /* 0x0000000005047210 */ /* 0x000fc80007f1e0ff */
[----:B------:R-:W-:-:S05]  /*0d90*/  LEA.HI.X.SX32 R5, R33, R2, 0x2, P0 ;  /* 0x0000000221057211 */ /* 0x000fca00000f16ff */
[----:B------:R1:W-:Y:S04]  /*0da0*/  STG.E desc[UR36][R4.64], RZ ;  /* 0x000000ff04007986 */ /* 0x0003e8000c101924 */
.L_x_1147:
[----:B------:R-:W-:Y:S05]  /*0db0*/  BSYNC.RECONVERGENT B7 ;  /* 0x0000000000077941 */ /* 0x000fea0003800200 */
.L_x_1143:
[----:B------:R-:W-:-:S04]  /*0dc0*/  IADD3 R33, P1, PT, R32, R33, RZ ;  /* 0x0000002120217210 */ /* 0x000fc80007f3e0ff */
[----:B------:R-:W-:-:S04]  /*0dd0*/  SHF.R.S64 R16, RZ, 0x1d, R33 ;  /* 0x0000001dff107819 */ /* 0x000fc80000001021 */
[----:B------:R-:W-:-:S04]  /*0de0*/  IADD3 R16, P0, PT, R16, UR54, RZ ;  /* 0x0000003610107c10 */ /* 0x000fc8000ff1e0ff */
[----:B------:R-:W-:-:S06]  /*0df0*/  LEA.HI.X.SX32 R17, R33, UR55, 0x3, P0 ;  /* 0x0000003721117c11 */ /* 0x000fcc00080f1eff */
[----:B------:R-:W2:Y:S01]  /*0e00*/  LDG.E.64 R16, desc[UR36][R16.64] ;  /* 0x0000002410107981 */ /* 0x000ea2000c1e1b00 */
[----:B------:R-:W-:Y:S01]  /*0e10*/  BSSY.RECONVERGENT B7, `(.L_x_1148) ;  /* 0x0000034000077945 */ /* 0x000fe20003800200 */
        /* <DEDUP_REMOVED lines=15> */
[----:B0-----:R-:W0:Y:S01]  /*0f10*/  LDC.64 R2, c[0x4][R2] ;  /* 0x0100000002027b82 */ /* 0x001e220000000a00 */
[----:B------:R-:W-:Y:S01]  /*0f20*/  IMAD.MOV.U32 R13, RZ, RZ, RZ ;  /* 0x000000ffff0d7224 */ /* 0x000fe200078e00ff */
[----:B------:R-:W3:Y:S01]  /*0f30*/  LDCU.64 UR8, c[0x4][0x80] ;  /* 0x01001000ff0877ac */ /* 0x000ee20008000a00 */
[----:B-1----:R-:W-:Y:S02]  /*0f40*/  IMAD.U32 R4, RZ, RZ, UR4 ;  /* 0x00000004ff047e24 */ /* 0x002fe4000f8e00ff */
[----:B------:R-:W-:-:S02]  /*0f50*/  IMAD.U32 R5, RZ, RZ, UR5 ;  /* 0x00000005ff057e24 */ /* 0x000fc4000f8e00ff */
[----:B--2---:R-:W-:Y:S02]  /*0f60*/  IMAD.U32 R6, RZ, RZ, UR6 ;  /* 0x00000006ff067e24 */ /* 0x004fe4000f8e00ff */
[----:B------:R-:W-:Y:S02]  /*0f70*/  IMAD.U32 R7, RZ, RZ, UR7 ;  /* 0x00000007ff077e24 */ /* 0x000fe4000f8e00ff */
[----:B---3--:R-:W-:Y:S02]  /*0f80*/  IMAD.U32 R10, RZ, RZ, UR8 ;  /* 0x00000008ff0a7e24 */ /* 0x008fe4000f8e00ff */
[----:B------:R-:W-:-:S07]  /*0f90*/  IMAD.U32 R11, RZ, RZ, UR9 ;  /* 0x00000009ff0b7e24 */ /* 0x000fce000f8e00ff */
[----:B------:R-:W-:-:S07]  /*0fa0*/  LEPC R20, `(.L_x_1151) ;  /* 0x000000001014794e */ /* 0x000fce0000000000 */
[----:B0-----:R-:W-:Y:S05]  /*0fb0*/  CALL.ABS.NOINC R2 ;  /* 0x0000000002007343 */ /* 0x001fea0003c00000 */
.L_x_1151:
[----:B------:R-:W-:Y:S05]  /*0fc0*/  BSYNC.RECONVERGENT B6 ;  /* 0x0000000000067941 */ /* 0x000fea0003800200 */
.L_x_1150:
[----:B------:R-:W-:Y:S01]  /*0fd0*/  SHF.R.S32.HI R0, RZ, 0x1f, R33 ;  /* 0x0000001fff007819 */ /* 0x000fe20000011421 */
[----:B0-----:R-:W-:-:S04]  /*0fe0*/  IMAD.WIDE.U32 R2, R33, UR48, RZ ;  /* 0x0000003021027c25 */ /* 0x001fc8000f8e00ff */
[----:B------:R-:W-:Y:S02]  /*0ff0*/  IMAD R0, R0, UR48, RZ ;  /* 0x0000003000007c24 */ /* 0x000fe4000f8e02ff */
[----:B------:R-:W-:Y:S02]  /*1000*/  IMAD R7, R17, UR50, RZ ;  /* 0x0000003211077c24 */ /* 0x000fe4000f8e02ff */
[----:B-1----:R-:W-:Y:S02]  /*1010*/  IMAD R5, R33, UR49, R0 ;  /* 0x0000003121057c24 */ /* 0x002fe4000f8e0200 */
        /* <DEDUP_REMOVED lines=15> */
.L_x_1149:
[----:B-1----:R-:W-:-:S04]  /*1110*/  SHF.R.S64 R5, RZ, 0x1e, R33 ;  /* 0x0000001eff057819 */ /* 0x002fc80000001021 */
[----:B------:R-:W-:-:S04]  /*1120*/  IADD3 R4, P0, PT, R5, R0, RZ ;  /* 0x0000000005047210 */ /* 0x000fc80007f1e0ff */
[----:B------:R-:W-:-:S05]  /*1130*/  LEA.HI.X.SX32 R5, R33, R2, 0x2, P0 ;  /* 0x0000000221057211 */ /* 0x000fca00000f16ff */
[----:B------:R1:W-:Y:S04]  /*1140*/  STG.E desc[UR36][R4.64], RZ ;  /* 0x000000ff04007986 */ /* 0x0003e8000c101924 */
.L_x_1152:
[----:B------:R-:W-:Y:S05]  /*1150*/  BSYNC.RECONVERGENT B7 ;  /* 0x0000000000077941 */ /* 0x000fea0003800200 */
.L_x_1148:
        /* <DEDUP_REMOVED lines=32> */
.L_x_1156:
[----:B------:R-:W-:Y:S05]  /*1360*/  BSYNC.RECONVERGENT B6 ;  /* 0x0000000000067941 */ /* 0x000fea0003800200 */
.L_x_1155:
        /* <DEDUP_REMOVED lines=20> */
.L_x_1154:
[----:B-1----:R-:W-:-:S04]  /*14b0*/  SHF.R.S64 R5, RZ, 0x1e, R33 ;  /* 0x0000001eff057819 */ /* 0x002fc80000001021 */
[----:B------:R-:W-:-:S04]  /*14c0*/  IADD3 R4, P0, PT, R5, R0, RZ ;  /* 0x0000000005047210 */ /* 0x000fc80007f1e0ff */
[----:B------:R-:W-:-:S05]  /*14d0*/  LEA.HI.X.SX32 R5, R33, R2, 0x2, P0 ;  /* 0x0000000221057211 */ /* 0x000fca00000f16ff */
[----:B------:R1:W-:Y:S04]  /*14e0*/  STG.E desc[UR36][R4.64], RZ ;  /* 0x000000ff04007986 */ /* 0x0003e8000c101924 */
.L_x_1157:
[----:B------:R-:W-:Y:S05]  /*14f0*/  BSYNC.RECONVERGENT B7 ;  /* 0x0000000000077941 */ /* 0x000fea0003800200 */
.L_x_1153:
        /* <DEDUP_REMOVED lines=32> */
.L_x_1161:
[----:B------:R-:W-:Y:S05]  /*1700*/  BSYNC.RECONVERGENT B6 ;  /* 0x0000000000067941 */ /* 0x000fea0003800200 */
.L_x_1160:
        /* <DEDUP_REMOVED lines=12> */
[----:B------:R-:W-:-:S04]  /*17d0*/  SHF.R.S64 R4, RZ, 0x1e, R33 ;  /* 0x0000001eff047819 */ /* 0x000fc80000001021 */
[----:B------:R-:W-:-:S04]  /*17e0*/  IADD3 R4, P0, PT, R4, UR56, RZ ;  /* 0x0000003804047c10 */ /* 0x000fc8000ff1e0ff */
[----:B------:R-:W-:Y:S01]  /*17f0*/  LEA.HI.X.SX32 R5, R33, UR57, 0x2, P0 ;  /* 0x0000003921057c11 */ /* 0x000fe200080f16ff */
[----:B--2---:R-:W-:-:S05]  /*1800*/  FADD.FTZ R7, -R2, -RZ ;  /* 0x800000ff02077221 */ /* 0x004fca0000010100 */
[----:B------:R0:W-:Y:S01]  /*1810*/  STG.E desc[UR36][R4.64], R7 ;  /* 0x0000000704007986 */ /* 0x0001e2000c101924 */
[----:B------:R-:W-:Y:S05]  /*1820*/  BRA `(.L_x_1162) ;  /* 0x0000000000107947 */ /* 0x000fea0003800000 */
.L_x_1159:
[----:B-1----:R-:W-:-:S04]  /*1830*/  SHF.R.S64 R5, RZ, 0x1e, R33 ;  /* 0x0000001eff057819 */ /* 0x002fc80000001021 */
[----:B------:R-:W-:-:S04]  /*1840*/  IADD3 R4, P0, PT, R5, R0, RZ ;  /* 0x0000000005047210 */ /* 0x000fc80007f1e0ff */
[----:B------:R-:W-:-:S05]  /*1850*/  LEA.HI.X.SX32 R5, R33, R2, 0x2, P0 ;  /* 0x0000000221057211 */ /* 0x000fca00000f16ff */
[----:B------:R1:W-:Y:S04]  /*1860*/  STG.E desc[UR36][R4.64], RZ ;  /* 0x000000ff04007986 */ /* 0x0003e8000c101924 */
.L_x_1162:
[----:B------:R-:W-:Y:S05]  /*1870*/  BSYNC.RECONVERGENT B7 ;  /* 0x0000000000077941 */ /* 0x000fea0003800200 */
.L_x_1158:
[----:B------:R-:W-:-:S05]  /*1880*/  IADD3 R33, P0, PT, R32, R33, RZ ;  /* 0x0000002120217210 */ /* 0x000fca0007f1e0ff */
[----:B------:R-:W-:Y:S01]  /*1890*/  IMAD.X R31, RZ, RZ, R31, P0 ;  /* 0x000000ffff1f7224 */ /* 0x000fe200000e061f */
[----:B------:R-:W-:-:S04]  /*18a0*/  ISETP.GE.U32.AND P0, PT, R33, UR62, PT ;  /* 0x0000003e21007c0c */ /* 0x000fc8000bf06070 */
[----:B------:R-:W-:-:S13]  /*18b0*/  ISETP.GE.AND.EX P0, PT, R31, UR63, PT, P0 ;  /* 0x0000003f1f007c0c */ /* 0x000fda000bf06300 */
[----:B------:R-:W-:Y:S05]  /*18c0*/  @!P0 BRA `(.L_x_1163) ;  /* 0xfffffff000548947 */ /* 0x000fea000383ffff */
[----:B------:R-:W-:Y:S05]  /*18d0*/  BSYNC.RECONVERGENT B8 ;  /* 0x0000000000087941 */ /* 0x000fea0003800200 */
.L_x_1142:
[----:B------:R-:W-:Y:S05]  /*18e0*/  EXIT ;  /* 0x000000000000794d */ /* 0x000fea0003800000 */
.L_x_1130:
        /* <DEDUP_REMOVED lines=34> */
.L_x_1165:
[----:B------:R-:W-:Y:S01]  /*1b10*/  IMAD.MOV.U32 R2, RZ, RZ, R0 ;  /* 0x000000ffff027224 */ /* 0x000fe200078e0000 */
[----:B------:R-:W-:-:S07]  /*1b20*/  MOV R0, 0x1b40 ;  /* 0x00001b4000007802 */ /* 0x000fce0000000f00 */
[----:B------:R-:W-:Y:S05]  /*1b30*/  CALL.REL.NOINC `($__internal_18_$__cuda_sm20_div_u64) ;  /* 0x0000001400b87944 */ /* 0x000fea0003c00000 */
[----:B------:R-:W-:Y:S02]  /*1b40*/  IMAD.MOV.U32 R2, RZ, RZ, R4 ;  /* 0x000000ffff027224 */ /* 0x000fe400078e0004 */
[----:B------:R-:W-:-:S07]  /*1b50*/  IMAD.MOV.U32 R3, RZ, RZ, R5 ;  /* 0x000000ffff037224 */ /* 0x000fce00078e0005 */
.L_x_1166:
[----:B------:R-:W-:Y:S05]  /*1b60*/  BSYNC.RECONVERGENT B0 ;  /* 0x0000000000007941 */ /* 0x000fea0003800200 */
.L_x_1164:
        /* <DEDUP_REMOVED lines=17> */
[----:B------:R-:W1:Y:S01]  /*1c80*/  LDCU.64 UR54, c[0x0][0x3c8] ;  /* 0x00007900ff3677ac */ /* 0x000e620008000a00 */
[----:B------:R-:W1:Y:S01]  /*1c90*/  LDCU.64 UR56, c[0x0][0x3c8] ;  /* 0x00007900ff3877ac */ /* 0x000e620008000a00 */
[----:B------:R-:W1:Y:S01]  /*1ca0*/  LDCU.64 UR58, c[0x0][0x388] ;  /* 0x00007100ff3a77ac */ /* 0x000e620008000a00 */
[----:B0-----:R-:W-:Y:S02]  /*1cb0*/  IMAD.U32 R26, RZ, RZ, UR4 ;  /* 0x00000004ff1a7e24 */ /* 0x001fe4000f8e00ff */
[----:B------:R-:W-:Y:S01]  /*1cc0*/  IMAD.U32 R25, RZ, RZ, UR5 ;  /* 0x00000005ff197e24 */ /* 0x000fe2000f8e00ff */
[----:B------:R-:W0:Y:S01]  /*1cd0*/  LDCU.64 UR4, c[0x0][0x3c0] ;  /* 0x00007800ff0477ac */ /* 0x000e220008000a00 */
[----:B------:R-:W1:Y:S01]  /*1ce0*/  LDCU.64 UR60, c[0x0][0x3c0] ;  /* 0x00007800ff3c77ac */ /* 0x000e620008000a00 */
[----:B------:R-:W1:Y:S01]  /*1cf0*/  LDCU.64 UR62, c[0x0][0x380] ;  /* 0x00007000ff3e77ac */ /* 0x000e620008000a00 */
        /* <DEDUP_REMOVED lines=10> */
.L_x_1174:
[----:B------:R-:W-:Y:S02]  /*1da0*/  R2UR UR7, R30 ;  /* 0x000000001e0772ca */ /* 0x000fe400000e0000 */
[----:B------:R-:W-:Y:S02]  /*1db0*/  R2UR UR6, R29 ;  /* 0x000000001d0672ca */ /* 0x000fe400000e0000 */
[----:B------:R-:W-:Y:S02]  /*1dc0*/  SHF.R.S64 R36, R18, 0x1d, R17 ;  /* 0x0000001d12247819 */ /* 0x000fe40000001011 */
[----:B------:R-:W-:Y:S02]  /*1dd0*/  R2UR UR5, R28 ;  /* 0x000000001c0572ca */ /* 0x000fe400000e0000 */
[----:B------:R-:W-:-:S05]  /*1de0*/  R2UR UR4, R27 ;  /* 0x000000001b0472ca */ /* 0x000fca00000e0000 */
[----:B------:R-:W-:-:S04]  /*1df0*/  IADD3 R36, P0, PT, R36, UR7, RZ ;  /* 0x0000000724247c10 */ /* 0x000fc8000ff1e0ff */
[----:B------:R-:W-:-:S06]  /*1e00*/  LEA.HI.X.SX32 R37, R17, UR6, 0x3, P0 ;  /* 0x0000000611257c11 */ /* 0x000fcc00080f1eff */
[----:B--2---:R-:W2:Y:S01]  /*1e10*/  LDG.E.64 R36, desc[UR36][R36.64] ;  /* 0x0000002424247981 */ /* 0x004ea2000c1e1b00 */
        /* <DEDUP_REMOVED lines=8> */
[----:B0-----:R-:W-:Y:S05]  /*1ea0*/  @!P0 BRA `(.L_x_1170) ;  /* 0x0000000000c08947 */ /* 0x001fea0003800000 */
        /* <DEDUP_REMOVED lines=22> */
.L_x_1172:
[----:B------:R-:W-:Y:S05]  /*2010*/  BSYNC.RECONVERGENT B6 ;  /* 0x0000000000067941 */ /* 0x000fea0003800200 */
.L_x_1171:
        /* <DEDUP_REMOVED lines=10> */
[C---:B------:R-:W-:Y:S02]  /*20c0*/  IMAD R3, R36.reuse, UR47, R5 ;  /* 0x0000002f24037c24 */ /* 0x040fe4000f8e0205 */
[C---:B------:R-:W-:Y:S01]  /*20d0*/  IMAD.WIDE.U32 R6, R36.reuse, UR46, R6 ;  /* 0x0000002e24067c25 */ /* 0x040fe2000f8e0006 */
[----:B------:R-:W-:-:S03]  /*20e0*/  LEA R8, P0, R36, UR7, 0x2 ;  /* 0x0000000724087c11 */ /* 0x000fc6000f8010ff */
[----:B------:R-:W-:Y:S01]  /*20f0*/  IMAD.IADD R3, R7, 0x1, R3 ;  /* 0x0000000107037824 */ /* 0x000fe200078e0203 */
[----:B------:R-:W-:Y:S02]  /*2100*/  LEA R4, P1, R6, UR6, 0x2 ;  /* 0x0000000606047c11 */ /* 0x000fe4000f8210ff */
[----:B------:R-:W-:Y:S02]  /*2110*/  LEA.HI.X R9, R36, UR5, R37, 0x2, P0 ;  /* 0x0000000524097c11 */ /* 0x000fe400080f1425 */
[----:B------:R-:W-:-:S03]  /*2120*/  LEA.HI.X R5, R6, UR4, R3, 0x2, P1 ;  /* 0x0000000406057c11 */ /* 0x000fc600088f1403 */
[----:B------:R-:W2:Y:S04]  /*2130*/  LDG.E R8, desc[UR36][R8.64] ;  /* 0x0000002408087981 */ /* 0x000ea8000c1e1900 */
[----:B------:R-:W2:Y:S01]  /*2140*/  LDG.E R5, desc[UR36][R4.64] ;  /* 0x0000002404057981 */ /* 0x000ea2000c1e1900 */
[----:B------:R-:W-:-:S04]  /*2150*/  SHF.R.S64 R6, R18, 0x1e, R17 ;  /* 0x0000001e12067819 */ /* 0x000fc80000001011 */
[----:B------:R-:W-:-:S04]  /*2160*/  IADD3 R6, P0, PT, R6, UR42, RZ ;  /* 0x0000002a06067c10 */ /* 0x000fc8000ff1e0ff */
[----:B------:R-:W-:Y:S01]  /*2170*/  LEA.HI.X.SX32 R7, R17, UR43, 0x2, P0 ;  /* 0x0000002b11077c11 */ /* 0x000fe200080f16ff */
[----:B--2---:R-:W-:-:S05]  /*2180*/  FMUL.FTZ R3, R8, -R5 ;  /* 0x8000000508037220 */ /* 0x004fca0000410000 */
[----:B------:R0:W-:Y:S01]  /*2190*/  STG.E desc[UR36][R6.64], R3 ;  /* 0x0000000306007986 */ /* 0x0001e2000c101924 */
[----:B------:R-:W-:Y:S05]  /*21a0*/  BRA `(.L_x_1173) ;  /* 0x0000000000107947 */ /* 0x000fea0003800000 */
.L_x_1170:
[----:B------:R-:W-:-:S04]  /*21b0*/  SHF.R.S64 R4, R18, 0x1e, R17 ;  /* 0x0000001e12047819 */ /* 0x000fc80000001011 */
[----:B------:R-:W-:-:S04]  /*21c0*/  IADD3 R4, P0, PT, R4, UR42, RZ ;  /* 0x0000002a04047c10 */ /* 0x000fc8000ff1e0ff */
[----:B------:R-:W-:-:S05]  /*21d0*/  LEA.HI.X.SX32 R5, R17, UR43, 0x2, P0 ;  /* 0x0000002b11057c11 */ /* 0x000fca00080f16ff */
[----:B------:R2:W-:Y:S04]  /*21e0*/  STG.E desc[UR36][R4.64], RZ ;  /* 0x000000ff04007986 */ /* 0x0005e8000c101924 */
.L_x_1173:
[----:B-1----:R-:W-:Y:S05]  /*21f0*/  BSYNC.RECONVERGENT B7 ;  /* 0x0000000000077941 */ /* 0x002fea0003800200 */
.L_x_1169:
[----:B------:R-:W-:Y:S02]  /*2200*/  ISETP.NE.AND P2, PT, R34, RZ, PT ;  /* 0x000000ff2200720c */ /* 0x000fe40003f45270 */
[----:B------:R-:W-:Y:S02]  /*2210*/  IADD3 R33, P0, PT, R32, R33, RZ ;  /* 0x0000002120217210 */ /* 0x000fe40007f1e0ff */
[----:B------:R-:W-:-:S03]  /*2220*/  IADD3 R18, P1, PT, RZ, R18, RZ ;  /* 0x00000012ff127210 */ /* 0x000fc60007f3e0ff */
[----:B------:R-:W-:Y:S02]  /*2230*/  IMAD.X R31, RZ, RZ, R31, P0 ;  /* 0x000000ffff1f7224 */ /* 0x000fe400000e061f */
[----:B------:R-:W-:-:S04]  /*2240*/  IMAD.X R17, R32, 0x1, R17, P1 ;  /* 0x0000000120117824 */ /* 0x000fc800008e0611 */
[----:B------:R-:W-:Y:S05]  /*2250*/  @P2 BRA `(.L_x_1174) ;  /* 0xfffffff800d02947 */ /* 0x000fea000383ffff */
.L_x_1168:
[----:B-1----:R-:W-:Y:S05]  /*2260*/  BSYNC.RECONVERGENT B8 ;  /* 0x0000000000087941 */ /* 0x002fea0003800200 */
.L_x_1167:
[----:B------:R-:W-:-:S04]  /*2270*/  ISETP.GE.U32.AND P0, PT, R24, 0x3, PT ;  /* 0x000000031800780c */ /* 0x000fc80003f06070 */
[----:B------:R-:W-:-:S13]  /*2280*/  ISETP.GE.U32.AND.EX P0, PT, R19, RZ, PT, P0 ;  /* 0x000000ff1300720c */ /* 0x000fda0003f06100 */
[----:B------:R-:W-:Y:S05]  /*2290*/  @!P0 EXIT ;  /* 0x000000000000894d */ /* 0x000fea0003800000 */
[----:B------:R-:W-:Y:S01]  /*22a0*/  BSSY.RECONVERGENT B8, `(.L_x_1175) ;  /* 0x00000f6000087945 */ /* 0x000fe20003800200 */
.L_x_1195:
[----:B------:R-:W-:-:S04]  /*22b0*/  SHF.R.S64 R16, RZ, 0x1d, R33 ;  /* 0x0000001dff107819 */ /* 0x000fc80000001021 */
[----:B------:R-:W-:-:S04]  /*22c0*/  IADD3 R16, P0, PT, R16, UR38, RZ ;  /* 0x0000002610107c10 */ /* 0x000fc8000ff1e0ff */
[----:B------:R-:W-:-:S06]  /*22d0*/  LEA.HI.X.SX32 R17, R33, UR39, 0x3, P0 ;  /* 0x0000002721117c11 */ /* 0x000fcc00080f1eff */
[----:B---3--:R-:W3:Y:S01]  /*22e0*/  LDG.E.64 R16, desc[UR36][R16.64] ;  /* 0x0000002410107981 */ /* 0x008ee2000c1e1b00 */
[----:B------:R-:W-:Y:S01]  /*22f0*/  BSSY.RECONVERGENT B7, `(.L_x_1176) ;  /* 0x0000036000077945 */ /* 0x000fe20003800200 */
[----:B---3--:R-:W-:-:S04]  /*2300*/  ISETP.NE.U32.AND P0, PT, R16, UR52, PT ;  /* 0x0000003410007c0c */ /* 0x008fc8000bf05070 */
[----:B------:R-:W-:-:S13]  /*2310*/  ISETP.NE.AND.EX P0, PT, R17, UR53, PT, P0 ;  /* 0x0000003511007c0c */ /* 0x000fda000bf05300 */
[----:B0---4-:R-:W0:Y:S01]  /*2320*/  @!P0 LDC.64 R2, c[0x0][0x3b8] ;  /* 0x0000ee00ff028b82 */ /* 0x011e220000000a00 */
[----:B--2---:R-:W-:-:S04]  /*2330*/  @!P0 SHF.R.S64 R5, RZ, 0x1e, R33 ;  /* 0x0000001eff058819 */ /* 0x004fc80000001021 */
[----:B0-----:R-:W-:-:S04]  /*2340*/  @!P0 IADD3 R4, P1, PT, R5, R2, RZ ;  /* 0x0000000205048210 */ /* 0x001fc80007f3e0ff */
[----:B------:R-:W-:-:S05]  /*2350*/  @!P0 LEA.HI.X.SX32 R5, R33, R3, 0x2, P1 ;  /* 0x0000000321058211 */ /* 0x000fca00008f16ff */
[----:B------:R0:W-:Y:S01]  /*2360*/  @!P0 STG.E desc[UR36][R4.64], RZ ;  /* 0x000000ff04008986 */ /* 0x0001e2000c101924 */
        /* <DEDUP_REMOVED lines=23> */
.L_x_1179:
[----:B------:R-:W-:Y:S05]  /*24e0*/  BSYNC.RECONVERGENT B6 ;  /* 0x0000000000067941 */ /* 0x000fea0003800200 */
.L_x_1178:
[----:B------:R-:W-:Y:S01]  /*24f0*/  SHF.R.S32.HI R0, RZ, 0x1f, R33 ;  /* 0x0000001fff007819 */ /* 0x000fe20000011421 */
[----:B------:R-:W-:Y:S01]  /*2500*/  IMAD.WIDE.U32 R2, R33, UR48, RZ ;  /* 0x0000003021027c25 */ /* 0x000fe2000f8e00ff */
[----:B0-----:R-:W-:-:S03]  /*2510*/  LEA R4, P0, R16, UR60, 0x2 ;  /* 0x0000003c10047c11 */ /* 0x001fc6000f8010ff */
[----:B------:R-:W-:Y:S02]  /*2520*/  IMAD R0, R0, UR48, RZ ;  /* 0x0000003000007c24 */ /* 0x000fe4000f8e02ff */
[----:B------:R-:W-:Y:S02]  /*2530*/  IMAD R7, R17, UR50, RZ ;  /* 0x0000003211077c24 */ /* 0x000fe4000f8e02ff */
[----:B------:R-:W-:Y:S02]  /*2540*/  IMAD R5, R33, UR49, R0 ;  /* 0x0000003121057c24 */ /* 0x000fe4000f8e0200 */
[C---:B------:R-:W-:Y:S02]  /*2550*/  IMAD R7, R16.reuse, UR51, R7 ;  /* 0x0000003310077c24 */ /* 0x040fe4000f8e0207 */
[----:B------:R-:W-:Y:S01]  /*2560*/  IMAD.IADD R3, R3, 0x1, R5 ;  /* 0x0000000103037824 */ /* 0x000fe200078e0205 */
[C---:B------:R-:W-:Y:S01]  /*2570*/  LEA.HI.X R5, R16.reuse, UR61, R17, 0x2, P0 ;  /* 0x0000003d10057c11 */ /* 0x040fe200080f1411 */
[----:B------:R-:W-:-:S04]  /*2580*/  IMAD.WIDE.U32 R2, R16, UR50, R2 ;  /* 0x0000003210027c25 */ /* 0x000fc8000f8e0002 */
[----:B------:R-:W2:Y:S01]  /*2590*/  LDG.E R4, desc[UR36][R4.64] ;  /* 0x0000002404047981 */ /* 0x000ea2000c1e1900 */
[----:B------:R-:W-:Y:S01]  /*25a0*/  IMAD.IADD R3, R3, 0x1, R7 ;  /* 0x0000000103037824 */ /* 0x000fe200078e0207 */
[----:B------:R-:W-:-:S04]  /*25b0*/  LEA R6, P1, R2, UR58, 0x2 ;  /* 0x0000003a02067c11 */ /* 0x000fc8000f8210ff */
[----:B------:R-:W-:-:S06]  /*25c0*/  LEA.HI.X R7, R2, UR59, R3, 0x2, P1 ;  /* 0x0000003b02077c11 */ /* 0x000fcc00088f1403 */
[----:B------:R-:W2:Y:S01]  /*25d0*/  LDG.E R7, desc[UR36][R6.64] ;  /* 0x0000002406077981 */ /* 0x000ea2000c1e1900 */
[----:B------:R-:W-:Y:S01]  /*25e0*/  IMAD.U32 R2, RZ, RZ, UR40 ;  /* 0x00000028ff027e24 */ /* 0x000fe2000f8e00ff */
[----:B------:R-:W-:Y:S01]  /*25f0*/  SHF.R.S64 R9, RZ, 0x1e, R33 ;  /* 0x0000001eff097819 */ /* 0x000fe20000001021 */
[----:B------:R-:W-:-:S03]  /*2600*/  IMAD.U32 R3, RZ, RZ, UR41 ;  /* 0x00000029ff037e24 */ /* 0x000fc6000f8e00ff */
[----:B------:R-:W-:-:S04]  /*2610*/  IADD3 R8, P0, PT, R9, R2, RZ ;  /* 0x0000000209087210 */ /* 0x000fc80007f1e0ff */
[----:B------:R-:W-:Y:S01]  /*2620*/  LEA.HI.X.SX32 R9, R33, R3, 0x2, P0 ;  /* 0x0000000321097211 */ /* 0x000fe200000f16ff */
[----:B--2---:R-:W-:-:S05]  /*2630*/  FMUL.FTZ R11, R4, -R7 ;  /* 0x80000007040b7220 */ /* 0x004fca0000410000 */
[----:B------:R1:W-:Y:S03]  /*2640*/  STG.E desc[UR36][R8.64], R11 ;  /* 0x0000000b08007986 */ /* 0x0003e6000c101924 */
.L_x_1177:
[----:B------:R-:W-:Y:S05]  /*2650*/  BSYNC.RECONVERGENT B7 ;  /* 0x0000000000077941 */ /* 0x000fea0003800200 */
.L_x_1176:
        /* <DEDUP_REMOVED lines=32> */
.L_x_1183:
[----:B------:R-:W-:Y:S05]  /*2860*/  BSYNC.RECONVERGENT B6 ;  /* 0x0000000000067941 */ /* 0x000fea0003800200 */
.L_x_1182:
        /* <DEDUP_REMOVED lines=16> */
[----:B-1----:R-:W-:Y:S01]  /*2970*/  SHF.R.S64 R9, RZ, 0x1e, R18 ;  /* 0x0000001eff097819 */ /* 0x002fe20000001012 */
[----:B------:R-:W-:-:S03]  /*2980*/  IMAD.U32 R3, RZ, RZ, UR41 ;  /* 0x00000029ff037e24 */ /* 0x000fc6000f8e00ff */
[----:B------:R-:W-:-:S04]  /*2990*/  IADD3 R8, P0, PT, R9, R2, RZ ;  /* 0x0000000209087210 */ /* 0x000fc80007f1e0ff */
[----:B------:R-:W-:Y:S01]  /*29a0*/  LEA.HI.X.SX32 R9, R18, R3, 0x2, P0 ;  /* 0x0000000312097211 */ /* 0x000fe200000f16ff */
[----:B--2---:R-:W-:-:S05]  /*29b0*/  FMUL.FTZ R11, R4, -R7 ;  /* 0x80000007040b7220 */ /* 0x004fca0000410000 */
[----:B------:R2:W-:Y:S01]  /*29c0*/  STG.E desc[UR36][R8.64], R11 ;  /* 0x0000000b08007986 */ /* 0x0005e2000c101924 */
[----:B------:R-:W-:Y:S05]  /*29d0*/  BRA `(.L_x_1184) ;  /* 0x0000000000107947 */ /* 0x000fea0003800000 */
.L_x_1181:
[----:B0-----:R-:W-:-:S04]  /*29e0*/  SHF.R.S64 R5, RZ, 0x1e, R18 ;  /* 0x0000001eff057819 */ /* 0x001fc80000001012 */
[----:B------:R-:W-:-:S04]  /*29f0*/  IADD3 R4, P0, PT, R5, R2, RZ ;  /* 0x0000000205047210 */ /* 0x000fc80007f1e0ff */
[----:B------:R-:W-:-:S05]  /*2a00*/  LEA.HI.X.SX32 R5, R18, R3, 0x2, P0 ;  /* 0x0000000312057211 */ /* 0x000fca00000f16ff */
[----:B------:R0:W-:Y:S04]  /*2a10*/  STG.E desc[UR36][R4.64], RZ ;  /* 0x000000ff04007986 */ /* 0x0001e8000c101924 */
.L_x_1184:
[----:B------:R-:W-:Y:S05]  /*2a20*/  BSYNC.RECONVERGENT B7 ;  /* 0x0000000000077941 */ /* 0x000fea0003800200 */
.L_x_1180:
[----:B------:R-:W-:-:S04]  /*2a30*/  IADD3 R18, P1, PT, R32, R18, RZ ;  /* 0x0000001220127210 */ /* 0x000fc80007f3e0ff */
[----:B------:R-:W-:-:S04]  /*2a40*/  SHF.R.S64 R16, RZ, 0x1d, R18 ;  /* 0x0000001dff107819 */ /* 0x000fc80000001012 */
[----:B------:R-:W-:-:S04]  /*2a50*/  IADD3 R16, P0, PT, R16, UR38, RZ ;  /* 0x0000002610107c10 */ /* 0x000fc8000ff1e0ff */
[----:B------:R-:W-:-:S06]  /*2a60*/  LEA.HI.X.SX32 R17, R18, UR39, 0x3, P0 ;  /* 0x0000002712117c11 */ /* 0x000fcc00080f1eff */
[----:B------:R-:W3:Y:S01]  /*2a70*/  LDG.E.64 R16, desc[UR36][R16.64] ;  /* 0x0000002410107981 */ /* 0x000ee2000c1e1b00 */
[----:B------:R-:W-:Y:S01]  /*2a80*/  BSSY.RECONVERGENT B7, `(.L_x_1185) ;  /* 0x0000037000077945 */ /* 0x000fe20003800200 */
        /* <DEDUP_REMOVED lines=12> */
[----:B-12---:R-:W-:Y:S02]  /*2b50*/  IMAD.MOV.U32 R8, RZ, RZ, 0xb4 ;  /* 0x000000b4ff087424 */ /* 0x006fe400078e00ff */
        /* <DEDUP_REMOVED lines=13> */
.L_x_1188:
[----:B------:R-:W-:Y:S05]  /*2c30*/  BSYNC.RECONVERGENT B6 ;  /* 0x0000000000067941 */ /* 0x000fea0003800200 */
.L_x_1187:
        /* <DEDUP_REMOVED lines=10> */
[----:B------:R-:W3:Y:S01]  /*2ce0*/  LDG.E R4, desc[UR36][R4.64] ;  /* 0x0000002404047981 */ /* 0x000ee2000c1e1900 */
[----:B------:R-:W-:Y:S01]  /*2cf0*/  IMAD.IADD R3, R3, 0x1, R7 ;  /* 0x0000000103037824 */ /* 0x000fe200078e0207 */
[----:B------:R-:W-:-:S04]  /*2d00*/  LEA R6, P1, R2, UR58, 0x2 ;  /* 0x0000003a02067c11 */ /* 0x000fc8000f8210ff */
[----:B------:R-:W-:-:S06]  /*2d10*/  LEA.HI.X R7, R2, UR59, R3, 0x2, P1 ;  /* 0x0000003b02077c11 */ /* 0x000fcc00088f1403 */
[----:B------:R-:W3:Y:S01]  /*2d20*/  LDG.E R7, desc[UR36][R6.64] ;  /* 0x0000002406077981 */ /* 0x000ee2000c1e1900 */
[----:B------:R-:W-:Y:S01]  /*2d30*/  IMAD.U32 R2, RZ, RZ, UR40 ;  /* 0x00000028ff027e24 */ /* 0x000fe2000f8e00ff */
[----:B-12---:R-:W-:Y:S01]  /*2d40*/  SHF.R.S64 R9, RZ, 0x1e, R18 ;  /* 0x0000001eff097819 */ /* 0x006fe20000001012 */
[----:B------:R-:W-:-:S03]  /*2d50*/  IMAD.U32 R3, RZ, RZ, UR41 ;  /* 0x00000029ff037e24 */ /* 0x000fc6000f8e00ff */
[----:B------:R-:W-:-:S04]  /*2d60*/  IADD3 R8, P0, PT, R9, R2, RZ ;  /* 0x0000000209087210 */ /* 0x000fc80007f1e0ff */
[----:B------:R-:W-:Y:S01]  /*2d70*/  LEA.HI.X.SX32 R9, R18, R3, 0x2, P0 ;  /* 0x0000000312097211 */ /* 0x000fe200000f16ff */
[----:B---3--:R-:W-:-:S05]  /*2d80*/  FMUL.FTZ R11, R4, -R7 ;  /* 0x80000007040b7220 */ /* 0x008fca0000410000 */
[----:B------:R3:W-:Y:S01]  /*2d90*/  STG.E desc[UR36][R8.64], R11 ;  /* 0x0000000b08007986 */ /* 0x0007e2000c101924 */
[----:B------:R-:W-:Y:S05]  /*2da0*/  BRA `(.L_x_1189) ;  /* 0x0000000000107947 */ /* 0x000fea0003800000 */
.L_x_1186:
[----:B0-----:R-:W-:-:S04]  /*2db0*/  SHF.R.S64 R5, RZ, 0x1e, R18 ;  /* 0x0000001eff057819 */ /* 0x001fc80000001012 */
[----:B------:R-:W-:-:S04]  /*2dc0*/  IADD3 R4, P0, PT, R5, R2, RZ ;  /* 0x0000000205047210 */ /* 0x000fc80007f1e0ff */
[----:B------:R-:W-:-:S05]  /*2dd0*/  LEA.HI.X.SX32 R5, R18, R3, 0x2, P0 ;  /* 0x0000000312057211 */ /* 0x000fca00000f16ff */
[----:B------:R0:W-:Y:S04]  /*2de0*/  STG.E desc[UR36][R4.64], RZ ;  /* 0x000000ff04007986 */ /* 0x0001e8000c101924 */
.L_x_1189:
[----:B------:R-:W-:Y:S05]  /*2df0*/  BSYNC.RECONVERGENT B7 ;  /* 0x0000000000077941 */ /* 0x000fea0003800200 */
.L_x_1185:
[----:B------:R-:W-:-:S04]  /*2e00*/  IADD3 R18, P1, PT, R32, R18, RZ ;  /* 0x0000001220127210 */ /* 0x000fc80007f3e0ff */
[----:B------:R-:W-:-:S04]  /*2e10*/  SHF.R.S64 R16, RZ, 0x1d, R18 ;  /* 0x0000001dff107819 */ /* 0x000fc80000001012 */
[----:B------:R-:W-:-:S04]  /*2e20*/  IADD3 R16, P0, PT, R16, UR38, RZ ;  /* 0x0000002610107c10 */ /* 0x000fc8000ff1e0ff */
[----:B------:R-:W-:-:S06]  /*2e30*/  LEA.HI.X.SX32 R17, R18, UR39, 0x3, P0 ;  /* 0x0000002712117c11 */ /* 0x000fcc00080f1eff */
[----:B------:R-:W4:Y:S01]  /*2e40*/  LDG.E.64 R16, desc[UR36][R16.64] ;  /* 0x0000002410107981 */ /* 0x000f22000c1e1b00 */
[----:B------:R-:W-:Y:S01]  /*2e50*/  BSSY.RECONVERGENT B7, `(.L_x_1190) ;  /* 0x0000035000077945 */ /* 0x000fe20003800200 */
        /* <DEDUP_REMOVED lines=12> */
[----:B-123--:R-:W-:Y:S02]  /*2f20*/  IMAD.MOV.U32 R8, RZ, RZ, 0xb4 ;  /* 0x000000b4ff087424 */ /* 0x00efe400078e00ff */
        /* <DEDUP_REMOVED lines=13> */
.L_x_1193:
[----:B------:R-:W-:Y:S05]  /*3000*/  BSYNC.RECONVERGENT B6 ;  /* 0x0000000000067941 */ /* 0x000fea0003800200 */
.L_x_1192:
[----:B------:R-:W-:Y:S01]  /*3010*/  SHF.R.S32.HI R0, RZ, 0x1f, R18 ;  /* 0x0000001fff007819 */ /* 0x000fe20000011412 */
[----:B------:R-:W-:-:S04]  /*3020*/  IMAD.WIDE.U32 R2, R18, UR48, RZ ;  /* 0x0000003012027c25 */ /* 0x000fc8000f8e00ff */
[----:B0-----:R-:W-:Y:S02]  /*3030*/  IMAD R5, R0, UR48, RZ ;  /* 0x0000003000057c24 */ /* 0x001fe4000f8e02ff */
[----:B------:R-:W-:Y:S02]  /*3040*/  IMAD R7, R17, UR50, RZ ;  /* 0x0000003211077c24 */ /* 0x000fe4000f8e02ff */
[----:B------:R-:W-:Y:S02]  /*3050*/  IMAD R5, R18, UR49, R5 ;  /* 0x0000003112057c24 */ /* 0x000fe4000f8e0205 */
[C---:B------:R-:W-:Y:S02]  /*3060*/  IMAD R7, R16.reuse, UR51, R7 ;  /* 0x0000003310077c24 */ /* 0x040fe4000f8e0207 */
[----:B------:R-:W-:Y:S02]  /*3070*/  IMAD.IADD R3, R3, 0x1, R5 ;  /* 0x0000000103037824 */ /* 0x000fe400078e0205 */
[C---:B------:R-:W-:Y:S01]  /*3080*/  IMAD.WIDE.U32 R4, R16.reuse, UR50, R2 ;  /* 0x0000003210047c25 */ /* 0x040fe2000f8e0002 */
[----:B------:R-:W-:-:S03]  /*3090*/  LEA R2, P0, R16, UR60, 0x2 ;  /* 0x0000003c10027c11 */ /* 0x000fc6000f8010ff */
[----:B------:R-:W-:Y:S01]  /*30a0*/  IMAD.IADD R5, R5, 0x1, R7 ;  /* 0x0000000105057824 */ /* 0x000fe200078e0207 */
[----:B------:R-:W-:Y:S02]  /*30b0*/  LEA R6, P1, R4, UR58, 0x2 ;  /* 0x0000003a04067c11 */ /* 0x000fe4000f8210ff */
[----:B------:R-:W-:Y:S02]  /*30c0*/  LEA.HI.X R3, R16, UR61, R17, 0x2, P0 ;  /* 0x0000003d10037c11 */ /* 0x000fe400080f1411 */
[----:B------:R-:W-:-:S03]  /*30d0*/  LEA.HI.X R7, R4, UR59, R5, 0x2, P1 ;  /* 0x0000003b04077c11 */ /* 0x000fc600088f1405 */
[----:B------:R-:W1:Y:S04]  /*30e0*/  LDG.E R2, desc[UR36][R2.64] ;  /* 0x0000002402027981 */ /* 0x000e68000c1e1900 */
[----:B------:R-:W1:Y:S01]  /*30f0*/  LDG.E R7, desc[UR36][R6.64] ;  /* 0x0000002406077981 */ /* 0x000e62000c1e1900 */
[----:B------:R-:W-:-:S04]  /*3100*/  SHF.R.S64 R4, RZ, 0x1e, R18 ;  /* 0x0000001eff047819 */ /* 0x000fc80000001012 */
[----:B------:R-:W-:-:S04]  /*3110*/  IADD3 R4, P0, PT, R4, UR40, RZ ;  /* 0x0000002804047c10 */ /* 0x000fc8000ff1e0ff */
[----:B------:R-:W-:Y:S01]  /*3120*/  LEA.HI.X.SX32 R5, R18, UR41, 0x2, P0 ;  /* 0x0000002912057c11 */ /* 0x000fe200080f16ff */
[----:B-123--:R-:W-:-:S05]  /*3130*/  FMUL.FTZ R9, R2, -R7 ;  /* 0x8000000702097220 */ /* 0x00efca0000410000 */
[----:B------:R0:W-:Y:S01]  /*3140*/  STG.E desc[UR36][R4.64], R9 ;  /* 0x0000000904007986 */ /* 0x0001e2000c101924 */
[----:B------:R-:W-:Y:S05]  /*3150*/  BRA `(.L_x_1194) ;  /* 0x0000000000107947 */ /* 0x000fea0003800000 */
.L_x_1191:
[----:B0-----:R-:W-:-:S04]  /*3160*/  SHF.R.S64 R5, RZ, 0x1e, R18 ;  /* 0x0000001eff057819 */ /* 0x001fc80000001012 */
[----:B------:R-:W-:-:S04]  /*3170*/  IADD3 R2, P0, PT, R5, R2, RZ ;  /* 0x0000000205027210 */ /* 0x000fc80007f1e0ff */
[----:B------:R-:W-:-:S05]  /*3180*/  LEA.HI.X.SX32 R3, R18, R3, 0x2, P0 ;  /* 0x0000000312037211 */ /* 0x000fca00000f16ff */
[----:B------:R4:W-:Y:S04]  /*3190*/  STG.E desc[UR36][R2.64], RZ ;  /* 0x000000ff02007986 */ /* 0x0009e8000c101924 */
.L_x_1194:
[----:B------:R-:W-:Y:S05]  /*31a0*/  BSYNC.RECONVERGENT B7 ;  /* 0x0000000000077941 */ /* 0x000fea0003800200 */
.L_x_1190:
[----:B------:R-:W-:-:S05]  /*31b0*/  IADD3 R33, P0, PT, R32, R18, RZ ;  /* 0x0000001220217210 */ /* 0x000fca0007f1e0ff */
[----:B------:R-:W-:Y:S01]  /*31c0*/  IMAD.X R31, RZ, RZ, R31, P0 ;  /* 0x000000ffff1f7224 */ /* 0x000fe200000e061f */
[----:B------:R-:W-:-:S04]  /*31d0*/  ISETP.GE.U32.AND P0, PT, R33, UR62, PT ;  /* 0x0000003e21007c0c */ /* 0x000fc8000bf06070 */
[----:B------:R-:W-:-:S13]  /*31e0*/  ISETP.GE.AND.EX P0, PT, R31, UR63, PT, P0 ;  /* 0x0000003f1f007c0c */ /* 0x000fda000bf06300 */
[----:B------:R-:W-:Y:S05]  /*31f0*/  @!P0 BRA `(.L_x_1195) ;  /* 0xfffffff0002c8947 */ /* 0x000fea000383ffff */
[----:B------:R-:W-:Y:S05]  /*3200*/  BSYNC.RECONVERGENT B8 ;  /* 0x0000000000087941 */ /* 0x000fea0003800200 */
.L_x_1175:
[----:B------:R-:W-:Y:S05]  /*3210*/  EXIT ;  /* 0x000000000000794d */ /* 0x000fea0003800000 */
        .weak           $__internal_18_$__cuda_sm20_div_u64
        .type           $__internal_18_$__cuda_sm20_div_u64,@function
        .size           $__internal_18_$__cuda_sm20_div_u64,(.L_x_11223 - $__internal_18_$__cuda_sm20_div_u64)
$__internal_18_$__cuda_sm20_div_u64:
        /* <DEDUP_REMOVED lines=69> */
[----:B------:R-:W-:Y:S06]  /*3670*/  RET.REL.NODEC R2 `(_ZN2at6native39_GLOBAL__N__cee6930f_7_Loss_cu_5b0651e138nll_loss_forward_no_reduce_cuda_kernelIflEEvlNS_27GenericPackedTensorAccessorIT_Lm2ENS_16DefaultPtrTraitsElEEPKT0_PS4_PKS4_ll) ;  /* 0xffffffc802607950 */ /* 0x000fec0003c3ffff */
.L_x_1196:
        /* <DEDUP_REMOVED lines=16> */
.L_x_11223:


//--------------------- .text._ZN2at6native39_GLOBAL__N__cee6930f_7_Loss_cu_5b0651e138nll_loss_forward_no_reduce_cuda_kernelIfhEEvlNS_27GenericPackedTensorAccessorIT_Lm2ENS_16DefaultPtrTraitsElEEPKT0_PS4_PKS4_ll --------------------------
	.section	.text._ZN2at6native39_GLOBAL__N__cee6930f_7_Loss_cu_5b0651e138nll_loss_forward_no_reduce_cuda_kernelIfhEEvlNS_27GenericPackedTensorAccessorIT_Lm2ENS_16DefaultPtrTraitsElEEPKT0_PS4_PKS4_ll,"ax",@progbits
	.align	128
.text._ZN2at6native39_GLOBAL__N__cee6930f_7_Loss_cu_5b0651e138nll_loss_forward_no_reduce_cuda_kernelIfhEEvlNS_27GenericPackedTensorAccessorIT_Lm2ENS_16DefaultPtrTraitsElEEPKT0_PS4_PKS4_ll:
        .type           _ZN2at6native39_GLOBAL__N__cee6930f_7_Loss_cu_5b0651e138nll_loss_forward_no_reduce_cuda_kernelIfhEEvlNS_27GenericPackedTensorAccessorIT_Lm2ENS_16DefaultPtrTraitsElEEPKT0_PS4_PKS4_ll,@function
        .size           _ZN2at6native39_GLOBAL__N__cee6930f_7_Loss_cu_5b0651e138nll_loss_forward_no_reduce_cuda_kernelIfhEEvlNS_27GenericPackedTensorAccessorIT_Lm2ENS_16DefaultPtrTraitsElEEPKT0_PS4_PKS4_ll,(.L_x_11225 - _ZN2at6native39_GLOBAL__N__cee6930f_7_Loss_cu_5b0651e138nll_loss_forward_no_reduce_cuda_kernelIfhEEvlNS_27GenericPackedTensorAccessorIT_Lm2ENS_16DefaultPtrTraitsElEEPKT0_PS4_PKS4_ll)
        .other          _ZN2at6native39_GLOBAL__N__cee6930f_7_Loss_cu_5b0651e138nll_loss_forward_no_reduce_cuda_kernelIfhEEvlNS_27GenericPackedTensorAccessorIT_Lm2ENS_16DefaultPtrTraitsElEEPKT0_PS4_PKS4_ll,@"STO_CUDA_ENTRY STV_DEFAULT"
_ZN2at6native39_GLOBAL__N__cee6930f_7_Loss_cu_5b0651e138nll_loss_forward_no_reduce_cuda_kernelIfhEEvlNS_27GenericPackedTensorAccessorIT_Lm2ENS_16DefaultPtrTraitsElEEPKT0_PS4_PKS4_ll:
        /* <DEDUP_REMOVED lines=53> */
.L_x_1199:
[----:B------:R-:W-:Y:S01]  /*0350*/  IMAD.MOV.U32 R2, RZ, RZ, R4 ;  /* 0x000000ffff027224 */ /* 0x000fe200078e0004 */
[----:B------:R-:W-:-:S07]  /*0360*/  MOV R0, 0x380 ;  /* 0x0000038000007802 */ /* 0x000fce0000000f00 */
[----:B------:R-:W-:Y:S05]  /*0370*/  CALL.REL.NOINC `($__internal_19_$__cuda_sm20_div_u64) ;  /* 0x0000002800e07944 */ /* 0x000fea0003c00000 */
[----:B------:R-:W-:Y:S02]  /*0380*/  IMAD.MOV.U32 R2, RZ, RZ, R4 ;  /* 0x000000ffff027224 */ /* 0x000fe400078e0004 */
[----:B------:R-:W-:-:S07]  /*0390*/  IMAD.MOV.U32 R3, RZ, RZ, R5 ;  /* 0x000000ffff037224 */ /* 0x000fce00078e0005 */
.L_x_1200:
[----:B------:R-:W-:Y:S05]  /*03a0*/  BSYNC.RECONVERGENT B0 ;  /* 0x0000000000007941 */ /* 0x000fea0003800200 */
.L_x_1198:
        /* <DEDUP_REMOVED lines=29> */
.L_x_1208:
[----:B------:R-:W-:Y:S02]  /*0580*/  R2UR UR5, R16 ;  /* 0x00000000100572ca */ /* 0x000fe400000e0000 */
[----:B------:R-:W-:Y:S02]  /*0590*/  R2UR UR4, R17 ;  /* 0x00000000110472ca */ /* 0x000fe400000e0000 */
[----:B------:R-:W-:-:S09]  /*05a0*/  SHF.R.S32.HI R28, RZ, 0x1f, R25 ;  /* 0x0000001fff1c7819 */ /* 0x000fd20000011419 */
        /* <DEDUP_REMOVED lines=32> */
.L_x_1206:
[----:B0-----:R-:W-:Y:S05]  /*07b0*/  BSYNC.RECONVERGENT B6 ;  /* 0x0000000000067941 */ /* 0x001fea0003800200 */
.L_x_1205:
        /* <DEDUP_REMOVED lines=17> */
.L_x_1204:
[----:B------:R-:W-:-:S04]  /*08d0*/  SHF.R.S64 R2, R24, 0x1e, R25 ;  /* 0x0000001e18027819 */ /* 0x000fc80000001019 */
[----:B------:R-:W-:-:S04]  /*08e0*/  IADD3 R2, P0, PT, R2, UR58, RZ ;  /* 0x0000003a02027c10 */ /* 0x000fc8000ff1e0ff */
[----:B------:R-:W-:-:S05]  /*08f0*/  LEA.HI.X.SX32 R3, R25, UR59, 0x2, P0 ;  /* 0x0000003b19037c11 */ /* 0x000fca00080f16ff */
[----:B------:R1:W-:Y:S04]  /*0900*/  STG.E desc[UR36][R2.64], RZ ;  /* 0x000000ff02007986 */ /* 0x0003e8000c101924 */
.L_x_1207:
[----:B0-----:R-:W-:Y:S05]  /*0910*/  BSYNC.RECONVERGENT B7 ;  /* 0x0000000000077941 */ /* 0x001fea0003800200 */
.L_x_1203:
[----:B------:R-:W-:Y:S02]  /*0920*/  ISETP.NE.AND P2, PT, R30, RZ, PT ;  /* 0x000000ff1e00720c */ /* 0x000fe40003f45270 */
[----:B------:R-:W-:Y:S02]  /*0930*/  IADD3 R35, P0, PT, R34, R35, RZ ;  /* 0x0000002322237210 */ /* 0x000fe40007f1e0ff */
[----:B------:R-:W-:-:S03]  /*0940*/  IADD3 R24, P1, PT, RZ, R24, RZ ;  /* 0x00000018ff187210 */ /* 0x000fc60007f3e0ff */
[----:B------:R-:W-:Y:S02]  /*0950*/  IMAD.X R33, RZ, RZ, R33, P0 ;  /* 0x000000ffff217224 */ /* 0x000fe400000e0621 */
[----:B------:R-:W-:-:S04]  /*0960*/  IMAD.X R25, R34, 0x1, R25, P1 ;  /* 0x0000000122197824 */ /* 0x000fc800008e0619 */
[----:B------:R-:W-:Y:S05]  /*0970*/  @P2 BRA `(.L_x_1208) ;  /* 0xfffffffc00002947 */ /* 0x000fea000383ffff */
.L_x_1202:
[----:B0-----:R-:W-:Y:S05]  /*0980*/  BSYNC.RECONVERGENT B8 ;  /* 0x0000000000087941 */ /* 0x001fea0003800200 */
.L_x_1201:
[----:B------:R-:W-:-:S04]  /*0990*/  ISETP.GE.U32.AND P0, PT, R22, 0x3, PT ;  /* 0x000000031600780c */ /* 0x000fc80003f06070 */
[----:B------:R-:W-:-:S13]  /*09a0*/  ISETP.GE.U32.AND.EX P0, PT, R23, RZ, PT, P0 ;  /* 0x000000ff1700720c */ /* 0x000fda0003f06100 */
[----:B------:R-:W-:Y:S05]  /*09b0*/  @!P0 EXIT ;  /* 0x000000000000894d */ /* 0x000fea0003800000 */
[----:B------:R-:W-:Y:S01]  /*09c0*/  BSSY.RECONVERGENT B8, `(.L_x_1209) ;  /* 0x00000d8000087945 */ /* 0x000fe20003800200 */
.L_x_1230:
[----:B------:R-:W-:Y:S02]  /*09d0*/  SHF.R.S32.HI R24, RZ, 0x1f, R35 ;  /* 0x0000001fff187819 */ /* 0x000fe40000011423 */
[----:B------:R-:W-:-:S04]  /*09e0*/  IADD3 R22, P0, PT, R35, UR54, RZ ;  /* 0x0000003623167c10 */ /* 0x000fc8000ff1e0ff */
[----:B------:R-:W-:-:S05]  /*09f0*/  IADD3.X R23, PT, PT, R24, UR55, RZ, P0, !PT ;  /* 0x0000003718177c10 */ /* 0x000fca00087fe4ff */
[----:B--2---:R-:W2:Y:S01]  /*0a00*/  LDG.E.U8 R22, desc[UR36][R22.64] ;  /* 0x0000002416167981 */ /* 0x004ea2000c1e1100 */
[----:B------:R-:W-:Y:S01]  /*0a10*/  BSSY.RECONVERGENT B7, `(.L_x_1210) ;  /* 0x0000030000077945 */ /* 0x000fe20003800200 */
[----:B--2---:R-:W-:-:S04]  /*0a20*/  ISETP.NE.U32.AND P0, PT, R22, UR42, PT ;  /* 0x0000002a16007c0c */ /* 0x004fc8000bf05070 */
[----:B------:R-:W-:-:S13]  /*0a30*/  ISETP.NE.AND.EX P0, PT, RZ, UR43, PT, P0 ;  /* 0x0000002bff007c0c */ /* 0x000fda000bf05300 */
[----:B01----:R-:W-:Y:S05]  /*0a40*/  @!P0 BRA `(.L_x_1211) ;  /* 0x0000000000988947 */ /* 0x003fea0003800000 */
[----:B------:R-:W-:Y:S01]  /*0a50*/  ISETP.GE.U32.AND P0, PT, R22, UR38, PT ;  /* 0x0000002616007c0c */ /* 0x000fe2000bf06070 */
[----:B------:R-:W-:Y:S03]  /*0a60*/  BSSY.RECONVERGENT B6, `(.L_x_1212) ;  /* 0x0000013000067945 */ /* 0x000fe60003800200 */
[----:B------:R-:W-:-:S13]  /*0a70*/  ISETP.GE.AND.EX P0, PT, RZ, UR39, PT, P0 ;  /* 0x00000027ff007c0c */ /* 0x000fda000bf06300 */
[----:B------:R-:W-:Y:S05]  /*0a80*/  @!P0 BRA `(.L_x_1213) ;  /* 0x0000000000408947 */ /* 0x000fea0003800000 */
        /* <DEDUP_REMOVED lines=16> */
.L_x_1213:
[----:B------:R-:W-:Y:S05]  /*0b90*/  BSYNC.RECONVERGENT B6 ;  /* 0x0000000000067941 */ /* 0x000fea0003800200 */
.L_x_1212:
[----:B------:R-:W-:Y:S02]  /*0ba0*/  IMAD R0, R24, UR48, RZ ;  /* 0x0000003018007c24 */ /* 0x000fe4000f8e02ff */
[----:B-1----:R-:W-:-:S04]  /*0bb0*/  IMAD.WIDE.U32 R2, R35, UR48, RZ ;  /* 0x0000003023027c25 */ /* 0x002fc8000f8e00ff */
[----:B------:R-:W-:-:S04]  /*0bc0*/  IMAD R5, R35, UR49, R0 ;  /* 0x0000003123057c24 */ /* 0x000fc8000f8e0200 */
[----:B------:R-:W-:Y:S02]  /*0bd0*/  IMAD.IADD R3, R3, 0x1, R5 ;  /* 0x0000000103037824 */ /* 0x000fe400078e0205 */
[----:B------:R-:W-:-:S04]  /*0be0*/  IMAD.WIDE.U32 R2, R22, UR50, R2 ;  /* 0x0000003216027c25 */ /* 0x000fc8000f8e0002 */
[----:B------:R-:W-:Y:S01]  /*0bf0*/  IMAD R3, R22, UR51, R3 ;  /* 0x0000003316037c24 */ /* 0x000fe2000f8e0203 */
        /* <DEDUP_REMOVED lines=11> */
.L_x_1211:
[----:B-1----:R-:W-:Y:S01]  /*0cb0*/  IMAD.U32 R2, RZ, RZ, UR56 ;  /* 0x00000038ff027e24 */ /* 0x002fe2000f8e00ff */
[----:B------:R-:W-:Y:S01]  /*0cc0*/  SHF.R.S64 R5, RZ, 0x1e, R35 ;  /* 0x0000001eff057819 */ /* 0x000fe20000001023 */
[----:B------:R-:W-:-:S03]  /*0cd0*/  IMAD.U32 R0, RZ, RZ, UR57 ;  /* 0x00000039ff007e24 */ /* 0x000fc6000f8e00ff */
[----:B------:R-:W-:-:S04]  /*0ce0*/  IADD3 R4, P0, PT, R5, R2, RZ ;  /* 0x0000000205047210 */ /* 0x000fc80007f1e0ff */
[----:B------:R-:W-:-:S05]  /*0cf0*/  LEA.HI.X.SX32 R5, R35, R0, 0x2, P0 ;  /* 0x0000000023057211 */ /* 0x000fca00000f16ff */
[----:B------:R1:W-:Y:S04]  /*0d00*/  STG.E desc[UR36][R4.64], RZ ;  /* 0x000000ff04007986 */ /* 0x0003e8000c101924 */
.L_x_1214:
[----:B------:R-:W-:Y:S05]  /*0d10*/  BSYNC.RECONVERGENT B7 ;  /* 0x0000000000077941 */ /* 0x000fea0003800200 */
.L_x_1210:
[----:B------:R-:W-:-:S04]  /*0d20*/  IADD3 R35, P1, PT, R34, R35, RZ ;  /* 0x0000002322237210 */ /* 0x000fc80007f3e0ff */
[----:B------:R-:W-:Y:S02]  /*0d30*/  SHF.R.S32.HI R24, RZ, 0x1f, R35 ;  /* 0x0000001fff187819 */ /* 0x000fe40000011423 */
[----:B------:R-:W-:-:S04]  /*0d40*/  IADD3 R22, P0, PT, R35, UR54, RZ ;  /* 0x0000003623167c10 */ /* 0x000fc8000ff1e0ff */
[----:B------:R-:W-:-:S05]  /*0d50*/  IADD3.X R23, PT, PT, R24, UR55, RZ, P0, !PT ;  /* 0x0000003718177c10 */ /* 0x000fca00087fe4ff */
[----:B------:R-:W2:Y:S01]  /*0d60*/  LDG.E.U8 R22, desc[UR36][R22.64] ;  /* 0x0000002416167981 */ /* 0x000ea2000c1e1100 */
[----:B------:R-:W-:Y:S01]  /*0d70*/  BSSY.RECONVERGENT B7, `(.L_x_1215) ;  /* 0x000002f000077945 */ /* 0x000fe20003800200 */
        /* <DEDUP_REMOVED lines=24> */
.L_x_1218:
[----:B------:R-:W-:Y:S05]  /*0f00*/  BSYNC.RECONVERGENT B6 ;  /* 0x0000000000067941 */ /* 0x000fea0003800200 */
.L_x_1217:
[----:B------:R-:W-:Y:S02]  /*0f10*/  IMAD R0, R24, UR48, RZ ;  /* 0x0000003018007c24 */ /* 0x000fe4000f8e02ff */
[----:B0-----:R-:W-:-:S04]  /*0f20*/  IMAD.WIDE.U32 R2, R35, UR48, RZ ;  /* 0x0000003023027c25 */ /* 0x001fc8000f8e00ff */
[----:B-1----:R-:W-:-:S04]  /*0f30*/  IMAD R5, R35, UR49, R0 ;  /* 0x0000003123057c24 */ /* 0x002fc8000f8e0200 */
        /* <DEDUP_REMOVED lines=14> */
.L_x_1216:
[----:B-1----:R-:W-:-:S04]  /*1020*/  SHF.R.S64 R5, RZ, 0x1e, R35 ;  /* 0x0000001eff057819 */ /* 0x002fc80000001023 */
[----:B------:R-:W-:-:S04]  /*1030*/  IADD3 R4, P0, PT, R5, R2, RZ ;  /* 0x0000000205047210 */ /* 0x000fc80007f1e0ff */
[----:B------:R-:W-:-:S05]  /*1040*/  LEA.HI.X.SX32 R5, R35, R0, 0x2, P0 ;  /* 0x0000000023057211 */ /* 0x000fca00000f16ff */
[----:B------:R1:W-:Y:S04]  /*1050*/  STG.E desc[UR36][R4.64], RZ ;  /* 0x000000ff04007986 */ /* 0x0003e8000c101924 */
.L_x_1219:
[----:B------:R-:W-:Y:S05]  /*1060*/  BSYNC.RECONVERGENT B7 ;  /* 0x0000000000077941 */ /* 0x000fea0003800200 */
.L_x_1215:
        /* <DEDUP_REMOVED lines=30> */
.L_x_1223:
[----:B------:R-:W-:Y:S05]  /*1250*/  BSYNC.RECONVERGENT B6 ;  /* 0x0000000000067941 */ /* 0x000fea0003800200 */
.L_x_1222:
        /* <DEDUP_REMOVED lines=17> */
.L_x_1221:
[----:B-1----:R-:W-:-:S04]  /*1370*/  SHF.R.S64 R5, RZ, 0x1e, R35 ;  /* 0x0000001eff057819 */ /* 0x002fc80000001023 */
[----:B------:R-:W-:-:S04]  /*1380*/  IADD3 R4, P0, PT, R5, R2, RZ ;  /* 0x0000000205047210 */ /* 0x000fc80007f1e0ff */
[----:B------:R-:W-:-:S05]  /*1390*/  LEA.HI.X.SX32 R5, R35, R0, 0x2, P0 ;  /* 0x0000000023057211 */ /* 0x000fca00000f16ff */
[----:B------:R1:W-:Y:S04]  /*13a0*/  STG.E desc[UR36][R4.64], RZ ;  /* 0x000000ff04007986 */ /* 0x0003e8000c101924 */
.L_x_1224:
[----:B------:R-:W-:Y:S05]  /*13b0*/  BSYNC.RECONVERGENT B7 ;  /* 0x0000000000077941 */ /* 0x000fea0003800200 */
.L_x_1220:
        /* <DEDUP_REMOVED lines=30> */
.L_x_1228:
[----:B------:R-:W-:Y:S05]  /*15a0*/  BSYNC.RECONVERGENT B6 ;  /* 0x0000000000067941 */ /* 0x000fea0003800200 */
.L_x_1227:
        /* <DEDUP_REMOVED lines=15> */
.L_x_1226:
[----:B0-----:R-:W-:-:S04]  /*16a0*/  SHF.R.S64 R3, RZ, 0x1e, R35 ;  /* 0x0000001eff037819 */ /* 0x001fc80000001023 */
[----:B------:R-:W-:-:S04]  /*16b0*/  IADD3 R2, P0, PT, R3, R2, RZ ;  /* 0x0000000203027210 */ /* 0x000fc80007f1e0ff */
[----:B------:R-:W-:-:S05]  /*16c0*/  LEA.HI.X.SX32 R3, R35, R0, 0x2, P0 ;  /* 0x0000000023037211 */ /* 0x000fca00000f16ff */
[----:B------:R2:W-:Y:S04]  /*16d0*/  STG.E desc[UR36][R2.64], RZ ;  /* 0x000000ff02007986 */ /* 0x0005e8000c101924 */
.L_x_1229:
[----:B------:R-:W-:Y:S05]  /*16e0*/  BSYNC.RECONVERGENT B7 ;  /* 0x0000000000077941 */ /* 0x000fea0003800200 */
.L_x_1225:
[----:B------:R-:W-:-:S05]  /*16f0*/  IADD3 R35, P0, PT, R34, R35, RZ ;  /* 0x0000002322237210 */ /* 0x000fca0007f1e0ff */
[----:B------:R-:W-:Y:S01]  /*1700*/  IMAD.X R33, RZ, RZ, R33, P0 ;  /* 0x000000ffff217224 */ /* 0x000fe200000e0621 */
[----:B------:R-:W-:-:S04]  /*1710*/  ISETP.GE.U32.AND P0, PT, R35, UR62, PT ;  /* 0x0000003e23007c0c */ /* 0x000fc8000bf06070 */
[----:B------:R-:W-:-:S13]  /*1720*/  ISETP.GE.AND.EX P0, PT, R33, UR63, PT, P0 ;  /* 0x0000003f21007c0c */ /* 0x000fda000bf06300 */
[----:B------:R-:W-:Y:S05]  /*1730*/  @!P0 BRA `(.L_x_1230) ;  /* 0xfffffff000a48947 */ /* 0x000fea000383ffff */
[----:B------:R-:W-:Y:S05]  /*1740*/  BSYNC.RECONVERGENT B8 ;  /* 0x0000000000087941 */ /* 0x000fea0003800200 */
.L_x_1209:
[----:B------:R-:W-:Y:S05]  /*1750*/  EXIT ;  /* 0x000000000000794d */ /* 0x000fea0003800000 */
.L_x_1197:
        /* <DEDUP_REMOVED lines=34> */
.L_x_1232:
[----:B------:R-:W-:Y:S01]  /*1980*/  IMAD.MOV.U32 R2, RZ, RZ, R0 ;  /* 0x000000ffff027224 */ /* 0x000fe200078e0000 */
[----:B------:R-:W-:-:S07]  /*1990*/  MOV R0, 0x19b0 ;  /* 0x000019b000007802 */ /* 0x000fce0000000f00 */
[----:B------:R-:W-:Y:S05]  /*19a0*/  CALL.REL.NOINC `($__internal_19_$__cuda_sm20_div_u64) ;  /* 0x0000001400547944 */ /* 0x000fea0003c00000 */
[----:B------:R-:W-:Y:S02]  /*19b0*/  IMAD.MOV.U32 R2, RZ, RZ, R4 ;  /* 0x000000ffff027224 */ /* 0x000fe400078e0004 */
[----:B------:R-:W-:-:S07]  /*19c0*/  IMAD.MOV.U32 R3, RZ, RZ, R5 ;  /* 0x000000ffff037224 */ /* 0x000fce00078e0005 */
.L_x_1233:
[----:B------:R-:W-:Y:S05]  /*19d0*/  BSYNC.RECONVERGENT B0 ;  /* 0x0000000000007941 */ /* 0x000fea0003800200 */
.L_x_1231:
        /* <DEDUP_REMOVED lines=35> */
.L_x_1241:
[----:B------:R-:W-:Y:S02]  /*1c10*/  R2UR UR7, R32 ;  /* 0x00000000200772ca */ /* 0x000fe400000e0000 */
[----:B------:R-:W-:Y:S02]  /*1c20*/  R2UR UR6, R31 ;  /* 0x000000001f0672ca */ /* 0x000fe400000e0000 */
[----:B------:R-:W-:Y:S02]  /*1c30*/  SHF.R.S32.HI R16, RZ, 0x1f, R19 ;  /* 0x0000001fff107819 */ /* 0x000fe40000011413 */
[----:B------:R-:W-:Y:S02]  /*1c40*/  R2UR UR5, R30 ;  /* 0x000000001e0572ca */ /* 0x000fe400000e0000 */
[----:B------:R-:W-:-:S05]  /*1c50*/  R2UR UR4, R29 ;  /* 0x000000001d0472ca */ /* 0x000fca00000e0000 */
[----:B--2---:R-:W-:-:S04]  /*1c60*/  IADD3 R2, P0, PT, R19, UR7, RZ ;  /* 0x0000000713027c10 */ /* 0x004fc8000ff1e0ff */
        /* <DEDUP_REMOVED lines=10> */
[----:B0-----:R-:W-:Y:S05]  /*1d10*/  @!P0 BRA `(.L_x_1237) ;  /* 0x0000000000ac8947 */ /* 0x001fea0003800000 */
        /* <DEDUP_REMOVED lines=20> */
.L_x_1239:
[----:B------:R-:W-:Y:S05]  /*1e60*/  BSYNC.RECONVERGENT B6 ;  /* 0x0000000000067941 */ /* 0x000fea0003800200 */
.L_x_1238:
        /* <DEDUP_REMOVED lines=11> */
[----:B------:R-:W-:-:S03]  /*1f20*/  LEA R2, P1, R4, UR6, 0x2 ;  /* 0x0000000604027c11 */ /* 0x000fc6000f8210ff */
[----:B------:R-:W-:Y:S01]  /*1f30*/  IMAD.X R7, RZ, RZ, UR5, P0 ;  /* 0x00000005ff077e24 */ /* 0x000fe200080e06ff */
[----:B------:R-:W-:-:S04]  /*1f40*/  LEA.HI.X R3, R4, UR4, R3, 0x2, P1 ;  /* 0x0000000404037c11 */ /* 0x000fc800088f1403 */
        /* <DEDUP_REMOVED lines=8> */
.L_x_1237:
[----:B------:R-:W-:-:S04]  /*1fd0*/  SHF.R.S64 R2, R22, 0x1e, R19 ;  /* 0x0000001e16027819 */ /* 0x000fc80000001013 */
[----:B------:R-:W-:-:S04]  /*1fe0*/  IADD3 R2, P0, PT, R2, UR42, RZ ;  /* 0x0000002a02027c10 */ /* 0x000fc8000ff1e0ff */
[----:B------:R-:W-:-:S05]  /*1ff0*/  LEA.HI.X.SX32 R3, R19, UR43, 0x2, P0 ;  /* 0x0000002b13037c11 */ /* 0x000fca00080f16ff */
[----:B------:R2:W-:Y:S04]  /*2000*/  STG.E desc[UR36][R2.64], RZ ;  /* 0x000000ff02007986 */ /* 0x0005e8000c101924 */
.L_x_1240:
[----:B-1----:R-:W-:Y:S05]  /*2010*/  BSYNC.RECONVERGENT B7 ;  /* 0x0000000000077941 */ /* 0x002fea0003800200 */
.L_x_1236:
[----:B------:R-:W-:Y:S02]  /*2020*/  ISETP.NE.AND P2, PT, R36, RZ, PT ;  /* 0x000000ff2400720c */ /* 0x000fe40003f45270 */
[----:B------:R-:W-:Y:S02]  /*2030*/  IADD3 R35, P0, PT, R34, R35, RZ ;  /* 0x0000002322237210 */ /* 0x000fe40007f1e0ff */
[----:B------:R-:W-:-:S03]  /*2040*/  IADD3 R22, P1, PT, RZ, R22, RZ ;  /* 0x00000016ff167210 */ /* 0x000fc60007f3e0ff */
[----:B------:R-:W-:Y:S02]  /*2050*/  IMAD.X R33, RZ, RZ, R33, P0 ;  /* 0x000000ffff217224 */ /* 0x000fe400000e0621 */
[----:B------:R-:W-:-:S04]  /*2060*/  IMAD.X R19, R34, 0x1, R19, P1 ;  /* 0x0000000122137824 */ /* 0x000fc800008e0613 */
[----:B------:R-:W-:Y:S05]  /*2070*/  @P2 BRA `(.L_x_1241) ;  /* 0xfffffff800e42947 */ /* 0x000fea000383ffff */
.L_x_1235:
[----:B-1----:R-:W-:Y:S05]  /*2080*/  BSYNC.RECONVERGENT B8 ;  /* 0x0000000000087941 */ /* 0x002fea0003800200 */
.L_x_1234:
[----:B------:R-:W-:-:S04]  /*2090*/  ISETP.GE.U32.AND P0, PT, R26, 0x3, PT ;  /* 0x000000031a00780c */ /* 0x000fc80003f06070 */
[----:B------:R-:W-:-:S13]  /*20a0*/  ISETP.GE.U32.AND.EX P0, PT, R23, RZ, PT, P0 ;  /* 0x000000ff1700720c */ /* 0x000fda0003f06100 */
[----:B------:R-:W-:Y:S05]  /*20b0*/  @!P0 EXIT ;  /* 0x000000000000894d */ /* 0x000fea0003800000 */
[----:B------:R-:W-:Y:S01]  /*20c0*/  BSSY.RECONVERGENT B8, `(.L_x_1242) ;  /* 0x00000e2000087945 */ /* 0x000fe20003800200 */
.L_x_1262:
[----:B------:R-:W-:Y:S02]  /*20d0*/  SHF.R.S32.HI R16, RZ, 0x1f, R35 ;  /* 0x0000001fff107819 */ /* 0x000fe40000011423 */
[----:B0-----:R-:W-:-:S04]  /*20e0*/  IADD3 R4, P0, PT, R35, UR38, RZ ;  /* 0x0000002623047c10 */ /* 0x001fc8000ff1e0ff */
[----:B------:R-:W-:-:S05]  /*20f0*/  IADD3.X R5, PT, PT, R16, UR39, RZ, P0, !PT ;  /* 0x0000002710057c10 */ /* 0x000fca00087fe4ff */
[----:B---3--:R-:W3:Y:S01]  /*2100*/  LDG.E.U8 R17, desc[UR36][R4.64] ;  /* 0x0000002404117981 */ /* 0x008ee2000c1e1100 */
[----:B------:R-:W-:Y:S01]  /*2110*/  BSSY.RECONVERGENT B7, `(.L_x_1243) ;  /* 0x0000031000077945 */ /* 0x000fe20003800200 */
[----:B---3--:R-:W-:-:S04]  /*2120*/  ISETP.NE.U32.AND P0, PT, R17, UR52, PT ;  /* 0x0000003411007c0c */ /* 0x008fc8000bf05070 */
[----:B------:R-:W-:-:S13]  /*2130*/  ISETP.NE.AND.EX P0, PT, RZ, UR53, PT, P0 ;  /* 0x00000035ff007c0c */ /* 0x000fda000bf05300 */
[----:B--2---:R-:W0:Y:S01]  /*2140*/  @!P0 LDC.64 R2, c[0x0][0x3b8] ;  /* 0x0000ee00ff028b82 */ /* 0x004e220000000a00 */
[----:B------:R-:W-:-:S04]  /*2150*/  @!P0 SHF.R.S64 R7, RZ, 0x1e, R35 ;  /* 0x0000001eff078819 */ /* 0x000fc80000001023 */
[----:B0-----:R-:W-:-:S04]  /*2160*/  @!P0 IADD3 R6, P1, PT, R7, R2, RZ ;  /* 0x0000000207068210 */ /* 0x001fc80007f3e0ff */
[----:B------:R-:W-:-:S05]  /*2170*/  @!P0 LEA.HI.X.SX32 R7, R35, R3, 0x2, P1 ;  /* 0x0000000323078211 */ /* 0x000fca00008f16ff */
[----:B------:R0:W-:Y:S01]  /*2180*/  @!P0 STG.E desc[UR36][R6.64], RZ ;  /* 0x000000ff06008986 */ /* 0x0001e2000c101924 */
[----:B-1--4-:R-:W-:Y:S05]  /*2190*/  @!P0 BRA `(.L_x_1244) ;  /* 0x0000000000a08947 */ /* 0x012fea0003800000 */
        /* <DEDUP_REMOVED lines=8> */
[----:B------:R-:W0:Y:S01]  /*2220*/  LDCU.64 UR6, c[0x4][0x2d0] ;  /* 0x01005a00ff0677ac */ /* 0x000e220008000a00 */
[----:B------:R-:W2:Y:S01]  /*2230*/  LDC.64 R2, c[0x4][R2] ;  /* 0x0100000002027b82 */ /* 0x000ea20000000a00 */
[----:B------:R-:W-:Y:S01]  /*2240*/  IMAD.MOV.U32 R13, RZ, RZ, RZ ;  /* 0x000000ffff0d7224 */ /* 0x000fe200078e00ff */
[----:B------:R-:W3:Y:S01]  /*2250*/  LDCU.64 UR8, c[0x4][0x78] ;  /* 0x01000f00ff0877ac */ /* 0x000ee20008000a00 */
[----:B-1----:R-:W-:Y:S02]  /*2260*/  IMAD.U32 R4, RZ, RZ, UR4 ;  /* 0x00000004ff047e24 */ /* 0x002fe4000f8e00ff */
[----:B------:R-:W-:-:S02]  /*2270*/  IMAD.U32 R5, RZ, RZ, UR5 ;  /* 0x00000005ff057e24 */ /* 0x000fc4000f8e00ff */
[----:B0-----:R-:W-:Y:S02]  /*2280*/  IMAD.U32 R6, RZ, RZ, UR6 ;  /* 0x00000006ff067e24 */ /* 0x001fe4000f8e00ff */
[----:B------:R-:W-:Y:S02]  /*2290*/  IMAD.U32 R7, RZ, RZ, UR7 ;  /* 0x00000007ff077e24 */ /* 0x000fe4000f8e00ff */
[----:B---3--:R-:W-:Y:S02]  /*22a0*/  IMAD.U32 R10, RZ, RZ, UR8 ;  /* 0x00000008ff0a7e24 */ /* 0x008fe4000f8e00ff */
[----:B------:R-:W-:-:S07]  /*22b0*/  IMAD.U32 R11, RZ, RZ, UR9 ;  /* 0x00000009ff0b7e24 */ /* 0x000fce000f8e00ff */
[----:B------:R-:W-:-:S07]  /*22c0*/  LEPC R20, `(.L_x_1246) ;  /* 0x000000001014794e */ /* 0x000fce0000000000 */
[----:B--2---:R-:W-:Y:S05]  /*22d0*/  CALL.ABS.NOINC R2 ;  /* 0x0000000002007343 */ /* 0x004fea0003c00000 */
.L_x_1246:
[----:B------:R-:W-:Y:S05]  /*22e0*/  BSYNC.RECONVERGENT B6 ;  /* 0x0000000000067941 */ /* 0x000fea0003800200 */
.L_x_1245:
[----:B------:R-:W-:Y:S01]  /*22f0*/  IMAD R16, R16, UR48, RZ ;  /* 0x0000003010107c24 */ /* 0x000fe2000f8e02ff */
[----:B------:R-:W-:Y:S01]  /*2300*/  LEA R4, P0, R17, UR60, 0x2 ;  /* 0x0000003c11047c11 */ /* 0x000fe2000f8010ff */
[----:B------:R-:W-:-:S04]  /*2310*/  IMAD.WIDE.U32 R2, R35, UR48, RZ ;  /* 0x0000003023027c25 */ /* 0x000fc8000f8e00ff */
[----:B------:R-:W-:-:S04]  /*2320*/  IMAD R5, R35, UR49, R16 ;  /* 0x0000003123057c24 */ /* 0x000fc8000f8e0210 */
[----:B------:R-:W-:Y:S02]  /*2330*/  IMAD.IADD R3, R3, 0x1, R5 ;  /* 0x0000000103037824 */ /* 0x000fe400078e0205 */
[----:B------:R-:W-:Y:S02]  /*2340*/  IMAD.X R5, RZ, RZ, UR61, P0 ;  /* 0x0000003dff057e24 */ /* 0x000fe400080e06ff */
[----:B------:R-:W-:-:S03]  /*2350*/  IMAD.WIDE.U32 R2, R17, UR50, R2 ;  /* 0x0000003211027c25 */ /* 0x000fc6000f8e0002 */
[----:B------:R-:W2:Y:S01]  /*2360*/  LDG.E R4, desc[UR36][R4.64] ;  /* 0x0000002404047981 */ /* 0x000ea2000c1e1900 */
[----:B------:R-:W-:Y:S01]  /*2370*/  IMAD R17, R17, UR51, R3 ;  /* 0x0000003311117c24 */ /* 0x000fe2000f8e0203 */
[----:B0-----:R-:W-:-:S04]  /*2380*/  LEA R6, P1, R2, UR58, 0x2 ;  /* 0x0000003a02067c11 */ /* 0x001fc8000f8210ff */
        /* <DEDUP_REMOVED lines=9> */
.L_x_1244:
[----:B------:R-:W-:Y:S05]  /*2420*/  BSYNC.RECONVERGENT B7 ;  /* 0x0000000000077941 */ /* 0x000fea0003800200 */
.L_x_1243:
        /* <DEDUP_REMOVED lines=16> */
[----:B-1----:R-:W-:Y:S02]  /*2530*/  IMAD.MOV.U32 R8, RZ, RZ, 0xb4 ;  /* 0x000000b4ff087424 */ /* 0x002fe400078e00ff */
        /* <DEDUP_REMOVED lines=9> */
[----:B---3--:R-:W-:Y:S02]  /*25d0*/  IMAD.U32 R10, RZ, RZ, UR8 ;  /* 0x00000008ff0a7e24 */ /* 0x008fe4000f8e00ff */
[----:B------:R-:W-:-:S07]  /*25e0*/  IMAD.U32 R11, RZ, RZ, UR9 ;  /* 0x00000009ff0b7e24 */ /* 0x000fce000f8e00ff */
[----:B------:R-:W-:-:S07]  /*25f0*/  LEPC R20, `(.L_x_1250) ;  /* 0x000000001014794e */ /* 0x000fce0000000000 */
[----:B-1----:R-:W-:Y:S05]  /*2600*/  CALL.ABS.NOINC R2 ;  /* 0x0000000002007343 */ /* 0x002fea0003c00000 */
.L_x_1250:
[----:B------:R-:W-:Y:S05]  /*2610*/  BSYNC.RECONVERGENT B6 ;  /* 0x0000000000067941 */ /* 0x000fea0003800200 */
.L_x_1249:
[----:B------:R-:W-:Y:S01]  /*2620*/  IMAD R17, R17, UR48, RZ ;  /* 0x0000003011117c24 */ /* 0x000fe2000f8e02ff */
[----:B------:R-:W-:Y:S01]  /*2630*/  LEA R4, P0, R18, UR60, 0x2 ;  /* 0x0000003c12047c11 */ /* 0x000fe2000f8010ff */
[----:B------:R-:W-:-:S04]  /*2640*/  IMAD.WIDE.U32 R2, R16, UR48, RZ ;  /* 0x0000003010027c25 */ /* 0x000fc8000f8e00ff */
[----:B------:R-:W-:Y:S02]  /*2650*/  IMAD R17, R16, UR49, R17 ;  /* 0x0000003110117c24 */ /* 0x000fe4000f8e0211 */
[----:B------:R-:W-:Y:S02]  /*2660*/  IMAD.X R5, RZ, RZ, UR61, P0 ;  /* 0x0000003dff057e24 */ /* 0x000fe400080e06ff */
[----:B------:R-:W-:-:S03]  /*2670*/  IMAD.IADD R3, R3, 0x1, R17 ;  /* 0x0000000103037824 */ /* 0x000fc600078e0211 */
[----:B------:R-:W2:Y:S01]  /*2680*/  LDG.E R4, desc[UR36][R4.64] ;  /* 0x0000002404047981 */ /* 0x000ea2000c1e1900 */
[----:B------:R-:W-:-:S04]  /*2690*/  IMAD.WIDE.U32 R2, R18, UR50, R2 ;  /* 0x0000003212027c25 */ /* 0x000fc8000f8e0002 */
[----:B------:R-:W-:Y:S01]  /*26a0*/  IMAD R3, R18, UR51, R3 ;  /* 0x0000003312037c24 */ /* 0x000fe2000f8e0203 */
[----:B0-----:R-:W-:-:S04]  /*26b0*/  LEA R6, P1, R2, UR58, 0x2 ;  /* 0x0000003a02067c11 */ /* 0x001fc8000f8210ff */
        /* <DEDUP_REMOVED lines=10> */
.L_x_1248:
[----:B------:R-:W-:-:S04]  /*2760*/  SHF.R.S64 R5, RZ, 0x1e, R16 ;  /* 0x0000001eff057819 */ /* 0x000fc80000001010 */
[----:B------:R-:W-:-:S04]  /*2770*/  IADD3 R4, P0, PT, R5, R2, RZ ;  /* 0x0000000205047210 */ /* 0x000fc80007f1e0ff */
[----:B------:R-:W-:-:S05]  /*2780*/  LEA.HI.X.SX32 R5, R16, R3, 0x2, P0 ;  /* 0x0000000310057211 */ /* 0x000fca00000f16ff */
[----:B------:R2:W-:Y:S04]  /*2790*/  STG.E desc[UR36][R4.64], RZ ;  /* 0x000000ff04007986 */ /* 0x0005e8000c101924 */
.L_x_1251:
[----:B------:R-:W-:Y:S05]  /*27a0*/  BSYNC.RECONVERGENT B7 ;  /* 0x0000000000077941 */ /* 0x000fea0003800200 */
.L_x_1247:
[----:B------:R-:W-:-:S04]  /*27b0*/  IADD3 R16, P1, PT, R34, R16, RZ ;  /* 0x0000001022107210 */ /* 0x000fc80007f3e0ff */
[----:B------:R-:W-:Y:S02]  /*27c0*/  SHF.R.S32.HI R17, RZ, 0x1f, R16 ;  /* 0x0000001fff117819 */ /* 0x000fe40000011410 */
[----:B------:R-:W-:-:S04]  /*27d0*/  IADD3 R18, P0, PT, R16, UR38, RZ ;  /* 0x0000002610127c10 */ /* 0x000fc8000ff1e0ff */
[----:B------:R-:W-:-:S05]  /*27e0*/  IADD3.X R19, PT, PT, R17, UR39, RZ, P0, !PT ;  /* 0x0000002711137c10 */ /* 0x000fca00087fe4ff */
[----:B------:R-:W4:Y:S01]  /*27f0*/  LDG.E.U8 R18, desc[UR36][R18.64] ;  /* 0x0000002412127981 */ /* 0x000f22000c1e1100 */
[----:B------:R-:W-:Y:S01]  /*2800*/  BSSY.RECONVERGENT B7, `(.L_x_1252) ;  /* 0x0000032000077945 */ /* 0x000fe20003800200 */
        /* <DEDUP_REMOVED lines=10> */
[----:B-1-3--:R-:W-:Y:S02]  /*28b0*/  IMAD.MOV.U32 R8, RZ, RZ, 0xb4 ;  /* 0x000000b4ff087424 */ /* 0x00afe400078e00ff */
        /* <DEDUP_REMOVED lines=13> */
.L_x_1255:
[----:B------:R-:W-:Y:S05]  /*2990*/  BSYNC.RECONVERGENT B6 ;  /* 0x0000000000067941 */ /* 0x000fea0003800200 */
.L_x_1254:
[----:B------:R-:W-:Y:S01]  /*29a0*/  IMAD R17, R17, UR48, RZ ;  /* 0x0000003011117c24 */ /* 0x000fe2000f8e02ff */
[----:B--2---:R-:W-:Y:S01]  /*29b0*/  LEA R4, P0, R18, UR60, 0x2 ;  /* 0x0000003c12047c11 */ /* 0x004fe2000f8010ff */
        /* <DEDUP_REMOVED lines=11> */
[----:B-1-3--:R-:W-:Y:S01]  /*2a70*/  SHF.R.S64 R9, RZ, 0x1e, R16 ;  /* 0x0000001eff097819 */ /* 0x00afe20000001010 */
[----:B------:R-:W-:-:S03]  /*2a80*/  IMAD.U32 R3, RZ, RZ, UR41 ;  /* 0x00000029ff037e24 */ /* 0x000fc6000f8e00ff */
[----:B------:R-:W-:-:S04]  /*2a90*/  IADD3 R8, P0, PT, R9, R2, RZ ;  /* 0x0000000209087210 */ /* 0x000fc80007f1e0ff */
[----:B------:R-:W-:Y:S01]  /*2aa0*/  LEA.HI.X.SX32 R9, R16, R3, 0x2, P0 ;  /* 0x0000000310097211 */ /* 0x000fe200000f16ff */
[----:B--2---:R-:W-:-:S05]  /*2ab0*/  FMUL.FTZ R11, R4, -R7 ;  /* 0x80000007040b7220 */ /* 0x004fca0000410000 */
[----:B------:R4:W-:Y:S01]  /*2ac0*/  STG.E desc[UR36][R8.64], R11 ;  /* 0x0000000b08007986 */ /* 0x0009e2000c101924 */
[----:B------:R-:W-:Y:S05]  /*2ad0*/  BRA `(.L_x_1256) ;  /* 0x0000000000107947 */ /* 0x000fea0003800000 */
.L_x_1253:
[----:B--2---:R-:W-:-:S04]  /*2ae0*/  SHF.R.S64 R5, RZ, 0x1e, R16 ;  /* 0x0000001eff057819 */ /* 0x004fc80000001010 */
[----:B------:R-:W-:-:S04]  /*2af0*/  IADD3 R4, P0, PT, R5, R2, RZ ;  /* 0x0000000205047210 */ /* 0x000fc80007f1e0ff */
[----:B------:R-:W-:-:S05]  /*2b00*/  LEA.HI.X.SX32 R5, R16, R3, 0x2, P0 ;  /* 0x0000000310057211 */ /* 0x000fca00000f16ff */
[----:B------:R2:W-:Y:S04]  /*2b10*/  STG.E desc[UR36][R4.64], RZ ;  /* 0x000000ff04007986 */ /* 0x0005e8000c101924 */
.L_x_1256:
[----:B------:R-:W-:Y:S05]  /*2b20*/  BSYNC.RECONVERGENT B7 ;  /* 0x0000000000077941 */ /* 0x000fea0003800200 */
.L_x_1252:
[----:B------:R-:W-:-:S04]  /*2b30*/  IADD3 R16, P1, PT, R34, R16, RZ ;  /* 0x0000001022107210 */ /* 0x000fc80007f3e0ff */
[----:B------:R-:W-:Y:S02]  /*2b40*/  SHF.R.S32.HI R17, RZ, 0x1f, R16 ;  /* 0x0000001fff117819 */ /* 0x000fe40000011410 */
[----:B------:R-:W-:-:S04]  /*2b50*/  IADD3 R18, P0, PT, R16, UR38, RZ ;  /* 0x0000002610127c10 */ /* 0x000fc8000ff1e0ff */
[----:B------:R-:W-:-:S05]  /*2b60*/  IADD3.X R19, PT, PT, R17, UR39, RZ, P0, !PT ;  /* 0x0000002711137c10 */ /* 0x000fca00087fe4ff */
[----:B------:R-:W5:Y:S01]  /*2b70*/  LDG.E.U8 R18, desc[UR36][R18.64] ;  /* 0x0000002412127981 */ /* 0x000f62000c1e1100 */
[----:B------:R-:W-:Y:S01]  /*2b80*/  BSSY.RECONVERGENT B7, `(.L_x_1257) ;  /* 0x0000030000077945 */ /* 0x000fe20003800200 */
[----:B------:R-:W-:Y:S01]  /*2b90*/  IMAD.X R33, RZ, RZ, R33, P1 ;  /* 0x000000ffff217224 */ /* 0x000fe200008e0621 */
[----:B-----5:R-:W-:-:S04]  /*2ba0*/  ISETP.NE.U32.AND P0, PT, R18, UR52, PT ;  /* 0x0000003412007c0c */ /* 0x020fc8000bf05070 */
        /* <DEDUP_REMOVED lines=8> */
[----:B-1-34-:R-:W-:Y:S02]  /*2c30*/  IMAD.MOV.U32 R8, RZ, RZ, 0xb4 ;  /* 0x000000b4ff087424 */ /* 0x01afe400078e00ff */
        /* <DEDUP_REMOVED lines=13> */
.L_x_1260:
[----:B------:R-:W-:Y:S05]  /*2d10*/  BSYNC.RECONVERGENT B6 ;  /* 0x0000000000067941 */ /* 0x000fea0003800200 */
.L_x_1259:
[----:B------:R-:W-:Y:S02]  /*2d20*/  IMAD R17, R17, UR48, RZ ;  /* 0x0000003011117c24 */ /* 0x000fe4000f8e02ff */
[----:B------:R-:W-:-:S04]  /*2d30*/  IMAD.WIDE.U32 R2, R16, UR48, RZ ;  /* 0x0000003010027c25 */ /* 0x000fc8000f8e00ff */
[----:B------:R-:W-:-:S04]  /*2d40*/  IMAD R17, R16, UR49, R17 ;  /* 0x0000003110117c24 */ /* 0x000fc8000f8e0211 */
[----:B------:R-:W-:Y:S02]  /*2d50*/  IMAD.IADD R3, R3, 0x1, R17 ;  /* 0x0000000103037824 */ /* 0x000fe400078e0211 */
[C---:B--2---:R-:W-:Y:S01]  /*2d60*/  IMAD.WIDE.U32 R4, R18.reuse, UR50, R2 ;  /* 0x0000003212047c25 */ /* 0x044fe2000f8e0002 */
[----:B------:R-:W-:-:S03]  /*2d70*/  LEA R2, P0, R18, UR60, 0x2 ;  /* 0x0000003c12027c11 */ /* 0x000fc6000f8010ff */
[----:B------:R-:W-:Y:S01]  /*2d80*/  IMAD R5, R18, UR51, R5 ;  /* 0x0000003312057c24 */ /* 0x000fe2000f8e0205 */
[----:B0-----:R-:W-:Y:S01]  /*2d90*/  LEA R6, P1, R4, UR58, 0x2 ;  /* 0x0000003a04067c11 */ /* 0x001fe2000f8210ff */
[----:B------:R-:W-:-:S03]  /*2da0*/  IMAD.X R3, RZ, RZ, UR61, P0 ;  /* 0x0000003dff037e24 */ /* 0x000fc600080e06ff */
[----:B------:R-:W-:Y:S02]  /*2db0*/  LEA.HI.X R7, R4, UR59, R5, 0x2, P1 ;  /* 0x0000003b04077c11 */ /* 0x000fe400088f1405 */
[----:B------:R-:W1:Y:S04]  /*2dc0*/  LDG.E R2, desc[UR36][R2.64] ;  /* 0x0000002402027981 */ /* 0x000e68000c1e1900 */
[----:B------:R-:W1:Y:S01]  /*2dd0*/  LDG.E R7, desc[UR36][R6.64] ;  /* 0x0000002406077981 */ /* 0x000e62000c1e1900 */
[----:B------:R-:W-:-:S04]  /*2de0*/  SHF.R.S64 R4, RZ, 0x1e, R16 ;  /* 0x0000001eff047819 */ /* 0x000fc80000001010 */
[----:B------:R-:W-:-:S04]  /*2df0*/  IADD3 R4, P0, PT, R4, UR40, RZ ;  /* 0x0000002804047c10 */ /* 0x000fc8000ff1e0ff */
[----:B------:R-:W-:Y:S01]  /*2e00*/  LEA.HI.X.SX32 R5, R16, UR41, 0x2, P0 ;  /* 0x0000002910057c11 */ /* 0x000fe200080f16ff */
[----:B-1-34-:R-:W-:-:S05]  /*2e10*/  FMUL.FTZ R9, R2, -R7 ;  /* 0x8000000702097220 */ /* 0x01afca0000410000 */
[----:B------:R0:W-:Y:S01]  /*2e20*/  STG.E desc[UR36][R4.64], R9 ;  /* 0x0000000904007986 */ /* 0x0001e2000c101924 */
[----:B------:R-:W-:Y:S05]  /*2e30*/  BRA `(.L_x_1261) ;  /* 0x0000000000107947 */ /* 0x000fea0003800000 */
.L_x_1258:
[----:B--2---:R-:W-:-:S04]  /*2e40*/  SHF.R.S64 R5, RZ, 0x1e, R16 ;  /* 0x0000001eff057819 */ /* 0x004fc80000001010 */
[----:B------:R-:W-:-:S04]  /*2e50*/  IADD3 R2, P0, PT, R5, R2, RZ ;  /* 0x0000000205027210 */ /* 0x000fc80007f1e0ff */
[----:B------:R-:W-:-:S05]  /*2e60*/  LEA.HI.X.SX32 R3, R16, R3, 0x2, P0 ;  /* 0x0000000310037211 */ /* 0x000fca00000f16ff */
[----:B------:R2:W-:Y:S04]  /*2e70*/  STG.E desc[UR36][R2.64], RZ ;  /* 0x000000ff02007986 */ /* 0x0005e8000c101924 */
.L_x_1261:
[----:B------:R-:W-:Y:S05]  /*2e80*/  BSYNC.RECONVERGENT B7 ;  /* 0x0000000000077941 */ /* 0x000fea0003800200 */
.L_x_1257:
[----:B------:R-:W-:-:S05]  /*2e90*/  IADD3 R35, P0, PT, R34, R16, RZ ;  /* 0x0000001022237210 */ /* 0x000fca0007f1e0ff */
[----:B------:R-:W-:Y:S01]  /*2ea0*/  IMAD.X R33, RZ, RZ, R33, P0 ;  /* 0x000000ffff217224 */ /* 0x000fe200000e0621 */
[----:B------:R-:W-:-:S04]  /*2eb0*/  ISETP.GE.U32.AND P0, PT, R35, UR62, PT ;  /* 0x0000003e23007c0c */ /* 0x000fc8000bf06070 */
[----:B------:R-:W-:-:S13]  /*2ec0*/  ISETP.GE.AND.EX P0, PT, R33, UR63, PT, P0 ;  /* 0x0000003f21007c0c */ /* 0x000fda000bf06300 */
[----:B------:R-:W-:Y:S05]  /*2ed0*/  @!P0 BRA `(.L_x_1262) ;  /* 0xfffffff0007c8947 */ /* 0x000fea000383ffff */
[----:B------:R-:W-:Y:S05]  /*2ee0*/  BSYNC.RECONVERGENT B8 ;  /* 0x0000000000087941 */ /* 0x000fea0003800200 */
.L_x_1242:
[----:B------:R-:W-:Y:S05]  /*2ef0*/  EXIT ;  /* 0x000000000000794d */ /* 0x000fea0003800000 */
        .weak           $__internal_19_$__cuda_sm20_div_u64
        .type           $__internal_19_$__cuda_sm20_div_u64,@function
        .size           $__internal_19_$__cuda_sm20_div_u64,(.L_x_11225 - $__internal_19_$__cuda_sm20_div_u64)
$__internal_19_$__cuda_sm20_div_u64:
        /* <DEDUP_REMOVED lines=69> */
[----:B------:R-:W-:Y:S06]  /*3350*/  RET.REL.NODEC R2 `(_ZN2at6native39_GLOBAL__N__cee6930f_7_Loss_cu_5b0651e138nll_loss_forward_no_reduce_cuda_kernelIfhEEvlNS_27GenericPackedTensorAccessorIT_Lm2ENS_16DefaultPtrTraitsElEEPKT0_PS4_PKS4_ll) ;  /* 0xffffffcc02287950 */ /* 0x000fec0003c3ffff */
.L_x_1263:
        /* <DEDUP_REMOVED lines=10> */
.L_x_11225:


//--------------------- .text._ZN2at6native39_GLOBAL__N__cee6930f_7_Loss_cu_5b0651e138nll_loss_forward_no_reduce_cuda_kernelIdlEEvlNS_27GenericPackedTensorAccessorIT_Lm2ENS_16DefaultPtrTraitsElEEPKT0_PS4_PKS4_ll --------------------------
	.section	.text._ZN2at6native39_GLOBAL__N__cee6930f_7_Loss_cu_5b0651e138nll_loss_forward_no_reduce_cuda_kernelIdlEEvlNS_27GenericPackedTensorAccessorIT_Lm2ENS_16DefaultPtrTraitsElEEPKT0_PS4_PKS4_ll,"ax",@progbits
	.align	128
.text._ZN2at6native39_GLOBAL__N__cee6930f_7_Loss_cu_5b0651e138nll_loss_forward_no_reduce_cuda_kernelIdlEEvlNS_27GenericPackedTensorAccessorIT_Lm2ENS_16DefaultPtrTraitsElEEPKT0_PS4_PKS4_ll:
        .type           _ZN2at6native39_GLOBAL__N__cee6930f_7_Loss_cu_5b0651e138nll_loss_forward_no_reduce_cuda_kernelIdlEEvlNS_27GenericPackedTensorAccessorIT_Lm2ENS_16DefaultPtrTraitsElEEPKT0_PS4_PKS4_ll,@function
        .size           _ZN2at6native39_GLOBAL__N__cee6930f_7_Loss_cu_5b0651e138nll_loss_forward_no_reduce_cuda_kernelIdlEEvlNS_27GenericPackedTensorAccessorIT_Lm2ENS_16DefaultPtrTraitsElEEPKT0_PS4_PKS4_ll,(.L_x_11227 - _ZN2at6native39_GLOBAL__N__cee6930f_7_Loss_cu_5b0651e138nll_loss_forward_no_reduce_cuda_kernelIdlEEvlNS_27GenericPackedTensorAccessorIT_Lm2ENS_16DefaultPtrTraitsElEEPKT0_PS4_PKS4_ll)
        .other          _ZN2at6native39_GLOBAL__N__cee6930f_7_Loss_cu_5b0651e138nll_loss_forward_no_reduce_cuda_kernelIdlEEvlNS_27GenericPackedTensorAccessorIT_Lm2ENS_16DefaultPtrTraitsElEEPKT0_PS4_PKS4_ll,@"STO_CUDA_ENTRY STV_DEFAULT"
_ZN2at6native39_GLOBAL__N__cee6930f_7_Loss_cu_5b0651e138nll_loss_forward_no_reduce_cuda_kernelIdlEEvlNS_27GenericPackedTensorAccessorIT_Lm2ENS_16DefaultPtrTraitsElEEPKT0_PS4_PKS4_ll:
        /* <DEDUP_REMOVED lines=53> */
.L_x_1266:
[----:B------:R-:W-:Y:S01]  /*0350*/  IMAD.MOV.U32 R2, RZ, RZ, R4 ;  /* 0x000000ffff027224 */ /* 0x000fe200078e0004 */
[----:B------:R-:W-:-:S07]  /*0360*/  MOV R0, 0x380 ;  /* 0x0000038000007802 */ /* 0x000fce0000000f00 */
[----:B------:R-:W-:Y:S05]  /*0370*/  CALL.REL.NOINC `($__internal_20_$__cuda_sm20_div_u64) ;  /* 0x0000002c00807944 */ /* 0x000fea0003c00000 */
[----:B------:R-:W-:Y:S02]  /*0380*/  IMAD.MOV.U32 R2, RZ, RZ, R4 ;  /* 0x000000ffff027224 */ /* 0x000fe400078e0004 */
[----:B------:R-:W-:-:S07]  /*0390*/  IMAD.MOV.U32 R3, RZ, RZ, R5 ;  /* 0x000000ffff037224 */ /* 0x000fce00078e0005 */
.L_x_1267:
[----:B------:R-:W-:Y:S05]  /*03a0*/  BSYNC.RECONVERGENT B0 ;  /* 0x0000000000007941 */ /* 0x000fea0003800200 */
.L_x_1265:
        /* <DEDUP_REMOVED lines=29> */
.L_x_1275:
[----:B------:R-:W-:Y:S02]  /*0580*/  R2UR UR5, R30 ;  /* 0x000000001e0572ca */ /* 0x000fe400000e0000 */
[----:B------:R-:W-:Y:S02]  /*0590*/  R2UR UR4, R29 ;  /* 0x000000001d0472ca */ /* 0x000fe400000e0000 */
[--C-:B------:R-:W-:Y:S02]  /*05a0*/  SHF.R.S64 R18, R24, 0x1d, R23.reuse ;  /* 0x0000001d18127819 */ /* 0x100fe40000001017 */
[----:B------:R-:W-:-:S07]  /*05b0*/  SHF.R.S32.HI R2, RZ, 0x1d, R23 ;  /* 0x0000001dff027819 */ /* 0x000fce0000011417 */
[----:B------:R-:W-:-:S04]  /*05c0*/  IADD3 R16, P0, PT, R18, UR5, RZ ;  /* 0x0000000512107c10 */ /* 0x000fc8000ff1e0ff */
[----:B------:R-:W-:-:S06]  /*05d0*/  IADD3.X R17, PT, PT, R2, UR4, RZ, P0, !PT ;  /* 0x0000000402117c10 */ /* 0x000fcc00087fe4ff */
        /* <DEDUP_REMOVED lines=32> */
.L_x_1273:
[----:B0-----:R-:W-:Y:S05]  /*07e0*/  BSYNC.RECONVERGENT B6 ;  /* 0x0000000000067941 */ /* 0x001fea0003800200 */
.L_x_1272:
        /* <DEDUP_REMOVED lines=12> */
[----:B------:R-:W-:-:S06]  /*08b0*/  LEA.HI.X R5, R16, UR4, R3, 0x3, P0 ;  /* 0x0000000410057c11 */ /* 0x000fcc00080f1c03 */
[----:B------:R-:W2:Y:S01]  /*08c0*/  LDG.E.64 R4, desc[UR36][R4.64] ;  /* 0x0000002404047981 */ /* 0x000ea2000c1e1b00 */
[----:B------:R-:W-:-:S04]  /*08d0*/  IADD3 R6, P0, PT, R18, UR58, RZ ;  /* 0x0000003a12067c10 */ /* 0x000fc8000ff1e0ff */
[----:B------:R-:W-:Y:S01]  /*08e0*/  IADD3.X R7, PT, PT, R2, UR59, RZ, P0, !PT ;  /* 0x0000003b02077c10 */ /* 0x000fe200087fe4ff */
[----:B--2---:R-:W-:-:S07]  /*08f0*/  DADD R8, -RZ, -R4 ;  /* 0x00000000ff087229 */ /* 0x004fce0000000904 */
[----:B------:R0:W-:Y:S01]  /*0900*/  STG.E.64 desc[UR36][R6.64], R8 ;  /* 0x0000000806007986 */ /* 0x0001e2000c101b24 */
[----:B------:R-:W-:Y:S05]  /*0910*/  BRA `(.L_x_1274) ;  /* 0x00000000000c7947 */ /* 0x000fea0003800000 */
.L_x_1271:
[----:B------:R-:W-:-:S04]  /*0920*/  IADD3 R4, P0, PT, R18, UR58, RZ ;  /* 0x0000003a12047c10 */ /* 0x000fc8000ff1e0ff */
[----:B------:R-:W-:-:S05]  /*0930*/  IADD3.X R5, PT, PT, R2, UR59, RZ, P0, !PT ;  /* 0x0000003b02057c10 */ /* 0x000fca00087fe4ff */
[----:B------:R1:W-:Y:S04]  /*0940*/  STG.E.64 desc[UR36][R4.64], RZ ;  /* 0x000000ff04007986 */ /* 0x0003e8000c101b24 */
.L_x_1274:
[----:B0-----:R-:W-:Y:S05]  /*0950*/  BSYNC.RECONVERGENT B7 ;  /* 0x0000000000077941 */ /* 0x001fea0003800200 */
.L_x_1270:
[----:B------:R-:W-:Y:S02]  /*0960*/  ISETP.NE.AND P2, PT, R31, RZ, PT ;  /* 0x000000ff1f00720c */ /* 0x000fe40003f45270 */
[----:B------:R-:W-:Y:S02]  /*0970*/  IADD3 R35, P0, PT, R34, R35, RZ ;  /* 0x0000002322237210 */ /* 0x000fe40007f1e0ff */
[----:B------:R-:W-:-:S03]  /*0980*/  IADD3 R24, P1, PT, RZ, R24, RZ ;  /* 0x00000018ff187210 */ /* 0x000fc60007f3e0ff */
[----:B------:R-:W-:Y:S02]  /*0990*/  IMAD.X R33, RZ, RZ, R33, P0 ;  /* 0x000000ffff217224 */ /* 0x000fe400000e0621 */
[----:B------:R-:W-:-:S04]  /*09a0*/  IMAD.X R23, R34, 0x1, R23, P1 ;  /* 0x0000000122177824 */ /* 0x000fc800008e0617 */
[----:B------:R-:W-:Y:S05]  /*09b0*/  @P2 BRA `(.L_x_1275) ;  /* 0xfffffff800f02947 */ /* 0x000fea000383ffff */
.L_x_1269:
[----:B0-----:R-:W-:Y:S05]  /*09c0*/  BSYNC.RECONVERGENT B8 ;  /* 0x0000000000087941 */ /* 0x001fea0003800200 */
.L_x_1268:
[----:B------:R-:W-:-:S04]  /*09d0*/  ISETP.GE.U32.AND P0, PT, R26, 0x3, PT ;  /* 0x000000031a00780c */ /* 0x000fc80003f06070 */
[----:B------:R-:W-:-:S13]  /*09e0*/  ISETP.GE.U32.AND.EX P0, PT, R25, RZ, PT, P0 ;  /* 0x000000ff1900720c */ /* 0x000fda0003f06100 */
[----:B------:R-:W-:Y:S05]  /*09f0*/  @!P0 EXIT ;  /* 0x000000000000894d */ /* 0x000fea0003800000 */
[----:B------:R-:W-:Y:S01]  /*0a00*/  BSSY.RECONVERGENT B8, `(.L_x_1276) ;  /* 0x00000e8000087945 */ /* 0x000fe20003800200 */
.L_x_1297:
[--C-:B0-2---:R-:W-:Y:S02]  /*0a10*/  SHF.R.S64 R18, RZ, 0x1d, R35.reuse ;  /* 0x0000001dff127819 */ /* 0x105fe40000001023 */
[----:B------:R-:W-:Y:S02]  /*0a20*/  SHF.R.S32.HI R19, RZ, 0x1d, R35 ;  /* 0x0000001dff137819 */ /* 0x000fe40000011423 */
[----:B------:R-:W-:-:S04]  /*0a30*/  IADD3 R16, P0, PT, R18, UR54, RZ ;  /* 0x0000003612107c10 */ /* 0x000fc8000ff1e0ff */
[----:B------:R-:W-:-:S06]  /*0a40*/  IADD3.X R17, PT, PT, R19, UR55, RZ, P0, !PT ;  /* 0x0000003713117c10 */ /* 0x000fcc00087fe4ff */
        /* <DEDUP_REMOVED lines=13> */
[----:B------:R-:W-:Y:S02]  /*0b20*/  HFMA2 R8, -RZ, RZ, 0, 1.07288360595703125e-05 ;  /* 0x000000b4ff087431 */ /* 0x000fe400000001ff */
        /* <DEDUP_REMOVED lines=13> */
.L_x_1280:
[----:B------:R-:W-:Y:S05]  /*0c00*/  BSYNC.RECONVERGENT B6 ;  /* 0x0000000000067941 */ /* 0x000fea0003800200 */
.L_x_1279:
[----:B------:R-:W-:Y:S01]  /*0c10*/  SHF.R.S32.HI R0, RZ, 0x1f, R35 ;  /* 0x0000001fff007819 */ /* 0x000fe20000011423 */
[----:B------:R-:W-:-:S04]  /*0c20*/  IMAD.WIDE.U32 R2, R35, UR48, RZ ;  /* 0x0000003023027c25 */ /* 0x000fc8000f8e00ff */
        /* <DEDUP_REMOVED lines=8> */
[----:B------:R-:W-:-:S06]  /*0cb0*/  LEA.HI.X R5, R16, UR61, R3, 0x3, P0 ;  /* 0x0000003d10057c11 */ /* 0x000fcc00080f1c03 */
[----:B------:R-:W2:Y:S01]  /*0cc0*/  LDG.E.64 R4, desc[UR36][R4.64] ;  /* 0x0000002404047981 */ /* 0x000ea2000c1e1b00 */
[----:B------:R-:W-:Y:S02]  /*0cd0*/  IMAD.U32 R3, RZ, RZ, UR56 ;  /* 0x00000038ff037e24 */ /* 0x000fe4000f8e00ff */
[----:B------:R-:W-:-:S03]  /*0ce0*/  IMAD.U32 R0, RZ, RZ, UR57 ;  /* 0x00000039ff007e24 */ /* 0x000fc6000f8e00ff */
[----:B------:R-:W-:-:S05]  /*0cf0*/  IADD3 R18, P0, PT, R18, R3, RZ ;  /* 0x0000000312127210 */ /* 0x000fca0007f1e0ff */
[----:B------:R-:W-:Y:S01]  /*0d00*/  IMAD.X R19, R19, 0x1, R0, P0 ;  /* 0x0000000113137824 */ /* 0x000fe200000e0600 */
[----:B--2---:R-:W-:-:S07]  /*0d10*/  DADD R6, -RZ, -R4 ;  /* 0x00000000ff067229 */ /* 0x004fce0000000904 */
[----:B------:R0:W-:Y:S01]  /*0d20*/  STG.E.64 desc[UR36][R18.64], R6 ;  /* 0x0000000612007986 */ /* 0x0001e2000c101b24 */
[----:B------:R-:W-:Y:S05]  /*0d30*/  BRA `(.L_x_1281) ;  /* 0x0000000000147947 */ /* 0x000fea0003800000 */
.L_x_1278:
[----:B------:R-:W-:Y:S02]  /*0d40*/  IMAD.U32 R3, RZ, RZ, UR56 ;  /* 0x00000038ff037e24 */ /* 0x000fe4000f8e00ff */
[----:B------:R-:W-:-:S03]  /*0d50*/  IMAD.U32 R0, RZ, RZ, UR57 ;  /* 0x00000039ff007e24 */ /* 0x000fc6000f8e00ff */
[----:B------:R-:W-:-:S05]  /*0d60*/  IADD3 R18, P0, PT, R18, R3, RZ ;  /* 0x0000000312127210 */ /* 0x000fca0007f1e0ff */
[----:B------:R-:W-:-:S05]  /*0d70*/  IMAD.X R19, R19, 0x1, R0, P0 ;  /* 0x0000000113137824 */ /* 0x000fca00000e0600 */
[----:B------:R2:W-:Y:S03]  /*0d80*/  STG.E.64 desc[UR36][R18.64], RZ ;  /* 0x000000ff12007986 */ /* 0x0005e6000c101b24 */
.L_x_1281:
[----:B------:R-:W-:Y:S05]  /*0d90*/  BSYNC.RECONVERGENT B7 ;  /* 0x0000000000077941 */ /* 0x000fea0003800200 */
.L_x_1277:
[----:B------:R-:W-:-:S04]  /*0da0*/  IADD3 R35, P1, PT, R34, R35, RZ ;  /* 0x0000002322237210 */ /* 0x000fc80007f3e0ff */
[--C-:B0-2---:R-:W-:Y:S02]  /*0db0*/  SHF.R.S64 R18, RZ, 0x1d, R35.reuse ;  /* 0x0000001dff127819 */ /* 0x105fe40000001023 */
[----:B------:R-:W-:Y:S02]  /*0dc0*/  SHF.R.S32.HI R19, RZ, 0x1d, R35 ;  /* 0x0000001dff137819 */ /* 0x000fe40000011423 */
[----:B------:R-:W-:-:S04]  /*0dd0*/  IADD3 R16, P0, PT, R18, UR54, RZ ;  /* 0x0000003612107c10 */ /* 0x000fc8000ff1e0ff */
[----:B------:R-:W-:-:S06]  /*0de0*/  IADD3.X R17, PT, PT, R19, UR55, RZ, P0, !PT ;  /* 0x0000003713117c10 */ /* 0x000fcc00087fe4ff */
        /* <DEDUP_REMOVED lines=28> */
.L_x_1285:
[----:B------:R-:W-:Y:S05]  /*0fb0*/  BSYNC.RECONVERGENT B6 ;  /* 0x0000000000067941 */ /* 0x000fea0003800200 */
.L_x_1284:
        /* <DEDUP_REMOVED lines=19> */
.L_x_1283:
[----:B------:R-:W-:-:S05]  /*10f0*/  IADD3 R18, P0, PT, R18, R3, RZ ;  /* 0x0000000312127210 */ /* 0x000fca0007f1e0ff */
[----:B------:R-:W-:-:S05]  /*1100*/  IMAD.X R19, R19, 0x1, R0, P0 ;  /* 0x0000000113137824 */ /* 0x000fca00000e0600 */
[----:B------:R2:W-:Y:S03]  /*1110*/  STG.E.64 desc[UR36][R18.64], RZ ;  /* 0x000000ff12007986 */ /* 0x0005e6000c101b24 */
.L_x_1286:
[----:B------:R-:W-:Y:S05]  /*1120*/  BSYNC.RECONVERGENT B7 ;  /* 0x0000000000077941 */ /* 0x000fea0003800200 */
.L_x_1282:
        /* <DEDUP_REMOVED lines=33> */
.L_x_1290:
[----:B------:R-:W-:Y:S05]  /*1340*/  BSYNC.RECONVERGENT B6 ;  /* 0x0000000000067941 */ /* 0x000fea0003800200 */
.L_x_1289:
        /* <DEDUP_REMOVED lines=19> */
.L_x_1288:
[----:B------:R-:W-:-:S05]  /*1480*/  IADD3 R18, P0, PT, R18, R3, RZ ;  /* 0x0000000312127210 */ /* 0x000fca0007f1e0ff */
[----:B------:R-:W-:-:S05]  /*1490*/  IMAD.X R19, R19, 0x1, R0, P0 ;  /* 0x0000000113137824 */ /* 0x000fca00000e0600 */
[----:B------:R2:W-:Y:S03]  /*14a0*/  STG.E.64 desc[UR36][R18.64], RZ ;  /* 0x000000ff12007986 */ /* 0x0005e6000c101b24 */
.L_x_1291:
[----:B------:R-:W-:Y:S05]  /*14b0*/  BSYNC.RECONVERGENT B7 ;  /* 0x0000000000077941 */ /* 0x000fea0003800200 */
.L_x_1287:
        /* <DEDUP_REMOVED lines=33> */
.L_x_1295:
[----:B------:R-:W-:Y:S05]  /*16d0*/  BSYNC.RECONVERGENT B6 ;  /* 0x0000000000067941 */ /* 0x000fea0003800200 */
.L_x_1294:
        /* <DEDUP_REMOVED lines=17> */
.L_x_1293:
[----:B------:R-:W-:-:S05]  /*17f0*/  IADD3 R18, P0, PT, R18, R3, RZ ;  /* 0x0000000312127210 */ /* 0x000fca0007f1e0ff */
[----:B------:R-:W-:-:S05]  /*1800*/  IMAD.X R19, R19, 0x1, R0, P0 ;  /* 0x0000000113137824 */ /* 0x000fca00000e0600 */
[----:B------:R2:W-:Y:S03]  /*1810*/  STG.E.64 desc[UR36][R18.64], RZ ;  /* 0x000000ff12007986 */ /* 0x0005e6000c101b24 */
.L_x_1296:
[----:B------:R-:W-:Y:S05]  /*1820*/  BSYNC.RECONVERGENT B7 ;  /* 0x0000000000077941 */ /* 0x000fea0003800200 */
.L_x_1292:
[----:B------:R-:W-:-:S05]  /*1830*/  IADD3 R35, P0, PT, R34, R35, RZ ;  /* 0x0000002322237210 */ /* 0x000fca0007f1e0ff */
[----:B------:R-:W-:Y:S01]  /*1840*/  IMAD.X R33, RZ, RZ, R33, P0 ;  /* 0x000000ffff217224 */ /* 0x000fe200000e0621 */
[----:B------:R-:W-:-:S04]  /*1850*/  ISETP.GE.U32.AND P0, PT, R35, UR62, PT ;  /* 0x0000003e23007c0c */ /* 0x000fc8000bf06070 */
[----:B------:R-:W-:-:S13]  /*1860*/  ISETP.GE.AND.EX P0, PT, R33, UR63, PT, P0 ;  /* 0x0000003f21007c0c */ /* 0x000fda000bf06300 */
[----:B------:R-:W-:Y:S05]  /*1870*/  @!P0 BRA `(.L_x_1297) ;  /* 0xfffffff000648947 */ /* 0x000fea000383ffff */
[----:B------:R-:W-:Y:S05]  /*1880*/  BSYNC.RECONVERGENT B8 ;  /* 0x0000000000087941 */ /* 0x000fea0003800200 */
.L_x_1276:
[----:B------:R-:W-:Y:S05]  /*1890*/  EXIT ;  /* 0x000000000000794d */ /* 0x000fea0003800000 */
.L_x_1264:
        /* <DEDUP_REMOVED lines=34> */
.L_x_1299:
[----:B------:R-:W-:Y:S01]  /*1ac0*/  IMAD.MOV.U32 R2, RZ, RZ, R0 ;  /* 0x000000ffff027224 */ /* 0x000fe200078e0000 */
[----:B------:R-:W-:-:S07]  /*1ad0*/  MOV R0, 0x1af0 ;  /* 0x00001af000007802 */ /* 0x000fce0000000f00 */
[----:B------:R-:W-:Y:S05]  /*1ae0*/  CALL.REL.NOINC `($__internal_20_$__cuda_sm20_div_u64) ;  /* 0x0000001400a47944 */ /* 0x000fea0003c00000 */
[----:B------:R-:W-:Y:S02]  /*1af0*/  IMAD.MOV.U32 R2, RZ, RZ, R4 ;  /* 0x000000ffff027224 */ /* 0x000fe400078e0004 */
[----:B------:R-:W-:-:S07]  /*1b00*/  IMAD.MOV.U32 R3, RZ, RZ, R5 ;  /* 0x000000ffff037224 */ /* 0x000fce00078e0005 */
.L_x_1300:
[----:B------:R-:W-:Y:S05]  /*1b10*/  BSYNC.RECONVERGENT B0 ;  /* 0x0000000000007941 */ /* 0x000fea0003800200 */
.L_x_1298:
        /* <DEDUP_REMOVED lines=35> */
.L_x_1308:
[----:B------:R-:W-:Y:S02]  /*1d50*/  R2UR UR7, R32 ;  /* 0x00000000200772ca */ /* 0x000fe400000e0000 */
[----:B------:R-:W-:Y:S02]  /*1d60*/  R2UR UR6, R31 ;  /* 0x000000001f0672ca */ /* 0x000fe400000e0000 */
[--C-:B------:R-:W-:Y:S02]  /*1d70*/  SHF.R.S64 R16, R22, 0x1d, R19.reuse ;  /* 0x0000001d16107819 */ /* 0x100fe40000001013 */
[----:B------:R-:W-:Y:S02]  /*1d80*/  SHF.R.S32.HI R2, RZ, 0x1d, R19 ;  /* 0x0000001dff027819 */ /* 0x000fe40000011413 */
[----:B------:R-:W-:Y:S02]  /*1d90*/  R2UR UR5, R30 ;  /* 0x000000001e0572ca */ /* 0x000fe400000e0000 */
[----:B------:R-:W-:-:S03]  /*1da0*/  R2UR UR4, R29 ;  /* 0x000000001d0472ca */ /* 0x000fc600000e0000 */
[----:B------:R-:W-:-:S04]  /*1db0*/  IADD3 R38, P0, PT, R16, UR7, RZ ;  /* 0x0000000710267c10 */ /* 0x000fc8000ff1e0ff */
[----:B------:R-:W-:-:S06]  /*1dc0*/  IADD3.X R39, PT, PT, R2, UR6, RZ, P0, !PT ;  /* 0x0000000602277c10 */ /* 0x000fcc00087fe4ff */
        /* <DEDUP_REMOVED lines=32> */
.L_x_1306:
[----:B------:R-:W-:Y:S05]  /*1fd0*/  BSYNC.RECONVERGENT B6 ;  /* 0x0000000000067941 */ /* 0x000fea0003800200 */
.L_x_1305:
        /* <DEDUP_REMOVED lines=15> */
[----:B------:R-:W-:-:S04]  /*20d0*/  LEA R4, P1, R6, UR6, 0x3 ;  /* 0x0000000606047c11 */ /* 0x000fc8000f8218ff */
[----:B------:R-:W-:Y:S01]  /*20e0*/  LEA.HI.X R5, R6, UR4, R3, 0x3, P1 ;  /* 0x0000000406057c11 */ /* 0x000fe200088f1c03 */
[----:B------:R-:W2:Y:S05]  /*20f0*/  LDG.E.64 R8, desc[UR36][R8.64] ;  /* 0x0000002408087981 */ /* 0x000eaa000c1e1b00 */
[----:B------:R-:W2:Y:S01]  /*2100*/  LDG.E.64 R4, desc[UR36][R4.64] ;  /* 0x0000002404047981 */ /* 0x000ea2000c1e1b00 */
[----:B------:R-:W-:-:S04]  /*2110*/  IADD3 R6, P0, PT, R16, UR42, RZ ;  /* 0x0000002a10067c10 */ /* 0x000fc8000ff1e0ff */
[----:B------:R-:W-:Y:S01]  /*2120*/  IADD3.X R7, PT, PT, R2, UR43, RZ, P0, !PT ;  /* 0x0000002b02077c10 */ /* 0x000fe200087fe4ff */
[----:B--2---:R-:W-:-:S07]  /*2130*/  DMUL R10, R8, -R4 ;  /* 0x80000004080a7228 */ /* 0x004fce0000000000 */
[----:B------:R0:W-:Y:S01]  /*2140*/  STG.E.64 desc[UR36][R6.64], R10 ;  /* 0x0000000a06007986 */ /* 0x0001e2000c101b24 */
[----:B------:R-:W-:Y:S05]  /*2150*/  BRA `(.L_x_1307) ;  /* 0x00000000000c7947 */ /* 0x000fea0003800000 */
.L_x_1304:
[----:B------:R-:W-:-:S04]  /*2160*/  IADD3 R4, P0, PT, R16, UR42, RZ ;  /* 0x0000002a10047c10 */ /* 0x000fc8000ff1e0ff */
[----:B------:R-:W-:-:S05]  /*2170*/  IADD3.X R5, PT, PT, R2, UR43, RZ, P0, !PT ;  /* 0x0000002b02057c10 */ /* 0x000fca00087fe4ff */
[----:B------:R2:W-:Y:S04]  /*2180*/  STG.E.64 desc[UR36][R4.64], RZ ;  /* 0x000000ff04007986 */ /* 0x0005e8000c101b24 */
.L_x_1307:
[----:B-1----:R-:W-:Y:S05]  /*2190*/  BSYNC.RECONVERGENT B7 ;  /* 0x0000000000077941 */ /* 0x002fea0003800200 */
.L_x_1303:
[----:B------:R-:W-:Y:S02]  /*21a0*/  ISETP.NE.AND P2, PT, R36, RZ, PT ;  /* 0x000000ff2400720c */ /* 0x000fe40003f45270 */
[----:B------:R-:W-:Y:S02]  /*21b0*/  IADD3 R35, P0, PT, R34, R35, RZ ;  /* 0x0000002322237210 */ /* 0x000fe40007f1e0ff */
[----:B------:R-:W-:-:S03]  /*21c0*/  IADD3 R22, P1, PT, RZ, R22, RZ ;  /* 0x00000016ff167210 */ /* 0x000fc60007f3e0ff */
[----:B------:R-:W-:Y:S02]  /*21d0*/  IMAD.X R33, RZ, RZ, R33, P0 ;  /* 0x000000ffff217224 */ /* 0x000fe400000e0621 */
[----:B------:R-:W-:-:S04]  /*21e0*/  IMAD.X R19, R34, 0x1, R19, P1 ;  /* 0x0000000122137824 */ /* 0x000fc800008e0613 */
[----:B------:R-:W-:Y:S05]  /*21f0*/  @P2 BRA `(.L_x_1308) ;  /* 0xfffffff800d42947 */ /* 0x000fea000383ffff */
.L_x_1302:
[----:B-1----:R-:W-:Y:S05]  /*2200*/  BSYNC.RECONVERGENT B8 ;  /* 0x0000000000087941 */ /* 0x002fea0003800200 */
.L_x_1301:
[----:B------:R-:W-:-:S04]  /*2210*/  ISETP.GE.U32.AND P0, PT, R26, 0x3, PT ;  /* 0x000000031a00780c */ /* 0x000fc80003f06070 */
[----:B------:R-:W-:-:S13]  /*2220*/  ISETP.GE.U32.AND.EX P0, PT, R23, RZ, PT, P0 ;  /* 0x000000ff1700720c */ /* 0x000fda0003f06100 */
[----:B------:R-:W-:Y:S05]  /*2230*/  @!P0 EXIT ;  /* 0x000000000000894d */ /* 0x000fea0003800000 */
[----:B------:R-:W-:Y:S01]  /*2240*/  BSSY.RECONVERGENT B8, `(.L_x_1309) ;  /* 0x00000f2000087945 */ /* 0x000fe20003800200 */
.L_x_1329:
[--C-:B------:R-:W-:Y:S02]  /*2250*/  SHF.R.S64 R19, RZ, 0x1d, R35.reuse ;  /* 0x0000001dff137819 */ /* 0x100fe40000001023 */
[----:B------:R-:W-:Y:S02]  /*2260*/  SHF.R.S32.HI R18, RZ, 0x1d, R35 ;  /* 0x0000001dff127819 */ /* 0x000fe40000011423 */
[----:B------:R-:W-:-:S04]  /*2270*/  IADD3 R16, P0, PT, R19, UR38, RZ ;  /* 0x0000002613107c10 */ /* 0x000fc8000ff1e0ff */
[----:B------:R-:W-:-:S06]  /*2280*/  IADD3.X R17, PT, PT, R18, UR39, RZ, P0, !PT ;  /* 0x0000002712117c10 */ /* 0x000fcc00087fe4ff */
[----:B---3--:R-:W3:Y:S01]  /*2290*/  LDG.E.64 R16, desc[UR36][R16.64] ;  /* 0x0000002410107981 */ /* 0x008ee2000c1e1b00 */
[----:B------:R-:W-:Y:S01]  /*22a0*/  BSSY.RECONVERGENT B7, `(.L_x_1310) ;  /* 0x0000034000077945 */ /* 0x000fe20003800200 */
[----:B---3--:R-:W-:-:S04]  /*22b0*/  ISETP.NE.U32.AND P0, PT, R16, UR52, PT ;  /* 0x0000003410007c0c */ /* 0x008fc8000bf05070 */
[----:B------:R-:W-:-:S13]  /*22c0*/  ISETP.NE.AND.EX P0, PT, R17, UR53, PT, P0 ;  /* 0x0000003511007c0c */ /* 0x000fda000bf05300 */
[----:B0-2---:R-:W2:Y:S02]  /*22d0*/  @!P0 LDC.64 R2, c[0x0][0x3b8] ;  /* 0x0000ee00ff028b82 */ /* 0x005ea40000000a00 */
[----:B-12---:R-:W-:-:S05]  /*22e0*/  @!P0 IADD3 R4, P1, PT, R19, R2, RZ ;  /* 0x0000000213048210 */ /* 0x006fca0007f3e0ff */
[----:B------:R-:W-:-:S05]  /*22f0*/  @!P0 IMAD.X R5, R18, 0x1, R3, P1 ;  /* 0x0000000112058824 */ /* 0x000fca00008e0603 */
[----:B------:R1:W-:Y:S01]  /*2300*/  @!P0 STG.E.64 desc[UR36][R4.64], RZ ;  /* 0x000000ff04008986 */ /* 0x0003e2000c101b24 */
[----:B----4-:R-:W-:Y:S05]  /*2310*/  @!P0 BRA `(.L_x_1311) ;  /* 0x0000000000b08947 */ /* 0x010fea0003800000 */
        /* <DEDUP_REMOVED lines=22> */
.L_x_1313:
[----:B------:R-:W-:Y:S05]  /*2480*/  BSYNC.RECONVERGENT B6 ;  /* 0x0000000000067941 */ /* 0x000fea0003800200 */
.L_x_1312:
[----:B------:R-:W-:Y:S01]  /*2490*/  SHF.R.S32.HI R0, RZ, 0x1f, R35 ;  /* 0x0000001fff007819 */ /* 0x000fe20000011423 */
[----:B------:R-:W-:Y:S01]  /*24a0*/  IMAD.WIDE.U32 R2, R35, UR48, RZ ;  /* 0x0000003023027c25 */ /* 0x000fe2000f8e00ff */
[----:B0-----:R-:W-:-:S03]  /*24b0*/  LEA R6, P0, R16, UR60, 0x3 ;  /* 0x0000003c10067c11 */ /* 0x001fc6000f8018ff */
[----:B------:R-:W-:Y:S02]  /*24c0*/  IMAD R0, R0, UR48, RZ ;  /* 0x0000003000007c24 */ /* 0x000fe4000f8e02ff */
[----:B------:R-:W-:Y:S02]  /*24d0*/  IMAD R7, R17, UR50, RZ ;  /* 0x0000003211077c24 */ /* 0x000fe4000f8e02ff */
[----:B-1----:R-:W-:Y:S02]  /*24e0*/  IMAD R5, R35, UR49, R0 ;  /* 0x0000003123057c24 */ /* 0x002fe4000f8e0200 */
[----:B------:R-:W-:-:S03]  /*24f0*/  IMAD R7, R16, UR51, R7 ;  /* 0x0000003310077c24 */ /* 0x000fc6000f8e0207 */
[----:B------:R-:W-:-:S03]  /*2500*/  IADD3 R3, PT, PT, R3, R5, RZ ;  /* 0x0000000503037210 */ /* 0x000fc60007ffe0ff */
[----:B------:R-:W-:-:S04]  /*2510*/  IMAD.WIDE.U32 R2, R16, UR50, R2 ;  /* 0x0000003210027c25 */ /* 0x000fc8000f8e0002 */
[----:B------:R-:W-:Y:S01]  /*2520*/  IMAD.IADD R3, R3, 0x1, R7 ;  /* 0x0000000103037824 */ /* 0x000fe200078e0207 */
[----:B------:R-:W-:Y:S02]  /*2530*/  LEA R4, P1, R2, UR58, 0x3 ;  /* 0x0000003a02047c11 */ /* 0x000fe4000f8218ff */
[----:B------:R-:W-:Y:S02]  /*2540*/  LEA.HI.X R7, R16, UR61, R17, 0x3, P0 ;  /* 0x0000003d10077c11 */ /* 0x000fe400080f1c11 */
[----:B------:R-:W-:-:S04]  /*2550*/  LEA.HI.X R5, R2, UR59, R3, 0x3, P1 ;  /* 0x0000003b02057c11 */ /* 0x000fc800088f1c03 */
[----:B------:R-:W2:Y:S04]  /*2560*/  LDG.E.64 R6, desc[UR36][R6.64] ;  /* 0x0000002406067981 */ /* 0x000ea8000c1e1b00 */
[----:B------:R-:W2:Y:S01]  /*2570*/  LDG.E.64 R4, desc[UR36][R4.64] ;  /* 0x0000002404047981 */ /* 0x000ea2000c1e1b00 */
[----:B------:R-:W-:Y:S02]  /*2580*/  IMAD.U32 R2, RZ, RZ, UR40 ;  /* 0x00000028ff027e24 */ /* 0x000fe4000f8e00ff */
[----:B------:R-:W-:-:S03]  /*2590*/  IMAD.U32 R3, RZ, RZ, UR41 ;  /* 0x00000029ff037e24 */ /* 0x000fc6000f8e00ff */
[----:B------:R-:W-:-:S05]  /*25a0*/  IADD3 R10, P0, PT, R19, R2, RZ ;  /* 0x00000002130a7210 */ /* 0x000fca0007f1e0ff */
[----:B------:R-:W-:Y:S01]  /*25b0*/  IMAD.X R11, R18, 0x1, R3, P0 ;  /* 0x00000001120b7824 */ /* 0x000fe200000e0603 */
[----:B--2---:R-:W-:-:S07]  /*25c0*/  DMUL R8, R6, -R4 ;  /* 0x8000000406087228 */ /* 0x004fce0000000000 */
[----:B------:R2:W-:Y:S04]  /*25d0*/  STG.E.64 desc[UR36][R10.64], R8 ;  /* 0x000000080a007986 */ /* 0x0005e8000c101b24 */
.L_x_1311:
[----:B------:R-:W-:Y:S05]  /*25e0*/  BSYNC.RECONVERGENT B7 ;  /* 0x0000000000077941 */ /* 0x000fea0003800200 */
.L_x_1310:
[----:B------:R-:W-:-:S04]  /*25f0*/  IADD3 R35, P1, PT, R34, R35, RZ ;  /* 0x0000002322237210 */ /* 0x000fc80007f3e0ff */
[--C-:B------:R-:W-:Y:S02]  /*2600*/  SHF.R.S64 R19, RZ, 0x1d, R35.reuse ;  /* 0x0000001dff137819 */ /* 0x100fe40000001023 */
[----:B------:R-:W-:Y:S02]  /*2610*/  SHF.R.S32.HI R18, RZ, 0x1d, R35 ;  /* 0x0000001dff127819 */ /* 0x000fe40000011423 */
[----:B------:R-:W-:-:S04]  /*2620*/  IADD3 R16, P0, PT, R19, UR38, RZ ;  /* 0x0000002613107c10 */ /* 0x000fc8000ff1e0ff */
[----:B------:R-:W-:-:S06]  /*2630*/  IADD3.X R17, PT, PT, R18, UR39, RZ, P0, !PT ;  /* 0x0000002712117c10 */ /* 0x000fcc00087fe4ff */
        /* <DEDUP_REMOVED lines=14> */
[----:B--2---:R-:W-:Y:S02]  /*2720*/  IMAD.MOV.U32 R8, RZ, RZ, 0xb4 ;  /* 0x000000b4ff087424 */ /* 0x004fe400078e00ff */
        /* <DEDUP_REMOVED lines=13> */
.L_x_1317:
[----:B------:R-:W-:Y:S05]  /*2800*/  BSYNC.RECONVERGENT B6 ;  /* 0x0000000000067941 */ /* 0x000fea0003800200 */
.L_x_1316:
[----:B------:R-:W-:Y:S01]  /*2810*/  SHF.R.S32.HI R0, RZ, 0x1f, R35 ;  /* 0x0000001fff007819 */ /* 0x000fe20000011423 */
[----:B------:R-:W-:Y:S01]  /*2820*/  IMAD.WIDE.U32 R2, R35, UR48, RZ ;  /* 0x0000003023027c25 */ /* 0x000fe2000f8e00ff */
[----:B0-----:R-:W-:-:S03]  /*2830*/  LEA R6, P0, R16, UR60, 0x3 ;  /* 0x0000003c10067c11 */ /* 0x001fc6000f8018ff */
[----:B------:R-:W-:Y:S02]  /*2840*/  IMAD R0, R0, UR48, RZ ;  /* 0x0000003000007c24 */ /* 0x000fe4000f8e02ff */
[----:B------:R-:W-:Y:S02]  /*2850*/  IMAD R7, R17, UR50, RZ ;  /* 0x0000003211077c24 */ /* 0x000fe4000f8e02ff */
[----:B-1----:R-:W-:Y:S02]  /*2860*/  IMAD R5, R35, UR49, R0 ;  /* 0x0000003123057c24 */ /* 0x002fe4000f8e0200 */
[C---:B------:R-:W-:Y:S02]  /*2870*/  IMAD R7, R16.reuse, UR51, R7 ;  /* 0x0000003310077c24 */ /* 0x040fe4000f8e0207 */
[----:B------:R-:W-:Y:S02]  /*2880*/  IMAD.IADD R3, R3, 0x1, R5 ;  /* 0x0000000103037824 */ /* 0x000fe400078e0205 */
[----:B------:R-:W-:-:S04]  /*2890*/  IMAD.WIDE.U32 R2, R16, UR50, R2 ;  /* 0x0000003210027c25 */ /* 0x000fc8000f8e0002 */
[----:B------:R-:W-:Y:S01]  /*28a0*/  IMAD.IADD R3, R3, 0x1, R7 ;  /* 0x0000000103037824 */ /* 0x000fe200078e0207 */
[----:B------:R-:W-:Y:S02]  /*28b0*/  LEA R4, P1, R2, UR58, 0x3 ;  /* 0x0000003a02047c11 */ /* 0x000fe4000f8218ff */
[----:B------:R-:W-:Y:S02]  /*28c0*/  LEA.HI.X R7, R16, UR61, R17, 0x3, P0 ;  /* 0x0000003d10077c11 */ /* 0x000fe400080f1c11 */
[----:B------:R-:W-:-:S04]  /*28d0*/  LEA.HI.X R5, R2, UR59, R3, 0x3, P1 ;  /* 0x0000003b02057c11 */ /* 0x000fc800088f1c03 */
[----:B------:R-:W3:Y:S04]  /*28e0*/  LDG.E.64 R6, desc[UR36][R6.64] ;  /* 0x0000002406067981 */ /* 0x000ee8000c1e1b00 */
[----:B------:R-:W3:Y:S01]  /*28f0*/  LDG.E.64 R4, desc[UR36][R4.64] ;  /* 0x0000002404047981 */ /* 0x000ee2000c1e1b00 */
[----:B------:R-:W-:Y:S02]  /*2900*/  IMAD.U32 R2, RZ, RZ, UR40 ;  /* 0x00000028ff027e24 */ /* 0x000fe4000f8e00ff */
[----:B------:R-:W-:-:S03]  /*2910*/  IMAD.U32 R3, RZ, RZ, UR41 ;  /* 0x00000029ff037e24 */ /* 0x000fc6000f8e00ff */
[----:B--2---:R-:W-:-:S05]  /*2920*/  IADD3 R10, P0, PT, R19, R2, RZ ;  /* 0x00000002130a7210 */ /* 0x004fca0007f1e0ff */
[----:B------:R-:W-:Y:S01]  /*2930*/  IMAD.X R11, R18, 0x1, R3, P0 ;  /* 0x00000001120b7824 */ /* 0x000fe200000e0603 */
[----:B---3--:R-:W-:-:S07]  /*2940*/  DMUL R8, R6, -R4 ;  /* 0x8000000406087228 */ /* 0x008fce0000000000 */
[----:B------:R3:W-:Y:S01]  /*2950*/  STG.E.64 desc[UR36][R10.64], R8 ;  /* 0x000000080a007986 */ /* 0x0007e2000c101b24 */
[----:B------:R-:W-:Y:S05]  /*2960*/  BRA `(.L_x_1318) ;  /* 0x00000000000c7947 */ /* 0x000fea0003800000 */
.L_x_1315:
[----:B-1----:R-:W-:-:S05]  /*2970*/  IADD3 R4, P0, PT, R19, R2, RZ ;  /* 0x0000000213047210 */ /* 0x002fca0007f1e0ff */
[----:B------:R-:W-:-:S05]  /*2980*/  IMAD.X R5, R18, 0x1, R3, P0 ;  /* 0x0000000112057824 */ /* 0x000fca00000e0603 */
[----:B------:R1:W-:Y:S03]  /*2990*/  STG.E.64 desc[UR36][R4.64], RZ ;  /* 0x000000ff04007986 */ /* 0x0003e6000c101b24 */
.L_x_1318:
[----:B------:R-:W-:Y:S05]  /*29a0*/  BSYNC.RECONVERGENT B7 ;  /* 0x0000000000077941 */ /* 0x000fea0003800200 */
.L_x_1314:
[----:B------:R-:W-:-:S04]  /*29b0*/  IADD3 R35, P1, PT, R34, R35, RZ ;  /* 0x0000002322237210 */ /* 0x000fc80007f3e0ff */
[--C-:B------:R-:W-:Y:S02]  /*29c0*/  SHF.R.S64 R19, RZ, 0x1d, R35.reuse ;  /* 0x0000001dff137819 */ /* 0x100fe40000001023 */
[----:B------:R-:W-:Y:S02]  /*29d0*/  SHF.R.S32.HI R18, RZ, 0x1d, R35 ;  /* 0x0000001dff127819 */ /* 0x000fe40000011423 */
[----:B------:R-:W-:-:S04]  /*29e0*/  IADD3 R16, P0, PT, R19, UR38, RZ ;  /* 0x0000002613107c10 */ /* 0x000fc8000ff1e0ff */
[----:B------:R-:W-:-:S06]  /*29f0*/  IADD3.X R17, PT, PT, R18, UR39, RZ, P0, !PT ;  /* 0x0000002712117c10 */ /* 0x000fcc00087fe4ff */
        /* <DEDUP_REMOVED lines=14> */
[----:B--23--:R-:W-:Y:S02]  /*2ae0*/  IMAD.MOV.U32 R8, RZ, RZ, 0xb4 ;  /* 0x000000b4ff087424 */ /* 0x00cfe400078e00ff */
        /* <DEDUP_REMOVED lines=13> */
.L_x_1322:
[----:B------:R-:W-:Y:S05]  /*2bc0*/  BSYNC.RECONVERGENT B6 ;  /* 0x0000000000067941 */ /* 0x000fea0003800200 */
.L_x_1321:
        /* <DEDUP_REMOVED lines=13> */
[----:B------:R-:W4:Y:S04]  /*2ca0*/  LDG.E.64 R6, desc[UR36][R6.64] ;  /* 0x0000002406067981 */ /* 0x000f28000c1e1b00 */
[----:B------:R-:W4:Y:S01]  /*2cb0*/  LDG.E.64 R4, desc[UR36][R4.64] ;  /* 0x0000002404047981 */ /* 0x000f22000c1e1b00 */
[----:B------:R-:W-:Y:S01]  /*2cc0*/  IMAD.U32 R2, RZ, RZ, UR40 ;  /* 0x00000028ff027e24 */ /* 0x000fe2000f8e00ff */
[----:B------:R-:W-:-:S04]  /*2cd0*/  MOV R3, UR41 ;  /* 0x0000002900037c02 */ /* 0x000fc80008000f00 */
[----:B--23--:R-:W-:-:S05]  /*2ce0*/  IADD3 R10, P0, PT, R19, R2, RZ ;  /* 0x00000002130a7210 */ /* 0x00cfca0007f1e0ff */
[----:B------:R-:W-:Y:S01]  /*2cf0*/  IMAD.X R11, R18, 0x1, R3, P0 ;  /* 0x00000001120b7824 */ /* 0x000fe200000e0603 */
[----:B----4-:R-:W-:-:S07]  /*2d00*/  DMUL R8, R6, -R4 ;  /* 0x8000000406087228 */ /* 0x010fce0000000000 */
[----:B------:R4:W-:Y:S01]  /*2d10*/  STG.E.64 desc[UR36][R10.64], R8 ;  /* 0x000000080a007986 */ /* 0x0009e2000c101b24 */
[----:B------:R-:W-:Y:S05]  /*2d20*/  BRA `(.L_x_1323) ;  /* 0x00000000000c7947 */ /* 0x000fea0003800000 */
.L_x_1320:
[----:B-1----:R-:W-:-:S05]  /*2d30*/  IADD3 R4, P0, PT, R19, R2, RZ ;  /* 0x0000000213047210 */ /* 0x002fca0007f1e0ff */
[----:B------:R-:W-:-:S05]  /*2d40*/  IMAD.X R5, R18, 0x1, R3, P0 ;  /* 0x0000000112057824 */ /* 0x000fca00000e0603 */
[----:B------:R1:W-:Y:S03]  /*2d50*/  STG.E.64 desc[UR36][R4.64], RZ ;  /* 0x000000ff04007986 */ /* 0x0003e6000c101b24 */
.L_x_1323:
[----:B------:R-:W-:Y:S05]  /*2d60*/  BSYNC.RECONVERGENT B7 ;  /* 0x0000000000077941 */ /* 0x000fea0003800200 */
.L_x_1319:
[----:B------:R-:W-:-:S04]  /*2d70*/  IADD3 R35, P1, PT, R34, R35, RZ ;  /* 0x0000002322237210 */ /* 0x000fc80007f3e0ff */
[--C-:B------:R-:W-:Y:S02]  /*2d80*/  SHF.R.S64 R19, RZ, 0x1d, R35.reuse ;  /* 0x0000001dff137819 */ /* 0x100fe40000001023 */
[----:B------:R-:W-:Y:S02]  /*2d90*/  SHF.R.S32.HI R18, RZ, 0x1d, R35 ;  /* 0x0000001dff127819 */ /* 0x000fe40000011423 */
[----:B------:R-:W-:-:S04]  /*2da0*/  IADD3 R16, P0, PT, R19, UR38, RZ ;  /* 0x0000002613107c10 */ /* 0x000fc8000ff1e0ff */
[----:B------:R-:W-:-:S06]  /*2db0*/  IADD3.X R17, PT, PT, R18, UR39, RZ, P0, !PT ;  /* 0x0000002712117c10 */ /* 0x000fcc00087fe4ff */
[----:B------:R-:W5:Y:S01]  /*2dc0*/  LDG.E.64 R16, desc[UR36][R16.64] ;  /* 0x0000002410107981 */ /* 0x000f62000c1e1b00 */
[----:B------:R-:W-:Y:S01]  /*2dd0*/  BSSY.RECONVERGENT B7, `(.L_x_1324) ;  /* 0x0000033000077945 */ /* 0x000fe20003800200 */
[----:B------:R-:W-:Y:S01]  /*2de0*/  IMAD.X R33, RZ, RZ, R33, P1 ;  /* 0x000000ffff217224 */ /* 0x000fe200008e0621 */
[----:B-----5:R-:W-:-:S04]  /*2df0*/  ISETP.NE.U32.AND P0, PT, R16, UR52, PT ;  /* 0x0000003410007c0c */ /* 0x020fc8000bf05070 */
        /* <DEDUP_REMOVED lines=10> */
[----:B--234-:R-:W-:Y:S02]  /*2ea0*/  IMAD.MOV.U32 R8, RZ, RZ, 0xb4 ;  /* 0x000000b4ff087424 */ /* 0x01cfe400078e00ff */
        /* <DEDUP_REMOVED lines=13> */
.L_x_1327:
[----:B------:R-:W-:Y:S05]  /*2f80*/  BSYNC.RECONVERGENT B6 ;  /* 0x0000000000067941 */ /* 0x000fea0003800200 */
.L_x_1326:
        /* <DEDUP_REMOVED lines=13> */
[----:B------:R-:W5:Y:S04]  /*3060*/  LDG.E.64 R6, desc[UR36][R6.64] ;  /* 0x0000002406067981 */ /* 0x000f68000c1e1b00 */
[----:B------:R-:W5:Y:S01]  /*3070*/  LDG.E.64 R2, desc[UR36][R2.64] ;  /* 0x0000002402027981 */ /* 0x000f62000c1e1b00 */
[----:B--234-:R-:W-:-:S04]  /*3080*/  IADD3 R8, P0, PT, R19, UR40, RZ ;  /* 0x0000002813087c10 */ /* 0x01cfc8000ff1e0ff */
[----:B------:R-:W-:Y:S01]  /*3090*/  IADD3.X R9, PT, PT, R18, UR41, RZ, P0, !PT ;  /* 0x0000002912097c10 */ /* 0x000fe200087fe4ff */
[----:B-----5:R-:W-:-:S07]  /*30a0*/  DMUL R4, R6, -R2 ;  /* 0x8000000206047228 */ /* 0x020fce0000000000 */
[----:B------:R0:W-:Y:S01]  /*30b0*/  STG.E.64 desc[UR36][R8.64], R4 ;  /* 0x0000000408007986 */ /* 0x0001e2000c101b24 */
[----:B------:R-:W-:Y:S05]  /*30c0*/  BRA `(.L_x_1328) ;  /* 0x00000000000c7947 */ /* 0x000fea0003800000 */
.L_x_1325:
[----:B------:R-:W-:-:S05]  /*30d0*/  IADD3 R2, P0, PT, R19, R2, RZ ;  /* 0x0000000213027210 */ /* 0x000fca0007f1e0ff */
[----:B------:R-:W-:-:S05]  /*30e0*/  IMAD.X R3, R18, 0x1, R3, P0 ;  /* 0x0000000112037824 */ /* 0x000fca00000e0603 */
[----:B------:R0:W-:Y:S03]  /*30f0*/  STG.E.64 desc[UR36][R2.64], RZ ;  /* 0x000000ff02007986 */ /* 0x0001e6000c101b24 */
.L_x_1328:
[----:B------:R-:W-:Y:S05]  /*3100*/  BSYNC.RECONVERGENT B7 ;  /* 0x0000000000077941 */ /* 0x000fea0003800200 */
.L_x_1324:
[----:B------:R-:W-:-:S05]  /*3110*/  IADD3 R35, P0, PT, R34, R35, RZ ;  /* 0x0000002322237210 */ /* 0x000fca0007f1e0ff */
[----:B------:R-:W-:Y:S01]  /*3120*/  IMAD.X R33, RZ, RZ, R33, P0 ;  /* 0x000000ffff217224 */ /* 0x000fe200000e0621 */
[----:B------:R-:W-:-:S04]  /*3130*/  ISETP.GE.U32.AND P0, PT, R35, UR62, PT ;  /* 0x0000003e23007c0c */ /* 0x000fc8000bf06070 */
[----:B------:R-:W-:-:S13]  /*3140*/  ISETP.GE.AND.EX P0, PT, R33, UR63, PT, P0 ;  /* 0x0000003f21007c0c */ /* 0x000fda000bf06300 */
[----:B------:R-:W-:Y:S05]  /*3150*/  @!P0 BRA `(.L_x_1329) ;  /* 0xfffffff0003c8947 */ /* 0x000fea000383ffff */
[----:B------:R-:W-:Y:S05]  /*3160*/  BSYNC.RECONVERGENT B8 ;  /* 0x0000000000087941 */ /* 0x000fea0003800200 */
.L_x_1309:
[----:B------:R-:W-:Y:S05]  /*3170*/  EXIT ;  /* 0x000000000000794d */ /* 0x000fea0003800000 */
        .weak           $__internal_20_$__cuda_sm20_div_u64
        .type           $__internal_20_$__cuda_sm20_div_u64,@function
        .size           $__internal_20_$__cuda_sm20_div_u64,(.L_x_11227 - $__internal_20_$__cuda_sm20_div_u64)
$__internal_20_$__cuda_sm20_div_u64:
        /* <DEDUP_REMOVED lines=69> */
[----:B------:R-:W-:Y:S06]  /*35d0*/  RET.REL.NODEC R2 `(_ZN2at6native39_GLOBAL__N__cee6930f_7_Loss_cu_5b0651e138nll_loss_forward_no_reduce_cuda_kernelIdlEEvlNS_27GenericPackedTensorAccessorIT_Lm2ENS_16DefaultPtrTraitsElEEPKT0_PS4_PKS4_ll) ;  /* 0xffffffc802887950 */ /* 0x000fec0003c3ffff */
.L_x_1330:
        /* <DEDUP_REMOVED lines=10> */
.L_x_11227:


//--------------------- .text._ZN2at6native39_GLOBAL__N__cee6930f_7_Loss_cu_5b0651e138nll_loss_forward_no_reduce_cuda_kernelIdhEEvlNS_27GenericPackedTensorAccessorIT_Lm2ENS_16DefaultPtrTraitsElEEPKT0_PS4_PKS4_ll --------------------------
	.section	.text._ZN2at6native39_GLOBAL__N__cee6930f_7_Loss_cu_5b0651e138nll_loss_forward_no_reduce_cuda_kernelIdhEEvlNS_27GenericPackedTensorAccessorIT_Lm2ENS_16DefaultPtrTraitsElEEPKT0_PS4_PKS4_ll,"ax",@progbits
	.align	128
.text._ZN2at6native39_GLOBAL__N__cee6930f_7_Loss_cu_5b0651e138nll_loss_forward_no_reduce_cuda_kernelIdhEEvlNS_27GenericPackedTensorAccessorIT_Lm2ENS_16DefaultPtrTraitsElEEPKT0_PS4_PKS4_ll:
        .type           _ZN2at6native39_GLOBAL__N__cee6930f_7_Loss_cu_5b0651e138nll_loss_forward_no_reduce_cuda_kernelIdhEEvlNS_27GenericPackedTensorAccessorIT_Lm2ENS_16DefaultPtrTraitsElEEPKT0_PS4_PKS4_ll,@function
        .size           _ZN2at6native39_GLOBAL__N__cee6930f_7_Loss_cu_5b0651e138nll_loss_forward_no_reduce_cuda_kernelIdhEEvlNS_27GenericPackedTensorAccessorIT_Lm2ENS_16DefaultPtrTraitsElEEPKT0_PS4_PKS4_ll,(.L_x_11229 - _ZN2at6native39_GLOBAL__N__cee6930f_7_Loss_cu_5b0651e138nll_loss_forward_no_reduce_cuda_kernelIdhEEvlNS_27GenericPackedTensorAccessorIT_Lm2ENS_16DefaultPtrTraitsElEEPKT0_PS4_PKS4_ll)
        .other          _ZN2at6native39_GLOBAL__N__cee6930f_7_Loss_cu_5b0651e138nll_loss_forward_no_reduce_cuda_kernelIdhEEvlNS_27GenericPackedTensorAccessorIT_Lm2ENS_16DefaultPtrTraitsElEEPKT0_PS4_PKS4_ll,@"STO_CUDA_ENTRY STV_DEFAULT"
_ZN2at6native39_GLOBAL__N__cee6930f_7_Loss_cu_5b0651e138nll_loss_forward_no_reduce_cuda_kernelIdhEEvlNS_27GenericPackedTensorAccessorIT_Lm2ENS_16DefaultPtrTraitsElEEPKT0_PS4_PKS4_ll:
        /* <DEDUP_REMOVED lines=53> */
.L_x_1333:
[----:B------:R-:W-:Y:S01]  /*0350*/  IMAD.MOV.U32 R2, RZ, RZ, R4 ;  /* 0x000000ffff027224 */ /* 0x000fe200078e0004 */
[----:B------:R-:W-:-:S07]  /*0360*/  MOV R0, 0x380 ;  /* 0x0000038000007802 */ /* 0x000fce0000000f00 */
[----:B------:R-:W-:Y:S05]  /*0370*/  CALL.REL.NOINC `($__internal_21_$__cuda_sm20_div_u64) ;  /* 0x0000002800e07944 */ /* 0x000fea0003c00000 */
[----:B------:R-:W-:Y:S02]  /*0380*/  IMAD.MOV.U32 R2, RZ, RZ, R4 ;  /* 0x000000ffff027224 */ /* 0x000fe400078e0004 */
[----:B------:R-:W-:-:S07]  /*0390*/  IMAD.MOV.U32 R3, RZ, RZ, R5 ;  /* 0x000000ffff037224 */ /* 0x000fce00078e0005 */
.L_x_1334:
[----:B------:R-:W-:Y:S05]  /*03a0*/  BSYNC.RECONVERGENT B0 ;  /* 0x0000000000007941 */ /* 0x000fea0003800200 */
.L_x_1332:
        /* <DEDUP_REMOVED lines=29> */
.L_x_1342:
        /* <DEDUP_REMOVED lines=35> */
.L_x_1340:
[----:B0-----:R-:W-:Y:S05]  /*07b0*/  BSYNC.RECONVERGENT B6 ;  /* 0x0000000000067941 */ /* 0x001fea0003800200 */
.L_x_1339:
        /* <DEDUP_REMOVED lines=10> */
[----:B------:R-:W2:Y:S01]  /*0860*/  LDG.E.64 R2, desc[UR36][R4.64] ;  /* 0x0000002404027981 */ /* 0x000ea2000c1e1b00 */
[----:B------:R-:W-:-:S04]  /*0870*/  SHF.R.S64 R6, R24, 0x1d, R25 ;  /* 0x0000001d18067819 */ /* 0x000fc80000001019 */
[----:B------:R-:W-:-:S04]  /*0880*/  IADD3 R6, P0, PT, R6, UR58, RZ ;  /* 0x0000003a06067c10 */ /* 0x000fc8000ff1e0ff */
[----:B------:R-:W-:Y:S01]  /*0890*/  LEA.HI.X.SX32 R7, R25, UR59, 0x3, P0 ;  /* 0x0000003b19077c11 */ /* 0x000fe200080f1eff */
[----:B--2---:R-:W-:-:S07]  /*08a0*/  DADD R2, -RZ, -R2 ;  /* 0x00000000ff027229 */ /* 0x004fce0000000902 */
[----:B------:R0:W-:Y:S01]  /*08b0*/  STG.E.64 desc[UR36][R6.64], R2 ;  /* 0x0000000206007986 */ /* 0x0001e2000c101b24 */
[----:B------:R-:W-:Y:S05]  /*08c0*/  BRA `(.L_x_1341) ;  /* 0x0000000000107947 */ /* 0x000fea0003800000 */
.L_x_1338:
[----:B------:R-:W-:-:S04]  /*08d0*/  SHF.R.S64 R2, R24, 0x1d, R25 ;  /* 0x0000001d18027819 */ /* 0x000fc80000001019 */
[----:B------:R-:W-:-:S04]  /*08e0*/  IADD3 R2, P0, PT, R2, UR58, RZ ;  /* 0x0000003a02027c10 */ /* 0x000fc8000ff1e0ff */
[----:B------:R-:W-:-:S05]  /*08f0*/  LEA.HI.X.SX32 R3, R25, UR59, 0x3, P0 ;  /* 0x0000003b19037c11 */ /* 0x000fca00080f1eff */
[----:B------:R1:W-:Y:S04]  /*0900*/  STG.E.64 desc[UR36][R2.64], RZ ;  /* 0x000000ff02007986 */ /* 0x0003e8000c101b24 */
.L_x_1341:
[----:B0-----:R-:W-:Y:S05]  /*0910*/  BSYNC.RECONVERGENT B7 ;  /* 0x0000000000077941 */ /* 0x001fea0003800200 */
.L_x_1337:
[----:B------:R-:W-:Y:S02]  /*0920*/  ISETP.NE.AND P2, PT, R30, RZ, PT ;  /* 0x000000ff1e00720c */ /* 0x000fe40003f45270 */
[----:B------:R-:W-:Y:S02]  /*0930*/  IADD3 R35, P0, PT, R34, R35, RZ ;  /* 0x0000002322237210 */ /* 0x000fe40007f1e0ff */
[----:B------:R-:W-:-:S03]  /*0940*/  IADD3 R24, P1, PT, RZ, R24, RZ ;  /* 0x00000018ff187210 */ /* 0x000fc60007f3e0ff */
[----:B------:R-:W-:Y:S02]  /*0950*/  IMAD.X R33, RZ, RZ, R33, P0 ;  /* 0x000000ffff217224 */ /* 0x000fe400000e0621 */
[----:B------:R-:W-:-:S04]  /*0960*/  IMAD.X R25, R34, 0x1, R25, P1 ;  /* 0x0000000122197824 */ /* 0x000fc800008e0619 */
[----:B------:R-:W-:Y:S05]  /*0970*/  @P2 BRA `(.L_x_1342) ;  /* 0xfffffffc00002947 */ /* 0x000fea000383ffff */
.L_x_1336:
[----:B0-----:R-:W-:Y:S05]  /*0980*/  BSYNC.RECONVERGENT B8 ;  /* 0x0000000000087941 */ /* 0x001fea0003800200 */
.L_x_1335:
[----:B------:R-:W-:-:S04]  /*0990*/  ISETP.GE.U32.AND P0, PT, R22, 0x3, PT ;  /* 0x000000031600780c */ /* 0x000fc80003f06070 */
[----:B------:R-:W-:-:S13]  /*09a0*/  ISETP.GE.U32.AND.EX P0, PT, R23, RZ, PT, P0 ;  /* 0x000000ff1700720c */ /* 0x000fda0003f06100 */
[----:B------:R-:W-:Y:S05]  /*09b0*/  @!P0 EXIT ;  /* 0x000000000000894d */ /* 0x000fea0003800000 */
[----:B------:R-:W-:Y:S01]  /*09c0*/  BSSY.RECONVERGENT B8, `(.L_x_1343) ;  /* 0x00000d8000087945 */ /* 0x000fe20003800200 */
.L_x_1364:
[----:B------:R-:W-:Y:S02]  /*09d0*/  SHF.R.S32.HI R24, RZ, 0x1f, R35 ;  /* 0x0000001fff187819 */ /* 0x000fe40000011423 */
[----:B------:R-:W-:-:S04]  /*09e0*/  IADD3 R22, P0, PT, R35, UR54, RZ ;  /* 0x0000003623167c10 */ /* 0x000fc8000ff1e0ff */
[----:B------:R-:W-:-:S05]  /*09f0*/  IADD3.X R23, PT, PT, R24, UR55, RZ, P0, !PT ;  /* 0x0000003718177c10 */ /* 0x000fca00087fe4ff */
[----:B------:R-:W2:Y:S01]  /*0a00*/  LDG.E.U8 R22, desc[UR36][R22.64] ;  /* 0x0000002416167981 */ /* 0x000ea2000c1e1100 */
        /* <DEDUP_REMOVED lines=24> */
.L_x_1347:
[----:B------:R-:W-:Y:S05]  /*0b90*/  BSYNC.RECONVERGENT B6 ;  /* 0x0000000000067941 */ /* 0x000fea0003800200 */
.L_x_1346:
[----:B------:R-:W-:Y:S02]  /*0ba0*/  IMAD R0, R24, UR48, RZ ;  /* 0x0000003018007c24 */ /* 0x000fe4000f8e02ff */
[----:B-1----:R-:W-:-:S04]  /*0bb0*/  IMAD.WIDE.U32 R2, R35, UR48, RZ ;  /* 0x0000003023027c25 */ /* 0x002fc8000f8e00ff */
[----:B------:R-:W-:-:S04]  /*0bc0*/  IMAD R5, R35, UR49, R0 ;  /* 0x0000003123057c24 */ /* 0x000fc8000f8e0200 */
[----:B------:R-:W-:Y:S02]  /*0bd0*/  IMAD.IADD R3, R3, 0x1, R5 ;  /* 0x0000000103037824 */ /* 0x000fe400078e0205 */
[----:B------:R-:W-:-:S04]  /*0be0*/  IMAD.WIDE.U32 R2, R22, UR50, R2 ;  /* 0x0000003216027c25 */ /* 0x000fc8000f8e0002 */
[----:B------:R-:W-:Y:S01]  /*0bf0*/  IMAD R3, R22, UR51, R3 ;  /* 0x0000003316037c24 */ /* 0x000fe2000f8e0203 */
[----:B------:R-:W-:-:S04]  /*0c00*/  LEA R4, P0, R2, UR60, 0x3 ;  /* 0x0000003c02047c11 */ /* 0x000fc8000f8018ff */
[----:B------:R-:W-:-:S06]  /*0c10*/  LEA.HI.X R5, R2, UR61, R3, 0x3, P0 ;  /* 0x0000003d02057c11 */ /* 0x000fcc00080f1c03 */
[----:B------:R-:W2:Y:S01]  /*0c20*/  LDG.E.64 R4, desc[UR36][R4.64] ;  /* 0x0000002404047981 */ /* 0x000ea2000c1e1b00 */
[----:B------:R-:W-:Y:S01]  /*0c30*/  IMAD.U32 R0, RZ, RZ, UR56 ;  /* 0x00000038ff007e24 */ /* 0x000fe2000f8e00ff */
[----:B------:R-:W-:Y:S01]  /*0c40*/  SHF.R.S64 R7, RZ, 0x1d, R35 ;  /* 0x0000001dff077819 */ /* 0x000fe20000001023 */
[----:B------:R-:W-:-:S03]  /*0c50*/  IMAD.U32 R2, RZ, RZ, UR57 ;  /* 0x00000039ff027e24 */ /* 0x000fc6000f8e00ff */
[----:B------:R-:W-:-:S04]  /*0c60*/  IADD3 R6, P0, PT, R7, R0, RZ ;  /* 0x0000000007067210 */ /* 0x000fc80007f1e0ff */
[----:B------:R-:W-:Y:S01]  /*0c70*/  LEA.HI.X.SX32 R7, R35, R2, 0x3, P0 ;  /* 0x0000000223077211 */ /* 0x000fe200000f1eff */
[----:B--2---:R-:W-:-:S07]  /*0c80*/  DADD R8, -RZ, -R4 ;  /* 0x00000000ff087229 */ /* 0x004fce0000000904 */
[----:B------:R0:W-:Y:S01]  /*0c90*/  STG.E.64 desc[UR36][R6.64], R8 ;  /* 0x0000000806007986 */ /* 0x0001e2000c101b24 */
[----:B------:R-:W-:Y:S05]  /*0ca0*/  BRA `(.L_x_1348) ;  /* 0x0000000000187947 */ /* 0x000fea0003800000 */
.L_x_1345:
[----:B------:R-:W-:Y:S01]  /*0cb0*/  IMAD.U32 R0, RZ, RZ, UR56 ;  /* 0x00000038ff007e24 */ /* 0x000fe2000f8e00ff */
[----:B------:R-:W-:Y:S01]  /*0cc0*/  SHF.R.S64 R5, RZ, 0x1d, R35 ;  /* 0x0000001dff057819 */ /* 0x000fe20000001023 */
[----:B-1----:R-:W-:-:S03]  /*0cd0*/  IMAD.U32 R2, RZ, RZ, UR57 ;  /* 0x00000039ff027e24 */ /* 0x002fc6000f8e00ff */
[----:B------:R-:W-:-:S04]  /*0ce0*/  IADD3 R4, P0, PT, R5, R0, RZ ;  /* 0x0000000005047210 */ /* 0x000fc80007f1e0ff */
[----:B------:R-:W-:-:S05]  /*0cf0*/  LEA.HI.X.SX32 R5, R35, R2, 0x3, P0 ;  /* 0x0000000223057211 */ /* 0x000fca00000f1eff */
[----:B------:R1:W-:Y:S04]  /*0d00*/  STG.E.64 desc[UR36][R4.64], RZ ;  /* 0x000000ff04007986 */ /* 0x0003e8000c101b24 */
.L_x_1348:
[----:B------:R-:W-:Y:S05]  /*0d10*/  BSYNC.RECONVERGENT B7 ;  /* 0x0000000000077941 */ /* 0x000fea0003800200 */
.L_x_1344:
        /* <DEDUP_REMOVED lines=16> */
[----:B0-----:R-:W-:Y:S02]  /*0e20*/  IMAD.MOV.U32 R8, RZ, RZ, 0xb4 ;  /* 0x000000b4ff087424 */ /* 0x001fe400078e00ff */
        /* <DEDUP_REMOVED lines=13> */
.L_x_1352:
[----:B------:R-:W-:Y:S05]  /*0f00*/  BSYNC.RECONVERGENT B6 ;  /* 0x0000000000067941 */ /* 0x000fea0003800200 */
.L_x_1351:
[----:B------:R-:W-:Y:S02]  /*0f10*/  IMAD R0, R24, UR48, RZ ;  /* 0x0000003018007c24 */ /* 0x000fe4000f8e02ff */
[----:B------:R-:W-:-:S04]  /*0f20*/  IMAD.WIDE.U32 R2, R35, UR48, RZ ;  /* 0x0000003023027c25 */ /* 0x000fc8000f8e00ff */
[----:B-1----:R-:W-:-:S04]  /*0f30*/  IMAD R5, R35, UR49, R0 ;  /* 0x0000003123057c24 */ /* 0x002fc8000f8e0200 */
[----:B------:R-:W-:Y:S02]  /*0f40*/  IMAD.IADD R3, R3, 0x1, R5 ;  /* 0x0000000103037824 */ /* 0x000fe400078e0205 */
[----:B------:R-:W-:-:S04]  /*0f50*/  IMAD.WIDE.U32 R2, R22, UR50, R2 ;  /* 0x0000003216027c25 */ /* 0x000fc8000f8e0002 */
[----:B------:R-:W-:Y:S01]  /*0f60*/  IMAD R3, R22, UR51, R3 ;  /* 0x0000003316037c24 */ /* 0x000fe2000f8e0203 */
[----:B------:R-:W-:-:S04]  /*0f70*/  LEA R4, P0, R2, UR60, 0x3 ;  /* 0x0000003c02047c11 */ /* 0x000fc8000f8018ff */
[----:B------:R-:W-:-:S06]  /*0f80*/  LEA.HI.X R5, R2, UR61, R3, 0x3, P0 ;  /* 0x0000003d02057c11 */ /* 0x000fcc00080f1c03 */
[----:B------:R-:W2:Y:S01]  /*0f90*/  LDG.E.64 R4, desc[UR36][R4.64] ;  /* 0x0000002404047981 */ /* 0x000ea2000c1e1b00 */
[----:B------:R-:W-:Y:S01]  /*0fa0*/  IMAD.U32 R0, RZ, RZ, UR56 ;  /* 0x00000038ff007e24 */ /* 0x000fe2000f8e00ff */
[----:B0-----:R-:W-:Y:S01]  /*0fb0*/  SHF.R.S64 R7, RZ, 0x1d, R35 ;  /* 0x0000001dff077819 */ /* 0x001fe20000001023 */
[----:B------:R-:W-:-:S03]  /*0fc0*/  IMAD.U32 R2, RZ, RZ, UR57 ;  /* 0x00000039ff027e24 */ /* 0x000fc6000f8e00ff */
[----:B------:R-:W-:-:S04]  /*0fd0*/  IADD3 R6, P0, PT, R7, R0, RZ ;  /* 0x0000000007067210 */ /* 0x000fc80007f1e0ff */
[----:B------:R-:W-:Y:S01]  /*0fe0*/  LEA.HI.X.SX32 R7, R35, R2, 0x3, P0 ;  /* 0x0000000223077211 */ /* 0x000fe200000f1eff */
[----:B--2---:R-:W-:-:S07]  /*0ff0*/  DADD R8, -RZ, -R4 ;  /* 0x00000000ff087229 */ /* 0x004fce0000000904 */
[----:B------:R0:W-:Y:S01]  /*1000*/  STG.E.64 desc[UR36][R6.64], R8 ;  /* 0x0000000806007986 */ /* 0x0001e2000c101b24 */
[----:B------:R-:W-:Y:S05]  /*1010*/  BRA `(.L_x_1353) ;  /* 0x0000000000107947 */ /* 0x000fea0003800000 */
.L_x_1350:
[----:B-1----:R-:W-:-:S04]  /*1020*/  SHF.R.S64 R5, RZ, 0x1d, R35 ;  /* 0x0000001dff057819 */ /* 0x002fc80000001023 */
[----:B------:R-:W-:-:S04]  /*1030*/  IADD3 R4, P0, PT, R5, R0, RZ ;  /* 0x0000000005047210 */ /* 0x000fc80007f1e0ff */
[----:B------:R-:W-:-:S05]  /*1040*/  LEA.HI.X.SX32 R5, R35, R2, 0x3, P0 ;  /* 0x0000000223057211 */ /* 0x000fca00000f1eff */
[----:B------:R1:W-:Y:S04]  /*1050*/  STG.E.64 desc[UR36][R4.64], RZ ;  /* 0x000000ff04007986 */ /* 0x0003e8000c101b24 */
.L_x_1353:
[----:B------:R-:W-:Y:S05]  /*1060*/  BSYNC.RECONVERGENT B7 ;  /* 0x0000000000077941 */ /* 0x000fea0003800200 */
.L_x_1349:
        /* <DEDUP_REMOVED lines=30> */
.L_x_1357:
[----:B------:R-:W-:Y:S05]  /*1250*/  BSYNC.RECONVERGENT B6 ;  /* 0x0000000000067941 */ /* 0x000fea0003800200 */
.L_x_1356:
        /* <DEDUP_REMOVED lines=17> */
.L_x_1355:
[----:B-1----:R-:W-:-:S04]  /*1370*/  SHF.R.S64 R5, RZ, 0x1d, R35 ;  /* 0x0000001dff057819 */ /* 0x002fc80000001023 */
[----:B------:R-:W-:-:S04]  /*1380*/  IADD3 R4, P0, PT, R5, R0, RZ ;  /* 0x0000000005047210 */ /* 0x000fc80007f1e0ff */
[----:B------:R-:W-:-:S05]  /*1390*/  LEA.HI.X.SX32 R5, R35, R2, 0x3, P0 ;  /* 0x0000000223057211 */ /* 0x000fca00000f1eff */
[----:B------:R1:W-:Y:S04]  /*13a0*/  STG.E.64 desc[UR36][R4.64], RZ ;  /* 0x000000ff04007986 */ /* 0x0003e8000c101b24 */
.L_x_1358:
[----:B------:R-:W-:Y:S05]  /*13b0*/  BSYNC.RECONVERGENT B7 ;  /* 0x0000000000077941 */ /* 0x000fea0003800200 */
.L_x_1354:
        /* <DEDUP_REMOVED lines=30> */
.L_x_1362:
[----:B------:R-:W-:Y:S05]  /*15a0*/  BSYNC.RECONVERGENT B6 ;  /* 0x0000000000067941 */ /* 0x000fea0003800200 */
.L_x_1361:
[----:B------:R-:W-:Y:S02]  /*15b0*/  IMAD R0, R24, UR48, RZ ;  /* 0x0000003018007c24 */ /* 0x000fe4000f8e02ff */
[----:B------:R-:W-:-:S04]  /*15c0*/  IMAD.WIDE.U32 R2, R35, UR48, RZ ;  /* 0x0000003023027c25 */ /* 0x000fc8000f8e00ff */
[----:B-1----:R-:W-:-:S04]  /*15d0*/  IMAD R5, R35, UR49, R0 ;  /* 0x0000003123057c24 */ /* 0x002fc8000f8e0200 */
[----:B------:R-:W-:Y:S02]  /*15e0*/  IMAD.IADD R3, R3, 0x1, R5 ;  /* 0x0000000103037824 */ /* 0x000fe400078e0205 */
[----:B------:R-:W-:-:S04]  /*15f0*/  IMAD.WIDE.U32 R2, R22, UR50, R2 ;  /* 0x0000003216027c25 */ /* 0x000fc8000f8e0002 */
[----:B------:R-:W-:Y:S01]  /*1600*/  IMAD R3, R22, UR51, R3 ;  /* 0x0000003316037c24 */ /* 0x000fe2000f8e0203 */
[----:B------:R-:W-:-:S04]  /*1610*/  LEA R4, P0, R2, UR60, 0x3 ;  /* 0x0000003c02047c11 */ /* 0x000fc8000f8018ff */
[----:B------:R-:W-:-:S05]  /*1620*/  LEA.HI.X R5, R2, UR61, R3, 0x3, P0 ;  /* 0x0000003d02057c11 */ /* 0x000fca00080f1c03 */
[----:B------:R-:W2:Y:S01]  /*1630*/  LDG.E.64 R2, desc[UR36][R4.64] ;  /* 0x0000002404027981 */ /* 0x000ea2000c1e1b00 */
[----:B0-----:R-:W-:-:S04]  /*1640*/  SHF.R.S64 R6, RZ, 0x1d, R35 ;  /* 0x0000001dff067819 */ /* 0x001fc80000001023 */
[----:B------:R-:W-:-:S04]  /*1650*/  IADD3 R6, P0, PT, R6, UR56, RZ ;  /* 0x0000003806067c10 */ /* 0x000fc8000ff1e0ff */
[----:B------:R-:W-:Y:S01]  /*1660*/  LEA.HI.X.SX32 R7, R35, UR57, 0x3, P0 ;  /* 0x0000003923077c11 */ /* 0x000fe200080f1eff */
[----:B--2---:R-:W-:-:S07]  /*1670*/  DADD R2, -RZ, -R2 ;  /* 0x00000000ff027229 */ /* 0x004fce0000000902 */
[----:B------:R0:W-:Y:S01]  /*1680*/  STG.E.64 desc[UR36][R6.64], R2 ;  /* 0x0000000206007986 */ /* 0x0001e2000c101b24 */
[----:B------:R-:W-:Y:S05]  /*1690*/  BRA `(.L_x_1363) ;  /* 0x0000000000107947 */ /* 0x000fea0003800000 */
.L_x_1360:
[----:B-1----:R-:W-:-:S04]  /*16a0*/  SHF.R.S64 R5, RZ, 0x1d, R35 ;  /* 0x0000001dff057819 */ /* 0x002fc80000001023 */
[----:B------:R-:W-:-:S04]  /*16b0*/  IADD3 R4, P0, PT, R5, R0, RZ ;  /* 0x0000000005047210 */ /* 0x000fc80007f1e0ff */
[----:B------:R-:W-:-:S05]  /*16c0*/  LEA.HI.X.SX32 R5, R35, R2, 0x3, P0 ;  /* 0x0000000223057211 */ /* 0x000fca00000f1eff */
[----:B------:R1:W-:Y:S04]  /*16d0*/  STG.E.64 desc[UR36][R4.64], RZ ;  /* 0x000000ff04007986 */ /* 0x0003e8000c101b24 */
.L_x_1363:
[----:B------:R-:W-:Y:S05]  /*16e0*/  BSYNC.RECONVERGENT B7 ;  /* 0x0000000000077941 */ /* 0x000fea0003800200 */
.L_x_1359:
[----:B------:R-:W-:-:S05]  /*16f0*/  IADD3 R35, P0, PT, R34, R35, RZ ;  /* 0x0000002322237210 */ /* 0x000fca0007f1e0ff */
[----:B------:R-:W-:Y:S01]  /*1700*/  IMAD.X R33, RZ, RZ, R33, P0 ;  /* 0x000000ffff217224 */ /* 0x000fe200000e0621 */
[----:B------:R-:W-:-:S04]  /*1710*/  ISETP.GE.U32.AND P0, PT, R35, UR62, PT ;  /* 0x0000003e23007c0c */ /* 0x000fc8000bf06070 */
[----:B------:R-:W-:-:S13]  /*1720*/  ISETP.GE.AND.EX P0, PT, R33, UR63, PT, P0 ;  /* 0x0000003f21007c0c */ /* 0x000fda000bf06300 */
[----:B------:R-:W-:Y:S05]  /*1730*/  @!P0 BRA `(.L_x_1364) ;  /* 0xfffffff000a48947 */ /* 0x000fea000383ffff */
[----:B------:R-:W-:Y:S05]  /*1740*/  BSYNC.RECONVERGENT B8 ;  /* 0x0000000000087941 */ /* 0x000fea0003800200 */
.L_x_1343:
[----:B------:R-:W-:Y:S05]  /*1750*/  EXIT ;  /* 0x000000000000794d */ /* 0x000fea0003800000 */
.L_x_1331:
        /* <DEDUP_REMOVED lines=34> */
.L_x_1366:
[----:B------:R-:W-:Y:S01]  /*1980*/  IMAD.MOV.U32 R2, RZ, RZ, R0 ;  /* 0x000000ffff027224 */ /* 0x000fe200078e0000 */
[----:B------:R-:W-:-:S07]  /*1990*/  MOV R0, 0x19b0 ;  /* 0x000019b000007802 */ /* 0x000fce0000000f00 */
[----:B------:R-:W-:Y:S05]  /*19a0*/  CALL.REL.NOINC `($__internal_21_$__cuda_sm20_div_u64) ;  /* 0x0000001400547944 */ /* 0x000fea0003c00000 */
[----:B------:R-:W-:Y:S02]  /*19b0*/  IMAD.MOV.U32 R2, RZ, RZ, R4 ;  /* 0x000000ffff027224 */ /* 0x000fe400078e0004 */
[----:B------:R-:W-:-:S07]  /*19c0*/  IMAD.MOV.U32 R3, RZ, RZ, R5 ;  /* 0x000000ffff037224 */ /* 0x000fce00078e0005 */
.L_x_1367:
[----:B------:R-:W-:Y:S05]  /*19d0*/  BSYNC.RECONVERGENT B0 ;  /* 0x0000000000007941 */ /* 0x000fea0003800200 */
.L_x_1365:
        /* <DEDUP_REMOVED lines=35> */
.L_x_1375:
        /* <DEDUP_REMOVED lines=37> */
.L_x_1373:
[----:B------:R-:W-:Y:S05]  /*1e60*/  BSYNC.RECONVERGENT B6 ;  /* 0x0000000000067941 */ /* 0x000fea0003800200 */
.L_x_1372:
[----:B------:R-:W-:Y:S01]  /*1e70*/  IMAD R16, R16, UR44, RZ ;  /* 0x0000002c10107c24 */ /* 0x000fe2000f8e02ff */
[----:B------:R-:W-:Y:S01]  /*1e80*/  R2UR UR7, R25 ;  /* 0x00000000190772ca */ /* 0x000fe200000e0000 */
[C---:B------:R-:W-:Y:S01]  /*1e90*/  IMAD.WIDE.U32 R4, R19.reuse, UR44, RZ ;  /* 0x0000002c13047c25 */ /* 0x040fe2000f8e00ff */
        /* <DEDUP_REMOVED lines=10> */
[----:B------:R-:W-:-:S04]  /*1f40*/  LEA.HI.X R3, R4, UR4, R3, 0x3, P1 ;  /* 0x0000000404037c11 */ /* 0x000fc800088f1c03 */
[----:B------:R-:W2:Y:S04]  /*1f50*/  LDG.E.64 R6, desc[UR36][R6.64] ;  /* 0x0000002406067981 */ /* 0x000ea8000c1e1b00 */
[----:B------:R-:W2:Y:S01]  /*1f60*/  LDG.E.64 R2, desc[UR36][R2.64] ;  /* 0x0000002402027981 */ /* 0x000ea2000c1e1b00 */
[----:B------:R-:W-:-:S04]  /*1f70*/  SHF.R.S64 R4, R22, 0x1d, R19 ;  /* 0x0000001d16047819 */ /* 0x000fc80000001013 */
[----:B------:R-:W-:-:S04]  /*1f80*/  IADD3 R4, P0, PT, R4, UR42, RZ ;  /* 0x0000002a04047c10 */ /* 0x000fc8000ff1e0ff */
[----:B------:R-:W-:Y:S01]  /*1f90*/  LEA.HI.X.SX32 R5, R19, UR43, 0x3, P0 ;  /* 0x0000002b13057c11 */ /* 0x000fe200080f1eff */
[----:B--2---:R-:W-:-:S07]  /*1fa0*/  DMUL R8, R6, -R2 ;  /* 0x8000000206087228 */ /* 0x004fce0000000000 */
[----:B------:R0:W-:Y:S01]  /*1fb0*/  STG.E.64 desc[UR36][R4.64], R8 ;  /* 0x0000000804007986 */ /* 0x0001e2000c101b24 */
[----:B------:R-:W-:Y:S05]  /*1fc0*/  BRA `(.L_x_1374) ;  /* 0x0000000000107947 */ /* 0x000fea0003800000 */
.L_x_1371:
[----:B------:R-:W-:-:S04]  /*1fd0*/  SHF.R.S64 R2, R22, 0x1d, R19 ;  /* 0x0000001d16027819 */ /* 0x000fc80000001013 */
[----:B------:R-:W-:-:S04]  /*1fe0*/  IADD3 R2, P0, PT, R2, UR42, RZ ;  /* 0x0000002a02027c10 */ /* 0x000fc8000ff1e0ff */
[----:B------:R-:W-:-:S05]  /*1ff0*/  LEA.HI.X.SX32 R3, R19, UR43, 0x3, P0 ;  /* 0x0000002b13037c11 */ /* 0x000fca00080f1eff */
[----:B------:R2:W-:Y:S04]  /*2000*/  STG.E.64 desc[UR36][R2.64], RZ ;  /* 0x000000ff02007986 */ /* 0x0005e8000c101b24 */
.L_x_1374:
[----:B-1----:R-:W-:Y:S05]  /*2010*/  BSYNC.RECONVERGENT B7 ;  /* 0x0000000000077941 */ /* 0x002fea0003800200 */
.L_x_1370:
[----:B------:R-:W-:Y:S02]  /*2020*/  ISETP.NE.AND P2, PT, R36, RZ, PT ;  /* 0x000000ff2400720c */ /* 0x000fe40003f45270 */
[----:B------:R-:W-:Y:S02]  /*2030*/  IADD3 R35, P0, PT, R34, R35, RZ ;  /* 0x0000002322237210 */ /* 0x000fe40007f1e0ff */
[----:B------:R-:W-:-:S03]  /*2040*/  IADD3 R22, P1, PT, RZ, R22, RZ ;  /* 0x00000016ff167210 */ /* 0x000fc60007f3e0ff */
[----:B------:R-:W-:Y:S02]  /*2050*/  IMAD.X R33, RZ, RZ, R33, P0 ;  /* 0x000000ffff217224 */ /* 0x000fe400000e0621 */
[----:B------:R-:W-:-:S04]  /*2060*/  IMAD.X R19, R34, 0x1, R19, P1 ;  /* 0x0000000122137824 */ /* 0x000fc800008e0613 */
[----:B------:R-:W-:Y:S05]  /*2070*/  @P2 BRA `(.L_x_1375) ;  /* 0xfffffff800e42947 */ /* 0x000fea000383ffff */
.L_x_1369:
[----:B-1----:R-:W-:Y:S05]  /*2080*/  BSYNC.RECONVERGENT B8 ;  /* 0x0000000000087941 */ /* 0x002fea0003800200 */
.L_x_1368:
[----:B------:R-:W-:-:S04]  /*2090*/  ISETP.GE.U32.AND P0, PT, R26, 0x3, PT ;  /* 0x000000031a00780c */ /* 0x000fc80003f06070 */
[----:B------:R-:W-:-:S13]  /*20a0*/  ISETP.GE.U32.AND.EX P0, PT, R23, RZ, PT, P0 ;  /* 0x000000ff1700720c */ /* 0x000fda0003f06100 */
[----:B------:R-:W-:Y:S05]  /*20b0*/  @!P0 EXIT ;  /* 0x000000000000894d */ /* 0x000fea0003800000 */
[----:B------:R-:W-:Y:S01]  /*20c0*/  BSSY.RECONVERGENT B8, `(.L_x_1376) ;  /* 0x00000e2000087945 */ /* 0x000fe20003800200 */
.L_x_1396:
[----:B------:R-:W-:Y:S02]  /*20d0*/  SHF.R.S32.HI R16, RZ, 0x1f, R35 ;  /* 0x0000001fff107819 */ /* 0x000fe40000011423 */
[----:B0-----:R-:W-:-:S04]  /*20e0*/  IADD3 R4, P0, PT, R35, UR38, RZ ;  /* 0x0000002623047c10 */ /* 0x001fc8000ff1e0ff */
[----:B------:R-:W-:-:S05]  /*20f0*/  IADD3.X R5, PT, PT, R16, UR39, RZ, P0, !PT ;  /* 0x0000002710057c10 */ /* 0x000fca00087fe4ff */
[----:B------:R-:W3:Y:S01]  /*2100*/  LDG.E.U8 R17, desc[UR36][R4.64] ;  /* 0x0000002404117981 */ /* 0x000ee2000c1e1100 */
[----:B------:R-:W-:Y:S01]  /*2110*/  BSSY.RECONVERGENT B7, `(.L_x_1377) ;  /* 0x0000031000077945 */ /* 0x000fe20003800200 */
[----:B---3--:R-:W-:-:S04]  /*2120*/  ISETP.NE.U32.AND P0, PT, R17, UR52, PT ;  /* 0x0000003411007c0c */ /* 0x008fc8000bf05070 */
[----:B------:R-:W-:-:S13]  /*2130*/  ISETP.NE.AND.EX P0, PT, RZ, UR53, PT, P0 ;  /* 0x00000035ff007c0c */ /* 0x000fda000bf05300 */
[----:B-12---:R-:W0:Y:S01]  /*2140*/  @!P0 LDC.64 R2, c[0x0][0x3b8] ;  /* 0x0000ee00ff028b82 */ /* 0x006e220000000a00 */
[----:B------:R-:W-:-:S04]  /*2150*/  @!P0 SHF.R.S64 R7, RZ, 0x1d, R35 ;  /* 0x0000001dff078819 */ /* 0x000fc80000001023 */
[----:B0-----:R-:W-:-:S04]  /*2160*/  @!P0 IADD3 R6, P1, PT, R7, R2, RZ ;  /* 0x0000000207068210 */ /* 0x001fc80007f3e0ff */
[----:B------:R-:W-:-:S05]  /*2170*/  @!P0 LEA.HI.X.SX32 R7, R35, R3, 0x3, P1 ;  /* 0x0000000323078211 */ /* 0x000fca00008f1eff */
[----:B------:R0:W-:Y:S01]  /*2180*/  @!P0 STG.E.64 desc[UR36][R6.64], RZ ;  /* 0x000000ff06008986 */ /* 0x0001e2000c101b24 */
        /* <DEDUP_REMOVED lines=21> */
.L_x_1380:
[----:B------:R-:W-:Y:S05]  /*22e0*/  BSYNC.RECONVERGENT B6 ;  /* 0x0000000000067941 */ /* 0x000fea0003800200 */
.L_x_1379:
[----:B------:R-:W-:Y:S01]  /*22f0*/  IMAD R16, R16, UR48, RZ ;  /* 0x0000003010107c24 */ /* 0x000fe2000f8e02ff */
[----:B------:R-:W-:Y:S01]  /*2300*/  LEA R8, P0, R17, UR60, 0x3 ;  /* 0x0000003c11087c11 */ /* 0x000fe2000f8018ff */
[----:B------:R-:W-:-:S04]  /*2310*/  IMAD.WIDE.U32 R2, R35, UR48, RZ ;  /* 0x0000003023027c25 */ /* 0x000fc8000f8e00ff */
[----:B------:R-:W-:Y:S02]  /*2320*/  IMAD R5, R35, UR49, R16 ;  /* 0x0000003123057c24 */ /* 0x000fe4000f8e0210 */
[----:B------:R-:W-:Y:S02]  /*2330*/  IMAD.X R9, RZ, RZ, UR61, P0 ;  /* 0x0000003dff097e24 */ /* 0x000fe400080e06ff */
[----:B------:R-:W-:-:S03]  /*2340*/  IMAD.IADD R3, R3, 0x1, R5 ;  /* 0x0000000103037824 */ /* 0x000fc600078e0205 */
[----:B------:R-:W2:Y:S01]  /*2350*/  LDG.E.64 R4, desc[UR36][R8.64] ;  /* 0x0000002408047981 */ /* 0x000ea2000c1e1b00 */
[----:B------:R-:W-:-:S04]  /*2360*/  IMAD.WIDE.U32 R2, R17, UR50, R2 ;  /* 0x0000003211027c25 */ /* 0x000fc8000f8e0002 */
[----:B------:R-:W-:Y:S01]  /*2370*/  IMAD R17, R17, UR51, R3 ;  /* 0x0000003311117c24 */ /* 0x000fe2000f8e0203 */
[----:B0-----:R-:W-:-:S04]  /*2380*/  LEA R6, P1, R2, UR58, 0x3 ;  /* 0x0000003a02067c11 */ /* 0x001fc8000f8218ff */
[----:B------:R-:W-:-:S06]  /*2390*/  LEA.HI.X R7, R2, UR59, R17, 0x3, P1 ;  /* 0x0000003b02077c11 */ /* 0x000fcc00088f1c11 */
[----:B------:R-:W2:Y:S01]  /*23a0*/  LDG.E.64 R6, desc[UR36][R6.64] ;  /* 0x0000002406067981 */ /* 0x000ea2000c1e1b00 */
[----:B------:R-:W-:Y:S01]  /*23b0*/  IMAD.U32 R2, RZ, RZ, UR40 ;  /* 0x00000028ff027e24 */ /* 0x000fe2000f8e00ff */
[----:B------:R-:W-:Y:S01]  /*23c0*/  SHF.R.S64 R11, RZ, 0x1d, R35 ;  /* 0x0000001dff0b7819 */ /* 0x000fe20000001023 */
[----:B------:R-:W-:-:S03]  /*23d0*/  IMAD.U32 R3, RZ, RZ, UR41 ;  /* 0x00000029ff037e24 */ /* 0x000fc6000f8e00ff */
[----:B------:R-:W-:-:S04]  /*23e0*/  IADD3 R10, P0, PT, R11, R2, RZ ;  /* 0x000000020b0a7210 */ /* 0x000fc80007f1e0ff */
[----:B------:R-:W-:Y:S01]  /*23f0*/  LEA.HI.X.SX32 R11, R35, R3, 0x3, P0 ;  /* 0x00000003230b7211 */ /* 0x000fe200000f1eff */
[----:B--2---:R-:W-:-:S07]  /*2400*/  DMUL R4, R4, -R6 ;  /* 0x8000000604047228 */ /* 0x004fce0000000000 */
[----:B------:R1:W-:Y:S04]  /*2410*/  STG.E.64 desc[UR36][R10.64], R4 ;  /* 0x000000040a007986 */ /* 0x0003e8000c101b24 */
.L_x_1378:
[----:B------:R-:W-:Y:S05]  /*2420*/  BSYNC.RECONVERGENT B7 ;  /* 0x0000000000077941 */ /* 0x000fea0003800200 */
.L_x_1377:
        /* <DEDUP_REMOVED lines=30> */
.L_x_1384:
[----:B------:R-:W-:Y:S05]  /*2610*/  BSYNC.RECONVERGENT B6 ;  /* 0x0000000000067941 */ /* 0x000fea0003800200 */
.L_x_1383:
[----:B------:R-:W-:Y:S01]  /*2620*/  IMAD R17, R17, UR48, RZ ;  /* 0x0000003011117c24 */ /* 0x000fe2000f8e02ff */
[----:B------:R-:W-:Y:S01]  /*2630*/  LEA R8, P0, R18, UR60, 0x3 ;  /* 0x0000003c12087c11 */ /* 0x000fe2000f8018ff */
[----:B------:R-:W-:-:S04]  /*2640*/  IMAD.WIDE.U32 R2, R16, UR48, RZ ;  /* 0x0000003010027c25 */ /* 0x000fc8000f8e00ff */
[----:B------:R-:W-:Y:S02]  /*2650*/  IMAD R17, R16, UR49, R17 ;  /* 0x0000003110117c24 */ /* 0x000fe4000f8e0211 */
[----:B------:R-:W-:Y:S02]  /*2660*/  IMAD.X R9, RZ, RZ, UR61, P0 ;  /* 0x0000003dff097e24 */ /* 0x000fe400080e06ff */
[----:B------:R-:W-:-:S03]  /*2670*/  IMAD.IADD R3, R3, 0x1, R17 ;  /* 0x0000000103037824 */ /* 0x000fc600078e0211 */
[----:B-1----:R-:W2:Y:S01]  /*2680*/  LDG.E.64 R4, desc[UR36][R8.64] ;  /* 0x0000002408047981 */ /* 0x002ea2000c1e1b00 */
        /* <DEDUP_REMOVED lines=11> */
[----:B------:R2:W-:Y:S01]  /*2740*/  STG.E.64 desc[UR36][R10.64], R4 ;  /* 0x000000040a007986 */ /* 0x0005e2000c101b24 */
[----:B------:R-:W-:Y:S05]  /*2750*/  BRA `(.L_x_1385) ;  /* 0x0000000000107947 */ /* 0x000fea0003800000 */
.L_x_1382:
[----:B-1----:R-:W-:-:S04]  /*2760*/  SHF.R.S64 R5, RZ, 0x1d, R16 ;  /* 0x0000001dff057819 */ /* 0x002fc80000001010 */
[----:B------:R-:W-:-:S04]  /*2770*/  IADD3 R4, P0, PT, R5, R2, RZ ;  /* 0x0000000205047210 */ /* 0x000fc80007f1e0ff */
[----:B------:R-:W-:-:S05]  /*2780*/  LEA.HI.X.SX32 R5, R16, R3, 0x3, P0 ;  /* 0x0000000310057211 */ /* 0x000fca00000f1eff */
[----:B------:R1:W-:Y:S04]  /*2790*/  STG.E.64 desc[UR36][R4.64], RZ ;  /* 0x000000ff04007986 */ /* 0x0003e8000c101b24 */
.L_x_1385:
[----:B------:R-:W-:Y:S05]  /*27a0*/  BSYNC.RECONVERGENT B7 ;  /* 0x0000000000077941 */ /* 0x000fea0003800200 */
.L_x_1381:
[----:B------:R-:W-:-:S04]  /*27b0*/  IADD3 R16, P1, PT, R34, R16, RZ ;  /* 0x0000001022107210 */ /* 0x000fc80007f3e0ff */
[----:B------:R-:W-:Y:S02]  /*27c0*/  SHF.R.S32.HI R17, RZ, 0x1f, R16 ;  /* 0x0000001fff117819 */ /* 0x000fe40000011410 */
[----:B------:R-:W-:-:S04]  /*27d0*/  IADD3 R18, P0, PT, R16, UR38, RZ ;  /* 0x0000002610127c10 */ /* 0x000fc8000ff1e0ff */
[----:B------:R-:W-:-:S05]  /*27e0*/  IADD3.X R19, PT, PT, R17, UR39, RZ, P0, !PT ;  /* 0x0000002711137c10 */ /* 0x000fca00087fe4ff */
[----:B------:R-:W3:Y:S01]  /*27f0*/  LDG.E.U8 R18, desc[UR36][R18.64] ;  /* 0x0000002412127981 */ /* 0x000ee2000c1e1100 */
[----:B------:R-:W-:Y:S01]  /*2800*/  BSSY.RECONVERGENT B7, `(.L_x_1386) ;  /* 0x0000032000077945 */ /* 0x000fe20003800200 */
        /* <DEDUP_REMOVED lines=13> */
[----:B------:R-:W3:Y:S01]  /*28e0*/  LDC.64 R2, c[0x4][R2] ;  /* 0x0100000002027b82 */ /* 0x000ee20000000a00 */
[----:B------:R-:W-:Y:S01]  /*28f0*/  IMAD.MOV.U32 R13, RZ, RZ, RZ ;  /* 0x000000ffff0d7224 */ /* 0x000fe200078e00ff */
[----:B------:R-:W4:Y:S01]  /*2900*/  LDCU.64 UR8, c[0x4][0x68] ;  /* 0x01000d00ff0877ac */ /* 0x000f220008000a00 */
[----:B-12---:R-:W-:Y:S02]  /*2910*/  IMAD.U32 R4, RZ, RZ, UR4 ;  /* 0x00000004ff047e24 */ /* 0x006fe4000f8e00ff */
[----:B------:R-:W-:-:S02]  /*2920*/  IMAD.U32 R5, RZ, RZ, UR5 ;  /* 0x00000005ff057e24 */ /* 0x000fc4000f8e00ff */
[----:B0-----:R-:W-:Y:S02]  /*2930*/  IMAD.U32 R6, RZ, RZ, UR6 ;  /* 0x00000006ff067e24 */ /* 0x001fe4000f8e00ff */
[----:B------:R-:W-:Y:S02]  /*2940*/  IMAD.U32 R7, RZ, RZ, UR7 ;  /* 0x00000007ff077e24 */ /* 0x000fe4000f8e00ff */
[----:B----4-:R-:W-:Y:S02]  /*2950*/  IMAD.U32 R10, RZ, RZ, UR8 ;  /* 0x00000008ff0a7e24 */ /* 0x010fe4000f8e00ff */
[----:B------:R-:W-:-:S07]  /*2960*/  IMAD.U32 R11, RZ, RZ, UR9 ;  /* 0x00000009ff0b7e24 */ /* 0x000fce000f8e00ff */
[----:B------:R-:W-:-:S07]  /*2970*/  LEPC R20, `(.L_x_1389) ;  /* 0x000000001014794e */ /* 0x000fce0000000000 */
[----:B---3--:R-:W-:Y:S05]  /*2980*/  CALL.ABS.NOINC R2 ;  /* 0x0000000002007343 */ /* 0x008fea0003c00000 */
.L_x_1389:
[----:B------:R-:W-:Y:S05]  /*2990*/  BSYNC.RECONVERGENT B6 ;  /* 0x0000000000067941 */ /* 0x000fea0003800200 */
.L_x_1388:
[----:B------:R-:W-:Y:S01]  /*29a0*/  IMAD R17, R17, UR48, RZ ;  /* 0x0000003011117c24 */ /* 0x000fe2000f8e02ff */
[----:B------:R-:W-:Y:S01]  /*29b0*/  LEA R8, P0, R18, UR60, 0x3 ;  /* 0x0000003c12087c11 */ /* 0x000fe2000f8018ff */
[----:B------:R-:W-:-:S04]  /*29c0*/  IMAD.WIDE.U32 R2, R16, UR48, RZ ;  /* 0x0000003010027c25 */ /* 0x000fc8000f8e00ff */
[----:B------:R-:W-:Y:S02]  /*29d0*/  IMAD R17, R16, UR49, R17 ;  /* 0x0000003110117c24 */ /* 0x000fe4000f8e0211 */
[----:B------:R-:W-:Y:S02]  /*29e0*/  IMAD.X R9, RZ, RZ, UR61, P0 ;  /* 0x0000003dff097e24 */ /* 0x000fe400080e06ff */
[----:B------:R-:W-:-:S03]  /*29f0*/  IMAD.IADD R3, R3, 0x1, R17 ;  /* 0x0000000103037824 */ /* 0x000fc600078e0211 */
[----:B-12---:R-:W2:Y:S01]  /*2a00*/  LDG.E.64 R4, desc[UR36][R8.64] ;  /* 0x0000002408047981 */ /* 0x006ea2000c1e1b00 */
        /* <DEDUP_REMOVED lines=13> */
.L_x_1387:
[----:B-12---:R-:W-:-:S04]  /*2ae0*/  SHF.R.S64 R5, RZ, 0x1d, R16 ;  /* 0x0000001dff057819 */ /* 0x006fc80000001010 */
[----:B------:R-:W-:-:S04]  /*2af0*/  IADD3 R4, P0, PT, R5, R2, RZ ;  /* 0x0000000205047210 */ /* 0x000fc80007f1e0ff */
[----:B------:R-:W-:-:S05]  /*2b00*/  LEA.HI.X.SX32 R5, R16, R3, 0x3, P0 ;  /* 0x0000000310057211 */ /* 0x000fca00000f1eff */
[----:B------:R1:W-:Y:S04]  /*2b10*/  STG.E.64 desc[UR36][R4.64], RZ ;  /* 0x000000ff04007986 */ /* 0x0003e8000c101b24 */
.L_x_1390:
[----:B------:R-:W-:Y:S05]  /*2b20*/  BSYNC.RECONVERGENT B7 ;  /* 0x0000000000077941 */ /* 0x000fea0003800200 */
.L_x_1386:
        /* <DEDUP_REMOVED lines=30> */
.L_x_1394:
[----:B------:R-:W-:Y:S05]  /*2d10*/  BSYNC.RECONVERGENT B6 ;  /* 0x0000000000067941 */ /* 0x000fea0003800200 */
.L_x_1393:
[----:B------:R-:W-:Y:S01]  /*2d20*/  IMAD R17, R17, UR48, RZ ;  /* 0x0000003011117c24 */ /* 0x000fe2000f8e02ff */
[----:B0-----:R-:W-:Y:S01]  /*2d30*/  LEA R6, P0, R18, UR60, 0x3 ;  /* 0x0000003c12067c11 */ /* 0x001fe2000f8018ff */
[----:B------:R-:W-:-:S04]  /*2d40*/  IMAD.WIDE.U32 R2, R16, UR48, RZ ;  /* 0x0000003010027c25 */ /* 0x000fc8000f8e00ff */
[----:B------:R-:W-:Y:S02]  /*2d50*/  IMAD R17, R16, UR49, R17 ;  /* 0x0000003110117c24 */ /* 0x000fe4000f8e0211 */
[----:B------:R-:W-:Y:S02]  /*2d60*/  IMAD.X R7, RZ, RZ, UR61, P0 ;  /* 0x0000003dff077e24 */ /* 0x000fe400080e06ff */
[----:B------:R-:W-:Y:S02]  /*2d70*/  IMAD.IADD R3, R3, 0x1, R17 ;  /* 0x0000000103037824 */ /* 0x000fe400078e0211 */
[----:B------:R-:W-:-:S04]  /*2d80*/  IMAD.WIDE.U32 R2, R18, UR50, R2 ;  /* 0x0000003212027c25 */ /* 0x000fc8000f8e0002 */
[----:B------:R-:W-:Y:S01]  /*2d90*/  IMAD R3, R18, UR51, R3 ;  /* 0x0000003312037c24 */ /* 0x000fe2000f8e0203 */
[----:B-12---:R-:W-:-:S04]  /*2da0*/  LEA R4, P1, R2, UR58, 0x3 ;  /* 0x0000003a02047c11 */ /* 0x006fc8000f8218ff */
[----:B------:R-:W-:Y:S02]  /*2db0*/  LEA.HI.X R5, R2, UR59, R3, 0x3, P1 ;  /* 0x0000003b02057c11 */ /* 0x000fe400088f1c03 */
[----:B------:R-:W2:Y:S04]  /*2dc0*/  LDG.E.64 R2, desc[UR36][R6.64] ;  /* 0x0000002406027981 */ /* 0x000ea8000c1e1b00 */
[----:B------:R-:W2:Y:S01]  /*2dd0*/  LDG.E.64 R4, desc[UR36][R4.64] ;  /* 0x0000002404047981 */ /* 0x000ea2000c1e1b00 */
[----:B------:R-:W-:-:S04]  /*2de0*/  SHF.R.S64 R8, RZ, 0x1d, R16 ;  /* 0x0000001dff087819 */ /* 0x000fc80000001010 */
[----:B------:R-:W-:-:S04]  /*2df0*/  IADD3 R8, P0, PT, R8, UR40, RZ ;  /* 0x0000002808087c10 */ /* 0x000fc8000ff1e0ff */
[----:B------:R-:W-:Y:S01]  /*2e00*/  LEA.HI.X.SX32 R9, R16, UR41, 0x3, P0 ;  /* 0x0000002910097c11 */ /* 0x000fe200080f1eff */
[----:B--2---:R-:W-:-:S07]  /*2e10*/  DMUL R2, R2, -R4 ;  /* 0x8000000402027228 */ /* 0x004fce0000000000 */
[----:B------:R0:W-:Y:S01]  /*2e20*/  STG.E.64 desc[UR36][R8.64], R2 ;  /* 0x0000000208007986 */ /* 0x0001e2000c101b24 */
[----:B------:R-:W-:Y:S05]  /*2e30*/  BRA `(.L_x_1395) ;  /* 0x0000000000107947 */ /* 0x000fea0003800000 */
.L_x_1392:
[----:B-12---:R-:W-:-:S04]  /*2e40*/  SHF.R.S64 R5, RZ, 0x1d, R16 ;  /* 0x0000001dff057819 */ /* 0x006fc80000001010 */
[----:B------:R-:W-:-:S04]  /*2e50*/  IADD3 R2, P0, PT, R5, R2, RZ ;  /* 0x0000000205027210 */ /* 0x000fc80007f1e0ff */
[----:B------:R-:W-:-:S05]  /*2e60*/  LEA.HI.X.SX32 R3, R16, R3, 0x3, P0 ;  /* 0x0000000310037211 */ /* 0x000fca00000f1eff */
[----:B------:R1:W-:Y:S04]  /*2e70*/  STG.E.64 desc[UR36][R2.64], RZ ;  /* 0x000000ff02007986 */ /* 0x0003e8000c101b24 */
.L_x_1395:
[----:B------:R-:W-:Y:S05]  /*2e80*/  BSYNC.RECONVERGENT B7 ;  /* 0x0000000000077941 */ /* 0x000fea0003800200 */
.L_x_1391:
[----:B------:R-:W-:-:S05]  /*2e90*/  IADD3 R35, P0, PT, R34, R16, RZ ;  /* 0x0000001022237210 */ /* 0x000fca0007f1e0ff */
[----:B------:R-:W-:Y:S01]  /*2ea0*/  IMAD.X R33, RZ, RZ, R33, P0 ;  /* 0x000000ffff217224 */ /* 0x000fe200000e0621 */
[----:B------:R-:W-:-:S04]  /*2eb0*/  ISETP.GE.U32.AND P0, PT, R35, UR62, PT ;  /* 0x0000003e23007c0c */ /* 0x000fc8000bf06070 */
[----:B------:R-:W-:-:S13]  /*2ec0*/  ISETP.GE.AND.EX P0, PT, R33, UR63, PT, P0 ;  /* 0x0000003f21007c0c */ /* 0x000fda000bf06300 */
[----:B------:R-:W-:Y:S05]  /*2ed0*/  @!P0 BRA `(.L_x_1396) ;  /* 0xfffffff0007c8947 */ /* 0x000fea000383ffff */
[----:B------:R-:W-:Y:S05]  /*2ee0*/  BSYNC.RECONVERGENT B8 ;  /* 0x0000000000087941 */ /* 0x000fea0003800200 */
.L_x_1376:
[----:B------:R-:W-:Y:S05]  /*2ef0*/  EXIT ;  /* 0x000000000000794d */ /* 0x000fea0003800000 */
        .weak           $__internal_21_$__cuda_sm20_div_u64
        .type           $__internal_21_$__cuda_sm20_div_u64,@function
        .size           $__internal_21_$__cuda_sm20_div_u64,(.L_x_11229 - $__internal_21_$__cuda_sm20_div_u64)
$__internal_21_$__cuda_sm20_div_u64:
        /* <DEDUP_REMOVED lines=69> */
[----:B------:R-:W-:Y:S06]  /*3350*/  RET.REL.NODEC R2 `(_ZN2at6native39_GLOBAL__N__cee6930f_7_Loss_cu_5b0651e138nll_loss_forward_no_reduce_cuda_kernelIdhEEvlNS_27GenericPackedTensorAccessorIT_Lm2ENS_16DefaultPtrTraitsElEEPKT0_PS4_PKS4_ll) ;  /* 0xffffffcc02287950 */ /* 0x000fec0003c3ffff */
.L_x_1397:
        /* <DEDUP_REMOVED lines=10> */
.L_x_11229:


//--------------------- .text._ZN2at6native18elementwise_kernelILi128ELi4EZNS0_15gpu_kernel_implIZZZNS0_29binary_cross_entropy_out_cudaERKNS_6TensorES5_RKSt8optionalIS3_ElRS3_ENKUlvE_clEvENKUlvE2_clEvEUlN3c108BFloat16ESE_E_EEvRNS_18TensorIteratorBaseERKT_EUliE_EEviT1_ --------------------------
	.section	.text._ZN2at6native18elementwise_kernelILi128ELi4EZNS0_15gpu_kernel_implIZZZNS0_29binary_cross_entropy_out_cudaERKNS_6TensorES5_RKSt8optionalIS3_ElRS3_ENKUlvE_clEvENKUlvE2_clEvEUlN3c108BFloat16ESE_E_EEvRNS_18TensorIteratorBaseERKT_EUliE_EEviT1_,"ax",@progbits
	.align	128
        .global         _ZN2at6native18elementwise_kernelILi128ELi4EZNS0_15gpu_kernel_implIZZZNS0_29binary_cross_entropy_out_cudaERKNS_6TensorES5_RKSt8optionalIS3_ElRS3_ENKUlvE_clEvENKUlvE2_clEvEUlN3c108BFloat16ESE_E_EEvRNS_18TensorIteratorBaseERKT_EUliE_EEviT1_
        .type           _ZN2at6native18elementwise_kernelILi128ELi4EZNS0_15gpu_kernel_implIZZZNS0_29binary_cross_entropy_out_cudaERKNS_6TensorES5_RKSt8optionalIS3_ElRS3_ENKUlvE_clEvENKUlvE2_clEvEUlN3c108BFloat16ESE_E_EEvRNS_18TensorIteratorBaseERKT_EUliE_EEviT1_,@function
        .size           _ZN2at6native18elementwise_kernelILi128ELi4EZNS0_15gpu_kernel_implIZZZNS0_29binary_cross_entropy_out_cudaERKNS_6TensorES5_RKSt8optionalIS3_ElRS3_ENKUlvE_clEvENKUlvE2_clEvEUlN3c108BFloat16ESE_E_EEvRNS_18TensorIteratorBaseERKT_EUliE_EEviT1_,(.L_x_11245 - _ZN2at6native18elementwise_kernelILi128ELi4EZNS0_15gpu_kernel_implIZZZNS0_29binary_cross_entropy_out_cudaERKNS_6TensorES5_RKSt8optionalIS3_ElRS3_ENKUlvE_clEvENKUlvE2_clEvEUlN3c108BFloat16ESE_E_EEvRNS_18TensorIteratorBaseERKT_EUliE_EEviT1_)
        .other          _ZN2at6native18elementwise_kernelILi128ELi4EZNS0_15gpu_kernel_implIZZZNS0_29binary_cross_entropy_out_cudaERKNS_6TensorES5_RKSt8optionalIS3_ElRS3_ENKUlvE_clEvENKUlvE2_clEvEUlN3c108BFloat16ESE_E_EEvRNS_18TensorIteratorBaseERKT_EUliE_EEviT1_,@"STO_CUDA_ENTRY STV_DEFAULT"
_ZN2at6native18elementwise_kernelILi128ELi4EZNS0_15gpu_kernel_implIZZZNS0_29binary_cross_entropy_out_cudaERKNS_6TensorES5_RKSt8optionalIS3_ElRS3_ENKUlvE_clEvENKUlvE2_clEvEUlN3c108BFloat16ESE_E_EEvRNS_18TensorIteratorBaseERKT_EUliE_EEviT1_:
.text._ZN2at6native18elementwise_kernelILi128ELi4EZNS0_15gpu_kernel_implIZZZNS0_29binary_cross_entropy_out_cudaERKNS_6TensorES5_RKSt8optionalIS3_ElRS3_ENKUlvE_clEvENKUlvE2_clEvEUlN3c108BFloat16ESE_E_EEvRNS_18TensorIteratorBaseERKT_EUliE_EEviT1_:
[----:B------:R-:W0:Y:S01]  /*0000*/  LDC R1, c[0x0][0x37c] ;  /* 0x0000df00ff017b82 */ /* 0x000e220000000800 */
[----:B------:R-:W1:Y:S07]  /*0010*/  S2R R17, SR_TID.X ;  /* 0x0000000000117919 */ /* 0x000e6e0000002100 */
[----:B------:R-:W2:Y:S01]  /*0020*/  S2UR UR4, SR_CTAID.X ;  /* 0x00000000000479c3 */ /* 0x000ea20000002500 */
[----:B------:R-:W3:Y:S01]  /*0030*/  LDCU UR40, c[0x0][0x388] ;  /* 0x00007100ff2877ac */ /* 0x000ee20008000800 */
[----:B------:R-:W-:Y:S01]  /*0040*/  BSSY.RECONVERGENT B7, `(.L_x_1398) ;  /* 0x00004d4000077945 */ /* 0x000fe20003800200 */
[----:B------:R-:W4:Y:S01]  /*0050*/  LDCU UR5, c[0x0][0x380] ;  /* 0x00007000ff0577ac */ /* 0x000f220008000800 */
[----:B------:R-:W0:Y:S01]  /*0060*/  LDCU.64 UR36, c[0x0][0x358] ;  /* 0x00006b00ff2477ac */ /* 0x000e220008000a00 */
[----:B------:R-:W0:Y:S01]  /*0070*/  LDCU.U8 UR39, c[0x0][0x602] ;  /* 0x0000c040ff2777ac */ /* 0x000e220008000000 */
[----:B------:R-:W0:Y:S01]  /*0080*/  LDCU.U8 UR42, c[0x0][0x603] ;  /* 0x0000c060ff2a77ac */ /* 0x000e220008000000 */
[----:B---3--:R-:W-:Y:S01]  /*0090*/  UIADD3 UR41, UPT, UPT, UR40, -0x1, URZ ;  /* 0xffffffff28297890 */ /* 0x008fe2000fffe0ff */
[----:B------:R-:W3:Y:S01]  /*00a0*/  LDCU.U8 UR43, c[0x0][0x601] ;  /* 0x0000c020ff2b77ac */ /* 0x000ee20008000000 */
[----:B--2---:R-:W-:-:S02]  /*00b0*/  USHF.L.U32 UR4, UR4, 0x9, URZ ;  /* 0x0000000904047899 */ /* 0x004fc400080006ff */
[----:B------:R-:W-:-:S04]  /*00c0*/  UISETP.LT.U32.AND UP0, UPT, UR41, 0x18, UPT ;  /* 0x000000182900788c */ /* 0x000fc8000bf01070 */
[----:B-1----:R-:W-:Y:S01]  /*00d0*/  LOP3.LUT R17, R17, UR4, RZ, 0xfc, !PT ;  /* 0x0000000411117c12 */ /* 0x002fe2000f8efcff */
[----:B------:R-:W-:-:S03]  /*00e0*/  USEL UR38, UR41, 0x18, UP0 ;  /* 0x0000001829267887 */ /* 0x000fc60008000000 */
[----:B----4-:R-:W-:Y:S01]  /*00f0*/  ISETP.GE.AND P0, PT, R17, UR5, PT ;  /* 0x0000000511007c0c */ /* 0x010fe2000bf06270 */
[----:B------:R-:W-:-:S12]  /*0100*/  UIADD3 UR38, UPT, UPT, UR38, 0x1, URZ ;  /* 0x0000000126267890 */ /* 0x000fd8000fffe0ff */
[----:B0--3--:R-:W-:Y:S05]  /*0110*/  @P0 BRA `(.L_x_1399) ;  /* 0x0000004c00180947 */ /* 0x009fea0003800000 */
[----:B------:R-:W-:Y:S01]  /*0120*/  UISETP.NE.AND UP0, UPT, UR40, URZ, UPT ;  /* 0x000000ff2800728c */ /* 0x000fe2000bf05270 */
[----:B------:R-:W-:Y:S02]  /*0130*/  IMAD.MOV.U32 R18, RZ, RZ, RZ ;  /* 0x000000ffff127224 */ /* 0x000fe400078e00ff */
[----:B------:R-:W-:Y:S02]  /*0140*/  IMAD.MOV.U32 R0, RZ, RZ, RZ ;  /* 0x000000ffff007224 */ /* 0x000fe400078e00ff */
[----:B------:R-:W-:-:S04]  /*0150*/  IMAD.MOV.U32 R16, RZ, RZ, RZ ;  /* 0x000000ffff107224 */ /* 0x000fc800078e00ff */
[----:B------:R-:W-:Y:S05]  /*0160*/  BRA.U !UP0, `(.L_x_1400) ;  /* 0x0000001508707547 */ /* 0x000fea000b800000 */
[----:B------:R-:W0:Y:S01]  /*0170*/  LDCU.64 UR4, c[0x0][0x390] ;  /* 0x00007200ff0477ac */ /* 0x000e220008000a00 */
[----:B------:R-:W-:Y:S01]  /*0180*/  IMAD.MOV.U32 R16, RZ, RZ, RZ ;  /* 0x000000ffff107224 */ /* 0x000fe200078e00ff */
[----:B------:R-:W1:Y:S01]  /*0190*/  LDCU UR6, c[0x0][0x38c] ;  /* 0x00007180ff0677ac */ /* 0x000e620008000800 */
[----:B------:R-:W2:Y:S01]  /*01a0*/  LDCU.64 UR8, c[0x0][0x4b8] ;  /* 0x00009700ff0877ac */ /* 0x000ea20008000a00 */
[----:B------:R-:W-:Y:S01]  /*01b0*/  UISETP.NE.AND UP0, UPT, UR41, URZ, UPT ;  /* 0x000000ff2900728c */ /* 0x000fe2000bf05270 */
[----:B0-----:R-:W-:Y:S01]  /*01c0*/  IMAD.HI.U32 R2, R17, UR4, R16 ;  /* 0x0000000411027c27 */ /* 0x001fe2000f8e0010 */
[----:B------:R-:W0:Y:S04]  /*01d0*/  LDCU UR4, c[0x0][0x4c0] ;  /* 0x00009800ff0477ac */ /* 0x000e280008000800 */
[----:B------:R-:W-:-:S05]  /*01e0*/  SHF.R.U32.HI R3, RZ, UR5, R2 ;  /* 0x00000005ff037c19 */ /* 0x000fca0008011602 */
[----:B------:R-:W-:-:S04]  /*01f0*/  IMAD.MOV R18, RZ, RZ, -R3 ;  /* 0x000000ffff127224 */ /* 0x000fc800078e0a03 */
[----:B-1----:R-:W-:-:S04]  /*0200*/  IMAD R18, R18, UR6, R17 ;  /* 0x0000000612127c24 */ /* 0x002fc8000f8e0211 */
[C---:B--2---:R-:W-:Y:S02]  /*0210*/  IMAD R16, R18.reuse, UR8, RZ ;  /* 0x0000000812107c24 */ /* 0x044fe4000f8e02ff */
[C---:B------:R-:W-:Y:S02]  /*0220*/  IMAD R0, R18.reuse, UR9, RZ ;  /* 0x0000000912007c24 */ /* 0x040fe4000f8e02ff */
[----:B0-----:R-:W-:Y:S01]  /*0230*/  IMAD R18, R18, UR4, RZ ;  /* 0x0000000412127c24 */ /* 0x001fe2000f8e02ff */
[----:B------:R-:W-:Y:S06]  /*0240*/  BRA.U !UP0, `(.L_x_1400) ;  /* 0x0000001508387547 */ /* 0x000fec000b800000 */
[----:B------:R-:W0:Y:S01]  /*0250*/  LDCU.64 UR6, c[0x0][0x398] ;  /* 0x00007300ff0677ac */ /* 0x000e220008000a00 */
[----:B------:R-:W-:Y:S01]  /*0260*/  HFMA2 R2, -RZ, RZ, 0, 0 ;  /* 0x00000000ff027431 */ /* 0x000fe200000001ff */
[----:B------:R-:W1:Y:S01]  /*0270*/  LDCU UR4, c[0x0][0x3a0] ;  /* 0x00007400ff0477ac */ /* 0x000e620008000800 */
[----:B------:R-:W2:Y:S01]  /*0280*/  LDCU UR5, c[0x0][0x4c4] ;  /* 0x00009880ff0577ac */ /* 0x000ea20008000800 */
[----:B------:R-:W3:Y:S01]  /*0290*/  LDCU.64 UR8, c[0x0][0x4c8] ;  /* 0x00009900ff0877ac */ /* 0x000ee20008000a00 */
[----:B------:R-:W-:Y:S01]  /*02a0*/  UISETP.NE.AND UP0, UPT, UR38, 0x2, UPT ;  /* 0x000000022600788c */ /* 0x000fe2000bf05270 */
[----:B0-----:R-:W-:-:S05]  /*02b0*/  IMAD.HI.U32 R4, R3, UR7, R2 ;  /* 0x0000000703047c27 */ /* 0x001fca000f8e0002 */
[----:B-1----:R-:W-:-:S05]  /*02c0*/  SHF.R.U32.HI R5, RZ, UR4, R4 ;  /* 0x00000004ff057c19 */ /* 0x002fca0008011604 */
[----:B------:R-:W-:-:S04]  /*02d0*/  IMAD.MOV R2, RZ, RZ, -R5 ;  /* 0x000000ffff027224 */ /* 0x000fc800078e0a05 */
[----:B------:R-:W-:-:S04]  /*02e0*/  IMAD R3, R2, UR6, R3 ;  /* 0x0000000602037c24 */ /* 0x000fc8000f8e0203 */
[C---:B--2---:R-:W-:Y:S02]  /*02f0*/  IMAD R16, R3.reuse, UR5, R16 ;  /* 0x0000000503107c24 */ /* 0x044fe4000f8e0210 */
[C---:B---3--:R-:W-:Y:S02]  /*0300*/  IMAD R0, R3.reuse, UR8, R0 ;  /* 0x0000000803007c24 */ /* 0x048fe4000f8e0200 */
[----:B------:R-:W-:Y:S01]  /*0310*/  IMAD R18, R3, UR9, R18 ;  /* 0x0000000903127c24 */ /* 0x000fe2000f8e0212 */
[----:B------:R-:W-:Y:S06]  /*0320*/  BRA.U !UP0, `(.L_x_1400) ;  /* 0x0000001508007547 */ /* 0x000fec000b800000 */
[----:B------:R-:W0:Y:S01]  /*0330*/  LDCU.64 UR4, c[0x0][0x3a8] ;  /* 0x00007500ff0477ac */ /* 0x000e220008000a00 */
[----:B------:R-:W-:Y:S01]  /*0340*/  IMAD.MOV.U32 R4, RZ, RZ, RZ ;  /* 0x000000ffff047224 */ /* 0x000fe200078e00ff */
[----:B------:R-:W1:Y:S01]  /*0350*/  LDCU UR6, c[0x0][0x3a4] ;  /* 0x00007480ff0677ac */ /* 0x000e620008000800 */
[----:B------:R-:W2:Y:S01]  /*0360*/  LDCU.64 UR8, c[0x0][0x4d0] ;  /* 0x00009a00ff0877ac */ /* 0x000ea20008000a00 */
[----:B------:R-:W-:Y:S01]  /*0370*/  UISETP.NE.AND UP0, UPT, UR38, 0x3, UPT ;  /* 0x000000032600788c */ /* 0x000fe2000bf05270 */
[----:B0-----:R-:W-:Y:S01]  /*0380*/  IMAD.HI.U32 R2, R5, UR4, R4 ;  /* 0x0000000405027c27 */ /* 0x001fe2000f8e0004 */
[----:B------:R-:W0:Y:S04]  /*0390*/  LDCU UR4, c[0x0][0x4d8] ;  /* 0x00009b00ff0477ac */ /* 0x000e280008000800 */
[----:B------:R-:W-:-:S05]  /*03a0*/  SHF.R.U32.HI R3, RZ, UR5, R2 ;  /* 0x00000005ff037c19 */ /* 0x000fca0008011602 */
[----:B------:R-:W-:-:S04]  /*03b0*/  IMAD.MOV R4, RZ, RZ, -R3 ;  /* 0x000000ffff047224 */ /* 0x000fc800078e0a03 */
[----:B-1----:R-:W-:-:S04]  /*03c0*/  IMAD R5, R4, UR6, R5 ;  /* 0x0000000604057c24 */ /* 0x002fc8000f8e0205 */
[C---:B--2---:R-:W-:Y:S02]  /*03d0*/  IMAD R16, R5.reuse, UR8, R16 ;  /* 0x0000000805107c24 */ /* 0x044fe4000f8e0210 */
[C---:B------:R-:W-:Y:S02]  /*03e0*/  IMAD R0, R5.reuse, UR9, R0 ;  /* 0x0000000905007c24 */ /* 0x040fe4000f8e0200 */
[----:B0-----:R-:W-:Y:S01]  /*03f0*/  IMAD R18, R5, UR4, R18 ;  /* 0x0000000405127c24 */ /* 0x001fe2000f8e0212 */
[----:B------:R-:W-:Y:S06]  /*0400*/  BRA.U !UP0, `(.L_x_1400) ;  /* 0x0000001108c87547 */ /* 0x000fec000b800000 */
[----:B------:R-:W0:Y:S01]  /*0410*/  LDCU.64 UR6, c[0x0][0x3b0] ;  /* 0x00007600ff0677ac */ /* 0x000e220008000a00 */
[----:B------:R-:W-:Y:S01]  /*0420*/  IMAD.MOV.U32 R2, RZ, RZ, RZ ;  /* 0x000000ffff027224 */ /* 0x000fe200078e00ff */
        /* <DEDUP_REMOVED lines=13> */
[----:B------:R-:W-:Y:S01]  /*0500*/  MOV R4, RZ ;  /* 0x000000ff00047202 */ /* 0x000fe20000000f00 */
[----:B------:R-:W1:Y:S01]  /*0510*/  LDCU UR6, c[0x0][0x3bc] ;  /* 0x00007780ff0677ac */ /* 0x000e620008000800 */
[----:B------:R-:W2:Y:S01]  /*0520*/  LDCU.64 UR8, c[0x0][0x4e8] ;  /* 0x00009d00ff0877ac */ /* 0x000ea20008000a00 */
[----:B------:R-:W-:Y:S02]  /*0530*/  UISETP.NE.AND UP0, UPT, UR38, 0x5, UPT ;  /* 0x000000052600788c */ /* 0x000fe4000bf05270 */
        /* <DEDUP_REMOVED lines=278> */
[----:B------:R-:W2:Y:S02]  /*16a0*/  LDCU.64 UR8, c[0x0][0x5d8] ;  /* 0x0000bb00ff0877ac */ /* 0x000ea40008000a00 */
[----:B0-----:R-:W-:Y:S01]  /*16b0*/  IMAD.HI.U32 R2, R5, UR4, R4 ;  /* 0x0000000405027c27 */ /* 0x001fe2000f8e0004 */
[----:B------:R-:W0:Y:S04]  /*16c0*/  LDCU UR4, c[0x0][0x5e0] ;  /* 0x0000bc00ff0477ac */ /* 0x000e280008000800 */
[----:B------:R-:W-:-:S05]  /*16d0*/  SHF.R.U32.HI R2, RZ, UR5, R2 ;  /* 0x00000005ff027c19 */ /* 0x000fca0008011602 */
[----:B------:R-:W-:-:S04]  /*16e0*/  IMAD.MOV R3, RZ, RZ, -R2 ;  /* 0x000000ffff037224 */ /* 0x000fc800078e0a02 */
[----:B-1----:R-:W-:-:S04]  /*16f0*/  IMAD R5, R3, UR6, R5 ;  /* 0x0000000603057c24 */ /* 0x002fc8000f8e0205 */
[C---:B--2---:R-:W-:Y:S02]  /*1700*/  IMAD R16, R5.reuse, UR8, R16 ;  /* 0x0000000805107c24 */ /* 0x044fe4000f8e0210 */
[C---:B------:R-:W-:Y:S02]  /*1710*/  IMAD R0, R5.reuse, UR9, R0 ;  /* 0x0000000905007c24 */ /* 0x040fe4000f8e0200 */
[----:B0-----:R-:W-:-:S07]  /*1720*/  IMAD R18, R5, UR4, R18 ;  /* 0x0000000405127c24 */ /* 0x001fce000f8e0212 */
.L_x_1400:
[----:B------:R-:W0:Y:S01]  /*1730*/  LDCU.64 UR6, c[0x0][0x5f0] ;  /* 0x0000be00ff0677ac */ /* 0x000e220008000a00 */
[----:B------:R-:W-:-:S04]  /*1740*/  UPRMT UR4, UR39, 0x9910, URZ ;  /* 0x0000991027047896 */ /* 0x000fc800080000ff */
[----:B------:R-:W-:Y:S01]  /*1750*/  UISETP.GT.AND UP0, UPT, UR4, 0x9, UPT ;  /* 0x000000090400788c */ /* 0x000fe2000bf04270 */
[----:B0-----:R-:W-:-:S04]  /*1760*/  IADD3 R2, P0, PT, R0, UR6, RZ ;  /* 0x0000000600027c10 */ /* 0x001fc8000ff1e0ff */
[----:B------:R-:W-:-:S04]  /*1770*/  IADD3.X R3, PT, PT, RZ, UR7, RZ, P0, !PT ;  /* 0x00000007ff037c10 */ /* 0x000fc800087fe4ff */
[----:B------:R-:W-:Y:S05]  /*1780*/  BRA.U UP0, `(.L_x_1401) ;  /* 0x0000000500307547 */ /* 0x000fea000b800000 */
[----:B------:R-:W-:-:S09]  /*1790*/  UISETP.GT.AND UP0, UPT, UR4, 0x4, UPT ;  /* 0x000000040400788c */ /* 0x000fd2000bf04270 */
[----:B------:R-:W-:Y:S05]  /*17a0*/  BRA.U UP0, `(.L_x_1402) ;  /* 0x0000000100947547 */ /* 0x000fea000b800000 */
[----:B------:R-:W-:-:S09]  /*17b0*/  UISETP.GT.AND UP0, UPT, UR4, 0x1, UPT ;  /* 0x000000010400788c */ /* 0x000fd2000bf04270 */
[----:B------:R-:W-:Y:S05]  /*17c0*/  BRA.U UP0, `(.L_x_1403) ;  /* 0x0000000100387547 */ /* 0x000fea000b800000 */
[----:B------:R-:W-:-:S09]  /*17d0*/  UISETP.NE.AND UP0, UPT, UR39, URZ, UPT ;  /* 0x000000ff2700728c */ /* 0x000fd2000bf05270 */
[----:B------:R-:W-:Y:S05]  /*17e0*/  BRA.U !UP0, `(.L_x_1404) ;  /* 0x00000001081c7547 */ /* 0x000fea000b800000 */
[----:B------:R-:W-:-:S09]  /*17f0*/  UISETP.NE.AND UP0, UPT, UR4, 0x1, UPT ;  /* 0x000000010400788c */ /* 0x000fd2000bf05270 */
[----:B------:R-:W-:Y:S05]  /*1800*/  BRA.U UP0, `(.L_x_1405) ;  /* 0x0000000d004c7547 */ /* 0x000fea000b800000 */
[----:B------:R-:W2:Y:S02]  /*1810*/  LDG.E.S8 R2, desc[UR36][R2.64] ;  /* 0x0000002402027981 */ /* 0x000ea4000c1e1300 */
[----:B--2---:R-:W0:Y:S02]  /*1820*/  I2F.S16 R0, R2 ;  /* 0x0000000200007306 */ /* 0x004e240000101400 */
[----:B0-----:R-:W-:-:S04]  /*1830*/  F2FP.BF16.F32.PACK_AB R0, RZ, R0 ;  /* 0x00000000ff00723e */ /* 0x001fc800000010ff */
[----:B------:R-:W-:Y:S01]  /*1840*/  PRMT R19, R0, 0x7610, R19 ;  /* 0x0000761000137816 */ /* 0x000fe20000000013 */
[----:B------:R-:W-:Y:S06]  /*1850*/  BRA `(.L_x_1406) ;  /* 0x0000000c00d47947 */ /* 0x000fec0003800000 */
.L_x_1404:
[----:B------:R-:W2:Y:S02]  /*1860*/  LDG.E.U8 R2, desc[UR36][R2.64] ;  /* 0x0000002402027981 */ /* 0x000ea4000c1e1100 */
[----:B--2---:R-:W-:-:S04]  /*1870*/  I2FP.F32.U32 R0, R2 ;  /* 0x0000000200007245 */ /* 0x004fc80000201000 */
[----:B------:R-:W-:-:S04]  /*1880*/  F2FP.BF16.F32.PACK_AB R0, RZ, R0 ;  /* 0x00000000ff00723e */ /* 0x000fc800000010ff */
[----:B------:R-:W-:Y:S01]  /*1890*/  PRMT R19, R0, 0x7610, R19 ;  /* 0x0000761000137816 */ /* 0x000fe20000000013 */
[----:B------:R-:W-:Y:S06]  /*18a0*/  BRA `(.L_x_1406) ;  /* 0x0000000c00c07947 */ /* 0x000fec0003800000 */
.L_x_1403:
[----:B------:R-:W-:-:S09]  /*18b0*/  UISETP.NE.AND UP0, UPT, UR4, 0x2, UPT ;  /* 0x000000020400788c */ /* 0x000fd2000bf05270 */
[----:B------:R-:W-:Y:S05]  /*18c0*/  BRA.U !UP0, `(.L_x_1407) ;  /* 0x0000000108387547 */ /* 0x000fea000b800000 */
[----:B------:R-:W-:-:S09]  /*18d0*/  UISETP.NE.AND UP0, UPT, UR4, 0x3, UPT ;  /* 0x000000030400788c */ /* 0x000fd2000bf05270 */
[----:B------:R-:W-:Y:S05]  /*18e0*/  BRA.U !UP0, `(.L_x_1408) ;  /* 0x00000001081c7547 */ /* 0x000fea000b800000 */
[----:B------:R-:W-:-:S09]  /*18f0*/  UISETP.NE.AND UP0, UPT, UR4, 0x4, UPT ;  /* 0x000000040400788c */ /* 0x000fd2000bf05270 */
[----:B------:R-:W-:Y:S05]  /*1900*/  BRA.U UP0, `(.L_x_1405) ;  /* 0x0000000d000c7547 */ /* 0x000fea000b800000 */
[----:B------:R-:W2:Y:S02]  /*1910*/  LDG.E.64 R2, desc[UR36][R2.64] ;  /* 0x0000002402027981 */ /* 0x000ea4000c1e1b00 */
[----:B--2---:R-:W0:Y:S02]  /*1920*/  I2F.S64 R0, R2 ;  /* 0x0000000200007312 */ /* 0x004e240000301400 */
[----:B0-----:R-:W-:-:S04]  /*1930*/  F2FP.BF16.F32.PACK_AB R0, RZ, R0 ;  /* 0x00000000ff00723e */ /* 0x001fc800000010ff */
[----:B------:R-:W-:Y:S01]  /*1940*/  PRMT R19, R0, 0x7610, R19 ;  /* 0x0000761000137816 */ /* 0x000fe20000000013 */
[----:B------:R-:W-:Y:S06]  /*1950*/  BRA `(.L_x_1406) ;  /* 0x0000000c00947947 */ /* 0x000fec0003800000 */
.L_x_1408:
[----:B------:R-:W2:Y:S02]  /*1960*/  LDG.E R2, desc[UR36][R2.64] ;  /* 0x0000002402027981 */ /* 0x000ea4000c1e1900 */
[----:B--2---:R-:W-:-:S04]  /*1970*/  I2FP.F32.S32 R0, R2 ;  /* 0x0000000200007245 */ /* 0x004fc80000201400 */
[----:B------:R-:W-:-:S04]  /*1980*/  F2FP.BF16.F32.PACK_AB R0, RZ, R0 ;  /* 0x00000000ff00723e */ /* 0x000fc800000010ff */
[----:B------:R-:W-:Y:S01]  /*1990*/  PRMT R19, R0, 0x7610, R19 ;  /* 0x0000761000137816 */ /* 0x000fe20000000013 */
[----:B------:R-:W-:Y:S06]  /*19a0*/  BRA `(.L_x_1406) ;  /* 0x0000000c00807947 */ /* 0x000fec0003800000 */
.L_x_1407:
[----:B------:R-:W2:Y:S02]  /*19b0*/  LDG.E.U16 R2, desc[UR36][R2.64] ;  /* 0x0000002402027981 */ /* 0x000ea4000c1e1500 */
[----:B--2---:R-:W0:Y:S02]  /*19c0*/  I2F.S16 R0, R2 ;  /* 0x0000000200007306 */ /* 0x004e240000101400 */
[----:B0-----:R-:W-:-:S04]  /*19d0*/  F2FP.BF16.F32.PACK_AB R0, RZ, R0 ;  /* 0x00000000ff00723e */ /* 0x001fc800000010ff */
[----:B------:R-:W-:Y:S01]  /*19e0*/  PRMT R19, R0, 0x7610, R19 ;  /* 0x0000761000137816 */ /* 0x000fe20000000013 */
[----:B------:R-:W-:Y:S06]  /*19f0*/  BRA `(.L_x_1406) ;  /* 0x0000000c006c7947 */ /* 0x000fec0003800000 */
.L_x_1402:
[----:B------:R-:W-:-:S09]  /*1a00*/  UISETP.GT.AND UP0, UPT, UR4, 0x6, UPT ;  /* 0x000000060400788c */ /* 0x000fd2000bf04270 */
[----:B------:R-:W-:Y:S05]  /*1a10*/  BRA.U UP0, `(.L_x_1409) ;  /* 0x0000000100307547 */ /* 0x000fea000b800000 */
[----:B------:R-:W-:-:S09]  /*1a20*/  UISETP.NE.AND UP0, UPT, UR4, 0x5, UPT ;  /* 0x000000050400788c */ /* 0x000fd2000bf05270 */
[----:B------:R-:W-:Y:S05]  /*1a30*/  BRA.U !UP0, `(.L_x_1410) ;  /* 0x0000000108147547 */ /* 0x000fea000b800000 */
[----:B------:R-:W-:-:S09]  /*1a40*/  UISETP.NE.AND UP0, UPT, UR4, 0x6, UPT ;  /* 0x000000060400788c */ /* 0x000fd2000bf05270 */
[----:B------:R-:W-:Y:S05]  /*1a50*/  BRA.U UP0, `(.L_x_1405) ;  /* 0x0000000900b87547 */ /* 0x000fea000b800000 */
[----:B------:R-:W2:Y:S02]  /*1a60*/  LDG.E R2, desc[UR36][R2.64] ;  /* 0x0000002402027981 */ /* 0x000ea4000c1e1900 */
[----:B--2---:R-:W-:Y:S01]  /*1a70*/  F2FP.BF16.F32.PACK_AB R19, RZ, R2 ;  /* 0x00000002ff13723e */ /* 0x004fe200000010ff */
[----:B------:R-:W-:Y:S06]  /*1a80*/  BRA `(.L_x_1406) ;  /* 0x0000000c00487947 */ /* 0x000fec0003800000 */
.L_x_1410:
[----:B------:R-:W2:Y:S02]  /*1a90*/  LDG.E.U16 R0, desc[UR36][R2.64] ;  /* 0x0000002402007981 */ /* 0x000ea4000c1e1500 */
[----:B--2---:R-:W-:-:S05]  /*1aa0*/  HADD2.F32 R0, -RZ, R0.H0_H0 ;  /* 0x20000000ff007230 */ /* 0x004fca0000004100 */
[----:B------:R-:W-:-:S04]  /*1ab0*/  F2FP.BF16.F32.PACK_AB R0, RZ, R0 ;  /* 0x00000000ff00723e */ /* 0x000fc800000010ff */
[----:B------:R-:W-:Y:S01]  /*1ac0*/  PRMT R19, R0, 0x7610, R19 ;  /* 0x0000761000137816 */ /* 0x000fe20000000013 */
[----:B------:R-:W-:Y:S06]  /*1ad0*/  BRA `(.L_x_1406) ;  /* 0x0000000c00347947 */ /* 0x000fec0003800000 */
.L_x_1409:
[----:B------:R-:W-:-:S09]  /*1ae0*/  UISETP.NE.AND UP0, UPT, UR4, 0x7, UPT ;  /* 0x000000070400788c */ /* 0x000fd2000bf05270 */
[----:B------:R-:W-:Y:S05]  /*1af0*/  BRA.U !UP0, `(.L_x_1411) ;  /* 0x0000000108307547 */ /* 0x000fea000b800000 */
[----:B------:R-:W-:-:S09]  /*1b00*/  UISETP.NE.AND UP0, UPT, UR4, 0x8, UPT ;  /* 0x000000080400788c */ /* 0x000fd2000bf05270 */
[----:B------:R-:W-:Y:S05]  /*1b10*/  BRA.U !UP0, `(.L_x_1412) ;  /* 0x0000000108147547 */ /* 0x000fea000b800000 */
[----:B------:R-:W-:-:S09]  /*1b20*/  UISETP.NE.AND UP0, UPT, UR4, 0x9, UPT ;  /* 0x000000090400788c */ /* 0x000fd2000bf05270 */
[----:B------:R-:W-:Y:S05]  /*1b30*/  BRA.U UP0, `(.L_x_1405) ;  /* 0x0000000900807547 */ /* 0x000fea000b800000 */
[----:B------:R-:W2:Y:S02]  /*1b40*/  LDG.E R2, desc[UR36][R2.64] ;  /* 0x0000002402027981 */ /* 0x000ea4000c1e1900 */
[----:B--2---:R-:W-:Y:S01]  /*1b50*/  F2FP.BF16.F32.PACK_AB R19, RZ, R2 ;  /* 0x00000002ff13723e */ /* 0x004fe200000010ff */
[----:B------:R-:W-:Y:S06]  /*1b60*/  BRA `(.L_x_1406) ;  /* 0x0000000c00107947 */ /* 0x000fec0003800000 */
.L_x_1412:
[----:B------:R-:W2:Y:S02]  /*1b70*/  LDG.E.U16 R2, desc[UR36][R2.64] ;  /* 0x0000002402027981 */ /* 0x000ea4000c1e1500 */
[----:B--2---:R-:W-:-:S05]  /*1b80*/  HADD2.F32 R0, -RZ, R2.H0_H0 ;  /* 0x20000002ff007230 */ /* 0x004fca0000004100 */
[----:B------:R-:W-:-:S04]  /*1b90*/  F2FP.BF16.F32.PACK_AB R0, RZ, R0 ;  /* 0x00000000ff00723e */ /* 0x000fc800000010ff */
[----:B------:R-:W-:Y:S01]  /*1ba0*/  PRMT R19, R0, 0x7610, R19 ;  /* 0x0000761000137816 */ /* 0x000fe20000000013 */
[----:B------:R-:W-:Y:S06]  /*1bb0*/  BRA `(.L_x_1406) ;  /* 0x0000000800fc7947 */ /* 0x000fec0003800000 */
.L_x_1411:
[----:B------:R-:W2:Y:S01]  /*1bc0*/  LDG.E.64 R2, desc[UR36][R2.64] ;  /* 0x0000002402027981 */ /* 0x000ea2000c1e1b00 */
[----:B------:R-:W-:Y:S01]  /*1bd0*/  UMOV UR4, 0xf0000000 ;  /* 0xf000000000047882 */ /* 0x000fe20000000000 */
[----:B------:R-:W-:Y:S01]  /*1be0*/  UMOV UR5, 0x380fffff ;  /* 0x380fffff00057882 */ /* 0x000fe20000000000 */
[----:B--2---:R-:W0:Y:S01]  /*1bf0*/  F2F.F32.F64 R0, R2 ;  /* 0x0000000200007310 */ /* 0x004e220000301000 */
[----:B------:R-:W-:-:S14]  /*1c00*/  DSETP.GEU.AND P0, PT, |R2|, UR4, PT ;  /* 0x0000000402007e2a */ /* 0x000fdc000bf0e200 */
[----:B0-----:R-:W-:-:S05]  /*1c10*/  @!P0 FMUL R0, R0, 1.175494350822287508e-38 ;  /* 0x0080000000008820 */ /* 0x001fca0000400000 */
[----:B------:R-:W-:-:S04]  /*1c20*/  F2FP.BF16.F32.PACK_AB R0, RZ, R0 ;  /* 0x00000000ff00723e */ /* 0x000fc800000010ff */
[----:B------:R-:W-:Y:S01]  /*1c30*/  PRMT R19, R0, 0x7610, R19 ;  /* 0x0000761000137816 */ /* 0x000fe20000000013 */
[----:B------:R-:W-:Y:S06]  /*1c40*/  BRA `(.L_x_1406) ;  /* 0x0000000800d87947 */ /* 0x000fec0003800000 */
.L_x_1401:
[----:B------:R-:W-:-:S09]  /*1c50*/  UISETP.GT.AND UP0, UPT, UR4, 0x18, UPT ;  /* 0x000000180400788c */ /* 0x000fd2000bf04270 */
[----:B------:R-:W-:Y:S05]  /*1c60*/  BRA.U UP0, `(.L_x_1413) ;  /* 0x0000000500007547 */ /* 0x000fea000b800000 */
[----:B------:R-:W-:-:S09]  /*1c70*/  UISETP.GT.AND UP0, UPT, UR4, 0xe, UPT ;  /* 0x0000000e0400788c */ /* 0x000fd2000bf04270 */
[----:B------:R-:W-:Y:S05]  /*1c80*/  BRA.U UP0, `(.L_x_1414) ;  /* 0x00000001004c7547 */ /* 0x000fea000b800000 */
[----:B------:R-:W-:-:S09]  /*1c90*/  UISETP.NE.AND UP0, UPT, UR4, 0xa, UPT ;  /* 0x0000000a0400788c */ /* 0x000fd2000bf05270 */
[----:B------:R-:W-:Y:S05]  /*1ca0*/  BRA.U !UP0, `(.L_x_1415) ;  /* 0x0000000108207547 */ /* 0x000fea000b800000 */
[----:B------:R-:W-:-:S09]  /*1cb0*/  UISETP.NE.AND UP0, UPT, UR4, 0xb, UPT ;  /* 0x0000000b0400788c */ /* 0x000fd2000bf05270 */
[----:B------:R-:W-:Y:S05]  /*1cc0*/  BRA.U UP0, `(.L_x_1405) ;  /* 0x00000009001c7547 */ /* 0x000fea000b800000 */
[----:B------:R-:W2:Y:S02]  /*1cd0*/  LDG.E.U8 R2, desc[UR36][R2.64] ;  /* 0x0000002402027981 */ /* 0x000ea4000c1e1100 */
[----:B--2---:R-:W-:-:S04]  /*1ce0*/  ISETP.NE.AND P0, PT, R2, RZ, PT ;  /* 0x000000ff0200720c */ /* 0x004fc80003f05270 */
[----:B------:R-:W-:-:S04]  /*1cf0*/  FSEL R0, RZ, 1, !P0 ;  /* 0x3f800000ff007808 */ /* 0x000fc80004000000 */
[----:B------:R-:W-:-:S04]  /*1d00*/  F2FP.BF16.F32.PACK_AB R0, RZ, R0 ;  /* 0x00000000ff00723e */ /* 0x000fc800000010ff */
[----:B------:R-:W-:Y:S01]  /*1d10*/  PRMT R19, R0, 0x7610, R19 ;  /* 0x0000761000137816 */ /* 0x000fe20000000013 */
[----:B------:R-:W-:Y:S06]  /*1d20*/  BRA `(.L_x_1406) ;  /* 0x0000000800a07947 */ /* 0x000fec0003800000 */
.L_x_1415:
        /* <DEDUP_REMOVED lines=9> */
.L_x_1414:
[----:B------:R-:W-:-:S09]  /*1dc0*/  UISETP.NE.AND UP0, UPT, UR4, 0xf, UPT ;  /* 0x0000000f0400788c */ /* 0x000fd2000bf05270 */
[----:B------:R-:W-:Y:S05]  /*1dd0*/  BRA.U !UP0, `(.L_x_1416) ;  /* 0x00000001089c7547 */ /* 0x000fea000b800000 */
[----:B------:R-:W-:-:S09]  /*1de0*/  UISETP.NE.AND UP0, UPT, UR4, 0x17, UPT ;  /* 0x000000170400788c */ /* 0x000fd2000bf05270 */
[----:B------:R-:W-:Y:S05]  /*1df0*/  BRA.U !UP0, `(.L_x_1417) ;  /* 0x00000001085c7547 */ /* 0x000fea000b800000 */
[----:B------:R-:W-:-:S09]  /*1e00*/  UISETP.NE.AND UP0, UPT, UR4, 0x18, UPT ;  /* 0x000000180400788c */ /* 0x000fd2000bf05270 */
[----:B------:R-:W-:Y:S05]  /*1e10*/  BRA.U UP0, `(.L_x_1405) ;  /* 0x0000000500c87547 */ /* 0x000fea000b800000 */
[----:B------:R-:W2:Y:S01]  /*1e20*/  LDG.E.U8 R0, desc[UR36][R2.64] ;  /* 0x0000002402007981 */ /* 0x000ea2000c1e1100 */
[----:B------:R-:W-:Y:S02]  /*1e30*/  IMAD.MOV.U32 R6, RZ, RZ, 0x1f ;  /* 0x0000001fff067424 */ /* 0x000fe400078e00ff */
[----:B--2---:R-:W-:-:S05]  /*1e40*/  IMAD.SHL.U32 R0, R0, 0x1000000, RZ ;  /* 0x0100000000007824 */ /* 0x004fca00078e00ff */
[C---:B------:R-:W-:Y:S02]  /*1e50*/  LOP3.LUT R4, R0.reuse, 0x7f000000, RZ, 0xc0, !PT ;  /* 0x7f00000000047812 */ /* 0x040fe400078ec0ff */
[----:B------:R-:W-:Y:S02]  /*1e60*/  LOP3.LUT P0, RZ, R0, 0x7f000000, RZ, 0xc0, !PT ;  /* 0x7f00000000ff7812 */ /* 0x000fe4000780c0ff */
[----:B------:R-:W0:Y:S02]  /*1e70*/  FLO.U32 R5, R4 ;  /* 0x0000000400057300 */ /* 0x000e2400000e0000 */
[----:B0-----:R-:W-:-:S05]  /*1e80*/  IMAD.MOV R5, RZ, RZ, -R5 ;  /* 0x000000ffff057224 */ /* 0x001fca00078e0a05 */
[----:B------:R-:W-:-:S05]  /*1e90*/  VIADDMNMX.U32 R5, R5, R6, 0x4, !PT ;  /* 0x0000000405057446 */ /* 0x000fca0007800006 */
[----:B------:R-:W-:-:S04]  /*1ea0*/  VIADD R5, R5, 0xfffffffc ;  /* 0xfffffffc05057836 */ /* 0x000fc80000000000 */
[----:B------:R-:W-:Y:S01]  /*1eb0*/  IMAD.SHL.U32 R7, R5, 0x800000, RZ ;  /* 0x0080000005077824 */ /* 0x000fe200078e00ff */
[C---:B------:R-:W-:Y:S02]  /*1ec0*/  SHF.L.U32 R6, R4.reuse, R5, RZ ;  /* 0x0000000504067219 */ /* 0x040fe400000006ff */
[----:B------:R-:W-:Y:S02]  /*1ed0*/  IADD3 R5, PT, PT, R4, 0x1000000, RZ ;  /* 0x0100000004057810 */ /* 0x000fe40007ffe0ff */
[----:B------:R-:W-:Y:S02]  /*1ee0*/  LEA.HI R6, R6, -R7, RZ, 0x1c ;  /* 0x8000000706067211 */ /* 0x000fe400078fe0ff */
[----:B------:R-:W-:-:S03]  /*1ef0*/  SHF.R.S32.HI R5, RZ, 0x8, R5 ;  /* 0x00000008ff057819 */ /* 0x000fc60000011405 */
[----:B------:R-:W-:-:S05]  /*1f00*/  VIADD R6, R6, 0x3c000000 ;  /* 0x3c00000006067836 */ /* 0x000fca0000000000 */
[----:B------:R-:W-:-:S04]  /*1f10*/  LOP3.LUT R5, R6, 0x7f800000, R5, 0xf8, !PT ;  /* 0x7f80000006057812 */ /* 0x000fc800078ef805 */
[----:B------:R-:W-:-:S04]  /*1f20*/  SEL R5, R5, RZ, P0 ;  /* 0x000000ff05057207 */ /* 0x000fc80000000000 */
[----:B------:R-:W-:-:S04]  /*1f30*/  LOP3.LUT R5, R5, 0x80000000, R0, 0xf8, !PT ;  /* 0x8000000005057812 */ /* 0x000fc800078ef800 */
[----:B------:R-:W-:-:S04]  /*1f40*/  F2FP.BF16.F32.PACK_AB R5, RZ, R5 ;  /* 0x00000005ff05723e */ /* 0x000fc800000010ff */
[----:B------:R-:W-:Y:S01]  /*1f50*/  PRMT R19, R5, 0x7610, R19 ;  /* 0x0000761005137816 */ /* 0x000fe20000000013 */
[----:B------:R-:W-:Y:S06]  /*1f60*/  BRA `(.L_x_1406) ;  /* 0x0000000800107947 */ /* 0x000fec0003800000 */
.L_x_1417:
[----:B------:R-:W2:Y:S02]  /*1f70*/  LDG.E.U8 R2, desc[UR36][R2.64] ;  /* 0x0000002402027981 */ /* 0x000ea4000c1e1100 */
[C---:B--2---:R-:W-:Y:S02]  /*1f80*/  IMAD.SHL.U32 R4, R2.reuse, 0x2000000, RZ ;  /* 0x0200000002047824 */ /* 0x044fe400078e00ff */
[----:B------:R-:W-:-:S03]  /*1f90*/  IMAD.SHL.U32 R5, R2, 0x100, RZ ;  /* 0x0000010002057824 */ /* 0x000fc600078e00ff */
[----:B------:R-:W-:-:S13]  /*1fa0*/  ISETP.GT.U32.AND P0, PT, R4, 0x7ffffff, PT ;  /* 0x07ffffff0400780c */ /* 0x000fda0003f04070 */
[C---:B------:R-:W-:Y:S02]  /*1fb0*/  @!P0 LOP3.LUT R0, R5.reuse, 0x7f00, RZ, 0xc0, !PT ;  /* 0x00007f0005008812 */ /* 0x040fe400078ec0ff */
[----:B------:R-:W-:Y:S02]  /*1fc0*/  @P0 LEA.HI R4, R4, 0x70000000, RZ, 0x1c ;  /* 0x7000000004040811 */ /* 0x000fe400078fe0ff */
[----:B------:R-:W-:Y:S02]  /*1fd0*/  @!P0 LOP3.LUT R0, R0, 0x3f000000, RZ, 0xfc, !PT ;  /* 0x3f00000000008812 */ /* 0x000fe400078efcff */
[----:B------:R-:W-:-:S03]  /*1fe0*/  PRMT R5, R5, 0x9910, RZ ;  /* 0x0000991005057816 */ /* 0x000fc600000000ff */
[----:B------:R-:W-:Y:S01]  /*1ff0*/  @!P0 FADD.FTZ R0, R0, -0.5 ;  /* 0xbf00000000008421 */ /* 0x000fe20000010000 */
[----:B------:R-:W-:-:S05]  /*2000*/  @P0 FMUL.FTZ R0, R4, 1.9259299443872358531e-34 ;  /* 0x0780000004000820 */ /* 0x000fca0000410000 */
[----:B------:R-:W-:-:S04]  /*2010*/  LOP3.LUT R0, R0, 0x80000000, R5, 0xf8, !PT ;  /* 0x8000000000007812 */ /* 0x000fc800078ef805 */
[----:B------:R-:W-:-:S04]  /*2020*/  F2FP.BF16.F32.PACK_AB R0, RZ, R0 ;  /* 0x00000000ff00723e */ /* 0x000fc800000010ff */
[----:B------:R-:W-:Y:S01]  /*2030*/  PRMT R19, R0, 0x7610, R19 ;  /* 0x0000761000137816 */ /* 0x000fe20000000013 */
[----:B------:R-:W-:Y:S06]  /*2040*/  BRA `(.L_x_1406) ;  /* 0x0000000400d87947 */ /* 0x000fec0003800000 */
.L_x_1416:
[----:B------:R0:W5:Y:S01]  /*2050*/  LDG.E.U16 R19, desc[UR36][R2.64] ;  /* 0x0000002402137981 */ /* 0x000162000c1e1500 */
[----:B------:R-:W-:Y:S05]  /*2060*/  BRA `(.L_x_1406) ;  /* 0x0000000400d07947 */ /* 0x000fea0003800000 */
.L_x_1413:
[----:B------:R-:W-:-:S09]  /*2070*/  UISETP.GT.AND UP0, UPT, UR4, 0x1b, UPT ;  /* 0x0000001b0400788c */ /* 0x000fd2000bf04270 */
[----:B------:R-:W-:Y:S05]  /*2080*/  BRA.U UP0, `(.L_x_1418) ;  /* 0x0000000500147547 */ /* 0x000fea000b800000 */
[----:B------:R-:W-:-:S09]  /*2090*/  UISETP.NE.AND UP0, UPT, UR4, 0x19, UPT ;  /* 0x000000190400788c */ /* 0x000fd2000bf05270 */
[----:B------:R-:W-:Y:S05]  /*20a0*/  BRA.U !UP0, `(.L_x_1419) ;  /* 0x0000000108987547 */ /* 0x000fea000b800000 */
[----:B------:R-:W-:-:S09]  /*20b0*/  UISETP.NE.AND UP0, UPT, UR4, 0x1a, UPT ;  /* 0x0000001a0400788c */ /* 0x000fd2000bf05270 */
[----:B------:R-:W-:Y:S05]  /*20c0*/  BRA.U !UP0, `(.L_x_1420) ;  /* 0x00000001081c7547 */ /* 0x000fea000b800000 */
[----:B------:R-:W-:-:S09]  /*20d0*/  UISETP.NE.AND UP0, UPT, UR4, 0x1b, UPT ;  /* 0x0000001b0400788c */ /* 0x000fd2000bf05270 */
[----:B------:R-:W-:Y:S05]  /*20e0*/  BRA.U UP0, `(.L_x_1405) ;  /* 0x0000000500147547 */ /* 0x000fea000b800000 */
[----:B------:R-:W2:Y:S02]  /*20f0*/  LDG.E.U16 R0, desc[UR36][R2.64] ;  /* 0x0000002402007981 */ /* 0x000ea4000c1e1500 */
[----:B--2---:R-:W-:-:S04]  /*2100*/  I2FP.F32.U32 R0, R0 ;  /* 0x0000000000007245 */ /* 0x004fc80000201000 */
[----:B------:R-:W-:-:S04]  /*2110*/  F2FP.BF16.F32.PACK_AB R0, RZ, R0 ;  /* 0x00000000ff00723e */ /* 0x000fc800000010ff */
[----:B------:R-:W-:Y:S01]  /*2120*/  PRMT R19, R0, 0x7610, R19 ;  /* 0x0000761000137816 */ /* 0x000fe20000000013 */
[----:B------:R-:W-:Y:S06]  /*2130*/  BRA `(.L_x_1406) ;  /* 0x00000004009c7947 */ /* 0x000fec0003800000 */
.L_x_1420:
[----:B------:R-:W2:Y:S01]  /*2140*/  LDG.E.U8 R3, desc[UR36][R2.64] ;  /* 0x0000002402037981 */ /* 0x000ea2000c1e1100 */
[----:B------:R-:W-:Y:S01]  /*2150*/  BSSY.RECONVERGENT B0, `(.L_x_1421) ;  /* 0x0000018000007945 */ /* 0x000fe20003800200 */
[----:B------:R-:W-:Y:S01]  /*2160*/  IMAD.MOV.U32 R0, RZ, RZ, RZ ;  /* 0x000000ffff007224 */ /* 0x000fe200078e00ff */
[----:B--2---:R-:W-:-:S13]  /*2170*/  ISETP.NE.AND P0, PT, R3, RZ, PT ;  /* 0x000000ff0300720c */ /* 0x004fda0003f05270 */
[----:B------:R-:W-:Y:S05]  /*2180*/  @!P0 BRA `(.L_x_1422) ;  /* 0x0000000000508947 */ /* 0x000fea0003800000 */
[----:B------:R-:W-:-:S13]  /*2190*/  ISETP.NE.AND P0, PT, R3, 0x80, PT ;  /* 0x000000800300780c */ /* 0x000fda0003f05270 */
[----:B------:R-:W-:Y:S01]  /*21a0*/  @!P0 IMAD.MOV.U32 R0, RZ, RZ, 0x7f800001 ;  /* 0x7f800001ff008424 */ /* 0x000fe200078e00ff */
[----:B------:R-:W-:Y:S06]  /*21b0*/  @!P0 BRA `(.L_x_1422) ;  /* 0x0000000000448947 */ /* 0x000fec0003800000 */
[--C-:B------:R-:W-:Y:S01]  /*21c0*/  SHF.R.U32.HI R0, RZ, 0x3, R3.reuse ;  /* 0x00000003ff007819 */ /* 0x100fe20000011603 */
[----:B------:R-:W-:Y:S03]  /*21d0*/  BSSY.RECONVERGENT B1, `(.L_x_1423) ;  /* 0x000000c000017945 */ /* 0x000fe60003800200 */
[----:B------:R-:W-:Y:S02]  /*21e0*/  LOP3.LUT P0, R2, R0, 0xf, RZ, 0xc0, !PT ;  /* 0x0000000f00027812 */ /* 0x000fe4000780c0ff */
[----:B------:R-:W-:-:S04]  /*21f0*/  SHF.R.U32.HI R0, RZ, 0x7, R3 ;  /* 0x00000007ff007819 */ /* 0x000fc80000011603 */
[----:B------:R-:W-:Y:S02]  /*2200*/  SHF.L.U32 R7, R0, 0x1f, RZ ;  /* 0x0000001f00077819 */ /* 0x000fe400000006ff */
[----:B------:R-:W-:-:S05]  /*2210*/  LOP3.LUT R0, R3, 0x7, RZ, 0xc0, !PT ;  /* 0x0000000703007812 */ /* 0x000fca00078ec0ff */
[----:B------:R-:W-:Y:S05]  /*2220*/  @P0 BRA `(.L_x_1424) ;  /* 0x0000000000180947 */ /* 0x000fea0003800000 */
[----:B------:R-:W0:Y:S02]  /*2230*/  FLO.U32 R3, R0 ;  /* 0x0000000000037300 */ /* 0x000e2400000e0000 */
[----:B0-----:R-:W-:-:S04]  /*2240*/  IADD3 R3, PT, PT, -R3, 0x1f, RZ ;  /* 0x0000001f03037810 */ /* 0x001fc80007ffe1ff */
[----:B------:R-:W-:Y:S01]  /*2250*/  IADD3 R2, PT, PT, R2, 0x1d, -R3 ;  /* 0x0000001d02027810 */ /* 0x000fe20007ffe803 */
[----:B------:R-:W-:-:S05]  /*2260*/  VIADD R5, R3, 0xffffffe4 ;  /* 0xffffffe403057836 */ /* 0x000fca0000000000 */
[----:B------:R-:W-:-:S04]  /*2270*/  SHF.L.U32 R5, R0, R5, RZ ;  /* 0x0000000500057219 */ /* 0x000fc800000006ff */
[----:B------:R-:W-:-:S07]  /*2280*/  LOP3.LUT R0, R5, 0x7, RZ, 0xc0, !PT ;  /* 0x0000000705007812 */ /* 0x000fce00078ec0ff */
.L_x_1424:
[----:B------:R-:W-:Y:S05]  /*2290*/  BSYNC.RECONVERGENT B1 ;  /* 0x0000000000017941 */ /* 0x000fea0003800200 */
.L_x_1423:
[----:B------:R-:W-:Y:S01]  /*22a0*/  IMAD.SHL.U32 R0, R0, 0x100000, RZ ;  /* 0x0010000000007824 */ /* 0x000fe200078e00ff */
[----:B------:R-:W-:-:S04]  /*22b0*/  LEA R2, R2, 0x3b800000, 0x17 ;  /* 0x3b80000002027811 */ /* 0x000fc800078eb8ff */
[----:B------:R-:W-:-:S07]  /*22c0*/  LOP3.LUT R0, R2, R0, R7, 0xfe, !PT ;  /* 0x0000000002007212 */ /* 0x000fce00078efe07 */
.L_x_1422:
[----:B------:R-:W-:Y:S05]  /*22d0*/  BSYNC.RECONVERGENT B0 ;  /* 0x0000000000007941 */ /* 0x000fea0003800200 */
.L_x_1421:
[----:B------:R-:W-:-:S04]  /*22e0*/  F2FP.BF16.F32.PACK_AB R0, RZ, R0 ;  /* 0x00000000ff00723e */ /* 0x000fc800000010ff */
[----:B------:R-:W-:Y:S01]  /*22f0*/  PRMT R19, R0, 0x7610, R19 ;  /* 0x0000761000137816 */ /* 0x000fe20000000013 */
[----:B------:R-:W-:Y:S06]  /*2300*/  BRA `(.L_x_1406) ;  /* 0x0000000400287947 */ /* 0x000fec0003800000 */
.L_x_1419:
        /* <DEDUP_REMOVED lines=11> */
[----:B------:R-:W-:-:S05]  /*23c0*/  SHF.R.U32.HI R0, RZ, 0x7, R3 ;  /* 0x00000007ff007819 */ /* 0x000fca0000011603 */
[----:B------:R-:W-:Y:S01]  /*23d0*/  IMAD.U32 R7, R0, -0x80000000, RZ ;  /* 0x8000000000077824 */ /* 0x000fe200078e00ff */
[----:B------:R-:W-:-:S05]  /*23e0*/  LOP3.LUT R0, R3, 0x3, RZ, 0xc0, !PT ;  /* 0x0000000303007812 */ /* 0x000fca00078ec0ff */
[----:B------:R-:W-:Y:S05]  /*23f0*/  @P0 BRA `(.L_x_1428) ;  /* 0x0000000000180947 */ /* 0x000fea0003800000 */
[----:B------:R-:W0:Y:S02]  /*2400*/  FLO.U32 R3, R0 ;  /* 0x0000000000037300 */ /* 0x000e2400000e0000 */
[----:B0-----:R-:W-:-:S04]  /*2410*/  IADD3 R3, PT, PT, -R3, 0x1f, RZ ;  /* 0x0000001f03037810 */ /* 0x001fc80007ffe1ff */
[----:B------:R-:W-:Y:S02]  /*2420*/  IADD3 R5, PT, PT, R3, -0x1d, RZ ;  /* 0xffffffe303057810 */ /* 0x000fe40007ffe0ff */
[----:B------:R-:W-:Y:S02]  /*2430*/  IADD3 R2, PT, PT, R2, 0x1e, -R3 ;  /* 0x0000001e02027810 */ /* 0x000fe40007ffe803 */
[----:B------:R-:W-:-:S04]  /*2440*/  SHF.L.U32 R5, R0, R5, RZ ;  /* 0x0000000500057219 */ /* 0x000fc800000006ff */
[----:B------:R-:W-:-:S07]  /*2450*/  LOP3.LUT R0, R5, 0x3, RZ, 0xc0, !PT ;  /* 0x0000000305007812 */ /* 0x000fce00078ec0ff */
.L_x_1428:
[----:B------:R-:W-:Y:S05]  /*2460*/  BSYNC.RECONVERGENT B1 ;  /* 0x0000000000017941 */ /* 0x000fea0003800200 */
.L_x_1427:
[----:B------:R-:W-:Y:S01]  /*2470*/  IMAD.SHL.U32 R0, R0, 0x200000, RZ ;  /* 0x0020000000007824 */ /* 0x000fe200078e00ff */
[----:B------:R-:W-:-:S04]  /*2480*/  LEA R2, R2, 0x37800000, 0x17 ;  /* 0x3780000002027811 */ /* 0x000fc800078eb8ff */
[----:B------:R-:W-:-:S07]  /*2490*/  LOP3.LUT R0, R2, R0, R7, 0xfe, !PT ;  /* 0x0000000002007212 */ /* 0x000fce00078efe07 */
.L_x_1426:
[----:B------:R-:W-:Y:S05]  /*24a0*/  BSYNC.RECONVERGENT B0 ;  /* 0x0000000000007941 */ /* 0x000fea0003800200 */
.L_x_1425:
[----:B------:R-:W-:-:S04]  /*24b0*/  F2FP.BF16.F32.PACK_AB R0, RZ, R0 ;  /* 0x00000000ff00723e */ /* 0x000fc800000010ff */
[----:B------:R-:W-:Y:S01]  /*24c0*/  PRMT R19, R0, 0x7610, R19 ;  /* 0x0000761000137816 */ /* 0x000fe20000000013 */
[----:B------:R-:W-:Y:S06]  /*24d0*/  BRA `(.L_x_1406) ;  /* 0x0000000000b47947 */ /* 0x000fec0003800000 */
.L_x_1418:
[----:B------:R-:W-:-:S09]  /*24e0*/  UISETP.NE.AND UP0, UPT, UR4, 0x1c, UPT ;  /* 0x0000001c0400788c */ /* 0x000fd2000bf05270 */
[----:B------:R-:W-:Y:S05]  /*24f0*/  BRA.U !UP0, `(.L_x_1429) ;  /* 0x00000001089c7547 */ /* 0x000fea000b800000 */
[----:B------:R-:W-:-:S09]  /*2500*/  UISETP.NE.AND UP0, UPT, UR4, 0x1d, UPT ;  /* 0x0000001d0400788c */ /* 0x000fd2000bf05270 */
[----:B------:R-:W-:Y:S05]  /*2510*/  BRA.U !UP0, `(.L_x_1430) ;  /* 0x0000000108807547 */ /* 0x000fea000b800000 */
[----:B------:R-:W-:-:S09]  /*2520*/  UISETP.NE.AND UP0, UPT, UR4, 0x2c, UPT ;  /* 0x0000002c0400788c */ /* 0x000fd2000bf05270 */
[----:B------:R-:W-:Y:S05]  /*2530*/  BRA.U !UP0, `(.L_x_1431) ;  /* 0x0000000108487547 */ /* 0x000fea000b800000 */
.L_x_1405:
        /* <DEDUP_REMOVED lines=16> */
.L_x_1432:
[----:B------:R-:W-:Y:S01]  /*2640*/  PRMT R19, RZ, 0x7610, R19 ;  /* 0x00007610ff137816 */ /* 0x000fe20000000013 */
[----:B------:R-:W-:Y:S06]  /*2650*/  BRA `(.L_x_1406) ;  /* 0x0000000000547947 */ /* 0x000fec0003800000 */
.L_x_1431:
[----:B------:R-:W2:Y:S01]  /*2660*/  LDG.E.U8 R2, desc[UR36][R2.64] ;  /* 0x0000002402027981 */ /* 0x000ea2000c1e1100 */
[----:B------:R-:W-:Y:S01]  /*2670*/  BSSY.RECONVERGENT B0, `(.L_x_1433) ;  /* 0x0000007000007945 */ /* 0x000fe20003800200 */
[----:B------:R-:W-:Y:S01]  /*2680*/  IMAD.MOV.U32 R0, RZ, RZ, 0x400000 ;  /* 0x00400000ff007424 */ /* 0x000fe200078e00ff */
[----:B--2---:R-:W-:-:S13]  /*2690*/  ISETP.NE.AND P0, PT, R2, RZ, PT ;  /* 0x000000ff0200720c */ /* 0x004fda0003f05270 */
[----:B------:R-:W-:Y:S05]  /*26a0*/  @!P0 BRA `(.L_x_1434) ;  /* 0x00000000000c8947 */ /* 0x000fea0003800000 */
[----:B------:R-:W-:-:S13]  /*26b0*/  ISETP.NE.AND P0, PT, R2, 0xff, PT ;  /* 0x000000ff0200780c */ /* 0x000fda0003f05270 */
[----:B------:R-:W-:Y:S01]  /*26c0*/  @!P0 MOV R0, 0x7f800001 ;  /* 0x7f80000100008802 */ /* 0x000fe20000000f00 */
[----:B------:R-:W-:-:S07]  /*26d0*/  @P0 IMAD.SHL.U32 R0, R2, 0x800000, RZ ;  /* 0x0080000002000824 */ /* 0x000fce00078e00ff */
.L_x_1434:
[----:B------:R-:W-:Y:S05]  /*26e0*/  BSYNC.RECONVERGENT B0 ;  /* 0x0000000000007941 */ /* 0x000fea0003800200 */
.L_x_1433:
[----:B------:R-:W-:-:S04]  /*26f0*/  F2FP.BF16.F32.PACK_AB R0, RZ, R0 ;  /* 0x00000000ff00723e */ /* 0x000fc800000010ff */
[----:B------:R-:W-:Y:S01]  /*2700*/  PRMT R19, R0, 0x7610, R19 ;  /* 0x0000761000137816 */ /* 0x000fe20000000013 */
[----:B------:R-:W-:Y:S06]  /*2710*/  BRA `(.L_x_1406) ;  /* 0x0000000000247947 */ /* 0x000fec0003800000 */
.L_x_1430:
[----:B------:R-:W2:Y:S02]  /*2720*/  LDG.E.64 R2, desc[UR36][R2.64] ;  /* 0x0000002402027981 */ /* 0x000ea4000c1e1b00 */
[----:B--2---:R-:W0:Y:S02]  /*2730*/  I2F.U64 R0, R2 ;  /* 0x0000000200007312 */ /* 0x004e240000301000 */
[----:B0-----:R-:W-:-:S04]  /*2740*/  F2FP.BF16.F32.PACK_AB R0, RZ, R0 ;  /* 0x00000000ff00723e */ /* 0x001fc800000010ff */
[----:B------:R-:W-:Y:S01]  /*2750*/  PRMT R19, R0, 0x7610, R19 ;  /* 0x0000761000137816 */ /* 0x000fe20000000013 */
[----:B------:R-:W-:Y:S06]  /*2760*/  BRA `(.L_x_1406) ;  /* 0x0000000000107947 */ /* 0x000fec0003800000 */
.L_x_1429:
[----:B------:R-:W2:Y:S02]  /*2770*/  LDG.E R2, desc[UR36][R2.64] ;  /* 0x0000002402027981 */ /* 0x000ea4000c1e1900 */
[----:B--2---:R-:W-:-:S04]  /*2780*/  I2FP.F32.U32 R0, R2 ;  /* 0x0000000200007245 */ /* 0x004fc80000201000 */
[----:B------:R-:W-:-:S04]  /*2790*/  F2FP.BF16.F32.PACK_AB R0, RZ, R0 ;  /* 0x00000000ff00723e */ /* 0x000fc800000010ff */
[----:B------:R-:W-:-:S07]  /*27a0*/  PRMT R19, R0, 0x7610, R19 ;  /* 0x0000761000137816 */ /* 0x000fce0000000013 */
.L_x_1406:
[----:B------:R-:W0:Y:S01]  /*27b0*/  LDCU.64 UR6, c[0x0][0x5f8] ;  /* 0x0000bf00ff0677ac */ /* 0x000e220008000a00 */
[----:B------:R-:W-:-:S04]  /*27c0*/  UPRMT UR4, UR42, 0x9910, URZ ;  /* 0x000099102a047896 */ /* 0x000fc800080000ff */
[----:B------:R-:W-:Y:S01]  /*27d0*/  UISETP.GT.AND UP0, UPT, UR4, 0x9, UPT ;  /* 0x000000090400788c */ /* 0x000fe2000bf04270 */
[----:B0-----:R-:W-:-:S05]  /*27e0*/  IADD3 R2, P0, PT, R18, UR6, RZ ;  /* 0x0000000612027c10 */ /* 0x001fca000ff1e0ff */
[----:B------:R-:W-:-:S03]  /*27f0*/  IMAD.X R3, RZ, RZ, UR7, P0 ;  /* 0x00000007ff037e24 */ /* 0x000fc600080e06ff */
        /* <DEDUP_REMOVED lines=14> */
.L_x_1438:
[----:B------:R-:W2:Y:S02]  /*28e0*/  LDG.E.U8 R2, desc[UR36][R2.64] ;  /* 0x0000002402027981 */ /* 0x000ea4000c1e1100 */
[----:B--2---:R-:W-:-:S04]  /*28f0*/  I2FP.F32.U32 R0, R2 ;  /* 0x0000000200007245 */ /* 0x004fc80000201000 */
[----:B------:R-:W-:-:S04]  /*2900*/  F2FP.BF16.F32.PACK_AB R0, RZ, R0 ;  /* 0x00000000ff00723e */ /* 0x000fc800000010ff */
[----:B------:R-:W-:Y:S01]  /*2910*/  PRMT R18, R0, 0x7610, R18 ;  /* 0x0000761000127816 */ /* 0x000fe20000000012 */
[----:B------:R-:W-:Y:S06]  /*2920*/  BRA `(.L_x_1440) ;  /* 0x0000000c00c07947 */ /* 0x000fec0003800000 */
.L_x_1437:
        /* <DEDUP_REMOVED lines=11> */
.L_x_1442:
[----:B------:R-:W2:Y:S02]  /*29e0*/  LDG.E R2, desc[UR36][R2.64] ;  /* 0x0000002402027981 */ /* 0x000ea4000c1e1900 */
[----:B--2---:R-:W-:-:S04]  /*29f0*/  I2FP.F32.S32 R0, R2 ;  /* 0x0000000200007245 */ /* 0x004fc80000201400 */
[----:B------:R-:W-:-:S04]  /*2a00*/  F2FP.BF16.F32.PACK_AB R0, RZ, R0 ;  /* 0x00000000ff00723e */ /* 0x000fc800000010ff */
[----:B------:R-:W-:Y:S01]  /*2a10*/  PRMT R18, R0, 0x7610, R18 ;  /* 0x0000761000127816 */ /* 0x000fe20000000012 */
[----:B------:R-:W-:Y:S06]  /*2a20*/  BRA `(.L_x_1440) ;  /* 0x0000000c00807947 */ /* 0x000fec0003800000 */
.L_x_1441:
[----:B------:R-:W2:Y:S02]  /*2a30*/  LDG.E.U16 R2, desc[UR36][R2.64] ;  /* 0x0000002402027981 */ /* 0x000ea4000c1e1500 */
[----:B--2---:R-:W0:Y:S02]  /*2a40*/  I2F.S16 R0, R2 ;  /* 0x0000000200007306 */ /* 0x004e240000101400 */
[----:B0-----:R-:W-:-:S04]  /*2a50*/  F2FP.BF16.F32.PACK_AB R0, RZ, R0 ;  /* 0x00000000ff00723e */ /* 0x001fc800000010ff */
[----:B------:R-:W-:Y:S01]  /*2a60*/  PRMT R18, R0, 0x7610, R18 ;  /* 0x0000761000127816 */ /* 0x000fe20000000012 */
[----:B------:R-:W-:Y:S06]  /*2a70*/  BRA `(.L_x_1440) ;  /* 0x0000000c006c7947 */ /* 0x000fec0003800000 */
.L_x_1436:
        /* <DEDUP_REMOVED lines=9> */
.L_x_1444:
[----:B------:R-:W2:Y:S02]  /*2b10*/  LDG.E.U16 R0, desc[UR36][R2.64] ;  /* 0x0000002402007981 */ /* 0x000ea4000c1e1500 */
[----:B--2---:R-:W-:-:S05]  /*2b20*/  HADD2.F32 R0, -RZ, R0.H0_H0 ;  /* 0x20000000ff007230 */ /* 0x004fca0000004100 */
[----:B------:R-:W-:-:S04]  /*2b30*/  F2FP.BF16.F32.PACK_AB R0, RZ, R0 ;  /* 0x00000000ff00723e */ /* 0x000fc800000010ff */
[----:B------:R-:W-:Y:S01]  /*2b40*/  PRMT R18, R0, 0x7610, R18 ;  /* 0x0000761000127816 */ /* 0x000fe20000000012 */
[----:B------:R-:W-:Y:S06]  /*2b50*/  BRA `(.L_x_1440) ;  /* 0x0000000c00347947 */ /* 0x000fec0003800000 */
.L_x_1443:
        /* <DEDUP_REMOVED lines=9> */
.L_x_1446:
[----:B------:R-:W2:Y:S02]  /*2bf0*/  LDG.E.U16 R2, desc[UR36][R2.64] ;  /* 0x0000002402027981 */ /* 0x000ea4000c1e1500 */
[----:B--2---:R-:W-:-:S05]  /*2c00*/  HADD2.F32 R0, -RZ, R2.H0_H0 ;  /* 0x20000002ff007230 */ /* 0x004fca0000004100 */
[----:B------:R-:W-:-:S04]  /*2c10*/  F2FP.BF16.F32.PACK_AB R0, RZ, R0 ;  /* 0x00000000ff00723e */ /* 0x000fc800000010ff */
[----:B------:R-:W-:Y:S01]  /*2c20*/  PRMT R18, R0, 0x7610, R18 ;  /* 0x0000761000127816 */ /* 0x000fe20000000012 */
[----:B------:R-:W-:Y:S06]  /*2c30*/  BRA `(.L_x_1440) ;  /* 0x0000000800fc7947 */ /* 0x000fec0003800000 */
.L_x_1445:
        /* <DEDUP_REMOVED lines=9> */
.L_x_1435:
        /* <DEDUP_REMOVED lines=14> */
.L_x_1449:
        /* <DEDUP_REMOVED lines=9> */
.L_x_1448:
        /* <DEDUP_REMOVED lines=13> */
[----:B------:R-:W-:-:S04]  /*2f10*/  VIADDMNMX.U32 R5, R5, R6, 0x4, !PT ;  /* 0x0000000405057446 */ /* 0x000fc80007800006 */
[----:B------:R-:W-:-:S04]  /*2f20*/  IADD3 R5, PT, PT, R5, -0x4, RZ ;  /* 0xfffffffc05057810 */ /* 0x000fc80007ffe0ff */
[C---:B------:R-:W-:Y:S01]  /*2f30*/  SHF.L.U32 R6, R4.reuse, R5, RZ ;  /* 0x0000000504067219 */ /* 0x040fe200000006ff */
[----:B------:R-:W-:Y:S02]  /*2f40*/  IMAD.SHL.U32 R7, R5, 0x800000, RZ ;  /* 0x0080000005077824 */ /* 0x000fe400078e00ff */
[----:B------:R-:W-:-:S03]  /*2f50*/  VIADD R5, R4, 0x1000000 ;  /* 0x0100000004057836 */ /* 0x000fc60000000000 */
        /* <DEDUP_REMOVED lines=9> */
.L_x_1451:
        /* <DEDUP_REMOVED lines=14> */
.L_x_1450:
[----:B------:R0:W5:Y:S01]  /*30d0*/  LDG.E.U16 R18, desc[UR36][R2.64] ;  /* 0x0000002402127981 */ /* 0x000162000c1e1500 */
[----:B------:R-:W-:Y:S05]  /*30e0*/  BRA `(.L_x_1440) ;  /* 0x0000000400d07947 */ /* 0x000fea0003800000 */
.L_x_1447:
        /* <DEDUP_REMOVED lines=13> */
.L_x_1454:
[----:B------:R-:W2:Y:S01]  /*31c0*/  LDG.E.U8 R3, desc[UR36][R2.64] ;  /* 0x0000002402037981 */ /* 0x000ea2000c1e1100 */
[----:B------:R-:W-:Y:S01]  /*31d0*/  BSSY.RECONVERGENT B0, `(.L_x_1455) ;  /* 0x0000018000007945 */ /* 0x000fe20003800200 */
[----:B------:R-:W-:Y:S02]  /*31e0*/  MOV R0, RZ ;  /* 0x000000ff00007202 */ /* 0x000fe40000000f00 */
        /* <DEDUP_REMOVED lines=18> */
.L_x_1458:
[----:B------:R-:W-:Y:S05]  /*3310*/  BSYNC.RECONVERGENT B1 ;  /* 0x0000000000017941 */ /* 0x000fea0003800200 */
.L_x_1457:
[----:B------:R-:W-:Y:S01]  /*3320*/  IMAD.SHL.U32 R0, R0, 0x100000, RZ ;  /* 0x0010000000007824 */ /* 0x000fe200078e00ff */
[----:B------:R-:W-:-:S04]  /*3330*/  LEA R2, R2, 0x3b800000, 0x17 ;  /* 0x3b80000002027811 */ /* 0x000fc800078eb8ff */
[----:B------:R-:W-:-:S07]  /*3340*/  LOP3.LUT R0, R2, R0, R7, 0xfe, !PT ;  /* 0x0000000002007212 */ /* 0x000fce00078efe07 */
.L_x_1456:
[----:B------:R-:W-:Y:S05]  /*3350*/  BSYNC.RECONVERGENT B0 ;  /* 0x0000000000007941 */ /* 0x000fea0003800200 */
.L_x_1455:
[----:B------:R-:W-:-:S04]  /*3360*/  F2FP.BF16.F32.PACK_AB R0, RZ, R0 ;  /* 0x00000000ff00723e */ /* 0x000fc800000010ff */
[----:B------:R-:W-:Y:S01]  /*3370*/  PRMT R18, R0, 0x7610, R18 ;  /* 0x0000761000127816 */ /* 0x000fe20000000012 */
[----:B------:R-:W-:Y:S06]  /*3380*/  BRA `(.L_x_1440) ;  /* 0x0000000400287947 */ /* 0x000fec0003800000 */
.L_x_1453:
[----:B------:R-:W2:Y:S01]  /*3390*/  LDG.E.U8 R3, desc[UR36][R2.64] ;  /* 0x0000002402037981 */ /* 0x000ea2000c1e1100 */
[----:B------:R-:W-:Y:S01]  /*33a0*/  BSSY.RECONVERGENT B0, `(.L_x_1459) ;  /* 0x0000018000007945 */ /* 0x000fe20003800200 */
[----:B------:R-:W-:Y:S01]  /*33b0*/  IMAD.MOV.U32 R0, RZ, RZ, RZ ;  /* 0x000000ffff007224 */ /* 0x000fe200078e00ff */
[----:B--2---:R-:W-:-:S13]  /*33c0*/  ISETP.NE.AND P0, PT, R3, RZ, PT ;  /* 0x000000ff0300720c */ /* 0x004fda0003f05270 */
[----:B------:R-:W-:Y:S05]  /*33d0*/  @!P0 BRA `(.L_x_1460) ;  /* 0x0000000000508947 */ /* 0x000fea0003800000 */
[----:B------:R-:W-:-:S13]  /*33e0*/  ISETP.NE.AND P0, PT, R3, 0x80, PT ;  /* 0x000000800300780c */ /* 0x000fda0003f05270 */
[----:B------:R-:W-:Y:S01]  /*33f0*/  @!P0 MOV R0, 0x7f800001 ;  /* 0x7f80000100008802 */ /* 0x000fe20000000f00 */
        /* <DEDUP_REMOVED lines=14> */
.L_x_1462:
[----:B------:R-:W-:Y:S05]  /*34e0*/  BSYNC.RECONVERGENT B1 ;  /* 0x0000000000017941 */ /* 0x000fea0003800200 */
.L_x_1461:
[----:B------:R-:W-:Y:S01]  /*34f0*/  IMAD.SHL.U32 R0, R0, 0x200000, RZ ;  /* 0x0020000000007824 */ /* 0x000fe200078e00ff */
[----:B------:R-:W-:-:S04]  /*3500*/  LEA R2, R2, 0x37800000, 0x17 ;  /* 0x3780000002027811 */ /* 0x000fc800078eb8ff */
[----:B------:R-:W-:-:S07]  /*3510*/  LOP3.LUT R0, R2, R0, R7, 0xfe, !PT ;  /* 0x0000000002007212 */ /* 0x000fce00078efe07 */
.L_x_1460:
[----:B------:R-:W-:Y:S05]  /*3520*/  BSYNC.RECONVERGENT B0 ;  /* 0x0000000000007941 */ /* 0x000fea0003800200 */
.L_x_1459:
[----:B------:R-:W-:-:S04]  /*3530*/  F2FP.BF16.F32.PACK_AB R0, RZ, R0 ;  /* 0x00000000ff00723e */ /* 0x000fc800000010ff */
[----:B------:R-:W-:Y:S01]  /*3540*/  PRMT R18, R0, 0x7610, R18 ;  /* 0x0000761000127816 */ /* 0x000fe20000000012 */
[----:B------:R-:W-:Y:S06]  /*3550*/  BRA `(.L_x_1440) ;  /* 0x0000000000b47947 */ /* 0x000fec0003800000 */
.L_x_1452:
[----:B------:R-:W-:-:S09]  /*3560*/  UISETP.NE.AND UP0, UPT, UR4, 0x1c, UPT ;  /* 0x0000001c0400788c */ /* 0x000fd2000bf05270 */
[----:B------:R-:W-:Y:S05]  /*3570*/  BRA.U !UP0, `(.L_x_1463) ;  /* 0x00000001089c7547 */ /* 0x000fea000b800000 */
[----:B------:R-:W-:-:S09]  /*3580*/  UISETP.NE.AND UP0, UPT, UR4, 0x1d, UPT ;  /* 0x0000001d0400788c */ /* 0x000fd2000bf05270 */
[----:B------:R-:W-:Y:S05]  /*3590*/  BRA.U !UP0, `(.L_x_1464) ;  /* 0x0000000108807547 */ /* 0x000fea000b800000 */
[----:B------:R-:W-:-:S09]  /*35a0*/  UISETP.NE.AND UP0, UPT, UR4, 0x2c, UPT ;  /* 0x0000002c0400788c */ /* 0x000fd2000bf05270 */
[----:B------:R-:W-:Y:S05]  /*35b0*/  BRA.U !UP0, `(.L_x_1465) ;  /* 0x0000000108487547 */ /* 0x000fea000b800000 */
.L_x_1439:
        /* <DEDUP_REMOVED lines=15> */
[----:B--2--5:R-:W-:Y:S05]  /*36b0*/  CALL.ABS.NOINC R2 ;  /* 0x0000000002007343 */ /* 0x024fea0003c00000 */
.L_x_1466:
[----:B------:R-:W-:Y:S01]  /*36c0*/  PRMT R18, RZ, 0x7610, R18 ;  /* 0x00007610ff127816 */ /* 0x000fe20000000012 */
[----:B------:R-:W-:Y:S06]  /*36d0*/  BRA `(.L_x_1440) ;  /* 0x0000000000547947 */ /* 0x000fec0003800000 */
.L_x_1465:
[----:B------:R-:W2:Y:S01]  /*36e0*/  LDG.E.U8 R2, desc[UR36][R2.64] ;  /* 0x0000002402027981 */ /* 0x000ea2000c1e1100 */
[----:B------:R-:W-:Y:S01]  /*36f0*/  BSSY.RECONVERGENT B0, `(.L_x_1467) ;  /* 0x0000007000007945 */ /* 0x000fe20003800200 */
[----:B------:R-:W-:Y:S01]  /*3700*/  IMAD.MOV.U32 R0, RZ, RZ, 0x400000 ;  /* 0x00400000ff007424 */ /* 0x000fe200078e00ff */
[----:B--2---:R-:W-:-:S13]  /*3710*/  ISETP.NE.AND P0, PT, R2, RZ, PT ;  /* 0x000000ff0200720c */ /* 0x004fda0003f05270 */
[----:B------:R-:W-:Y:S05]  /*3720*/  @!P0 BRA `(.L_x_1468) ;  /* 0x00000000000c8947 */ /* 0x000fea0003800000 */
[----:B------:R-:W-:-:S13]  /*3730*/  ISETP.NE.AND P0, PT, R2, 0xff, PT ;  /* 0x000000ff0200780c */ /* 0x000fda0003f05270 */
[----:B------:R-:W-:Y:S02]  /*3740*/  @!P0 IMAD.MOV.U32 R0, RZ, RZ, 0x7f800001 ;  /* 0x7f800001ff008424 */ /* 0x000fe400078e00ff */
[----:B------:R-:W-:-:S07]  /*3750*/  @P0 IMAD.SHL.U32 R0, R2, 0x800000, RZ ;  /* 0x0080000002000824 */ /* 0x000fce00078e00ff */
.L_x_1468:
[----:B------:R-:W-:Y:S05]  /*3760*/  BSYNC.RECONVERGENT B0 ;  /* 0x0000000000007941 */ /* 0x000fea0003800200 */
.L_x_1467:
[----:B------:R-:W-:-:S04]  /*3770*/  F2FP.BF16.F32.PACK_AB R0, RZ, R0 ;  /* 0x00000000ff00723e */ /* 0x000fc800000010ff */
[----:B------:R-:W-:Y:S01]  /*3780*/  PRMT R18, R0, 0x7610, R18 ;  /* 0x0000761000127816 */ /* 0x000fe20000000012 */
[----:B------:R-:W-:Y:S06]  /*3790*/  BRA `(.L_x_1440) ;  /* 0x0000000000247947 */ /* 0x000fec0003800000 */
.L_x_1464:
[----:B------:R-:W2:Y:S02]  /*37a0*/  LDG.E.64 R2, desc[UR36][R2.64] ;  /* 0x0000002402027981 */ /* 0x000ea4000c1e1b00 */
[----:B--2---:R-:W0:Y:S02]  /*37b0*/  I2F.U64 R0, R2 ;  /* 0x0000000200007312 */ /* 0x004e240000301000 */
[----:B0-----:R-:W-:-:S04]  /*37c0*/  F2FP.BF16.F32.PACK_AB R0, RZ, R0 ;  /* 0x00000000ff00723e */ /* 0x001fc800000010ff */
[----:B------:R-:W-:Y:S01]  /*37d0*/  PRMT R18, R0, 0x7610, R18 ;  /* 0x0000761000127816 */ /* 0x000fe20000000012 */
[----:B------:R-:W-:Y:S06]  /*37e0*/  BRA `(.L_x_1440) ;  /* 0x0000000000107947 */ /* 0x000fec0003800000 */
.L_x_1463:
[----:B------:R-:W2:Y:S02]  /*37f0*/  LDG.E R2, desc[UR36][R2.64] ;  /* 0x0000002402027981 */ /* 0x000ea4000c1e1900 */
[----:B--2---:R-:W-:-:S04]  /*3800*/  I2FP.F32.U32 R0, R2 ;  /* 0x0000000200007245 */ /* 0x004fc80000201000 */
[----:B------:R-:W-:-:S04]  /*3810*/  F2FP.BF16.F32.PACK_AB R0, RZ, R0 ;  /* 0x00000000ff00723e */ /* 0x000fc800000010ff */
[----:B------:R-:W-:-:S07]  /*3820*/  PRMT R18, R0, 0x7610, R18 ;  /* 0x0000761000127816 */ /* 0x000fce0000000012 */
.L_x_1440:
[----:B-----5:R-:W-:Y:S01]  /*3830*/  IMAD.U32 R19, R19, 0x10000, RZ ;  /* 0x0001000013137824 */ /* 0x020fe200078e00ff */
[----:B------:R-:W-:Y:S04]  /*3840*/  BSSY.RECONVERGENT B6, `(.L_x_1469) ;  /* 0x0000014000067945 */ /* 0x000fe80003800200 */
[C---:B------:R-:W-:Y:S02]  /*3850*/  FSETP.GE.FTZ.AND P1, PT, R19.reuse, RZ, PT ;  /* 0x000000ff1300720b */ /* 0x040fe40003f36000 */
[----:B------:R-:W-:-:S13]  /*3860*/  FSETP.GTU.FTZ.AND P0, PT, R19, 1, PT ;  /* 0x3f8000001300780b */ /* 0x000fda0003f1c000 */
[----:B------:R-:W-:Y:S05]  /*3870*/  @!P0 BRA P1, `(.L_x_1470) ;  /* 0x0000000000408947 */ /* 0x000fea0000800000 */
[----:B0-----:R-:W-:Y:S01]  /*3880*/  MOV R2, 0x0 ;  /* 0x0000000000027802 */ /* 0x001fe20000000f00 */
[----:B------:R-:W0:Y:S01]  /*3890*/  LDCU.64 UR4, c[0x4][0x300] ;  /* 0x01006000ff0477ac */ /* 0x000e220008000a00 */
[----:B------:R-:W-:Y:S02]  /*38a0*/  HFMA2 R12, -RZ, RZ, 0, 5.9604644775390625e-08 ;  /* 0x00000001ff0c7431 */ /* 0x000fe400000001ff */
        /* <DEDUP_REMOVED lines=13> */
.L_x_1470:
[----:B------:R-:W-:Y:S05]  /*3980*/  BSYNC.RECONVERGENT B6 ;  /* 0x0000000000067941 */ /* 0x000fea0003800200 */
.L_x_1469:
[----:B------:R-:W-:Y:S01]  /*3990*/  IMAD.U32 R18, R18, 0x10000, RZ ;  /* 0x0001000012127824 */ /* 0x000fe200078e00ff */
[----:B------:R-:W-:Y:S04]  /*39a0*/  BSSY.RECONVERGENT B6, `(.L_x_1471) ;  /* 0x0000014000067945 */ /* 0x000fe80003800200 */
[C---:B------:R-:W-:Y:S02]  /*39b0*/  FSETP.GE.FTZ.AND P1, PT, R18.reuse, RZ, PT ;  /* 0x000000ff1200720b */ /* 0x040fe40003f36000 */
[----:B------:R-:W-:-:S13]  /*39c0*/  FSETP.GTU.FTZ.AND P0, PT, R18, 1, PT ;  /* 0x3f8000001200780b */ /* 0x000fda0003f1c000 */
[----:B------:R-:W-:Y:S05]  /*39d0*/  @!P0 BRA P1, `(.L_x_1472) ;  /* 0x0000000000408947 */ /* 0x000fea0000800000 */
[----:B0-----:R-:W-:Y:S01]  /*39e0*/  MOV R2, 0x0 ;  /* 0x0000000000027802 */ /* 0x001fe20000000f00 */
        /* <DEDUP_REMOVED lines=15> */
.L_x_1472:
[----:B------:R-:W-:Y:S05]  /*3ae0*/  BSYNC.RECONVERGENT B6 ;  /* 0x0000000000067941 */ /* 0x000fea0003800200 */
.L_x_1471:
[----:B0-----:R-:W-:Y:S01]  /*3af0*/  FADD.FTZ R2, -R19, -RZ ;  /* 0x800000ff13027221 */ /* 0x001fe20000010100 */
[----:B------:R-:W-:Y:S01]  /*3b00*/  IMAD.MOV.U32 R6, RZ, RZ, 0x3e800000 ;  /* 0x3e800000ff067424 */ /* 0x000fe200078e00ff */
[----:B------:R-:W0:Y:S01]  /*3b10*/  MUFU.LG2 R19, R19 ;  /* 0x0000001300137308 */ /* 0x000e220000000c00 */
[----:B------:R-:W-:Y:S01]  /*3b20*/  IMAD.MOV.U32 R7, RZ, RZ, 0x3d39bf78 ;  /* 0x3d39bf78ff077424 */ /* 0x000fe200078e00ff */
[----:B------:R-:W1:Y:S01]  /*3b30*/  LDCU.64 UR6, c[0x0][0x5e8] ;  /* 0x0000bd00ff0677ac */ /* 0x000e620008000a00 */
[----:B------:R-:W-:-:S05]  /*3b40*/  UPRMT UR4, UR43, 0x9910, URZ ;  /* 0x000099102b047896 */ /* 0x000fca00080000ff */
[----:B------:R0:W2:Y:S01]  /*3b50*/  F2F.BF16.F32 R0, R2 ;  /* 0x0000000200007304 */ /* 0x0000a20000202000 */
[----:B------:R-:W-:Y:S01]  /*3b60*/  UISETP.GT.AND UP0, UPT, UR4, 0x9, UPT ;  /* 0x000000090400788c */ /* 0x000fe2000bf04270 */
[----:B0-----:R-:W-:Y:S01]  /*3b70*/  FMUL.FTZ R2, R19, 0.69314718246459960938 ;  /* 0x3f31721813027820 */ /* 0x001fe20000410000 */
[----:B--2---:R-:W-:-:S05]  /*3b80*/  SHF.L.U32 R0, R0, 0x10, RZ ;  /* 0x0000001000007819 */ /* 0x004fca00000006ff */
[----:B------:R-:W0:Y:S01]  /*3b90*/  F2F.BF16.F32 R2, R2 ;  /* 0x0000000200027304 */ /* 0x000e220000202000 */
[C---:B------:R-:W-:Y:S01]  /*3ba0*/  ISETP.GE.U32.AND P0, PT, R0.reuse, 0x7f800000, PT ;  /* 0x7f8000000000780c */ /* 0x040fe20003f06070 */
[----:B------:R-:W-:-:S03]  /*3bb0*/  FADD.FTZ.RZ R3, R0, 1 ;  /* 0x3f80000000037421 */ /* 0x000fc6000001c000 */
[----:B------:R-:W-:Y:S01]  /*3bc0*/  ISETP.GT.AND P1, PT, R0, -0x40800000, P0 ;  /* 0xbf8000000000780c */ /* 0x000fe20000724270 */
[----:B------:R-:W-:-:S05]  /*3bd0*/  VIADD R3, R3, 0xc0c00000 ;  /* 0xc0c0000003037836 */ /* 0x000fca0000000000 */
[----:B------:R-:W-:-:S04]  /*3be0*/  LOP3.LUT R3, R3, 0xff800000, RZ, 0xc0, !PT ;  /* 0xff80000003037812 */ /* 0x000fc800078ec0ff */
[----:B------:R-:W-:Y:S01]  /*3bf0*/  IADD3 R5, PT, PT, -R3, 0x40800000, RZ ;  /* 0x4080000003057810 */ /* 0x000fe20007ffe1ff */
[----:B------:R-:W-:Y:S01]  /*3c00*/  IMAD.IADD R4, R0, 0x1, -R3 ;  /* 0x0000000100047824 */ /* 0x000fe200078e0a03 */
[----:B------:R-:W-:-:S03]  /*3c10*/  I2FP.F32.S32 R3, R3 ;  /* 0x0000000300037245 */ /* 0x000fc60000201400 */
[----:B------:R-:W-:Y:S02]  /*3c20*/  FFMA.FTZ R5, R5, R6, -1 ;  /* 0xbf80000005057423 */ /* 0x000fe40000010006 */
[----:B------:R-:W-:Y:S02]  /*3c30*/  FMUL.FTZ R3, R3, 1.1920928955078125e-07 ;  /* 0x3400000003037820 */ /* 0x000fe40000410000 */
[----:B------:R-:W-:-:S04]  /*3c40*/  FADD.FTZ R4, R4, R5 ;  /* 0x0000000504047221 */ /* 0x000fc80000010000 */
[----:B------:R-:W-:-:S04]  /*3c50*/  FFMA.FTZ R5, R4, -R7, 0.10546888411045074463 ;  /* 0x3dd8001204057423 */ /* 0x000fc80000010807 */
[----:B------:R-:W-:-:S04]  /*3c60*/  FFMA.FTZ R5, R4, R5, -0.13229703903198242188 ;  /* 0xbe0778e004057423 */ /* 0x000fc80000010005 */
[----:B------:R-:W-:-:S04]  /*3c70*/  FFMA.FTZ R5, R4, R5, 0.14491446316242218018 ;  /* 0x3e14647504057423 */ /* 0x000fc80000010005 */
[----:B------:R-:W-:-:S04]  /*3c80*/  FFMA.FTZ R5, R4, R5, -0.16641564667224884033 ;  /* 0xbe2a68dd04057423 */ /* 0x000fc80000010005 */
[----:B------:R-:W-:-:S04]  /*3c90*/  FFMA.FTZ R5, R4, R5, 0.19988867640495300293 ;  /* 0x3e4caf9e04057423 */ /* 0x000fc80000010005 */
[----:B------:R-:W-:-:S04]  /*3ca0*/  FFMA.FTZ R5, R4, R5, -0.25000196695327758789 ;  /* 0xbe80004204057423 */ /* 0x000fc80000010005 */
[----:B------:R-:W-:-:S04]  /*3cb0*/  FFMA.FTZ R5, R4, R5, 0.33333510160446166992 ;  /* 0x3eaaaae604057423 */ /* 0x000fc80000010005 */
[----:B------:R-:W-:-:S04]  /*3cc0*/  FFMA.FTZ R5, R4, R5, -0.5 ;  /* 0xbf00000004057423 */ /* 0x000fc80000010005 */
[----:B------:R-:W-:-:S04]  /*3cd0*/  FMUL.FTZ R5, R4, R5 ;  /* 0x0000000504057220 */ /* 0x000fc80000410000 */
[----:B------:R-:W-:Y:S01]  /*3ce0*/  FFMA.FTZ R4, R4, R5, R4 ;  /* 0x0000000504047223 */ /* 0x000fe20000010004 */
[----:B------:R-:W-:-:S03]  /*3cf0*/  @P0 IMAD.MOV.U32 R5, RZ, RZ, 0x7f800000 ;  /* 0x7f800000ff050424 */ /* 0x000fc600078e00ff */
[----:B------:R-:W-:Y:S01]  /*3d00*/  FFMA.FTZ R3, R3, 0.69314718246459960938, R4 ;  /* 0x3f31721803037823 */ /* 0x000fe20000010004 */
[C---:B------:R-:W-:Y:S01]  /*3d10*/  @P1 FFMA.FTZ R3, R0.reuse, R5, +INF ;  /* 0x7f80000000031423 */ /* 0x040fe20000010005 */
[----:B------:R-:W-:Y:S01]  /*3d20*/  @P0 FSETP.NEU.FTZ.AND P1, PT, R0, RZ, PT ;  /* 0x000000ff0000020b */ /* 0x000fe20003f3d000 */
[----:B------:R-:W-:Y:S01]  /*3d30*/  FADD.FTZ R5, R18, -1 ;  /* 0xbf80000012057421 */ /* 0x000fe20000010000 */
[----:B0-----:R-:W-:Y:S02]  /*3d40*/  SHF.L.U32 R0, R2, 0x10, RZ ;  /* 0x0000001002007819 */ /* 0x001fe400000006ff */
[----:B------:R-:W-:Y:S02]  /*3d50*/  @P0 FSEL R3, R3, -RZ, P1 ;  /* 0x800000ff03030208 */ /* 0x000fe40000800000 */
[----:B------:R-:W-:Y:S01]  /*3d60*/  FSETP.GEU.FTZ.AND P0, PT, R0, -100, PT ;  /* 0xc2c800000000780b */ /* 0x000fe20003f1e000 */
[----:B------:R-:W0:Y:S03]  /*3d70*/  F2F.BF16.F32 R5, R5 ;  /* 0x0000000500057304 */ /* 0x000e260000202000 */
[----:B------:R-:W-:-:S05]  /*3d80*/  SEL R0, R2, 0xc2c8, P0 ;  /* 0x0000c2c802007807 */ /* 0x000fca0000000000 */
[----:B------:R-:W2:Y:S01]  /*3d90*/  F2F.BF16.F32 R3, R3 ;  /* 0x0000000300037304 */ /* 0x000ea20000202000 */
[----:B------:R-:W-:-:S04]  /*3da0*/  IMAD.U32 R7, R0, 0x10000, RZ ;  /* 0x0001000000077824 */ /* 0x000fc800078e00ff */
[----:B------:R-:W-:Y:S01]  /*3db0*/  FMUL.FTZ R7, R18, R7 ;  /* 0x0000000712077220 */ /* 0x000fe20000410000 */
[----:B0-----:R-:W-:-:S05]  /*3dc0*/  IMAD.U32 R2, R5, 0x10000, RZ ;  /* 0x0001000005027824 */ /* 0x001fca00078e00ff */
[----:B------:R-:W0:Y:S01]  /*3dd0*/  F2F.BF16.F32 R7, R7 ;  /* 0x0000000700077304 */ /* 0x000e220000202000 */
[----:B--2---:R-:W-:-:S05]  /*3de0*/  IMAD.U32 R4, R3, 0x10000, RZ ;  /* 0x0001000003047824 */ /* 0x004fca00078e00ff */
[----:B------:R-:W-:-:S04]  /*3df0*/  FSETP.GEU.FTZ.AND P0, PT, R4, -100, PT ;  /* 0xc2c800000400780b */ /* 0x000fc80003f1e000 */
[----:B------:R-:W-:-:S05]  /*3e00*/  SEL R0, R3, 0xc2c8, P0 ;  /* 0x0000c2c803007807 */ /* 0x000fca0000000000 */
[----:B------:R-:W-:-:S04]  /*3e10*/  IMAD.U32 R3, R0, 0x10000, RZ ;  /* 0x0001000000037824 */ /* 0x000fc800078e00ff */
[----:B------:R-:W-:Y:S01]  /*3e20*/  FMUL.FTZ R0, R2, R3 ;  /* 0x0000000302007220 */ /* 0x000fe20000410000 */
[----:B0-----:R-:W-:-:S05]  /*3e30*/  IMAD.U32 R3, R7, 0x10000, RZ ;  /* 0x0001000007037824 */ /* 0x001fca00078e00ff */
[----:B------:R-:W0:Y:S02]  /*3e40*/  F2F.BF16.F32 R0, R0 ;  /* 0x0000000000007304 */ /* 0x000e240000202000 */
[----:B0-----:R-:W-:-:S05]  /*3e50*/  SHF.L.U32 R2, R0, 0x10, RZ ;  /* 0x0000001000027819 */ /* 0x001fca00000006ff */
[----:B------:R-:W-:Y:S01]  /*3e60*/  FADD.FTZ R4, R2, -R3 ;  /* 0x8000000302047221 */ /* 0x000fe20000010000 */
[----:B-1----:R-:W-:-:S03]  /*3e70*/  IADD3 R2, P0, PT, R16, UR6, RZ ;  /* 0x0000000610027c10 */ /* 0x002fc6000ff1e0ff */
[----:B------:R0:W1:Y:S02]  /*3e80*/  F2F.BF16.F32 R5, R4 ;  /* 0x0000000400057304 */ /* 0x0000640000202000 */
[----:B------:R-:W-:Y:S01]  /*3e90*/  IMAD.X R3, RZ, RZ, UR7, P0 ;  /* 0x00000007ff037e24 */ /* 0x000fe200080e06ff */
[----:B------:R-:W-:Y:S07]  /*3ea0*/  BRA.U UP0, `(.L_x_1473) ;  /* 0x00000005000c7547 */ /* 0x000fee000b800000 */
        /* <DEDUP_REMOVED lines=8> */
[----:B-1----:R-:W-:-:S04]  /*3f30*/  IMAD.U32 R0, R5, 0x10000, RZ ;  /* 0x0001000005007824 */ /* 0x002fc800078e00ff */
[----:B------:R-:W1:Y:S02]  /*3f40*/  F2I.FTZ.TRUNC.NTZ R5, R0 ;  /* 0x0000000000057305 */ /* 0x000e64000021f100 */
[----:B-1----:R4:W-:Y:S01]  /*3f50*/  STG.E.U8 desc[UR36][R2.64], R5 ;  /* 0x0000000502007986 */ /* 0x0029e2000c101124 */
[----:B------:R-:W-:Y:S05]  /*3f60*/  BRA `(.L_x_1478) ;  /* 0x0000000c00807947 */ /* 0x000fea0003800000 */
.L_x_1476:
[----:B-1----:R-:W-:-:S06]  /*3f70*/  IMAD.U32 R5, R5, 0x10000, RZ ;  /* 0x0001000005057824 */ /* 0x002fcc00078e00ff */
[----:B0-----:R-:W0:Y:S02]  /*3f80*/  F2I.S64.TRUNC R4, R5 ;  /* 0x0000000500047311 */ /* 0x001e24000020d900 */
[----:B0-----:R3:W-:Y:S01]  /*3f90*/  STG.E.U8 desc[UR36][R2.64], R4 ;  /* 0x0000000402007986 */ /* 0x0017e2000c101124 */
[----:B------:R-:W-:Y:S05]  /*3fa0*/  BRA `(.L_x_1478) ;  /* 0x0000000c00707947 */ /* 0x000fea0003800000 */
.L_x_1475:
[----:B------:R-:W-:-:S09]  /*3fb0*/  UISETP.NE.AND UP0, UPT, UR4, 0x2, UPT ;  /* 0x000000020400788c */ /* 0x000fd2000bf05270 */
[----:B------:R-:W-:Y:S05]  /*3fc0*/  BRA.U !UP0, `(.L_x_1479) ;  /* 0x0000000108307547 */ /* 0x000fea000b800000 */
[----:B------:R-:W-:-:S09]  /*3fd0*/  UISETP.NE.AND UP0, UPT, UR4, 0x3, UPT ;  /* 0x000000030400788c */ /* 0x000fd2000bf05270 */
[----:B------:R-:W-:Y:S05]  /*3fe0*/  BRA.U !UP0, `(.L_x_1480) ;  /* 0x0000000108187547 */ /* 0x000fea000b800000 */
[----:B------:R-:W-:-:S09]  /*3ff0*/  UISETP.NE.AND UP0, UPT, UR4, 0x4, UPT ;  /* 0x000000040400788c */ /* 0x000fd2000bf05270 */
[----:B------:R-:W-:Y:S05]  /*4000*/  BRA.U UP0, `(.L_x_1477) ;  /* 0x0000000900b87547 */ /* 0x000fea000b800000 */
[----:B-1----:R-:W-:-:S06]  /*4010*/  IMAD.U32 R5, R5, 0x10000, RZ ;  /* 0x0001000005057824 */ /* 0x002fcc00078e00ff */
[----:B0-----:R-:W0:Y:S02]  /*4020*/  F2I.S64.TRUNC R4, R5 ;  /* 0x0000000500047311 */ /* 0x001e24000020d900 */
[----:B0-----:R0:W-:Y:S01]  /*4030*/  STG.E.64 desc[UR36][R2.64], R4 ;  /* 0x0000000402007986 */ /* 0x0011e2000c101b24 */
[----:B------:R-:W-:Y:S05]  /*4040*/  BRA `(.L_x_1478) ;  /* 0x0000000c00487947 */ /* 0x000fea0003800000 */
.L_x_1480:
[----:B-1----:R-:W-:-:S06]  /*4050*/  IMAD.U32 R5, R5, 0x10000, RZ ;  /* 0x0001000005057824 */ /* 0x002fcc00078e00ff */
[----:B------:R-:W1:Y:S02]  /*4060*/  F2I.FTZ.TRUNC.NTZ R5, R5 ;  /* 0x0000000500057305 */ /* 0x000e64000021f100 */
[----:B-1----:R1:W-:Y:S01]  /*4070*/  STG.E desc[UR36][R2.64], R5 ;  /* 0x0000000502007986 */ /* 0x0023e2000c101924 */
[----:B------:R-:W-:Y:S05]  /*4080*/  BRA `(.L_x_1478) ;  /* 0x0000000c00387947 */ /* 0x000fea0003800000 */
.L_x_1479:
[----:B-1----:R-:W-:-:S06]  /*4090*/  SHF.L.U32 R5, R5, 0x10, RZ ;  /* 0x0000001005057819 */ /* 0x002fcc00000006ff */
[----:B------:R-:W1:Y:S02]  /*40a0*/  F2I.FTZ.TRUNC.NTZ R5, R5 ;  /* 0x0000000500057305 */ /* 0x000e64000021f100 */
[----:B-1----:R2:W-:Y:S01]  /*40b0*/  STG.E.U16 desc[UR36][R2.64], R5 ;  /* 0x0000000502007986 */ /* 0x0025e2000c101524 */
[----:B------:R-:W-:Y:S05]  /*40c0*/  BRA `(.L_x_1478) ;  /* 0x0000000c00287947 */ /* 0x000fea0003800000 */
.L_x_1474:
[----:B------:R-:W-:-:S09]  /*40d0*/  UISETP.GT.AND UP0, UPT, UR4, 0x6, UPT ;  /* 0x000000060400788c */ /* 0x000fd2000bf04270 */
[----:B------:R-:W-:Y:S05]  /*40e0*/  BRA.U UP0, `(.L_x_1481) ;  /* 0x00000001002c7547 */ /* 0x000fea000b800000 */
[----:B------:R-:W-:-:S09]  /*40f0*/  UISETP.NE.AND UP0, UPT, UR4, 0x5, UPT ;  /* 0x000000050400788c */ /* 0x000fd2000bf05270 */
[----:B------:R-:W-:Y:S05]  /*4100*/  BRA.U !UP0, `(.L_x_1482) ;  /* 0x0000000108147547 */ /* 0x000fea000b800000 */
[----:B------:R-:W-:-:S09]  /*4110*/  UISETP.NE.AND UP0, UPT, UR4, 0x6, UPT ;  /* 0x000000060400788c */ /* 0x000fd2000bf05270 */
[----:B------:R-:W-:Y:S05]  /*4120*/  BRA.U UP0, `(.L_x_1477) ;  /* 0x0000000900707547 */ /* 0x000fea000b800000 */
[----:B-1----:R-:W-:-:S05]  /*4130*/  IMAD.U32 R5, R5, 0x10000, RZ ;  /* 0x0001000005057824 */ /* 0x002fca00078e00ff */
[----:B------:R1:W-:Y:S01]  /*4140*/  STG.E desc[UR36][R2.64], R5 ;  /* 0x0000000502007986 */ /* 0x0003e2000c101924 */
[----:B------:R-:W-:Y:S05]  /*4150*/  BRA `(.L_x_1478) ;  /* 0x0000000c00047947 */ /* 0x000fea0003800000 */
.L_x_1482:
[----:B-1----:R-:W-:-:S05]  /*4160*/  IMAD.U32 R0, R5, 0x10000, RZ ;  /* 0x0001000005007824 */ /* 0x002fca00078e00ff */
[----:B------:R-:W-:-:S05]  /*4170*/  F2FP.F16.F32.PACK_AB R0, RZ, R0 ;  /* 0x00000000ff00723e */ /* 0x000fca00000000ff */
[----:B------:R1:W-:Y:S01]  /*4180*/  STG.E.U16 desc[UR36][R2.64], R0 ;  /* 0x0000000002007986 */ /* 0x0003e2000c101524 */
[----:B------:R-:W-:Y:S05]  /*4190*/  BRA `(.L_x_1478) ;  /* 0x0000000800f47947 */ /* 0x000fea0003800000 */
.L_x_1481:
[----:B------:R-:W-:-:S09]  /*41a0*/  UISETP.NE.AND UP0, UPT, UR4, 0x7, UPT ;  /* 0x000000070400788c */ /* 0x000fd2000bf05270 */
[----:B------:R-:W-:Y:S05]  /*41b0*/  BRA.U !UP0, `(.L_x_1483) ;  /* 0x0000000108347547 */ /* 0x000fea000b800000 */
[----:B------:R-:W-:-:S09]  /*41c0*/  UISETP.NE.AND UP0, UPT, UR4, 0x8, UPT ;  /* 0x000000080400788c */ /* 0x000fd2000bf05270 */
[----:B------:R-:W-:Y:S05]  /*41d0*/  BRA.U !UP0, `(.L_x_1484) ;  /* 0x0000000108187547 */ /* 0x000fea000b800000 */
[----:B------:R-:W-:-:S09]  /*41e0*/  UISETP.NE.AND UP0, UPT, UR4, 0x9, UPT ;  /* 0x000000090400788c */ /* 0x000fd2000bf05270 */
[----:B------:R-:W-:Y:S05]  /*41f0*/  BRA.U UP0, `(.L_x_1477) ;  /* 0x00000009003c7547 */ /* 0x000fea000b800000 */
[----:B01----:R-:W-:Y:S02]  /*4200*/  IMAD.U32 R4, R5, 0x10000, RZ ;  /* 0x0001000005047824 */ /* 0x003fe400078e00ff */
[----:B------:R-:W-:-:S05]  /*4210*/  IMAD.MOV.U32 R5, RZ, RZ, RZ ;  /* 0x000000ffff057224 */ /* 0x000fca00078e00ff */
[----:B------:R0:W-:Y:S01]  /*4220*/  STG.E.64 desc[UR36][R2.64], R4 ;  /* 0x0000000402007986 */ /* 0x0001e2000c101b24 */
[----:B------:R-:W-:Y:S05]  /*4230*/  BRA `(.L_x_1478) ;  /* 0x0000000800cc7947 */ /* 0x000fea0003800000 */
.L_x_1484:
[----:B-1----:R-:W-:-:S05]  /*4240*/  IMAD.U32 R5, R5, 0x10000, RZ ;  /* 0x0001000005057824 */ /* 0x002fca00078e00ff */
[----:B------:R-:W-:-:S04]  /*4250*/  F2FP.F16.F32.PACK_AB R5, RZ, R5 ;  /* 0x00000005ff05723e */ /* 0x000fc800000000ff */
[----:B------:R-:W-:-:S05]  /*4260*/  PRMT R5, R5, 0x5410, RZ ;  /* 0x0000541005057816 */ /* 0x000fca00000000ff */
[----:B------:R1:W-:Y:S01]  /*4270*/  STG.E desc[UR36][R2.64], R5 ;  /* 0x0000000502007986 */ /* 0x0003e2000c101924 */
[----:B------:R-:W-:Y:S05]  /*4280*/  BRA `(.L_x_1478) ;  /* 0x0000000800b87947 */ /* 0x000fea0003800000 */
.L_x_1483:
[----:B01----:R-:W-:-:S05]  /*4290*/  SHF.L.U32 R4, R5, 0x10, RZ ;  /* 0x0000001005047819 */ /* 0x003fca00000006ff */
[----:B------:R-:W-:-:S06]  /*42a0*/  FMUL.FTZ R4, R4, 1 ;  /* 0x3f80000004047820 */ /* 0x000fcc0000410000 */
[----:B------:R-:W0:Y:S02]  /*42b0*/  F2F.F64.F32 R4, R4 ;  /* 0x0000000400047310 */ /* 0x000e240000201800 */
[----:B0-----:R0:W-:Y:S01]  /*42c0*/  STG.E.64 desc[UR36][R2.64], R4 ;  /* 0x0000000402007986 */ /* 0x0011e2000c101b24 */
[----:B------:R-:W-:Y:S05]  /*42d0*/  BRA `(.L_x_1478) ;  /* 0x0000000800a47947 */ /* 0x000fea0003800000 */
.L_x_1473:
        /* <DEDUP_REMOVED lines=8> */
[----:B-1----:R-:W-:-:S05]  /*4360*/  IMAD.U32 R5, R5, 0x10000, RZ ;  /* 0x0001000005057824 */ /* 0x002fca00078e00ff */
[----:B------:R-:W-:-:S04]  /*4370*/  FSETP.NEU.FTZ.AND P0, PT, R5, RZ, PT ;  /* 0x000000ff0500720b */ /* 0x000fc80003f1d000 */
[----:B------:R-:W-:-:S05]  /*4380*/  SEL R5, RZ, 0x1, !P0 ;  /* 0x00000001ff057807 */ /* 0x000fca0004000000 */
[----:B------:R1:W-:Y:S01]  /*4390*/  STG.E.U8 desc[UR36][R2.64], R5 ;  /* 0x0000000502007986 */ /* 0x0003e2000c101124 */
[----:B------:R-:W-:Y:S05]  /*43a0*/  BRA `(.L_x_1478) ;  /* 0x0000000800707947 */ /* 0x000fea0003800000 */
.L_x_1487:
[----:B-1----:R-:W-:Y:S01]  /*43b0*/  IMAD.U32 R5, R5, 0x10000, RZ ;  /* 0x0001000005057824 */ /* 0x002fe200078e00ff */
[----:B------:R-:W-:-:S03]  /*43c0*/  CS2R R6, SRZ ;  /* 0x0000000000067805 */ /* 0x000fc6000001ff00 */
[----:B------:R-:W-:-:S06]  /*43d0*/  FMUL.FTZ R5, R5, 1 ;  /* 0x3f80000005057820 */ /* 0x000fcc0000410000 */
[----:B0-----:R-:W0:Y:S02]  /*43e0*/  F2F.F64.F32 R4, R5 ;  /* 0x0000000500047310 */ /* 0x001e240000201800 */
[----:B0-----:R0:W-:Y:S01]  /*43f0*/  STG.E.128 desc[UR36][R2.64], R4 ;  /* 0x0000000402007986 */ /* 0x0011e2000c101d24 */
[----:B------:R-:W-:Y:S05]  /*4400*/  BRA `(.L_x_1478) ;  /* 0x0000000800587947 */ /* 0x000fea0003800000 */
.L_x_1486:
[----:B------:R-:W-:-:S09]  /*4410*/  UISETP.NE.AND UP0, UPT, UR4, 0xf, UPT ;  /* 0x0000000f0400788c */ /* 0x000fd2000bf05270 */
[----:B------:R-:W-:Y:S05]  /*4420*/  BRA.U !UP0, `(.L_x_1488) ;  /* 0x0000000108a07547 */ /* 0x000fea000b800000 */
[----:B------:R-:W-:-:S09]  /*4430*/  UISETP.NE.AND UP0, UPT, UR4, 0x17, UPT ;  /* 0x000000170400788c */ /* 0x000fd2000bf05270 */
[----:B------:R-:W-:Y:S05]  /*4440*/  BRA.U !UP0, `(.L_x_1489) ;  /* 0x00000001084c7547 */ /* 0x000fea000b800000 */
[----:B------:R-:W-:-:S09]  /*4450*/  UISETP.NE.AND UP0, UPT, UR4, 0x18, UPT ;  /* 0x000000180400788c */ /* 0x000fd2000bf05270 */
[----:B------:R-:W-:Y:S05]  /*4460*/  BRA.U UP0, `(.L_x_1477) ;  /* 0x0000000500a07547 */ /* 0x000fea000b800000 */
[----:B-1----:R-:W-:Y:S01]  /*4470*/  IMAD.U32 R7, R5, 0x10000, RZ ;  /* 0x0001000005077824 */ /* 0x002fe200078e00ff */
[----:B------:R-:W-:Y:S01]  /*4480*/  BSSY.RECONVERGENT B0, `(.L_x_1490) ;  /* 0x000000c000007945 */ /* 0x000fe20003800200 */
[----:B------:R-:W-:-:S03]  /*4490*/  IMAD.MOV.U32 R0, RZ, RZ, 0x7f ;  /* 0x0000007fff007424 */ /* 0x000fc600078e00ff */
[----:B------:R-:W-:Y:S02]  /*44a0*/  LOP3.LUT R6, R7, 0x7fffffff, RZ, 0xc0, !PT ;  /* 0x7fffffff07067812 */ /* 0x000fe400078ec0ff */
[----:B------:R-:W-:Y:S02]  /*44b0*/  SHF.R.U32.HI R5, RZ, 0x18, R7 ;  /* 0x00000018ff057819 */ /* 0x000fe40000011607 */
[----:B------:R-:W-:-:S13]  /*44c0*/  ISETP.GT.U32.AND P0, PT, R6, 0x43efffff, PT ;  /* 0x43efffff0600780c */ /* 0x000fda0003f04070 */
[----:B------:R-:W-:Y:S05]  /*44d0*/  @P0 BRA `(.L_x_1491) ;  /* 0x0000000000180947 */ /* 0x000fea0003800000 */
[----:B------:R-:W-:-:S13]  /*44e0*/  ISETP.GT.U32.AND P0, PT, R6, 0x3c7fffff, PT ;  /* 0x3c7fffff0600780c */ /* 0x000fda0003f04070 */
[----:B------:R-:W-:-:S04]  /*44f0*/  @P0 SHF.R.U32.HI R0, RZ, 0x14, R7 ;  /* 0x00000014ff000819 */ /* 0x000fc80000011607 */
[----:B0-----:R-:W-:Y:S01]  /*4500*/  @P0 LOP3.LUT R4, R0, 0x1, RZ, 0xc0, !PT ;  /* 0x0000000100040812 */ /* 0x001fe200078ec0ff */
[----:B------:R-:W-:-:S03]  /*4510*/  @!P0 FADD.FTZ R0, R6, 16384 ;  /* 0x4680000006008421 */ /* 0x000fc60000010000 */
[----:B------:R-:W-:-:S04]  /*4520*/  @P0 IADD3 R4, PT, PT, R7, 0x407ffff, R4 ;  /* 0x0407ffff07040810 */ /* 0x000fc80007ffe004 */
[----:B------:R-:W-:-:S07]  /*4530*/  @P0 SHF.R.U32.HI R0, RZ, 0x14, R4 ;  /* 0x00000014ff000819 */ /* 0x000fce0000011604 */
.L_x_1491:
[----:B------:R-:W-:Y:S05]  /*4540*/  BSYNC.RECONVERGENT B0 ;  /* 0x0000000000007941 */ /* 0x000fea0003800200 */
.L_x_1490:
[----:B------:R-:W-:-:S05]  /*4550*/  LOP3.LUT R5, R0, 0x80, R5, 0xf8, !PT ;  /* 0x0000008000057812 */ /* 0x000fca00078ef805 */
[----:B------:R1:W-:Y:S01]  /*4560*/  STG.E.U8 desc[UR36][R2.64], R5 ;  /* 0x0000000502007986 */ /* 0x0003e2000c101124 */
[----:B------:R-:W-:Y:S05]  /*4570*/  BRA `(.L_x_1478) ;  /* 0x0000000400fc7947 */ /* 0x000fea0003800000 */
.L_x_1489:
[----:B-1----:R-:W-:Y:S01]  /*4580*/  IMAD.U32 R7, R5, 0x10000, RZ ;  /* 0x0001000005077824 */ /* 0x002fe200078e00ff */
[----:B------:R-:W-:Y:S04]  /*4590*/  BSSY.RECONVERGENT B0, `(.L_x_1492) ;  /* 0x000000e000007945 */ /* 0x000fe80003800200 */
[----:B------:R-:W-:Y:S02]  /*45a0*/  LOP3.LUT R6, R7, 0x7fffffff, RZ, 0xc0, !PT ;  /* 0x7fffffff07067812 */ /* 0x000fe400078ec0ff */
[----:B------:R-:W-:Y:S02]  /*45b0*/  SHF.R.U32.HI R5, RZ, 0x18, R7 ;  /* 0x00000018ff057819 */ /* 0x000fe40000011607 */
[----:B------:R-:W-:-:S13]  /*45c0*/  ISETP.GE.U32.AND P1, PT, R6, 0x47800000, PT ;  /* 0x478000000600780c */ /* 0x000fda0003f26070 */
[----:B------:R-:W-:Y:S02]  /*45d0*/  @P1 ISETP.GT.U32.AND P0, PT, R6, 0x7f800000, PT ;  /* 0x7f8000000600180c */ /* 0x000fe40003f04070 */
[----:B------:R-:W-:-:S04]  /*45e0*/  @P1 MOV R0, 0x7f ;  /* 0x0000007f00001802 */ /* 0x000fc80000000f00 */
[----:B------:R-:W-:Y:S01]  /*45f0*/  @P1 SEL R0, R0, 0x7c, P0 ;  /* 0x0000007c00001807 */ /* 0x000fe20000000000 */
[----:B------:R-:W-:Y:S06]  /*4600*/  @P1 BRA `(.L_x_1493) ;  /* 0x0000000000181947 */ /* 0x000fec0003800000 */
[----:B------:R-:W-:-:S13]  /*4610*/  ISETP.GT.U32.AND P0, PT, R6, 0x387fffff, PT ;  /* 0x387fffff0600780c */ /* 0x000fda0003f04070 */
[----:B------:R-:W-:-:S04]  /*4620*/  @P0 SHF.R.U32.HI R0, RZ, 0x15, R7 ;  /* 0x00000015ff000819 */ /* 0x000fc80000011607 */
[----:B0-----:R-:W-:Y:S01]  /*4630*/  @P0 LOP3.LUT R4, R0, 0x1, RZ, 0xc0, !PT ;  /* 0x0000000100040812 */ /* 0x001fe200078ec0ff */
[----:B------:R-:W-:-:S03]  /*4640*/  @!P0 FADD.FTZ R0, R6, 128 ;  /* 0x4300000006008421 */ /* 0x000fc60000010000 */
[----:B------:R-:W-:-:S04]  /*4650*/  @P0 IADD3 R4, PT, PT, R7, 0x80fffff, R4 ;  /* 0x080fffff07040810 */ /* 0x000fc80007ffe004 */
[----:B------:R-:W-:-:S07]  /*4660*/  @P0 SHF.R.U32.HI R0, RZ, 0x15, R4 ;  /* 0x00000015ff000819 */ /* 0x000fce0000011604 */
.L_x_1493:
[----:B------:R-:W-:Y:S05]  /*4670*/  BSYNC.RECONVERGENT B0 ;  /* 0x0000000000007941 */ /* 0x000fea0003800200 */
.L_x_1492:
[----:B------:R-:W-:-:S05]  /*4680*/  LOP3.LUT R5, R0, 0x80, R5, 0xf8, !PT ;  /* 0x0000008000057812 */ /* 0x000fca00078ef805 */
[----:B------:R1:W-:Y:S01]  /*4690*/  STG.E.U8 desc[UR36][R2.64], R5 ;  /* 0x0000000502007986 */ /* 0x0003e2000c101124 */
[----:B------:R-:W-:Y:S05]  /*46a0*/  BRA `(.L_x_1478) ;  /* 0x0000000400b07947 */ /* 0x000fea0003800000 */
.L_x_1488:
[----:B-1----:R1:W-:Y:S01]  /*46b0*/  STG.E.U16 desc[UR36][R2.64], R5 ;  /* 0x0000000502007986 */ /* 0x0023e2000c101524 */
[----:B------:R-:W-:Y:S05]  /*46c0*/  BRA `(.L_x_1478) ;  /* 0x0000000400a87947 */ /* 0x000fea0003800000 */
.L_x_1485:
        /* <DEDUP_REMOVED lines=8> */
[----:B-1----:R-:W-:-:S06]  /*4750*/  IMAD.U32 R5, R5, 0x10000, RZ ;  /* 0x0001000005057824 */ /* 0x002fcc00078e00ff */
[----:B------:R-:W1:Y:S02]  /*4760*/  F2I.FTZ.U32.TRUNC.NTZ R5, R5 ;  /* 0x0000000500057305 */ /* 0x000e64000021f000 */
[----:B-1----:R1:W-:Y:S01]  /*4770*/  STG.E.U16 desc[UR36][R2.64], R5 ;  /* 0x0000000502007986 */ /* 0x0023e2000c101524 */
[----:B------:R-:W-:Y:S05]  /*4780*/  BRA `(.L_x_1478) ;  /* 0x0000000400787947 */ /* 0x000fea0003800000 */
.L_x_1496:
[----:B-1----:R-:W-:Y:S01]  /*4790*/  IMAD.U32 R5, R5, 0x10000, RZ ;  /* 0x0001000005057824 */ /* 0x002fe200078e00ff */
[----:B------:R-:W-:Y:S01]  /*47a0*/  BSSY.RECONVERGENT B0, `(.L_x_1497) ;  /* 0x0000014000007945 */ /* 0x000fe20003800200 */
[----:B------:R-:W-:-:S03]  /*47b0*/  IMAD.MOV.U32 R0, RZ, RZ, 0x80 ;  /* 0x00000080ff007424 */ /* 0x000fc600078e00ff */
[----:B0-----:R-:W-:-:S04]  /*47c0*/  LOP3.LUT R4, R5, 0x7fffffff, RZ, 0xc0, !PT ;  /* 0x7fffffff05047812 */ /* 0x001fc800078ec0ff */
[----:B------:R-:W-:-:S13]  /*47d0*/  ISETP.GT.U32.AND P0, PT, R4, 0x437fffff, PT ;  /* 0x437fffff0400780c */ /* 0x000fda0003f04070 */
[----:B------:R-:W-:Y:S05]  /*47e0*/  @P0 BRA `(.L_x_1498) ;  /* 0x00000000003c0947 */ /* 0x000fea0003800000 */
[----:B------:R-:W-:-:S13]  /*47f0*/  ISETP.GT.U32.AND P0, PT, R4, 0x3bffffff, PT ;  /* 0x3bffffff0400780c */ /* 0x000fda0003f04070 */
[----:B------:R-:W-:Y:S05]  /*4800*/  @P0 BRA `(.L_x_1499) ;  /* 0x0000000000140947 */ /* 0x000fea0003800000 */
[----:B------:R-:W-:-:S05]  /*4810*/  FADD.FTZ R0, R4, 8192 ;  /* 0x4600000004007421 */ /* 0x000fca0000010000 */
[----:B------:R-:W-:Y:S02]  /*4820*/  LOP3.LUT P0, R4, R0, 0xff, RZ, 0xc0, !PT ;  /* 0x000000ff00047812 */ /* 0x000fe4000780c0ff */
[----:B------:R-:W-:-:S11]  /*4830*/  PRMT R0, RZ, 0x7610, R0 ;  /* 0x00007610ff007816 */ /* 0x000fd60000000000 */
[----:B------:R-:W-:Y:S05]  /*4840*/  @!P0 BRA `(.L_x_1498) ;  /* 0x0000000000248947 */ /* 0x000fea0003800000 */
[----:B------:R-:W-:Y:S05]  /*4850*/  BRA `(.L_x_1500) ;  /* 0x0000000000147947 */ /* 0x000fea0003800000 */
.L_x_1499:
[----:B------:R-:W-:-:S04]  /*4860*/  SHF.R.U32.HI R0, RZ, 0x14, R5 ;  /* 0x00000014ff007819 */ /* 0x000fc80000011605 */
[----:B------:R-:W-:-:S04]  /*4870*/  LOP3.LUT R0, R0, 0x1, RZ, 0xc0, !PT ;  /* 0x0000000100007812 */ /* 0x000fc800078ec0ff */
[----:B------:R-:W-:-:S04]  /*4880*/  IADD3 R0, PT, PT, R5, 0x487ffff, R0 ;  /* 0x0487ffff05007810 */ /* 0x000fc80007ffe000 */
[----:B------:R-:W-:-:S04]  /*4890*/  SHF.R.U32.HI R0, RZ, 0x14, R0 ;  /* 0x00000014ff007819 */ /* 0x000fc80000011600 */
[----:B------:R-:W-:-:S07]  /*48a0*/  LOP3.LUT R4, R0, 0xff, RZ, 0xc0, !PT ;  /* 0x000000ff00047812 */ /* 0x000fce00078ec0ff */
.L_x_1500:
[----:B------:R-:W-:-:S04]  /*48b0*/  SHF.R.U32.HI R5, RZ, 0x18, R5 ;  /* 0x00000018ff057819 */ /* 0x000fc80000011605 */
[----:B------:R-:W-:-:S04]  /*48c0*/  LOP3.LUT R4, R4, 0x80, R5, 0xf8, !PT ;  /* 0x0000008004047812 */ /* 0x000fc800078ef805 */
[----:B------:R-:W-:-:S07]  /*48d0*/  PRMT R0, R4, 0x7610, R0 ;  /* 0x0000761004007816 */ /* 0x000fce0000000000 */
.L_x_1498:
[----:B------:R-:W-:Y:S05]  /*48e0*/  BSYNC.RECONVERGENT B0 ;  /* 0x0000000000007941 */ /* 0x000fea0003800200 */
.L_x_1497:
[----:B------:R0:W-:Y:S01]  /*48f0*/  STG.E.U8 desc[UR36][R2.64], R0 ;  /* 0x0000000002007986 */ /* 0x0001e2000c101124 */
[----:B------:R-:W-:Y:S05]  /*4900*/  BRA `(.L_x_1478) ;  /* 0x0000000400187947 */ /* 0x000fea0003800000 */
.L_x_1495:
        /* <DEDUP_REMOVED lines=13> */
.L_x_1503:
[----:B------:R-:W-:-:S04]  /*49e0*/  SHF.R.U32.HI R0, RZ, 0x15, R5 ;  /* 0x00000015ff007819 */ /* 0x000fc80000011605 */
[----:B------:R-:W-:-:S04]  /*49f0*/  LOP3.LUT R0, R0, 0x1, RZ, 0xc0, !PT ;  /* 0x0000000100007812 */ /* 0x000fc800078ec0ff */
[----:B------:R-:W-:-:S04]  /*4a00*/  IADD3 R0, PT, PT, R5, 0x88fffff, R0 ;  /* 0x088fffff05007810 */ /* 0x000fc80007ffe000 */
[----:B------:R-:W-:-:S04]  /*4a10*/  SHF.R.U32.HI R0, RZ, 0x15, R0 ;  /* 0x00000015ff007819 */ /* 0x000fc80000011600 */
[----:B------:R-:W-:-:S07]  /*4a20*/  LOP3.LUT R4, R0, 0xff, RZ, 0xc0, !PT ;  /* 0x000000ff00047812 */ /* 0x000fce00078ec0ff */
.L_x_1504:
[----:B------:R-:W-:-:S04]  /*4a30*/  SHF.R.U32.HI R5, RZ, 0x18, R5 ;  /* 0x00000018ff057819 */ /* 0x000fc80000011605 */
[----:B------:R-:W-:-:S04]  /*4a40*/  LOP3.LUT R4, R4, 0x80, R5, 0xf8, !PT ;  /* 0x0000008004047812 */ /* 0x000fc800078ef805 */
[----:B------:R-:W-:-:S07]  /*4a50*/  PRMT R0, R4, 0x7610, R0 ;  /* 0x0000761004007816 */ /* 0x000fce0000000000 */
.L_x_1502:
[----:B------:R-:W-:Y:S05]  /*4a60*/  BSYNC.RECONVERGENT B0 ;  /* 0x0000000000007941 */ /* 0x000fea0003800200 */
.L_x_1501:
[----:B------:R0:W-:Y:S01]  /*4a70*/  STG.E.U8 desc[UR36][R2.64], R0 ;  /* 0x0000000002007986 */ /* 0x0001e2000c101124 */
[----:B------:R-:W-:Y:S05]  /*4a80*/  BRA `(.L_x_1478) ;  /* 0x0000000000b87947 */ /* 0x000fea0003800000 */
.L_x_1494:
[----:B------:R-:W-:-:S09]  /*4a90*/  UISETP.NE.AND UP0, UPT, UR4, 0x1c, UPT ;  /* 0x0000001c0400788c */ /* 0x000fd2000bf05270 */
[----:B------:R-:W-:Y:S05]  /*4aa0*/  BRA.U !UP0, `(.L_x_1505) ;  /* 0x0000000108a47547 */ /* 0x000fea000b800000 */
[----:B------:R-:W-:-:S09]  /*4ab0*/  UISETP.NE.AND UP0, UPT, UR4, 0x1d, UPT ;  /* 0x0000001d0400788c */ /* 0x000fd2000bf05270 */
[----:B------:R-:W-:Y:S05]  /*4ac0*/  BRA.U !UP0, `(.L_x_1506) ;  /* 0x00000001088c7547 */ /* 0x000fea000b800000 */
[----:B------:R-:W-:-:S09]  /*4ad0*/  UISETP.NE.AND UP0, UPT, UR4, 0x2c, UPT ;  /* 0x0000002c0400788c */ /* 0x000fd2000bf05270 */
[----:B------:R-:W-:Y:S05]  /*4ae0*/  BRA.U !UP0, `(.L_x_1507) ;  /* 0x0000000108447547 */ /* 0x000fea000b800000 */
.L_x_1477:
[----:B------:R-:W-:Y:S01]  /*4af0*/  MOV R0, 0x0 ;  /* 0x0000000000007802 */ /* 0x000fe20000000f00 */
[----:B------:R-:W0:Y:S01]  /*4b00*/  LDCU.64 UR6, c[0x4][0x310] ;  /* 0x01006200ff0677ac */ /* 0x000e220008000a00 */
[----:B------:R-:W-:Y:S02]  /*4b10*/  HFMA2 R8, -RZ, RZ, 0, 6.020069122314453125e-06 ;  /* 0x00000065ff087431 */ /* 0x000fe400000001ff */
[----:B------:R-:W-:Y:S01]  /*4b20*/  IMAD.MOV.U32 R12, RZ, RZ, 0x1 ;  /* 0x00000001ff0c7424 */ /* 0x000fe200078e00ff */
[----:B------:R2:W3:Y:S01]  /*4b30*/  LDC.64 R2, c[0x4][R0] ;  /* 0x0100000000027b82 */ /* 0x0004e20000000a00 */
[----:B------:R-:W4:Y:S01]  /*4b40*/  LDCU.64 UR8, c[0x4][0x318] ;  /* 0x01006300ff0877ac */ /* 0x000f220008000a00 */
[----:B------:R-:W-:Y:S01]  /*4b50*/  IMAD.MOV.U32 R13, RZ, RZ, RZ ;  /* 0x000000ffff0d7224 */ /* 0x000fe200078e00ff */
[----:B------:R-:W5:Y:S01]  /*4b60*/  LDCU.64 UR4, c[0x4][0x60] ;  /* 0x01000c00ff0477ac */ /* 0x000f620008000a00 */
[----:B0-----:R-:W-:Y:S01]  /*4b70*/  MOV R4, UR6 ;  /* 0x0000000600047c02 */ /* 0x001fe20008000f00 */
[----:B-1----:R-:W-:-:S02]  /*4b80*/  IMAD.U32 R5, RZ, RZ, UR7 ;  /* 0x00000007ff057e24 */ /* 0x002fc4000f8e00ff */
[----:B----4-:R-:W-:Y:S02]  /*4b90*/  IMAD.U32 R6, RZ, RZ, UR8 ;  /* 0x00000008ff067e24 */ /* 0x010fe4000f8e00ff */
[----:B------:R-:W-:Y:S02]  /*4ba0*/  IMAD.U32 R7, RZ, RZ, UR9 ;  /* 0x00000009ff077e24 */ /* 0x000fe4000f8e00ff */
[----:B-----5:R-:W-:Y:S02]  /*4bb0*/  IMAD.U32 R10, RZ, RZ, UR4 ;  /* 0x00000004ff0a7e24 */ /* 0x020fe4000f8e00ff */
[----:B--2---:R-:W-:-:S07]  /*4bc0*/  IMAD.U32 R11, RZ, RZ, UR5 ;  /* 0x00000005ff0b7e24 */ /* 0x004fce000f8e00ff */
[----:B------:R-:W-:-:S07]  /*4bd0*/  LEPC R20, `(.L_x_1508) ;  /* 0x000000001014794e */ /* 0x000fce0000000000 */
[----:B---3--:R-:W-:Y:S05]  /*4be0*/  CALL.ABS.NOINC R2 ;  /* 0x0000000002007343 */ /* 0x008fea0003c00000 */
.L_x_1508:
[----:B------:R-:W-:Y:S05]  /*4bf0*/  BRA `(.L_x_1478) ;  /* 0x00000000005c7947 */ /* 0x000fea0003800000 */
.L_x_1507:
[----:B-1----:R-:W-:-:S05]  /*4c00*/  IMAD.U32 R5, R5, 0x10000, RZ ;  /* 0x0001000005057824 */ /* 0x002fca00078e00ff */
[----:B------:R-:W-:-:S04]  /*4c10*/  SHF.R.U32.HI R6, RZ, 0x17, R5 ;  /* 0x00000017ff067819 */ /* 0x000fc80000011605 */
[----:B0-----:R-:W-:-:S04]  /*4c20*/  LOP3.LUT R4, R6, 0xff, RZ, 0xc0, !PT ;  /* 0x000000ff06047812 */ /* 0x001fc800078ec0ff */
[----:B------:R-:W-:-:S13]  /*4c30*/  ISETP.NE.AND P1, PT, R4, 0xff, PT ;  /* 0x000000ff0400780c */ /* 0x000fda0003f25270 */
[--C-:B------:R-:W-:Y:S02]  /*4c40*/  @P1 SHF.R.U32.HI R0, RZ, 0x16, R5.reuse ;  /* 0x00000016ff001819 */ /* 0x100fe40000011605 */
[----:B------:R-:W-:Y:S01]  /*4c50*/  @P1 LOP3.LUT P0, RZ, R4, 0x3fffff, R5, 0xf8, !PT ;  /* 0x003fffff04ff1812 */ /* 0x000fe2000780f805 */
[----:B------:R-:W-:Y:S01]  /*4c60*/  IMAD.MOV.U32 R5, RZ, RZ, 0xff ;  /* 0x000000ffff057424 */ /* 0x000fe200078e00ff */
[----:B------:R-:W-:-:S04]  /*4c70*/  @P1 LOP3.LUT R0, R0, 0x1, RZ, 0xc0, !PT ;  /* 0x0000000100001812 */ /* 0x000fc800078ec0ff */
[----:B------:R-:W-:Y:S01]  /*4c80*/  @P1 ISETP.EQ.U32.AND P2, PT, R0, 0x1, P0 ;  /* 0x000000010000180c */ /* 0x000fe20000742070 */
[----:B------:R-:W-:Y:S01]  /*4c90*/  @P1 VIADD R0, R6, 0x1 ;  /* 0x0000000106001836 */ /* 0x000fe20000000000 */
[----:B------:R-:W-:Y:S02]  /*4ca0*/  PLOP3.LUT P0, PT, PT, PT, PT, 0x80, 0x8 ;  /* 0x000000000008781c */ /* 0x000fe40003f0f070 */
[----:B------:R-:W-:-:S13]  /*4cb0*/  @P1 PLOP3.LUT P0, PT, P2, PT, PT, 0x80, 0x8 ;  /* 0x000000000008181c */ /* 0x000fda000170f070 */
[----:B------:R-:W-:-:S05]  /*4cc0*/  @!P0 IADD3 R0, PT, PT, R6, RZ, RZ ;  /* 0x000000ff06008210 */ /* 0x000fca0007ffe0ff */
[----:B------:R-:W-:-:S05]  /*4cd0*/  @P1 IMAD.MOV.U32 R5, RZ, RZ, R0 ;  /* 0x000000ffff051224 */ /* 0x000fca00078e0000 */
[----:B------:R0:W-:Y:S01]  /*4ce0*/  STG.E.U8 desc[UR36][R2.64], R5 ;  /* 0x0000000502007986 */ /* 0x0001e2000c101124 */
[----:B------:R-:W-:Y:S05]  /*4cf0*/  BRA `(.L_x_1478) ;  /* 0x00000000001c7947 */ /* 0x000fea0003800000 */
.L_x_1506:
[----:B-1----:R-:W-:-:S06]  /*4d00*/  IMAD.U32 R5, R5, 0x10000, RZ ;  /* 0x0001000005057824 */ /* 0x002fcc00078e00ff */
[----:B0-----:R-:W0:Y:S02]  /*4d10*/  F2I.U64.TRUNC R4, R5 ;  /* 0x0000000500047311 */ /* 0x001e24000020d800 */
[----:B0-----:R0:W-:Y:S01]  /*4d20*/  STG.E.64 desc[UR36][R2.64], R4 ;  /* 0x0000000402007986 */ /* 0x0011e2000c101b24 */
[----:B------:R-:W-:Y:S05]  /*4d30*/  BRA `(.L_x_1478) ;  /* 0x00000000000c7947 */ /* 0x000fea0003800000 */
.L_x_1505:
[----:B-1----:R-:W-:-:S06]  /*4d40*/  IMAD.U32 R5, R5, 0x10000, RZ ;  /* 0x0001000005057824 */ /* 0x002fcc00078e00ff */
[----:B------:R-:W1:Y:S02]  /*4d50*/  F2I.FTZ.U32.TRUNC.NTZ R5, R5 ;  /* 0x0000000500057305 */ /* 0x000e64000021f000 */
[----:B-1----:R1:W-:Y:S02]  /*4d60*/  STG.E desc[UR36][R2.64], R5 ;  /* 0x0000000502007986 */ /* 0x0023e4000c101924 */
.L_x_1478:
[----:B------:R-:W-:-:S07]  /*4d70*/  VIADD R17, R17, 0x80 ;  /* 0x0000008011117836 */ /* 0x000fce0000000000 */
.L_x_1399:
[----:B------:R-:W-:Y:S05]  /*4d80*/  BSYNC.RECONVERGENT B7 ;  /* 0x0000000000077941 */ /* 0x000fea0003800200 */
.L_x_1398:
[----:B------:R-:W5:Y:S01]  /*4d90*/  LDCU UR4, c[0x0][0x380] ;  /* 0x00007000ff0477ac */ /* 0x000f620008000800 */
[----:B------:R-:W-:Y:S01]  /*4da0*/  BSSY.RECONVERGENT B7, `(.L_x_1509) ;  /* 0x00004c9000077945 */ /* 0x000fe20003800200 */
[----:B-----5:R-:W-:-:S13]  /*4db0*/  ISETP.GE.AND P0, PT, R17, UR4, PT ;  /* 0x0000000411007c0c */ /* 0x020fda000bf06270 */
[----:B------:R-:W-:Y:S05]  /*4dc0*/  @P0 BRA `(.L_x_1510) ;  /* 0x0000004c00180947 */ /* 0x000fea0003800000 */
[----:B------:R-:W5:Y:S01]  /*4dd0*/  LDCU UR4, c[0x0][0x388] ;  /* 0x00007100ff0477ac */ /* 0x000f620008000800 */
[----:B01----:R-:W-:Y:S02]  /*4de0*/  HFMA2 R0, -RZ, RZ, 0, 0 ;  /* 0x00000000ff007431 */ /* 0x003fe400000001ff */
[----:B------:R-:W-:Y:S02]  /*4df0*/  IMAD.MOV.U32 R18, RZ, RZ, RZ ;  /* 0x000000ffff127224 */ /* 0x000fe400078e00ff */
[----:B------:R-:W-:Y:S01]  /*4e00*/  IMAD.MOV.U32 R16, RZ, RZ, RZ ;  /* 0x000000ffff107224 */ /* 0x000fe200078e00ff */
[----:B-----5:R-:W-:-:S09]  /*4e10*/  UISETP.NE.AND UP0, UPT, UR4, URZ, UPT ;  /* 0x000000ff0400728c */ /* 0x020fd2000bf05270 */
[----:B------:R-:W-:Y:S05]  /*4e20*/  BRA.U !UP0, `(.L_x_1511) ;  /* 0x0000001508707547 */ /* 0x000fea000b800000 */
[----:B------:R-:W2:Y:S01]  /*4e30*/  LDCU.64 UR4, c[0x0][0x390] ;  /* 0x00007200ff0477ac */ /* 0x000ea20008000a00 */
[----:B------:R-:W-:Y:S01]  /*4e40*/  IMAD.MOV.U32 R16, RZ, RZ, RZ ;  /* 0x000000ffff107224 */ /* 0x000fe200078e00ff */
[----:B------:R-:W0:Y:S01]  /*4e50*/  LDCU UR6, c[0x0][0x38c] ;  /* 0x00007180ff0677ac */ /* 0x000e220008000800 */
[----:B------:R-:W1:Y:S01]  /*4e60*/  LDCU.64 UR8, c[0x0][0x4b8] ;  /* 0x00009700ff0877ac */ /* 0x000e620008000a00 */
[----:B------:R-:W-:Y:S01]  /*4e70*/  UISETP.NE.AND UP0, UPT, UR41, URZ, UPT ;  /* 0x000000ff2900728c */ /* 0x000fe2000bf05270 */
[----:B--234-:R-:W-:Y:S01]  /*4e80*/  IMAD.HI.U32 R2, R17, UR4, R16 ;  /* 0x0000000411027c27 */ /* 0x01cfe2000f8e0010 */
[----:B------:R-:W2:Y:S04]  /*4e90*/  LDCU UR4, c[0x0][0x4c0] ;  /* 0x00009800ff0477ac */ /* 0x000ea80008000800 */
[----:B------:R-:W-:-:S05]  /*4ea0*/  SHF.R.U32.HI R3, RZ, UR5, R2 ;  /* 0x00000005ff037c19 */ /* 0x000fca0008011602 */
[----:B------:R-:W-:-:S04]  /*4eb0*/  IMAD.MOV R18, RZ, RZ, -R3 ;  /* 0x000000ffff127224 */ /* 0x000fc800078e0a03 */
[----:B0-----:R-:W-:-:S04]  /*4ec0*/  IMAD R18, R18, UR6, R17 ;  /* 0x0000000612127c24 */ /* 0x001fc8000f8e0211 */
[C---:B-1----:R-:W-:Y:S02]  /*4ed0*/  IMAD R16, R18.reuse, UR8, RZ ;  /* 0x0000000812107c24 */ /* 0x042fe4000f8e02ff */
[C---:B------:R-:W-:Y:S02]  /*4ee0*/  IMAD R0, R18.reuse, UR9, RZ ;  /* 0x0000000912007c24 */ /* 0x040fe4000f8e02ff */
[----:B--2---:R-:W-:Y:S01]  /*4ef0*/  IMAD R18, R18, UR4, RZ ;  /* 0x0000000412127c24 */ /* 0x004fe2000f8e02ff */
        /* <DEDUP_REMOVED lines=335> */
.L_x_1511:
[----:B------:R-:W2:Y:S01]  /*63f0*/  LDCU.64 UR6, c[0x0][0x5f0] ;  /* 0x0000be00ff0677ac */ /* 0x000ea20008000a00 */
[----:B------:R-:W-:-:S04]  /*6400*/  UPRMT UR4, UR39, 0x9910, URZ ;  /* 0x0000991027047896 */ /* 0x000fc800080000ff */
[----:B------:R-:W-:Y:S01]  /*6410*/  UISETP.GT.AND UP0, UPT, UR4, 0x9, UPT ;  /* 0x000000090400788c */ /* 0x000fe2000bf04270 */
[----:B--234-:R-:W-:-:S05]  /*6420*/  IADD3 R2, P0, PT, R0, UR6, RZ ;  /* 0x0000000600027c10 */ /* 0x01cfca000ff1e0ff */
        /* <DEDUP_REMOVED lines=15> */
.L_x_1515:
[----:B------:R-:W2:Y:S02]  /*6520*/  LDG.E.U8 R2, desc[UR36][R2.64] ;  /* 0x0000002402027981 */ /* 0x000ea4000c1e1100 */
[----:B--2---:R-:W-:-:S04]  /*6530*/  I2FP.F32.U32 R0, R2 ;  /* 0x0000000200007245 */ /* 0x004fc80000201000 */
[----:B------:R-:W-:-:S04]  /*6540*/  F2FP.BF16.F32.PACK_AB R0, RZ, R0 ;  /* 0x00000000ff00723e */ /* 0x000fc800000010ff */
[----:B------:R-:W-:Y:S01]  /*6550*/  PRMT R19, R0, 0x7610, R19 ;  /* 0x0000761000137816 */ /* 0x000fe20000000013 */
[----:B------:R-:W-:Y:S06]  /*6560*/  BRA `(.L_x_1517) ;  /* 0x0000000c00c07947 */ /* 0x000fec0003800000 */
.L_x_1514:
        /* <DEDUP_REMOVED lines=11> */
.L_x_1519:
[----:B------:R-:W2:Y:S02]  /*6620*/  LDG.E R2, desc[UR36][R2.64] ;  /* 0x0000002402027981 */ /* 0x000ea4000c1e1900 */
[----:B--2---:R-:W-:-:S04]  /*6630*/  I2FP.F32.S32 R0, R2 ;  /* 0x0000000200007245 */ /* 0x004fc80000201400 */
[----:B------:R-:W-:-:S04]  /*6640*/  F2FP.BF16.F32.PACK_AB R0, RZ, R0 ;  /* 0x00000000ff00723e */ /* 0x000fc800000010ff */
[----:B------:R-:W-:Y:S01]  /*6650*/  PRMT R19, R0, 0x7610, R19 ;  /* 0x0000761000137816 */ /* 0x000fe20000000013 */
[----:B------:R-:W-:Y:S06]  /*6660*/  BRA `(.L_x_1517) ;  /* 0x0000000c00807947 */ /* 0x000fec0003800000 */
.L_x_1518:
[----:B------:R-:W2:Y:S02]  /*6670*/  LDG.E.U16 R2, desc[UR36][R2.64] ;  /* 0x0000002402027981 */ /* 0x000ea4000c1e1500 */
[----:B--2---:R-:W0:Y:S02]  /*6680*/  I2F.S16 R0, R2 ;  /* 0x0000000200007306 */ /* 0x004e240000101400 */
[----:B0-----:R-:W-:-:S04]  /*6690*/  F2FP.BF16.F32.PACK_AB R0, RZ, R0 ;  /* 0x00000000ff00723e */ /* 0x001fc800000010ff */
[----:B------:R-:W-:Y:S01]  /*66a0*/  PRMT R19, R0, 0x7610, R19 ;  /* 0x0000761000137816 */ /* 0x000fe20000000013 */
[----:B------:R-:W-:Y:S06]  /*66b0*/  BRA `(.L_x_1517) ;  /* 0x0000000c006c7947 */ /* 0x000fec0003800000 */
.L_x_1513:
        /* <DEDUP_REMOVED lines=9> */
.L_x_1521:
[----:B------:R-:W2:Y:S02]  /*6750*/  LDG.E.U16 R0, desc[UR36][R2.64] ;  /* 0x0000002402007981 */ /* 0x000ea4000c1e1500 */
[----:B--2---:R-:W-:-:S05]  /*6760*/  HADD2.F32 R0, -RZ, R0.H0_H0 ;  /* 0x20000000ff007230 */ /* 0x004fca0000004100 */
[----:B------:R-:W-:-:S04]  /*6770*/  F2FP.BF16.F32.PACK_AB R0, RZ, R0 ;  /* 0x00000000ff00723e */ /* 0x000fc800000010ff */
[----:B------:R-:W-:Y:S01]  /*6780*/  PRMT R19, R0, 0x7610, R19 ;  /* 0x0000761000137816 */ /* 0x000fe20000000013 */
[----:B------:R-:W-:Y:S06]  /*6790*/  BRA `(.L_x_1517) ;  /* 0x0000000c00347947 */ /* 0x000fec0003800000 */
.L_x_1520:
        /* <DEDUP_REMOVED lines=9> */
.L_x_1523:
[----:B------:R-:W2:Y:S02]  /*6830*/  LDG.E.U16 R2, desc[UR36][R2.64] ;  /* 0x0000002402027981 */ /* 0x000ea4000c1e1500 */
[----:B--2---:R-:W-:-:S05]  /*6840*/  HADD2.F32 R0, -RZ, R2.H0_H0 ;  /* 0x20000002ff007230 */ /* 0x004fca0000004100 */
[----:B------:R-:W-:-:S04]  /*6850*/  F2FP.BF16.F32.PACK_AB R0, RZ, R0 ;  /* 0x00000000ff00723e */ /* 0x000fc800000010ff */
[----:B------:R-:W-:Y:S01]  /*6860*/  PRMT R19, R0, 0x7610, R19 ;  /* 0x0000761000137816 */ /* 0x000fe20000000013 */
[----:B------:R-:W-:Y:S06]  /*6870*/  BRA `(.L_x_1517) ;  /* 0x0000000800fc7947 */ /* 0x000fec0003800000 */
.L_x_1522:
        /* <DEDUP_REMOVED lines=9> */
.L_x_1512:
        /* <DEDUP_REMOVED lines=14> */
.L_x_1526:
        /* <DEDUP_REMOVED lines=9> */
.L_x_1525:
[----:B------:R-:W-:-:S09]  /*6a80*/  UISETP.NE.AND UP0, UPT, UR4, 0xf, UPT ;  /* 0x0000000f0400788c */ /* 0x000fd2000bf05270 */
[----:B------:R-:W-:Y:S05]  /*6a90*/  BRA.U !UP0, `(.L_x_1527) ;  /* 0x00000001089c7547 */ /* 0x000fea000b800000 */
[----:B------:R-:W-:-:S09]  /*6aa0*/  UISETP.NE.AND UP0, UPT, UR4, 0x17, UPT ;  /* 0x000000170400788c */ /* 0x000fd2000bf05270 */
[----:B------:R-:W-:Y:S05]  /*6ab0*/  BRA.U !UP0, `(.L_x_1528) ;  /* 0x00000001085c7547 */ /* 0x000fea000b800000 */
[----:B------:R-:W-:-:S09]  /*6ac0*/  UISETP.NE.AND UP0, UPT, UR4, 0x18, UPT ;  /* 0x000000180400788c */ /* 0x000fd2000bf05270 */
[----:B------:R-:W-:Y:S05]  /*6ad0*/  BRA.U UP0, `(.L_x_1516) ;  /* 0x0000000500f87547 */ /* 0x000fea000b800000 */
[----:B------:R-:W2:Y:S01]  /*6ae0*/  LDG.E.U8 R0, desc[UR36][R2.64] ;  /* 0x0000002402007981 */ /* 0x000ea2000c1e1100 */
[----:B------:R-:W-:Y:S01]  /*6af0*/  MOV R6, 0x1f ;  /* 0x0000001f00067802 */ /* 0x000fe20000000f00 */
        /* <DEDUP_REMOVED lines=8> */
[C---:B------:R-:W-:Y:S01]  /*6b80*/  SHF.L.U32 R6, R4.reuse, R5, RZ ;  /* 0x0000000504067219 */ /* 0x040fe200000006ff */
        /* <DEDUP_REMOVED lines=10> */
.L_x_1528:
[----:B------:R-:W2:Y:S02]  /*6c30*/  LDG.E.U8 R2, desc[UR36][R2.64] ;  /* 0x0000002402027981 */ /* 0x000ea4000c1e1100 */
[C---:B--2---:R-:W-:Y:S01]  /*6c40*/  SHF.L.U32 R0, R2.reuse, 0x19, RZ ;  /* 0x0000001902007819 */ /* 0x044fe200000006ff */
[----:B------:R-:W-:-:S03]  /*6c50*/  IMAD.SHL.U32 R5, R2, 0x100, RZ ;  /* 0x0000010002057824 */ /* 0x000fc600078e00ff */
[----:B------:R-:W-:-:S13]  /*6c60*/  ISETP.GE.U32.AND P0, PT, R0, 0x8000000, PT ;  /* 0x080000000000780c */ /* 0x000fda0003f06070 */
[C---:B------:R-:W-:Y:S02]  /*6c70*/  @!P0 LOP3.LUT R4, R5.reuse, 0x7f00, RZ, 0xc0, !PT ;  /* 0x00007f0005048812 */ /* 0x040fe400078ec0ff */
[----:B------:R-:W-:Y:S02]  /*6c80*/  @P0 LEA.HI R0, R0, 0x70000000, RZ, 0x1c ;  /* 0x7000000000000811 */ /* 0x000fe400078fe0ff */
[----:B------:R-:W-:Y:S02]  /*6c90*/  @!P0 LOP3.LUT R4, R4, 0x3f000000, RZ, 0xfc, !PT ;  /* 0x3f00000004048812 */ /* 0x000fe400078efcff */
[----:B------:R-:W-:Y:S01]  /*6ca0*/  PRMT R5, R5, 0x9910, RZ ;  /* 0x0000991005057816 */ /* 0x000fe200000000ff */
[----:B------:R-:W-:Y:S02]  /*6cb0*/  @P0 FMUL.FTZ R0, R0, 1.9259299443872358531e-34 ;  /* 0x0780000000000820 */ /* 0x000fe40000410000 */
[----:B------:R-:W-:-:S05]  /*6cc0*/  @!P0 FADD.FTZ R0, R4, -0.5 ;  /* 0xbf00000004008421 */ /* 0x000fca0000010000 */
[----:B------:R-:W-:-:S04]  /*6cd0*/  LOP3.LUT R0, R0, 0x80000000, R5, 0xf8, !PT ;  /* 0x8000000000007812 */ /* 0x000fc800078ef805 */
[----:B------:R-:W-:-:S04]  /*6ce0*/  F2FP.BF16.F32.PACK_AB R0, RZ, R0 ;  /* 0x00000000ff00723e */ /* 0x000fc800000010ff */
[----:B------:R-:W-:Y:S01]  /*6cf0*/  PRMT R19, R0, 0x7610, R19 ;  /* 0x0000761000137816 */ /* 0x000fe20000000013 */
[----:B------:R-:W-:Y:S06]  /*6d00*/  BRA `(.L_x_1517) ;  /* 0x0000000400d87947 */ /* 0x000fec0003800000 */
.L_x_1527:
[----:B------:R0:W5:Y:S01]  /*6d10*/  LDG.E.U16 R19, desc[UR36][R2.64] ;  /* 0x0000002402137981 */ /* 0x000162000c1e1500 */
[----:B------:R-:W-:Y:S05]  /*6d20*/  BRA `(.L_x_1517) ;  /* 0x0000000400d07947 */ /* 0x000fea0003800000 */
.L_x_1524:
        /* <DEDUP_REMOVED lines=13> */
.L_x_1531:
        /* <DEDUP_REMOVED lines=21> */
.L_x_1535:
[----:B------:R-:W-:Y:S05]  /*6f50*/  BSYNC.RECONVERGENT B1 ;  /* 0x0000000000017941 */ /* 0x000fea0003800200 */
.L_x_1534:
[----:B------:R-:W-:Y:S02]  /*6f60*/  SHF.L.U32 R0, R0, 0x14, RZ ;  /* 0x0000001400007819 */ /* 0x000fe400000006ff */
[----:B------:R-:W-:-:S04]  /*6f70*/  LEA R2, R2, 0x3b800000, 0x17 ;  /* 0x3b80000002027811 */ /* 0x000fc800078eb8ff */
[----:B------:R-:W-:-:S07]  /*6f80*/  LOP3.LUT R0, R2, R0, R7, 0xfe, !PT ;  /* 0x0000000002007212 */ /* 0x000fce00078efe07 */
.L_x_1533:
[----:B------:R-:W-:Y:S05]  /*6f90*/  BSYNC.RECONVERGENT B0 ;  /* 0x0000000000007941 */ /* 0x000fea0003800200 */
.L_x_1532:
[----:B------:R-:W-:-:S04]  /*6fa0*/  F2FP.BF16.F32.PACK_AB R0, RZ, R0 ;  /* 0x00000000ff00723e */ /* 0x000fc800000010ff */
[----:B------:R-:W-:Y:S01]  /*6fb0*/  PRMT R19, R0, 0x7610, R19 ;  /* 0x0000761000137816 */ /* 0x000fe20000000013 */
[----:B------:R-:W-:Y:S06]  /*6fc0*/  BRA `(.L_x_1517) ;  /* 0x0000000400287947 */ /* 0x000fec0003800000 */
.L_x_1530:
        /* <DEDUP_REMOVED lines=21> */
.L_x_1539:
[----:B------:R-:W-:Y:S05]  /*7120*/  BSYNC.RECONVERGENT B1 ;  /* 0x0000000000017941 */ /* 0x000fea0003800200 */
.L_x_1538:
[----:B------:R-:W-:Y:S01]  /*7130*/  IMAD.SHL.U32 R0, R0, 0x200000, RZ ;  /* 0x0020000000007824 */ /* 0x000fe200078e00ff */
[----:B------:R-:W-:-:S04]  /*7140*/  LEA R2, R2, 0x37800000, 0x17 ;  /* 0x3780000002027811 */ /* 0x000fc800078eb8ff */
[----:B------:R-:W-:-:S07]  /*7150*/  LOP3.LUT R0, R2, R0, R7, 0xfe, !PT ;  /* 0x0000000002007212 */ /* 0x000fce00078efe07 */
.L_x_1537:
[----:B------:R-:W-:Y:S05]  /*7160*/  BSYNC.RECONVERGENT B0 ;  /* 0x0000000000007941 */ /* 0x000fea0003800200 */
.L_x_1536:
[----:B------:R-:W-:-:S04]  /*7170*/  F2FP.BF16.F32.PACK_AB R0, RZ, R0 ;  /* 0x00000000ff00723e */ /* 0x000fc800000010ff */
[----:B------:R-:W-:Y:S01]  /*7180*/  PRMT R19, R0, 0x7610, R19 ;  /* 0x0000761000137816 */ /* 0x000fe20000000013 */
[----:B------:R-:W-:Y:S06]  /*7190*/  BRA `(.L_x_1517) ;  /* 0x0000000000b47947 */ /* 0x000fec0003800000 */
.L_x_1529:
[----:B------:R-:W-:-:S09]  /*71a0*/  UISETP.NE.AND UP0, UPT, UR4, 0x1c, UPT ;  /* 0x0000001c0400788c */ /* 0x000fd2000bf05270 */
[----:B------:R-:W-:Y:S05]  /*71b0*/  BRA.U !UP0, `(.L_x_1540) ;  /* 0x00000001089c7547 */ /* 0x000fea000b800000 */
[----:B------:R-:W-:-:S09]  /*71c0*/  UISETP.NE.AND UP0, UPT, UR4, 0x1d, UPT ;  /* 0x0000001d0400788c */ /* 0x000fd2000bf05270 */
[----:B------:R-:W-:Y:S05]  /*71d0*/  BRA.U !UP0, `(.L_x_1541) ;  /* 0x0000000108807547 */ /* 0x000fea000b800000 */
[----:B------:R-:W-:-:S09]  /*71e0*/  UISETP.NE.AND UP0, UPT, UR4, 0x2c, UPT ;  /* 0x0000002c0400788c */ /* 0x000fd2000bf05270 */
[----:B------:R-:W-:Y:S05]  /*71f0*/  BRA.U UP0, `(.L_x_1516) ;  /* 0x0000000100307547 */ /* 0x000fea000b800000 */
[----:B------:R-:W2:Y:S01]  /*7200*/  LDG.E.U8 R2, desc[UR36][R2.64] ;  /* 0x0000002402027981 */ /* 0x000ea2000c1e1100 */
[----:B------:R-:W-:Y:S01]  /*7210*/  BSSY.RECONVERGENT B0, `(.L_x_1542) ;  /* 0x0000007000007945 */ /* 0x000fe20003800200 */
[----:B------:R-:W-:Y:S01]  /*7220*/  HFMA2 R0, -RZ, RZ, 3.814697265625e-06, 0 ;  /* 0x00400000ff007431 */ /* 0x000fe200000001ff */
[----:B--2---:R-:W-:-:S13]  /*7230*/  ISETP.NE.AND P0, PT, R2, RZ, PT ;  /* 0x000000ff0200720c */ /* 0x004fda0003f05270 */
[----:B------:R-:W-:Y:S05]  /*7240*/  @!P0 BRA `(.L_x_1543) ;  /* 0x00000000000c8947 */ /* 0x000fea0003800000 */
[----:B------:R-:W-:-:S13]  /*7250*/  ISETP.NE.AND P0, PT, R2, 0xff, PT ;  /* 0x000000ff0200780c */ /* 0x000fda0003f05270 */
[----:B------:R-:W-:Y:S02]  /*7260*/  @!P0 IMAD.MOV.U32 R0, RZ, RZ, 0x7f800001 ;  /* 0x7f800001ff008424 */ /* 0x000fe400078e00ff */
[----:B------:R-:W-:-:S07]  /*7270*/  @P0 IMAD.SHL.U32 R0, R2, 0x800000, RZ ;  /* 0x0080000002000824 */ /* 0x000fce00078e00ff */
.L_x_1543:
[----:B------:R-:W-:Y:S05]  /*7280*/  BSYNC.RECONVERGENT B0 ;  /* 0x0000000000007941 */ /* 0x000fea0003800200 */
.L_x_1542:
[----:B------:R-:W-:-:S04]  /*7290*/  F2FP.BF16.F32.PACK_AB R0, RZ, R0 ;  /* 0x00000000ff00723e */ /* 0x000fc800000010ff */
[----:B------:R-:W-:Y:S01]  /*72a0*/  PRMT R19, R0, 0x7610, R19 ;  /* 0x0000761000137816 */ /* 0x000fe20000000013 */
[----:B------:R-:W-:Y:S06]  /*72b0*/  BRA `(.L_x_1517) ;  /* 0x00000000006c7947 */ /* 0x000fec0003800000 */
.L_x_1516:
        /* <DEDUP_REMOVED lines=16> */
.L_x_1544:
[----:B------:R-:W-:Y:S01]  /*73c0*/  PRMT R19, RZ, 0x7610, R19 ;  /* 0x00007610ff137816 */ /* 0x000fe20000000013 */
[----:B------:R-:W-:Y:S06]  /*73d0*/  BRA `(.L_x_1517) ;  /* 0x0000000000247947 */ /* 0x000fec0003800000 */
.L_x_1541:
[----:B------:R-:W2:Y:S02]  /*73e0*/  LDG.E.64 R2, desc[UR36][R2.64] ;  /* 0x0000002402027981 */ /* 0x000ea4000c1e1b00 */
[----:B--2---:R-:W0:Y:S02]  /*73f0*/  I2F.U64 R0, R2 ;  /* 0x0000000200007312 */ /* 0x004e240000301000 */
[----:B0-----:R-:W-:-:S04]  /*7400*/  F2FP.BF16.F32.PACK_AB R0, RZ, R0 ;  /* 0x00000000ff00723e */ /* 0x001fc800000010ff */
[----:B------:R-:W-:Y:S01]  /*7410*/  PRMT R19, R0, 0x7610, R19 ;  /* 0x0000761000137816 */ /* 0x000fe20000000013 */
[----:B------:R-:W-:Y:S06]  /*7420*/  BRA `(.L_x_1517) ;  /* 0x0000000000107947 */ /* 0x000fec0003800000 */
.L_x_1540:
[----:B------:R-:W2:Y:S02]  /*7430*/  LDG.E R2, desc[UR36][R2.64] ;  /* 0x0000002402027981 */ /* 0x000ea4000c1e1900 */
[----:B--2---:R-:W-:-:S04]  /*7440*/  I2FP.F32.U32 R0, R2 ;  /* 0x0000000200007245 */ /* 0x004fc80000201000 */
[----:B------:R-:W-:-:S04]  /*7450*/  F2FP.BF16.F32.PACK_AB R0, RZ, R0 ;  /* 0x00000000ff00723e */ /* 0x000fc800000010ff */
[----:B------:R-:W-:-:S07]  /*7460*/  PRMT R19, R0, 0x7610, R19 ;  /* 0x0000761000137816 */ /* 0x000fce0000000013 */
.L_x_1517:
        /* <DEDUP_REMOVED lines=19> */
.L_x_1548:
[----:B------:R-:W2:Y:S02]  /*75a0*/  LDG.E.U8 R2, desc[UR36][R2.64] ;  /* 0x0000002402027981 */ /* 0x000ea4000c1e1100 */
[----:B--2---:R-:W-:-:S04]  /*75b0*/  I2FP.F32.U32 R0, R2 ;  /* 0x0000000200007245 */ /* 0x004fc80000201000 */
[----:B------:R-:W-:-:S04]  /*75c0*/  F2FP.BF16.F32.PACK_AB R0, RZ, R0 ;  /* 0x00000000ff00723e */ /* 0x000fc800000010ff */
[----:B------:R-:W-:Y:S01]  /*75d0*/  PRMT R18, R0, 0x7610, R18 ;  /* 0x0000761000127816 */ /* 0x000fe20000000012 */
[----:B------:R-:W-:Y:S06]  /*75e0*/  BRA `(.L_x_1550) ;  /* 0x0000000c00c07947 */ /* 0x000fec0003800000 */
.L_x_1547:
        /* <DEDUP_REMOVED lines=11> */
.L_x_1552:
[----:B------:R-:W2:Y:S02]  /*76a0*/  LDG.E R2, desc[UR36][R2.64] ;  /* 0x0000002402027981 */ /* 0x000ea4000c1e1900 */
[----:B--2---:R-:W-:-:S04]  /*76b0*/  I2FP.F32.S32 R0, R2 ;  /* 0x0000000200007245 */ /* 0x004fc80000201400 */
[----:B------:R-:W-:-:S04]  /*76c0*/  F2FP.BF16.F32.PACK_AB R0, RZ, R0 ;  /* 0x00000000ff00723e */ /* 0x000fc800000010ff */
[----:B------:R-:W-:Y:S01]  /*76d0*/  PRMT R18, R0, 0x7610, R18 ;  /* 0x0000761000127816 */ /* 0x000fe20000000012 */
[----:B------:R-:W-:Y:S06]  /*76e0*/  BRA `(.L_x_1550) ;  /* 0x0000000c00807947 */ /* 0x000fec0003800000 */
.L_x_1551:
[----:B------:R-:W2:Y:S02]  /*76f0*/  LDG.E.U16 R2, desc[UR36][R2.64] ;  /* 0x0000002402027981 */ /* 0x000ea4000c1e1500 */
[----:B--2---:R-:W0:Y:S02]  /*7700*/  I2F.S16 R0, R2 ;  /* 0x0000000200007306 */ /* 0x004e240000101400 */
[----:B0-----:R-:W-:-:S04]  /*7710*/  F2FP.BF16.F32.PACK_AB R0, RZ, R0 ;  /* 0x00000000ff00723e */ /* 0x001fc800000010ff */
[----:B------:R-:W-:Y:S01]  /*7720*/  PRMT R18, R0, 0x7610, R18 ;  /* 0x0000761000127816 */ /* 0x000fe20000000012 */
[----:B------:R-:W-:Y:S06]  /*7730*/  BRA `(.L_x_1550) ;  /* 0x0000000c006c7947 */ /* 0x000fec0003800000 */
.L_x_1546:
        /* <DEDUP_REMOVED lines=9> */
.L_x_1554:
[----:B------:R-:W2:Y:S02]  /*77d0*/  LDG.E.U16 R0, desc[UR36][R2.64] ;  /* 0x0000002402007981 */ /* 0x000ea4000c1e1500 */
[----:B--2---:R-:W-:-:S05]  /*77e0*/  HADD2.F32 R0, -RZ, R0.H0_H0 ;  /* 0x20000000ff007230 */ /* 0x004fca0000004100 */
[----:B------:R-:W-:-:S04]  /*77f0*/  F2FP.BF16.F32.PACK_AB R0, RZ, R0 ;  /* 0x00000000ff00723e */ /* 0x000fc800000010ff */
[----:B------:R-:W-:Y:S01]  /*7800*/  PRMT R18, R0, 0x7610, R18 ;  /* 0x0000761000127816 */ /* 0x000fe20000000012 */
[----:B------:R-:W-:Y:S06]  /*7810*/  BRA `(.L_x_1550) ;  /* 0x0000000c00347947 */ /* 0x000fec0003800000 */
.L_x_1553:
        /* <DEDUP_REMOVED lines=9> */
.L_x_1556:
[----:B------:R-:W2:Y:S02]  /*78b0*/  LDG.E.U16 R2, desc[UR36][R2.64] ;  /* 0x0000002402027981 */ /* 0x000ea4000c1e1500 */
[----:B--2---:R-:W-:-:S05]  /*78c0*/  HADD2.F32 R0, -RZ, R2.H0_H0 ;  /* 0x20000002ff007230 */ /* 0x004fca0000004100 */
[----:B------:R-:W-:-:S04]  /*78d0*/  F2FP.BF16.F32.PACK_AB R0, RZ, R0 ;  /* 0x00000000ff00723e */ /* 0x000fc800000010ff */
[----:B------:R-:W-:Y:S01]  /*78e0*/  PRMT R18, R0, 0x7610, R18 ;  /* 0x0000761000127816 */ /* 0x000fe20000000012 */
[----:B------:R-:W-:Y:S06]  /*78f0*/  BRA `(.L_x_1550) ;  /* 0x0000000800fc7947 */ /* 0x000fec0003800000 */
.L_x_1555:
        /* <DEDUP_REMOVED lines=9> */
.L_x_1545:
        /* <DEDUP_REMOVED lines=14> */
.L_x_1559:
        /* <DEDUP_REMOVED lines=9> */
.L_x_1558:
        /* <DEDUP_REMOVED lines=27> */
.L_x_1561:
[----:B------:R-:W2:Y:S02]  /*7cb0*/  LDG.E.U8 R2, desc[UR36][R2.64] ;  /* 0x0000002402027981 */ /* 0x000ea4000c1e1100 */
[C---:B--2---:R-:W-:Y:S02]  /*7cc0*/  IMAD.SHL.U32 R0, R2.reuse, 0x2000000, RZ ;  /* 0x0200000002007824 */ /* 0x044fe400078e00ff */
        /* <DEDUP_REMOVED lines=12> */
.L_x_1560:
[----:B------:R0:W5:Y:S01]  /*7d90*/  LDG.E.U16 R18, desc[UR36][R2.64] ;  /* 0x0000002402127981 */ /* 0x000162000c1e1500 */
[----:B------:R-:W-:Y:S05]  /*7da0*/  BRA `(.L_x_1550) ;  /* 0x0000000400d07947 */ /* 0x000fea0003800000 */
.L_x_1557:
        /* <DEDUP_REMOVED lines=13> */
.L_x_1564:
        /* <DEDUP_REMOVED lines=21> */
.L_x_1568:
[----:B------:R-:W-:Y:S05]  /*7fd0*/  BSYNC.RECONVERGENT B1 ;  /* 0x0000000000017941 */ /* 0x000fea0003800200 */
.L_x_1567:
[----:B------:R-:W-:Y:S01]  /*7fe0*/  IMAD.SHL.U32 R0, R0, 0x100000, RZ ;  /* 0x0010000000007824 */ /* 0x000fe200078e00ff */
[----:B------:R-:W-:-:S04]  /*7ff0*/  LEA R2, R2, 0x3b800000, 0x17 ;  /* 0x3b80000002027811 */ /* 0x000fc800078eb8ff */
[----:B------:R-:W-:-:S07]  /*8000*/  LOP3.LUT R0, R2, R0, R7, 0xfe, !PT ;  /* 0x0000000002007212 */ /* 0x000fce00078efe07 */
.L_x_1566:
[----:B------:R-:W-:Y:S05]  /*8010*/  BSYNC.RECONVERGENT B0 ;  /* 0x0000000000007941 */ /* 0x000fea0003800200 */
.L_x_1565:
[----:B------:R-:W-:-:S04]  /*8020*/  F2FP.BF16.F32.PACK_AB R0, RZ, R0 ;  /* 0x00000000ff00723e */ /* 0x000fc800000010ff */
[----:B------:R-:W-:Y:S01]  /*8030*/  PRMT R18, R0, 0x7610, R18 ;  /* 0x0000761000127816 */ /* 0x000fe20000000012 */
[----:B------:R-:W-:Y:S06]  /*8040*/  BRA `(.L_x_1550) ;  /* 0x0000000400287947 */ /* 0x000fec0003800000 */
.L_x_1563:
        /* <DEDUP_REMOVED lines=21> */
.L_x_1572:
[----:B------:R-:W-:Y:S05]  /*81a0*/  BSYNC.RECONVERGENT B1 ;  /* 0x0000000000017941 */ /* 0x000fea0003800200 */
.L_x_1571:
[----:B------:R-:W-:Y:S01]  /*81b0*/  IMAD.SHL.U32 R0, R0, 0x200000, RZ ;  /* 0x0020000000007824 */ /* 0x000fe200078e00ff */
[----:B------:R-:W-:-:S04]  /*81c0*/  LEA R2, R2, 0x37800000, 0x17 ;  /* 0x3780000002027811 */ /* 0x000fc800078eb8ff */
[----:B------:R-:W-:-:S07]  /*81d0*/  LOP3.LUT R0, R2, R0, R7, 0xfe, !PT ;  /* 0x0000000002007212 */ /* 0x000fce00078efe07 */
.L_x_1570:
[----:B------:R-:W-:Y:S05]  /*81e0*/  BSYNC.RECONVERGENT B0 ;  /* 0x0000000000007941 */ /* 0x000fea0003800200 */
.L_x_1569:
[----:B------:R-:W-:-:S04]  /*81f0*/  F2FP.BF16.F32.PACK_AB R0, RZ, R0 ;  /* 0x00000000ff00723e */ /* 0x000fc800000010ff */
[----:B------:R-:W-:Y:S01]  /*8200*/  PRMT R18, R0, 0x7610, R18 ;  /* 0x0000761000127816 */ /* 0x000fe20000000012 */
[----:B------:R-:W-:Y:S06]  /*8210*/  BRA `(.L_x_1550) ;  /* 0x0000000000b47947 */ /* 0x000fec0003800000 */
.L_x_1562:
        /* <DEDUP_REMOVED lines=14> */
.L_x_1576:
[----:B------:R-:W-:Y:S05]  /*8300*/  BSYNC.RECONVERGENT B0 ;  /* 0x0000000000007941 */ /* 0x000fea0003800200 */
.L_x_1575:
[----:B------:R-:W-:-:S04]  /*8310*/  F2FP.BF16.F32.PACK_AB R0, RZ, R0 ;  /* 0x00000000ff00723e */ /* 0x000fc800000010ff */
[----:B------:R-:W-:Y:S01]  /*8320*/  PRMT R18, R0, 0x7610, R18 ;  /* 0x0000761000127816 */ /* 0x000fe20000000012 */
[----:B------:R-:W-:Y:S06]  /*8330*/  BRA `(.L_x_1550) ;  /* 0x00000000006c7947 */ /* 0x000fec0003800000 */
.L_x_1549:
        /* <DEDUP_REMOVED lines=15> */
[----:B--2--5:R-:W-:Y:S05]  /*8430*/  CALL.ABS.NOINC R2 ;  /* 0x0000000002007343 */ /* 0x024fea0003c00000 */
.L_x_1577:
[----:B------:R-:W-:Y:S01]  /*8440*/  PRMT R18, RZ, 0x7610, R18 ;  /* 0x00007610ff127816 */ /* 0x000fe20000000012 */
[----:B------:R-:W-:Y:S06]  /*8450*/  BRA `(.L_x_1550) ;  /* 0x0000000000247947 */ /* 0x000fec0003800000 */
.L_x_1574:
[----:B------:R-:W2:Y:S02]  /*8460*/  LDG.E.64 R2, desc[UR36][R2.64] ;  /* 0x0000002402027981 */ /* 0x000ea4000c1e1b00 */
[----:B--2---:R-:W0:Y:S02]  /*8470*/  I2F.U64 R0, R2 ;  /* 0x0000000200007312 */ /* 0x004e240000301000 */
[----:B0-----:R-:W-:-:S04]  /*8480*/  F2FP.BF16.F32.PACK_AB R0, RZ, R0 ;  /* 0x00000000ff00723e */ /* 0x001fc800000010ff */
[----:B------:R-:W-:Y:S01]  /*8490*/  PRMT R18, R0, 0x7610, R18 ;  /* 0x0000761000127816 */ /* 0x000fe20000000012 */
[----:B------:R-:W-:Y:S06]  /*84a0*/  BRA `(.L_x_1550) ;  /* 0x0000000000107947 */ /* 0x000fec0003800000 */
.L_x_1573:
[----:B------:R-:W2:Y:S02]  /*84b0*/  LDG.E R2, desc[UR36][R2.64] ;  /* 0x0000002402027981 */ /* 0x000ea4000c1e1900 */
[----:B--2---:R-:W-:-:S04]  /*84c0*/  I2FP.F32.U32 R0, R2 ;  /* 0x0000000200007245 */ /* 0x004fc80000201000 */
[----:B------:R-:W-:-:S04]  /*84d0*/  F2FP.BF16.F32.PACK_AB R0, RZ, R0 ;  /* 0x00000000ff00723e */ /* 0x000fc800000010ff */
[----:B------:R-:W-:-:S07]  /*84e0*/  PRMT R18, R0, 0x7610, R18 ;  /* 0x0000761000127816 */ /* 0x000fce0000000012 */
.L_x_1550:
[----:B-----5:R-:W-:Y:S01]  /*84f0*/  IMAD.U32 R19, R19, 0x10000, RZ ;  /* 0x0001000013137824 */ /* 0x020fe200078e00ff */
        /* <DEDUP_REMOVED lines=20> */
.L_x_1579:
[----:B------:R-:W-:Y:S05]  /*8640*/  BSYNC.RECONVERGENT B6 ;  /* 0x0000000000067941 */ /* 0x000fea0003800200 */
.L_x_1578:
[----:B------:R-:W-:Y:S01]  /*8650*/  SHF.L.U32 R18, R18, 0x10, RZ ;  /* 0x0000001012127819 */ /* 0x000fe200000006ff */
[----:B------:R-:W-:Y:S03]  /*8660*/  BSSY.RECONVERGENT B6, `(.L_x_1580) ;  /* 0x0000014000067945 */ /* 0x000fe60003800200 */
        /* <DEDUP_REMOVED lines=19> */
.L_x_1581:
[----:B------:R-:W-:Y:S05]  /*87a0*/  BSYNC.RECONVERGENT B6 ;  /* 0x0000000000067941 */ /* 0x000fea0003800200 */
.L_x_1580:
[----:B0-----:R-:W-:Y:S01]  /*87b0*/  FADD.FTZ R2, -R19, -RZ ;  /* 0x800000ff13027221 */ /* 0x001fe20000010100 */
[----:B------:R-:W-:Y:S02]  /*87c0*/  HFMA2 R6, -RZ, RZ, 1.625, 0 ;  /* 0x3e800000ff067431 */ /* 0x000fe400000001ff */
[----:B------:R-:W-:Y:S01]  /*87d0*/  IMAD.MOV.U32 R7, RZ, RZ, 0x3d39bf78 ;  /* 0x3d39bf78ff077424 */ /* 0x000fe200078e00ff */
[----:B------:R-:W0:Y:S01]  /*87e0*/  MUFU.LG2 R19, R19 ;  /* 0x0000001300137308 */ /* 0x000e220000000c00 */
[----:B------:R-:W1:Y:S01]  /*87f0*/  LDCU.64 UR6, c[0x0][0x5e8] ;  /* 0x0000bd00ff0677ac */ /* 0x000e620008000a00 */
[----:B------:R-:W-:-:S06]  /*8800*/  UPRMT UR4, UR43, 0x9910, URZ ;  /* 0x000099102b047896 */ /* 0x000fcc00080000ff */
[----:B------:R0:W2:Y:S01]  /*8810*/  F2F.BF16.F32 R0, R2 ;  /* 0x0000000200007304 */ /* 0x0000a20000202000 */
[----:B------:R-:W-:Y:S01]  /*8820*/  UISETP.GT.AND UP0, UPT, UR4, 0x9, UPT ;  /* 0x000000090400788c */ /* 0x000fe2000bf04270 */
[----:B0-----:R-:W-:Y:S01]  /*8830*/  FMUL.FTZ R2, R19, 0.69314718246459960938 ;  /* 0x3f31721813027820 */ /* 0x001fe20000410000 */
[----:B--2---:R-:W-:-:S05]  /*8840*/  IMAD.U32 R0, R0, 0x10000, RZ ;  /* 0x0001000000007824 */ /* 0x004fca00078e00ff */
[----:B------:R-:W0:Y:S01]  /*8850*/  F2F.BF16.F32 R2, R2 ;  /* 0x0000000200027304 */ /* 0x000e220000202000 */
[C---:B------:R-:W-:Y:S01]  /*8860*/  FADD.FTZ.RZ R3, R0.reuse, 1 ;  /* 0x3f80000000037421 */ /* 0x040fe2000001c000 */
[----:B------:R-:W-:-:S03]  /*8870*/  ISETP.GE.U32.AND P0, PT, R0, 0x7f800000, PT ;  /* 0x7f8000000000780c */ /* 0x000fc60003f06070 */
[----:B------:R-:W-:Y:S01]  /*8880*/  VIADD R3, R3, 0xc0c00000 ;  /* 0xc0c0000003037836 */ /* 0x000fe20000000000 */
[----:B------:R-:W-:-:S04]  /*8890*/  ISETP.GT.AND P1, PT, R0, -0x40800000, P0 ;  /* 0xbf8000000000780c */ /* 0x000fc80000724270 */
        /* <DEDUP_REMOVED lines=22> */
[----:B0-----:R-:W-:Y:S02]  /*8a00*/  IMAD.U32 R0, R2, 0x10000, RZ ;  /* 0x0001000002007824 */ /* 0x001fe400078e00ff */
[----:B------:R-:W-:-:S03]  /*8a10*/  @P0 FSEL R3, R3, -RZ, P1 ;  /* 0x800000ff03030208 */ /* 0x000fc60000800000 */
[----:B------:R-:W0:Y:S01]  /*8a20*/  F2F.BF16.F32 R5, R5 ;  /* 0x0000000500057304 */ /* 0x000e220000202000 */
[----:B------:R-:W-:-:S04]  /*8a30*/  FSETP.GEU.FTZ.AND P0, PT, R0, -100, PT ;  /* 0xc2c800000000780b */ /* 0x000fc80003f1e000 */
[----:B------:R-:W-:-:S03]  /*8a40*/  SEL R0, R2, 0xc2c8, P0 ;  /* 0x0000c2c802007807 */ /* 0x000fc60000000000 */
[----:B------:R-:W2:Y:S01]  /*8a50*/  F2F.BF16.F32 R3, R3 ;  /* 0x0000000300037304 */ /* 0x000ea20000202000 */
[----:B------:R-:W-:-:S05]  /*8a60*/  SHF.L.U32 R7, R0, 0x10, RZ ;  /* 0x0000001000077819 */ /* 0x000fca00000006ff */
        /* <DEDUP_REMOVED lines=10> */
[----:B0-----:R-:W-:-:S04]  /*8b10*/  IMAD.U32 R2, R0, 0x10000, RZ ;  /* 0x0001000000027824 */ /* 0x001fc800078e00ff */
        /* <DEDUP_REMOVED lines=13> */
[----:B-1----:R-:W-:-:S04]  /*8bf0*/  SHF.L.U32 R0, R5, 0x10, RZ ;  /* 0x0000001005007819 */ /* 0x002fc800000006ff */
[----:B------:R-:W1:Y:S02]  /*8c00*/  F2I.FTZ.TRUNC.NTZ R5, R0 ;  /* 0x0000000000057305 */ /* 0x000e64000021f100 */
[----:B-1----:R1:W-:Y:S01]  /*8c10*/  STG.E.U8 desc[UR36][R2.64], R5 ;  /* 0x0000000502007986 */ /* 0x0023e2000c101124 */
[----:B------:R-:W-:Y:S05]  /*8c20*/  BRA `(.L_x_1587) ;  /* 0x0000000c007c7947 */ /* 0x000fea0003800000 */
.L_x_1585:
[----:B-1----:R-:W-:-:S06]  /*8c30*/  IMAD.U32 R5, R5, 0x10000, RZ ;  /* 0x0001000005057824 */ /* 0x002fcc00078e00ff */
[----:B0-----:R-:W0:Y:S02]  /*8c40*/  F2I.S64.TRUNC R4, R5 ;  /* 0x0000000500047311 */ /* 0x001e24000020d900 */
[----:B0-----:R0:W-:Y:S01]  /*8c50*/  STG.E.U8 desc[UR36][R2.64], R4 ;  /* 0x0000000402007986 */ /* 0x0011e2000c101124 */
[----:B------:R-:W-:Y:S05]  /*8c60*/  BRA `(.L_x_1587) ;  /* 0x0000000c006c7947 */ /* 0x000fea0003800000 */
.L_x_1584:
        /* <DEDUP_REMOVED lines=10> */
.L_x_1589:
[----:B-1----:R-:W-:-:S06]  /*8d10*/  IMAD.U32 R5, R5, 0x10000, RZ ;  /* 0x0001000005057824 */ /* 0x002fcc00078e00ff */
[----:B------:R-:W1:Y:S02]  /*8d20*/  F2I.FTZ.TRUNC.NTZ R5, R5 ;  /* 0x0000000500057305 */ /* 0x000e64000021f100 */
[----:B-1----:R1:W-:Y:S01]  /*8d30*/  STG.E desc[UR36][R2.64], R5 ;  /* 0x0000000502007986 */ /* 0x0023e2000c101924 */
[----:B------:R-:W-:Y:S05]  /*8d40*/  BRA `(.L_x_1587) ;  /* 0x0000000c00347947 */ /* 0x000fea0003800000 */
.L_x_1588:
[----:B-1----:R-:W-:-:S06]  /*8d50*/  IMAD.U32 R5, R5, 0x10000, RZ ;  /* 0x0001000005057824 */ /* 0x002fcc00078e00ff */
[----:B------:R-:W1:Y:S02]  /*8d60*/  F2I.FTZ.TRUNC.NTZ R5, R5 ;  /* 0x0000000500057305 */ /* 0x000e64000021f100 */
[----:B-1----:R1:W-:Y:S01]  /*8d70*/  STG.E.U16 desc[UR36][R2.64], R5 ;  /* 0x0000000502007986 */ /* 0x0023e2000c101524 */
[----:B------:R-:W-:Y:S05]  /*8d80*/  BRA `(.L_x_1587) ;  /* 0x0000000c00247947 */ /* 0x000fea0003800000 */
.L_x_1583:
        /* <DEDUP_REMOVED lines=9> */
.L_x_1591:
[----:B-1----:R-:W-:-:S04]  /*8e20*/  SHF.L.U32 R0, R5, 0x10, RZ ;  /* 0x0000001005007819 */ /* 0x002fc800000006ff */
[----:B------:R-:W-:-:S05]  /*8e30*/  F2FP.F16.F32.PACK_AB R0, RZ, R0 ;  /* 0x00000000ff00723e */ /* 0x000fca00000000ff */
[----:B------:R1:W-:Y:S01]  /*8e40*/  STG.E.U16 desc[UR36][R2.64], R0 ;  /* 0x0000000002007986 */ /* 0x0003e2000c101524 */
[----:B------:R-:W-:Y:S05]  /*8e50*/  BRA `(.L_x_1587) ;  /* 0x0000000800f07947 */ /* 0x000fea0003800000 */
.L_x_1590:
        /* <DEDUP_REMOVED lines=10> */
.L_x_1593:
[----:B-1----:R-:W-:-:S05]  /*8f00*/  IMAD.U32 R5, R5, 0x10000, RZ ;  /* 0x0001000005057824 */ /* 0x002fca00078e00ff */
[----:B------:R-:W-:-:S04]  /*8f10*/  F2FP.F16.F32.PACK_AB R5, RZ, R5 ;  /* 0x00000005ff05723e */ /* 0x000fc800000000ff */
[----:B------:R-:W-:-:S05]  /*8f20*/  PRMT R5, R5, 0x5410, RZ ;  /* 0x0000541005057816 */ /* 0x000fca00000000ff */
[----:B------:R1:W-:Y:S01]  /*8f30*/  STG.E desc[UR36][R2.64], R5 ;  /* 0x0000000502007986 */ /* 0x0003e2000c101924 */
[----:B------:R-:W-:Y:S05]  /*8f40*/  BRA `(.L_x_1587) ;  /* 0x0000000800b47947 */ /* 0x000fea0003800000 */
.L_x_1592:
[----:B01----:R-:W-:-:S04]  /*8f50*/  IMAD.U32 R4, R5, 0x10000, RZ ;  /* 0x0001000005047824 */ /* 0x003fc800078e00ff */
[----:B------:R-:W-:-:S06]  /*8f60*/  FMUL.FTZ R4, R4, 1 ;  /* 0x3f80000004047820 */ /* 0x000fcc0000410000 */
[----:B------:R-:W0:Y:S02]  /*8f70*/  F2F.F64.F32 R4, R4 ;  /* 0x0000000400047310 */ /* 0x000e240000201800 */
[----:B0-----:R0:W-:Y:S01]  /*8f80*/  STG.E.64 desc[UR36][R2.64], R4 ;  /* 0x0000000402007986 */ /* 0x0011e2000c101b24 */
[----:B------:R-:W-:Y:S05]  /*8f90*/  BRA `(.L_x_1587) ;  /* 0x0000000800a07947 */ /* 0x000fea0003800000 */
.L_x_1582:
[----:B------:R-:W-:-:S09]  /*8fa0*/  UISETP.GT.AND UP0, UPT, UR4, 0x18, UPT ;  /* 0x000000180400788c */ /* 0x000fd2000bf04270 */
[----:B------:R-:W-:Y:S05]  /*8fb0*/  BRA.U !UP0, `(.L_x_1594) ;  /* 0x0000000508607547 */ /* 0x000fea000b800000 */
        /* <DEDUP_REMOVED lines=12> */
.L_x_1597:
[----:B-1----:R-:W-:Y:S01]  /*9080*/  SHF.L.U32 R5, R5, 0x10, RZ ;  /* 0x0000001005057819 */ /* 0x002fe200000006ff */
[----:B------:R-:W-:Y:S01]  /*9090*/  BSSY.RECONVERGENT B0, `(.L_x_1598) ;  /* 0x0000013000007945 */ /* 0x000fe20003800200 */
[----:B------:R-:W-:Y:S02]  /*90a0*/  IMAD.MOV.U32 R0, RZ, RZ, 0x80 ;  /* 0x00000080ff007424 */ /* 0x000fe400078e00ff */
[----:B0-----:R-:W-:-:S04]  /*90b0*/  LOP3.LUT R4, R5, 0x7fffffff, RZ, 0xc0, !PT ;  /* 0x7fffffff05047812 */ /* 0x001fc800078ec0ff */
[----:B------:R-:W-:-:S13]  /*90c0*/  ISETP.GT.U32.AND P0, PT, R4, 0x437fffff, PT ;  /* 0x437fffff0400780c */ /* 0x000fda0003f04070 */
[----:B------:R-:W-:Y:S05]  /*90d0*/  @P0 BRA `(.L_x_1599) ;  /* 0x0000000000380947 */ /* 0x000fea0003800000 */
[----:B------:R-:W-:-:S13]  /*90e0*/  ISETP.GE.U32.AND P0, PT, R4, 0x3c000000, PT ;  /* 0x3c0000000400780c */ /* 0x000fda0003f06070 */
[----:B------:R-:W-:-:S04]  /*90f0*/  @P0 SHF.R.U32.HI R0, RZ, 0x14, R5 ;  /* 0x00000014ff000819 */ /* 0x000fc80000011605 */
[----:B------:R-:W-:-:S04]  /*9100*/  @P0 LOP3.LUT R0, R0, 0x1, RZ, 0xc0, !PT ;  /* 0x0000000100000812 */ /* 0x000fc800078ec0ff */
[----:B------:R-:W-:-:S04]  /*9110*/  @P0 IADD3 R0, PT, PT, R5, 0x487ffff, R0 ;  /* 0x0487ffff05000810 */ /* 0x000fc80007ffe000 */
[----:B------:R-:W-:-:S04]  /*9120*/  @P0 SHF.R.U32.HI R0, RZ, 0x14, R0 ;  /* 0x00000014ff000819 */ /* 0x000fc80000011600 */
[----:B------:R-:W-:Y:S01]  /*9130*/  @P0 LOP3.LUT R0, R0, 0xff, RZ, 0xc0, !PT ;  /* 0x000000ff00000812 */ /* 0x000fe200078ec0ff */
[----:B------:R-:W-:Y:S06]  /*9140*/  @P0 BRA `(.L_x_1600) ;  /* 0x0000000000140947 */ /* 0x000fec0003800000 */
[----:B------:R-:W-:-:S05]  /*9150*/  FADD.FTZ R0, R4, 8192 ;  /* 0x4600000004007421 */ /* 0x000fca0000010000 */
[----:B------:R-:W-:Y:S02]  /*9160*/  LOP3.LUT P0, R4, R0, 0xff, RZ, 0xc0, !PT ;  /* 0x000000ff00047812 */ /* 0x000fe4000780c0ff */
[----:B------:R-:W-:-:S11]  /*9170*/  PRMT R0, RZ, 0x7610, R0 ;  /* 0x00007610ff007816 */ /* 0x000fd60000000000 */
[----:B------:R-:W-:Y:S05]  /*9180*/  @!P0 BRA `(.L_x_1599) ;  /* 0x00000000000c8947 */ /* 0x000fea0003800000 */
[----:B------:R-:W-:-:S07]  /*9190*/  IMAD.MOV.U32 R0, RZ, RZ, R4 ;  /* 0x000000ffff007224 */ /* 0x000fce00078e0004 */
.L_x_1600:
[----:B------:R-:W-:-:S04]  /*91a0*/  SHF.R.U32.HI R5, RZ, 0x18, R5 ;  /* 0x00000018ff057819 */ /* 0x000fc80000011605 */
[----:B------:R-:W-:-:S07]  /*91b0*/  LOP3.LUT R0, R0, 0x80, R5, 0xf8, !PT ;  /* 0x0000008000007812 */ /* 0x000fce00078ef805 */
.L_x_1599:
[----:B------:R-:W-:Y:S05]  /*91c0*/  BSYNC.RECONVERGENT B0 ;  /* 0x0000000000007941 */ /* 0x000fea0003800200 */
.L_x_1598:
[----:B------:R0:W-:Y:S01]  /*91d0*/  STG.E.U8 desc[UR36][R2.64], R0 ;  /* 0x0000000002007986 */ /* 0x0001e2000c101124 */
[----:B------:R-:W-:Y:S05]  /*91e0*/  BRA `(.L_x_1587) ;  /* 0x00000008000c7947 */ /* 0x000fea0003800000 */
.L_x_1596:
[----:B-1----:R-:W-:Y:S01]  /*91f0*/  IMAD.U32 R5, R5, 0x10000, RZ ;  /* 0x0001000005057824 */ /* 0x002fe200078e00ff */
[----:B------:R-:W-:Y:S01]  /*9200*/  BSSY.RECONVERGENT B0, `(.L_x_1601) ;  /* 0x0000013000007945 */ /* 0x000fe20003800200 */
[----:B------:R-:W-:-:S03]  /*9210*/  IMAD.MOV.U32 R0, RZ, RZ, 0x80 ;  /* 0x00000080ff007424 */ /* 0x000fc600078e00ff */
        /* <DEDUP_REMOVED lines=15> */
.L_x_1603:
[----:B------:R-:W-:-:S04]  /*9310*/  SHF.R.U32.HI R5, RZ, 0x18, R5 ;  /* 0x00000018ff057819 */ /* 0x000fc80000011605 */
[----:B------:R-:W-:-:S07]  /*9320*/  LOP3.LUT R0, R0, 0x80, R5, 0xf8, !PT ;  /* 0x0000008000007812 */ /* 0x000fce00078ef805 */
.L_x_1602:
[----:B------:R-:W-:Y:S05]  /*9330*/  BSYNC.RECONVERGENT B0 ;  /* 0x0000000000007941 */ /* 0x000fea0003800200 */
.L_x_1601:
[----:B------:R0:W-:Y:S01]  /*9340*/  STG.E.U8 desc[UR36][R2.64], R0 ;  /* 0x0000000002007986 */ /* 0x0001e2000c101124 */
[----:B------:R-:W-:Y:S05]  /*9350*/  BRA `(.L_x_1587) ;  /* 0x0000000400b07947 */ /* 0x000fea0003800000 */
.L_x_1595:
[----:B------:R-:W-:-:S09]  /*9360*/  UISETP.NE.AND UP0, UPT, UR4, 0x1c, UPT ;  /* 0x0000001c0400788c */ /* 0x000fd2000bf05270 */
[----:B------:R-:W-:Y:S05]  /*9370*/  BRA.U !UP0, `(.L_x_1604) ;  /* 0x0000000108607547 */ /* 0x000fea000b800000 */
[----:B------:R-:W-:-:S09]  /*9380*/  UISETP.NE.AND UP0, UPT, UR4, 0x1d, UPT ;  /* 0x0000001d0400788c */ /* 0x000fd2000bf05270 */
[----:B------:R-:W-:Y:S05]  /*9390*/  BRA.U !UP0, `(.L_x_1605) ;  /* 0x0000000108487547 */ /* 0x000fea000b800000 */
[----:B------:R-:W-:-:S09]  /*93a0*/  UISETP.NE.AND UP0, UPT, UR4, 0x2c, UPT ;  /* 0x0000002c0400788c */ /* 0x000fd2000bf05270 */
[----:B------:R-:W-:Y:S05]  /*93b0*/  BRA.U UP0, `(.L_x_1586) ;  /* 0x0000000100bc7547 */ /* 0x000fea000b800000 */
[----:B-1----:R-:W-:-:S04]  /*93c0*/  SHF.L.U32 R5, R5, 0x10, RZ ;  /* 0x0000001005057819 */ /* 0x002fc800000006ff */
        /* <DEDUP_REMOVED lines=11> */
[----:B------:R-:W-:-:S04]  /*9480*/  @!P0 IMAD.MOV R0, RZ, RZ, R6 ;  /* 0x000000ffff008224 */ /* 0x000fc800078e0206 */
[----:B------:R-:W-:-:S05]  /*9490*/  @P1 IMAD.MOV.U32 R5, RZ, RZ, R0 ;  /* 0x000000ffff051224 */ /* 0x000fca00078e0000 */
[----:B------:R0:W-:Y:S01]  /*94a0*/  STG.E.U8 desc[UR36][R2.64], R5 ;  /* 0x0000000502007986 */ /* 0x0001e2000c101124 */
[----:B------:R-:W-:Y:S05]  /*94b0*/  BRA `(.L_x_1587) ;  /* 0x0000000400587947 */ /* 0x000fea0003800000 */
.L_x_1605:
[----:B-1----:R-:W-:-:S06]  /*94c0*/  SHF.L.U32 R5, R5, 0x10, RZ ;  /* 0x0000001005057819 */ /* 0x002fcc00000006ff */
[----:B0-----:R-:W0:Y:S02]  /*94d0*/  F2I.U64.TRUNC R4, R5 ;  /* 0x0000000500047311 */ /* 0x001e24000020d800 */
[----:B0-----:R0:W-:Y:S01]  /*94e0*/  STG.E.64 desc[UR36][R2.64], R4 ;  /* 0x0000000402007986 */ /* 0x0011e2000c101b24 */
[----:B------:R-:W-:Y:S05]  /*94f0*/  BRA `(.L_x_1587) ;  /* 0x0000000400487947 */ /* 0x000fea0003800000 */
.L_x_1604:
[----:B-1----:R-:W-:-:S06]  /*9500*/  IMAD.U32 R5, R5, 0x10000, RZ ;  /* 0x0001000005057824 */ /* 0x002fcc00078e00ff */
[----:B------:R-:W1:Y:S02]  /*9510*/  F2I.FTZ.U32.TRUNC.NTZ R5, R5 ;  /* 0x0000000500057305 */ /* 0x000e64000021f000 */
[----:B-1----:R1:W-:Y:S01]  /*9520*/  STG.E desc[UR36][R2.64], R5 ;  /* 0x0000000502007986 */ /* 0x0023e2000c101924 */
[----:B------:R-:W-:Y:S05]  /*9530*/  BRA `(.L_x_1587) ;  /* 0x0000000400387947 */ /* 0x000fea0003800000 */
.L_x_1594:
        /* <DEDUP_REMOVED lines=11> */
.L_x_1607:
[----:B-1----:R-:W-:Y:S01]  /*95f0*/  IMAD.U32 R5, R5, 0x10000, RZ ;  /* 0x0001000005057824 */ /* 0x002fe200078e00ff */
[----:B------:R-:W-:-:S03]  /*9600*/  CS2R R6, SRZ ;  /* 0x0000000000067805 */ /* 0x000fc6000001ff00 */
[----:B------:R-:W-:-:S06]  /*9610*/  FMUL.FTZ R5, R5, 1 ;  /* 0x3f80000005057820 */ /* 0x000fcc0000410000 */
[----:B0-----:R-:W0:Y:S02]  /*9620*/  F2F.F64.F32 R4, R5 ;  /* 0x0000000500047310 */ /* 0x001e240000201800 */
[----:B0-----:R0:W-:Y:S01]  /*9630*/  STG.E.128 desc[UR36][R2.64], R4 ;  /* 0x0000000402007986 */ /* 0x0011e2000c101d24 */
[----:B------:R-:W-:Y:S05]  /*9640*/  BRA `(.L_x_1587) ;  /* 0x0000000000f47947 */ /* 0x000fea0003800000 */
.L_x_1606:
[----:B------:R-:W-:-:S09]  /*9650*/  UISETP.NE.AND UP0, UPT, UR4, 0xf, UPT ;  /* 0x0000000f0400788c */ /* 0x000fd2000bf05270 */
[----:B------:R-:W-:Y:S05]  /*9660*/  BRA.U !UP0, `(.L_x_1608) ;  /* 0x0000000108e87547 */ /* 0x000fea000b800000 */
[----:B------:R-:W-:-:S09]  /*9670*/  UISETP.NE.AND UP0, UPT, UR4, 0x17, UPT ;  /* 0x000000170400788c */ /* 0x000fd2000bf05270 */
[----:B------:R-:W-:Y:S05]  /*9680*/  BRA.U !UP0, `(.L_x_1609) ;  /* 0x0000000108907547 */ /* 0x000fea000b800000 */
[----:B------:R-:W-:-:S09]  /*9690*/  UISETP.NE.AND UP0, UPT, UR4, 0x18, UPT ;  /* 0x000000180400788c */ /* 0x000fd2000bf05270 */
[----:B------:R-:W-:Y:S05]  /*96a0*/  BRA.U !UP0, `(.L_x_1610) ;  /* 0x0000000108447547 */ /* 0x000fea000b800000 */
.L_x_1586:
        /* <DEDUP_REMOVED lines=8> */
[----:B0-----:R-:W-:Y:S01]  /*9730*/  IMAD.U32 R4, RZ, RZ, UR4 ;  /* 0x00000004ff047e24 */ /* 0x001fe2000f8e00ff */
[----:B-1----:R-:W-:Y:S01]  /*9740*/  MOV R5, UR5 ;  /* 0x0000000500057c02 */ /* 0x002fe20008000f00 */
[----:B----4-:R-:W-:-:S02]  /*9750*/  IMAD.U32 R6, RZ, RZ, UR6 ;  /* 0x00000006ff067e24 */ /* 0x010fc4000f8e00ff */
[----:B------:R-:W-:Y:S02]  /*9760*/  IMAD.U32 R7, RZ, RZ, UR7 ;  /* 0x00000007ff077e24 */ /* 0x000fe4000f8e00ff */
[----:B-----5:R-:W-:Y:S02]  /*9770*/  IMAD.U32 R10, RZ, RZ, UR8 ;  /* 0x00000008ff0a7e24 */ /* 0x020fe4000f8e00ff */
[----:B--2---:R-:W-:-:S07]  /*9780*/  IMAD.U32 R11, RZ, RZ, UR9 ;  /* 0x00000009ff0b7e24 */ /* 0x004fce000f8e00ff */
[----:B------:R-:W-:-:S07]  /*9790*/  LEPC R20, `(.L_x_1611) ;  /* 0x000000001014794e */ /* 0x000fce0000000000 */
[----:B---3--:R-:W-:Y:S05]  /*97a0*/  CALL.ABS.NOINC R2 ;  /* 0x0000000002007343 */ /* 0x008fea0003c00000 */
.L_x_1611:
[----:B------:R-:W-:Y:S05]  /*97b0*/  BRA `(.L_x_1587) ;  /* 0x0000000000987947 */ /* 0x000fea0003800000 */
.L_x_1610:
[----:B-1----:R-:W-:Y:S01]  /*97c0*/  IMAD.U32 R7, R5, 0x10000, RZ ;  /* 0x0001000005077824 */ /* 0x002fe200078e00ff */
[----:B------:R-:W-:Y:S01]  /*97d0*/  BSSY.RECONVERGENT B0, `(.L_x_1612) ;  /* 0x000000c000007945 */ /* 0x000fe20003800200 */
[----:B------:R-:W-:-:S03]  /*97e0*/  IMAD.MOV.U32 R0, RZ, RZ, 0x7f ;  /* 0x0000007fff007424 */ /* 0x000fc600078e00ff */
[----:B0-----:R-:W-:Y:S02]  /*97f0*/  LOP3.LUT R4, R7, 0x7fffffff, RZ, 0xc0, !PT ;  /* 0x7fffffff07047812 */ /* 0x001fe400078ec0ff */
[----:B------:R-:W-:Y:S02]  /*9800*/  SHF.R.U32.HI R5, RZ, 0x18, R7 ;  /* 0x00000018ff057819 */ /* 0x000fe40000011607 */
[----:B------:R-:W-:-:S13]  /*9810*/  ISETP.GT.U32.AND P0, PT, R4, 0x43efffff, PT ;  /* 0x43efffff0400780c */ /* 0x000fda0003f04070 */
[----:B------:R-:W-:Y:S05]  /*9820*/  @P0 BRA `(.L_x_1613) ;  /* 0x0000000000180947 */ /* 0x000fea0003800000 */
[----:B------:R-:W-:-:S13]  /*9830*/  ISETP.GE.U32.AND P0, PT, R4, 0x3c800000, PT ;  /* 0x3c8000000400780c */ /* 0x000fda0003f06070 */
[----:B------:R-:W-:-:S04]  /*9840*/  @P0 SHF.R.U32.HI R0, RZ, 0x14, R7 ;  /* 0x00000014ff000819 */ /* 0x000fc80000011607 */
[----:B------:R-:W-:-:S04]  /*9850*/  @P0 LOP3.LUT R0, R0, 0x1, RZ, 0xc0, !PT ;  /* 0x0000000100000812 */ /* 0x000fc800078ec0ff */
[----:B------:R-:W-:-:S04]  /*9860*/  @P0 IADD3 R0, PT, PT, R7, 0x407ffff, R0 ;  /* 0x0407ffff07000810 */ /* 0x000fc80007ffe000 */
[----:B------:R-:W-:Y:S01]  /*9870*/  @P0 SHF.R.U32.HI R0, RZ, 0x14, R0 ;  /* 0x00000014ff000819 */ /* 0x000fe20000011600 */
[----:B------:R-:W-:-:S07]  /*9880*/  @!P0 FADD.FTZ R0, R4, 16384 ;  /* 0x4680000004008421 */ /* 0x000fce0000010000 */
.L_x_1613:
[----:B------:R-:W-:Y:S05]  /*9890*/  BSYNC.RECONVERGENT B0 ;  /* 0x0000000000007941 */ /* 0x000fea0003800200 */
.L_x_1612:
[----:B------:R-:W-:-:S05]  /*98a0*/  LOP3.LUT R5, R0, 0x80, R5, 0xf8, !PT ;  /* 0x0000008000057812 */ /* 0x000fca00078ef805 */
[----:B------:R3:W-:Y:S01]  /*98b0*/  STG.E.U8 desc[UR36][R2.64], R5 ;  /* 0x0000000502007986 */ /* 0x0007e2000c101124 */
[----:B------:R-:W-:Y:S05]  /*98c0*/  BRA `(.L_x_1587) ;  /* 0x0000000000547947 */ /* 0x000fea0003800000 */
.L_x_1609:
[----:B-1----:R-:W-:Y:S01]  /*98d0*/  SHF.L.U32 R5, R5, 0x10, RZ ;  /* 0x0000001005057819 */ /* 0x002fe200000006ff */
[----:B------:R-:W-:Y:S03]  /*98e0*/  BSSY.RECONVERGENT B0, `(.L_x_1614) ;  /* 0x000000e000007945 */ /* 0x000fe60003800200 */
[----:B0-----:R-:W-:-:S04]  /*98f0*/  LOP3.LUT R4, R5, 0x7fffffff, RZ, 0xc0, !PT ;  /* 0x7fffffff05047812 */ /* 0x001fc800078ec0ff */
[----:B------:R-:W-:-:S13]  /*9900*/  ISETP.GT.U32.AND P0, PT, R4, 0x477fffff, PT ;  /* 0x477fffff0400780c */ /* 0x000fda0003f04070 */
[----:B------:R-:W-:Y:S05]  /*9910*/  @P0 BRA `(.L_x_1615) ;  /* 0x00000000001c0947 */ /* 0x000fea0003800000 */
[----:B------:R-:W-:-:S13]  /*9920*/  ISETP.GE.U32.AND P0, PT, R4, 0x38800000, PT ;  /* 0x388000000400780c */ /* 0x000fda0003f06070 */
[----:B------:R-:W-:-:S04]  /*9930*/  @P0 SHF.R.U32.HI R0, RZ, 0x15, R5 ;  /* 0x00000015ff000819 */ /* 0x000fc80000011605 */
[----:B------:R-:W-:-:S04]  /*9940*/  @P0 LOP3.LUT R0, R0, 0x1, RZ, 0xc0, !PT ;  /* 0x0000000100000812 */ /* 0x000fc800078ec0ff */
[----:B------:R-:W-:-:S04]  /*9950*/  @P0 IADD3 R0, PT, PT, R5, 0x80fffff, R0 ;  /* 0x080fffff05000810 */ /* 0x000fc80007ffe000 */
[----:B------:R-:W-:Y:S01]  /*9960*/  @P0 SHF.R.U32.HI R0, RZ, 0x15, R0 ;  /* 0x00000015ff000819 */ /* 0x000fe20000011600 */
[----:B------:R-:W-:Y:S01]  /*9970*/  @!P0 FADD.FTZ R0, R4, 128 ;  /* 0x4300000004008421 */ /* 0x000fe20000010000 */
[----:B------:R-:W-:Y:S06]  /*9980*/  BRA `(.L_x_1616) ;  /* 0x00000000000c7947 */ /* 0x000fec0003800000 */
.L_x_1615:
[----:B------:R-:W-:Y:S01]  /*9990*/  IMAD.MOV.U32 R0, RZ, RZ, 0x7f ;  /* 0x0000007fff007424 */ /* 0x000fe200078e00ff */
[----:B------:R-:W-:-:S04]  /*99a0*/  ISETP.GT.U32.AND P0, PT, R4, 0x7f800000, PT ;  /* 0x7f8000000400780c */ /* 0x000fc80003f04070 */
[----:B------:R-:W-:-:S09]  /*99b0*/  SEL R0, R0, 0x7c, P0 ;  /* 0x0000007c00007807 */ /* 0x000fd20000000000 */
.L_x_1616:
[----:B------:R-:W-:Y:S05]  /*99c0*/  BSYNC.RECONVERGENT B0 ;  /* 0x0000000000007941 */ /* 0x000fea0003800200 */
.L_x_1614:
[----:B------:R-:W-:-:S04]  /*99d0*/  SHF.R.U32.HI R5, RZ, 0x18, R5 ;  /* 0x00000018ff057819 */ /* 0x000fc80000011605 */
[----:B------:R-:W-:-:S05]  /*99e0*/  LOP3.LUT R5, R0, 0x80, R5, 0xf8, !PT ;  /* 0x0000008000057812 */ /* 0x000fca00078ef805 */
[----:B------:R2:W-:Y:S01]  /*99f0*/  STG.E.U8 desc[UR36][R2.64], R5 ;  /* 0x0000000502007986 */ /* 0x0005e2000c101124 */
[----:B------:R-:W-:Y:S05]  /*9a00*/  BRA `(.L_x_1587) ;  /* 0x0000000000047947 */ /* 0x000fea0003800000 */
.L_x_1608:
[----:B-1----:R1:W-:Y:S02]  /*9a10*/  STG.E.U16 desc[UR36][R2.64], R5 ;  /* 0x0000000502007986 */ /* 0x0023e4000c101524 */
.L_x_1587:
[----:B------:R-:W-:-:S07]  /*9a20*/  VIADD R17, R17, 0x80 ;  /* 0x0000008011117836 */ /* 0x000fce0000000000 */
.L_x_1510:
[----:B------:R-:W-:Y:S05]  /*9a30*/  BSYNC.RECONVERGENT B7 ;  /* 0x0000000000077941 */ /* 0x000fea0003800200 */
.L_x_1509:
[----:B------:R-:W5:Y:S01]  /*9a40*/  LDCU UR4, c[0x0][0x380] ;  /* 0x00007000ff0477ac */ /* 0x000f620008000800 */
[----:B------:R-:W-:Y:S01]  /*9a50*/  BSSY.RECONVERGENT B7, `(.L_x_1617) ;  /* 0x00004c9000077945 */ /* 0x000fe20003800200 */
[----:B-----5:R-:W-:-:S13]  /*9a60*/  ISETP.GE.AND P0, PT, R17, UR4, PT ;  /* 0x0000000411007c0c */ /* 0x020fda000bf06270 */
[----:B------:R-:W-:Y:S05]  /*9a70*/  @P0 BRA `(.L_x_1618) ;  /* 0x0000004c00180947 */ /* 0x000fea0003800000 */
[----:B------:R-:W5:Y:S01]  /*9a80*/  LDCU UR4, c[0x0][0x388] ;  /* 0x00007100ff0477ac */ /* 0x000f620008000800 */
[----:B------:R-:W-:Y:S01]  /*9a90*/  IMAD.MOV.U32 R18, RZ, RZ, RZ ;  /* 0x000000ffff127224 */ /* 0x000fe200078e00ff */
[----:B------:R-:W-:Y:S01]  /*9aa0*/  MOV R16, RZ ;  /* 0x000000ff00107202 */ /* 0x000fe20000000f00 */
[----:B01----:R-:W-:Y:S01]  /*9ab0*/  IMAD.MOV.U32 R0, RZ, RZ, RZ ;  /* 0x000000ffff007224 */ /* 0x003fe200078e00ff */
        /* <DEDUP_REMOVED lines=31> */
[----:B------:R-:W-:Y:S01]  /*9cb0*/  HFMA2 R4, -RZ, RZ, 0, 0 ;  /* 0x00000000ff047431 */ /* 0x000fe200000001ff */
        /* <DEDUP_REMOVED lines=33> */
[----:B------:R-:W-:-:S04]  /*9ed0*/  SHF.R.U32.HI R3, RZ, UR5, R2 ;  /* 0x00000005ff037c19 */ /* 0x000fc80008011602 */
[----:B------:R-:W-:-:S05]  /*9ee0*/  IADD3 R4, PT, PT, -R3, RZ, RZ ;  /* 0x000000ff03047210 */ /* 0x000fca0007ffe1ff */
        /* <DEDUP_REMOVED lines=34> */
[----:B------:R-:W-:Y:S01]  /*a110*/  MOV R2, RZ ;  /* 0x000000ff00027202 */ /* 0x000fe20000000f00 */
        /* <DEDUP_REMOVED lines=33> */
[----:B-1----:R-:W-:-:S04]  /*a330*/  SHF.R.U32.HI R5, RZ, UR4, R4 ;  /* 0x00000004ff057c19 */ /* 0x002fc80008011604 */
[----:B------:R-:W-:-:S05]  /*a340*/  IADD3 R2, PT, PT, -R5, RZ, RZ ;  /* 0x000000ff05027210 */ /* 0x000fca0007ffe1ff */
        /* <DEDUP_REMOVED lines=207> */
[----:B------:R-:W-:-:S04]  /*b040*/  SHF.R.U32.HI R2, RZ, UR5, R2 ;  /* 0x00000005ff027c19 */ /* 0x000fc80008011602 */
[----:B------:R-:W-:-:S05]  /*b050*/  IADD3 R3, PT, PT, -R2, RZ, RZ ;  /* 0x000000ff02037210 */ /* 0x000fca0007ffe1ff */
[----:B-1----:R-:W-:-:S04]  /*b060*/  IMAD R5, R3, UR6, R5 ;  /* 0x0000000603057c24 */ /* 0x002fc8000f8e0205 */
[C---:B--2---:R-:W-:Y:S02]  /*b070*/  IMAD R16, R5.reuse, UR8, R16 ;  /* 0x0000000805107c24 */ /* 0x044fe4000f8e0210 */
[C---:B------:R-:W-:Y:S02]  /*b080*/  IMAD R0, R5.reuse, UR9, R0 ;  /* 0x0000000905007c24 */ /* 0x040fe4000f8e0200 */
[----:B0-----:R-:W-:-:S07]  /*b090*/  IMAD R18, R5, UR4, R18 ;  /* 0x0000000405127c24 */ /* 0x001fce000f8e0212 */
.L_x_1619:
        /* <DEDUP_REMOVED lines=19> */
.L_x_1623:
[----:B------:R-:W2:Y:S02]  /*b1d0*/  LDG.E.U8 R2, desc[UR36][R2.64] ;  /* 0x0000002402027981 */ /* 0x000ea4000c1e1100 */
[----:B--2---:R-:W-:-:S04]  /*b1e0*/  I2FP.F32.U32 R0, R2 ;  /* 0x0000000200007245 */ /* 0x004fc80000201000 */
[----:B------:R-:W-:-:S04]  /*b1f0*/  F2FP.BF16.F32.PACK_AB R0, RZ, R0 ;  /* 0x00000000ff00723e */ /* 0x000fc800000010ff */
[----:B------:R-:W-:Y:S01]  /*b200*/  PRMT R19, R0, 0x7610, R19 ;  /* 0x0000761000137816 */ /* 0x000fe20000000013 */
[----:B------:R-:W-:Y:S06]  /*b210*/  BRA `(.L_x_1625) ;  /* 0x0000000c00c07947 */ /* 0x000fec0003800000 */
.L_x_1622:
        /* <DEDUP_REMOVED lines=11> */
.L_x_1627:
[----:B------:R-:W2:Y:S02]  /*b2d0*/  LDG.E R2, desc[UR36][R2.64] ;  /* 0x0000002402027981 */ /* 0x000ea4000c1e1900 */
[----:B--2---:R-:W-:-:S04]  /*b2e0*/  I2FP.F32.S32 R0, R2 ;  /* 0x0000000200007245 */ /* 0x004fc80000201400 */
[----:B------:R-:W-:-:S04]  /*b2f0*/  F2FP.BF16.F32.PACK_AB R0, RZ, R0 ;  /* 0x00000000ff00723e */ /* 0x000fc800000010ff */
[----:B------:R-:W-:Y:S01]  /*b300*/  PRMT R19, R0, 0x7610, R19 ;  /* 0x0000761000137816 */ /* 0x000fe20000000013 */
[----:B------:R-:W-:Y:S06]  /*b310*/  BRA `(.L_x_1625) ;  /* 0x0000000c00807947 */ /* 0x000fec0003800000 */
.L_x_1626:
[----:B------:R-:W2:Y:S02]  /*b320*/  LDG.E.U16 R2, desc[UR36][R2.64] ;  /* 0x0000002402027981 */ /* 0x000ea4000c1e1500 */
[----:B--2---:R-:W0:Y:S02]  /*b330*/  I2F.S16 R0, R2 ;  /* 0x0000000200007306 */ /* 0x004e240000101400 */
[----:B0-----:R-:W-:-:S04]  /*b340*/  F2FP.BF16.F32.PACK_AB R0, RZ, R0 ;  /* 0x00000000ff00723e */ /* 0x001fc800000010ff */
[----:B------:R-:W-:Y:S01]  /*b350*/  PRMT R19, R0, 0x7610, R19 ;  /* 0x0000761000137816 */ /* 0x000fe20000000013 */
[----:B------:R-:W-:Y:S06]  /*b360*/  BRA `(.L_x_1625) ;  /* 0x0000000c006c7947 */ /* 0x000fec0003800000 */
.L_x_1621:
        /* <DEDUP_REMOVED lines=9> */
.L_x_1629:
[----:B------:R-:W2:Y:S02]  /*b400*/  LDG.E.U16 R0, desc[UR36][R2.64] ;  /* 0x0000002402007981 */ /* 0x000ea4000c1e1500 */
[----:B--2---:R-:W-:-:S05]  /*b410*/  HADD2.F32 R0, -RZ, R0.H0_H0 ;  /* 0x20000000ff007230 */ /* 0x004fca0000004100 */
[----:B------:R-:W-:-:S04]  /*b420*/  F2FP.BF16.F32.PACK_AB R0, RZ, R0 ;  /* 0x00000000ff00723e */ /* 0x000fc800000010ff */
[----:B------:R-:W-:Y:S01]  /*b430*/  PRMT R19, R0, 0x7610, R19 ;  /* 0x0000761000137816 */ /* 0x000fe20000000013 */
[----:B------:R-:W-:Y:S06]  /*b440*/  BRA `(.L_x_1625) ;  /* 0x0000000c00347947 */ /* 0x000fec0003800000 */
.L_x_1628:
        /* <DEDUP_REMOVED lines=9> */
.L_x_1631:
[----:B------:R-:W2:Y:S02]  /*b4e0*/  LDG.E.U16 R2, desc[UR36][R2.64] ;  /* 0x0000002402027981 */ /* 0x000ea4000c1e1500 */
[----:B--2---:R-:W-:-:S05]  /*b4f0*/  HADD2.F32 R0, -RZ, R2.H0_H0 ;  /* 0x20000002ff007230 */ /* 0x004fca0000004100 */
[----:B------:R-:W-:-:S04]  /*b500*/  F2FP.BF16.F32.PACK_AB R0, RZ, R0 ;  /* 0x00000000ff00723e */ /* 0x000fc800000010ff */
[----:B------:R-:W-:Y:S01]  /*b510*/  PRMT R19, R0, 0x7610, R19 ;  /* 0x0000761000137816 */ /* 0x000fe20000000013 */
[----:B------:R-:W-:Y:S06]  /*b520*/  BRA `(.L_x_1625) ;  /* 0x0000000800fc7947 */ /* 0x000fec0003800000 */
.L_x_1630:
        /* <DEDUP_REMOVED lines=9> */
.L_x_1620:
        /* <DEDUP_REMOVED lines=14> */
.L_x_1634:
        /* <DEDUP_REMOVED lines=9> */
.L_x_1633:
        /* <DEDUP_REMOVED lines=27> */
.L_x_1636:
[----:B------:R-:W2:Y:S02]  /*b8e0*/  LDG.E.U8 R2, desc[UR36][R2.64] ;  /* 0x0000002402027981 */ /* 0x000ea4000c1e1100 */
[C---:B--2---:R-:W-:Y:S01]  /*b8f0*/  IMAD.SHL.U32 R0, R2.reuse, 0x2000000, RZ ;  /* 0x0200000002007824 */ /* 0x044fe200078e00ff */
[----:B------:R-:W-:-:S04]  /*b900*/  SHF.L.U32 R5, R2, 0x8, RZ ;  /* 0x0000000802057819 */ /* 0x000fc800000006ff */
        /* <DEDUP_REMOVED lines=11> */
.L_x_1635:
[----:B------:R0:W5:Y:S01]  /*b9c0*/  LDG.E.U16 R19, desc[UR36][R2.64] ;  /* 0x0000002402137981 */ /* 0x000162000c1e1500 */
[----:B------:R-:W-:Y:S05]  /*b9d0*/  BRA `(.L_x_1625) ;  /* 0x0000000400d07947 */ /* 0x000fea0003800000 */
.L_x_1632:
        /* <DEDUP_REMOVED lines=13> */
.L_x_1639:
        /* <DEDUP_REMOVED lines=21> */
.L_x_1643:
[----:B------:R-:W-:Y:S05]  /*bc00*/  BSYNC.RECONVERGENT B1 ;  /* 0x0000000000017941 */ /* 0x000fea0003800200 */
.L_x_1642:
[----:B------:R-:W-:Y:S02]  /*bc10*/  SHF.L.U32 R0, R0, 0x14, RZ ;  /* 0x0000001400007819 */ /* 0x000fe400000006ff */
[----:B------:R-:W-:-:S04]  /*bc20*/  LEA R2, R2, 0x3b800000, 0x17 ;  /* 0x3b80000002027811 */ /* 0x000fc800078eb8ff */
[----:B------:R-:W-:-:S07]  /*bc30*/  LOP3.LUT R0, R2, R0, R7, 0xfe, !PT ;  /* 0x0000000002007212 */ /* 0x000fce00078efe07 */
.L_x_1641:
[----:B------:R-:W-:Y:S05]  /*bc40*/  BSYNC.RECONVERGENT B0 ;  /* 0x0000000000007941 */ /* 0x000fea0003800200 */
.L_x_1640:
[----:B------:R-:W-:-:S04]  /*bc50*/  F2FP.BF16.F32.PACK_AB R0, RZ, R0 ;  /* 0x00000000ff00723e */ /* 0x000fc800000010ff */
[----:B------:R-:W-:Y:S01]  /*bc60*/  PRMT R19, R0, 0x7610, R19 ;  /* 0x0000761000137816 */ /* 0x000fe20000000013 */
[----:B------:R-:W-:Y:S06]  /*bc70*/  BRA `(.L_x_1625) ;  /* 0x0000000400287947 */ /* 0x000fec0003800000 */
.L_x_1638:
        /* <DEDUP_REMOVED lines=21> */
.L_x_1647:
[----:B------:R-:W-:Y:S05]  /*bdd0*/  BSYNC.RECONVERGENT B1 ;  /* 0x0000000000017941 */ /* 0x000fea0003800200 */
.L_x_1646:
[----:B------:R-:W-:Y:S02]  /*bde0*/  SHF.L.U32 R0, R0, 0x15, RZ ;  /* 0x0000001500007819 */ /* 0x000fe400000006ff */
[----:B------:R-:W-:-:S04]  /*bdf0*/  LEA R2, R2, 0x37800000, 0x17 ;  /* 0x3780000002027811 */ /* 0x000fc800078eb8ff */
[----:B------:R-:W-:-:S07]  /*be00*/  LOP3.LUT R0, R2, R0, R7, 0xfe, !PT ;  /* 0x0000000002007212 */ /* 0x000fce00078efe07 */
.L_x_1645:
[----:B------:R-:W-:Y:S05]  /*be10*/  BSYNC.RECONVERGENT B0 ;  /* 0x0000000000007941 */ /* 0x000fea0003800200 */
.L_x_1644:
[----:B------:R-:W-:-:S04]  /*be20*/  F2FP.BF16.F32.PACK_AB R0, RZ, R0 ;  /* 0x00000000ff00723e */ /* 0x000fc800000010ff */
[----:B------:R-:W-:Y:S01]  /*be30*/  PRMT R19, R0, 0x7610, R19 ;  /* 0x0000761000137816 */ /* 0x000fe20000000013 */
[----:B------:R-:W-:Y:S06]  /*be40*/  BRA `(.L_x_1625) ;  /* 0x0000000000b47947 */ /* 0x000fec0003800000 */
.L_x_1637:
        /* <DEDUP_REMOVED lines=14> */
.L_x_1651:
[----:B------:R-:W-:Y:S05]  /*bf30*/  BSYNC.RECONVERGENT B0 ;  /* 0x0000000000007941 */ /* 0x000fea0003800200 */
.L_x_1650:
[----:B------:R-:W-:-:S04]  /*bf40*/  F2FP.BF16.F32.PACK_AB R0, RZ, R0 ;  /* 0x00000000ff00723e */ /* 0x000fc800000010ff */
[----:B------:R-:W-:Y:S01]  /*bf50*/  PRMT R19, R0, 0x7610, R19 ;  /* 0x0000761000137816 */ /* 0x000fe20000000013 */
[----:B------:R-:W-:Y:S06]  /*bf60*/  BRA `(.L_x_1625) ;  /* 0x00000000006c7947 */ /* 0x000fec0003800000 */
.L_x_1624:
[----:B------:R-:W-:Y:S01]  /*bf70*/  MOV R2, 0x0 ;  /* 0x0000000000027802 */ /* 0x000fe20000000f00 */
[----:B------:R-:W0:Y:S01]  /*bf80*/  LDCU.64 UR4, c[0x4][0x310] ;  /* 0x01006200ff0477ac */ /* 0x000e220008000a00 */
[----:B------:R-:W-:Y:S02]  /*bf90*/  HFMA2 R8, -RZ, RZ, 0, 4.64916229248046875e-06 ;  /* 0x0000004eff087431 */ /* 0x000fe400000001ff */
        /* <DEDUP_REMOVED lines=13> */
.L_x_1652:
[----:B------:R-:W-:Y:S01]  /*c070*/  PRMT R19, RZ, 0x7610, R19 ;  /* 0x00007610ff137816 */ /* 0x000fe20000000013 */
[----:B------:R-:W-:Y:S06]  /*c080*/  BRA `(.L_x_1625) ;  /* 0x0000000000247947 */ /* 0x000fec0003800000 */
.L_x_1649:
[----:B------:R-:W2:Y:S02]  /*c090*/  LDG.E.64 R2, desc[UR36][R2.64] ;  /* 0x0000002402027981 */ /* 0x000ea4000c1e1b00 */
[----:B--2---:R-:W0:Y:S02]  /*c0a0*/  I2F.U64 R0, R2 ;  /* 0x0000000200007312 */ /* 0x004e240000301000 */
[----:B0-----:R-:W-:-:S04]  /*c0b0*/  F2FP.BF16.F32.PACK_AB R0, RZ, R0 ;  /* 0x00000000ff00723e */ /* 0x001fc800000010ff */
[----:B------:R-:W-:Y:S01]  /*c0c0*/  PRMT R19, R0, 0x7610, R19 ;  /* 0x0000761000137816 */ /* 0x000fe20000000013 */
[----:B------:R-:W-:Y:S06]  /*c0d0*/  BRA `(.L_x_1625) ;  /* 0x0000000000107947 */ /* 0x000fec0003800000 */
.L_x_1648:
[----:B------:R-:W2:Y:S02]  /*c0e0*/  LDG.E R2, desc[UR36][R2.64] ;  /* 0x0000002402027981 */ /* 0x000ea4000c1e1900 */
[----:B--2---:R-:W-:-:S04]  /*c0f0*/  I2FP.F32.U32 R0, R2 ;  /* 0x0000000200007245 */ /* 0x004fc80000201000 */
[----:B------:R-:W-:-:S04]  /*c100*/  F2FP.BF16.F32.PACK_AB R0, RZ, R0 ;  /* 0x00000000ff00723e */ /* 0x000fc800000010ff */
[----:B------:R-:W-:-:S07]  /*c110*/  PRMT R19, R0, 0x7610, R19 ;  /* 0x0000761000137816 */ /* 0x000fce0000000013 */
.L_x_1625:
        /* <DEDUP_REMOVED lines=19> */
.L_x_1656:
[----:B------:R-:W2:Y:S02]  /*c250*/  LDG.E.U8 R2, desc[UR36][R2.64] ;  /* 0x0000002402027981 */ /* 0x000ea4000c1e1100 */
[----:B--2---:R-:W-:-:S04]  /*c260*/  I2FP.F32.U32 R0, R2 ;  /* 0x0000000200007245 */ /* 0x004fc80000201000 */
[----:B------:R-:W-:-:S04]  /*c270*/  F2FP.BF16.F32.PACK_AB R0, RZ, R0 ;  /* 0x00000000ff00723e */ /* 0x000fc800000010ff */
[----:B------:R-:W-:Y:S01]  /*c280*/  PRMT R18, R0, 0x7610, R18 ;  /* 0x0000761000127816 */ /* 0x000fe20000000012 */
[----:B------:R-:W-:Y:S06]  /*c290*/  BRA `(.L_x_1658) ;  /* 0x0000000c00c07947 */ /* 0x000fec0003800000 */
.L_x_1655:
        /* <DEDUP_REMOVED lines=11> */
.L_x_1660:
[----:B------:R-:W2:Y:S02]  /*c350*/  LDG.E R2, desc[UR36][R2.64] ;  /* 0x0000002402027981 */ /* 0x000ea4000c1e1900 */
[----:B--2---:R-:W-:-:S04]  /*c360*/  I2FP.F32.S32 R0, R2 ;  /* 0x0000000200007245 */ /* 0x004fc80000201400 */
[----:B------:R-:W-:-:S04]  /*c370*/  F2FP.BF16.F32.PACK_AB R0, RZ, R0 ;  /* 0x00000000ff00723e */ /* 0x000fc800000010ff */
[----:B------:R-:W-:Y:S01]  /*c380*/  PRMT R18, R0, 0x7610, R18 ;  /* 0x0000761000127816 */ /* 0x000fe20000000012 */
[----:B------:R-:W-:Y:S06]  /*c390*/  BRA `(.L_x_1658) ;  /* 0x0000000c00807947 */ /* 0x000fec0003800000 */
.L_x_1659:
[----:B------:R-:W2:Y:S02]  /*c3a0*/  LDG.E.U16 R2, desc[UR36][R2.64] ;  /* 0x0000002402027981 */ /* 0x000ea4000c1e1500 */
[----:B--2---:R-:W0:Y:S02]  /*c3b0*/  I2F.S16 R0, R2 ;  /* 0x0000000200007306 */ /* 0x004e240000101400 */
[----:B0-----:R-:W-:-:S04]  /*c3c0*/  F2FP.BF16.F32.PACK_AB R0, RZ, R0 ;  /* 0x00000000ff00723e */ /* 0x001fc800000010ff */
[----:B------:R-:W-:Y:S01]  /*c3d0*/  PRMT R18, R0, 0x7610, R18 ;  /* 0x0000761000127816 */ /* 0x000fe20000000012 */
[----:B------:R-:W-:Y:S06]  /*c3e0*/  BRA `(.L_x_1658) ;  /* 0x0000000c006c7947 */ /* 0x000fec0003800000 */
.L_x_1654:
        /* <DEDUP_REMOVED lines=9> */
.L_x_1662:
[----:B------:R-:W2:Y:S02]  /*c480*/  LDG.E.U16 R0, desc[UR36][R2.64] ;  /* 0x0000002402007981 */ /* 0x000ea4000c1e1500 */
[----:B--2---:R-:W-:-:S05]  /*c490*/  HADD2.F32 R0, -RZ, R0.H0_H0 ;  /* 0x20000000ff007230 */ /* 0x004fca0000004100 */
[----:B------:R-:W-:-:S04]  /*c4a0*/  F2FP.BF16.F32.PACK_AB R0, RZ, R0 ;  /* 0x00000000ff00723e */ /* 0x000fc800000010ff */
[----:B------:R-:W-:Y:S01]  /*c4b0*/  PRMT R18, R0, 0x7610, R18 ;  /* 0x0000761000127816 */ /* 0x000fe20000000012 */
[----:B------:R-:W-:Y:S06]  /*c4c0*/  BRA `(.L_x_1658) ;  /* 0x0000000c00347947 */ /* 0x000fec0003800000 */
.L_x_1661:
        /* <DEDUP_REMOVED lines=9> */
.L_x_1664:
[----:B------:R-:W2:Y:S02]  /*c560*/  LDG.E.U16 R2, desc[UR36][R2.64] ;  /* 0x0000002402027981 */ /* 0x000ea4000c1e1500 */
[----:B--2---:R-:W-:-:S05]  /*c570*/  HADD2.F32 R0, -RZ, R2.H0_H0 ;  /* 0x20000002ff007230 */ /* 0x004fca0000004100 */
[----:B------:R-:W-:-:S04]  /*c580*/  F2FP.BF16.F32.PACK_AB R0, RZ, R0 ;  /* 0x00000000ff00723e */ /* 0x000fc800000010ff */
[----:B------:R-:W-:Y:S01]  /*c590*/  PRMT R18, R0, 0x7610, R18 ;  /* 0x0000761000127816 */ /* 0x000fe20000000012 */
[----:B------:R-:W-:Y:S06]  /*c5a0*/  BRA `(.L_x_1658) ;  /* 0x0000000800fc7947 */ /* 0x000fec0003800000 */
.L_x_1663:
        /* <DEDUP_REMOVED lines=9> */
.L_x_1653:
        /* <DEDUP_REMOVED lines=14> */
.L_x_1667:
        /* <DEDUP_REMOVED lines=9> */
.L_x_1666:
        /* <DEDUP_REMOVED lines=19> */
[----:B------:R-:W-:Y:S02]  /*c8e0*/  SHF.R.S32.HI R5, RZ, 0x8, R5 ;  /* 0x00000008ff057819 */ /* 0x000fe40000011405 */
[----:B------:R-:W-:-:S04]  /*c8f0*/  IADD3 R6, PT, PT, R6, 0x3c000000, RZ ;  /* 0x3c00000006067810 */ /* 0x000fc80007ffe0ff */
[----:B------:R-:W-:-:S04]  /*c900*/  LOP3.LUT R5, R6, 0x7f800000, R5, 0xf8, !PT ;  /* 0x7f80000006057812 */ /* 0x000fc800078ef805 */
[----:B------:R-:W-:-:S04]  /*c910*/  SEL R5, R5, RZ, P0 ;  /* 0x000000ff05057207 */ /* 0x000fc80000000000 */
[----:B------:R-:W-:-:S04]  /*c920*/  LOP3.LUT R5, R5, 0x80000000, R0, 0xf8, !PT ;  /* 0x8000000005057812 */ /* 0x000fc800078ef800 */
[----:B------:R-:W-:-:S04]  /*c930*/  F2FP.BF16.F32.PACK_AB R5, RZ, R5 ;  /* 0x00000005ff05723e */ /* 0x000fc800000010ff */
[----:B------:R-:W-:Y:S01]  /*c940*/  PRMT R18, R5, 0x7610, R18 ;  /* 0x0000761005127816 */ /* 0x000fe20000000012 */
[----:B------:R-:W-:Y:S06]  /*c950*/  BRA `(.L_x_1658) ;  /* 0x0000000800107947 */ /* 0x000fec0003800000 */
.L_x_1669:
        /* <DEDUP_REMOVED lines=14> */
.L_x_1668:
[----:B------:R0:W5:Y:S01]  /*ca40*/  LDG.E.U16 R18, desc[UR36][R2.64] ;  /* 0x0000002402127981 */ /* 0x000162000c1e1500 */
[----:B------:R-:W-:Y:S05]  /*ca50*/  BRA `(.L_x_1658) ;  /* 0x0000000400d07947 */ /* 0x000fea0003800000 */
.L_x_1665:
        /* <DEDUP_REMOVED lines=13> */
.L_x_1672:
        /* <DEDUP_REMOVED lines=21> */
.L_x_1676:
[----:B------:R-:W-:Y:S05]  /*cc80*/  BSYNC.RECONVERGENT B1 ;  /* 0x0000000000017941 */ /* 0x000fea0003800200 */
.L_x_1675:
[----:B------:R-:W-:Y:S01]  /*cc90*/  IMAD.SHL.U32 R0, R0, 0x100000, RZ ;  /* 0x0010000000007824 */ /* 0x000fe200078e00ff */
[----:B------:R-:W-:-:S04]  /*cca0*/  LEA R2, R2, 0x3b800000, 0x17 ;  /* 0x3b80000002027811 */ /* 0x000fc800078eb8ff */
[----:B------:R-:W-:-:S07]  /*ccb0*/  LOP3.LUT R0, R2, R0, R7, 0xfe, !PT ;  /* 0x0000000002007212 */ /* 0x000fce00078efe07 */
.L_x_1674:
[----:B------:R-:W-:Y:S05]  /*ccc0*/  BSYNC.RECONVERGENT B0 ;  /* 0x0000000000007941 */ /* 0x000fea0003800200 */
.L_x_1673:
[----:B------:R-:W-:-:S04]  /*ccd0*/  F2FP.BF16.F32.PACK_AB R0, RZ, R0 ;  /* 0x00000000ff00723e */ /* 0x000fc800000010ff */
[----:B------:R-:W-:Y:S01]  /*cce0*/  PRMT R18, R0, 0x7610, R18 ;  /* 0x0000761000127816 */ /* 0x000fe20000000012 */
[----:B------:R-:W-:Y:S06]  /*ccf0*/  BRA `(.L_x_1658) ;  /* 0x0000000400287947 */ /* 0x000fec0003800000 */
.L_x_1671:
        /* <DEDUP_REMOVED lines=21> */
.L_x_1680:
[----:B------:R-:W-:Y:S05]  /*ce50*/  BSYNC.RECONVERGENT B1 ;  /* 0x0000000000017941 */ /* 0x000fea0003800200 */
.L_x_1679:
[----:B------:R-:W-:Y:S01]  /*ce60*/  IMAD.SHL.U32 R0, R0, 0x200000, RZ ;  /* 0x0020000000007824 */ /* 0x000fe200078e00ff */
[----:B------:R-:W-:-:S04]  /*ce70*/  LEA R2, R2, 0x37800000, 0x17 ;  /* 0x3780000002027811 */ /* 0x000fc800078eb8ff */
[----:B------:R-:W-:-:S07]  /*ce80*/  LOP3.LUT R0, R2, R0, R7, 0xfe, !PT ;  /* 0x0000000002007212 */ /* 0x000fce00078efe07 */
.L_x_1678:
[----:B------:R-:W-:Y:S05]  /*ce90*/  BSYNC.RECONVERGENT B0 ;  /* 0x0000000000007941 */ /* 0x000fea0003800200 */
.L_x_1677:
[----:B------:R-:W-:-:S04]  /*cea0*/  F2FP.BF16.F32.PACK_AB R0, RZ, R0 ;  /* 0x00000000ff00723e */ /* 0x000fc800000010ff */
[----:B------:R-:W-:Y:S01]  /*ceb0*/  PRMT R18, R0, 0x7610, R18 ;  /* 0x0000761000127816 */ /* 0x000fe20000000012 */
[----:B------:R-:W-:Y:S06]  /*cec0*/  BRA `(.L_x_1658) ;  /* 0x0000000000b47947 */ /* 0x000fec0003800000 */
.L_x_1670:
        /* <DEDUP_REMOVED lines=12> */
[----:B------:R-:W-:Y:S01]  /*cf90*/  @!P0 IMAD.MOV.U32 R0, RZ, RZ, 0x7f800001 ;  /* 0x7f800001ff008424 */ /* 0x000fe200078e00ff */
[----:B------:R-:W-:-:S07]  /*cfa0*/  @P0 SHF.L.U32 R0, R2, 0x17, RZ ;  /* 0x0000001702000819 */ /* 0x000fce00000006ff */
.L_x_1684:
[----:B------:R-:W-:Y:S05]  /*cfb0*/  BSYNC.RECONVERGENT B0 ;  /* 0x0000000000007941 */ /* 0x000fea0003800200 */
.L_x_1683:
[----:B------:R-:W-:-:S04]  /*cfc0*/  F2FP.BF16.F32.PACK_AB R0, RZ, R0 ;  /* 0x00000000ff00723e */ /* 0x000fc800000010ff */
[----:B------:R-:W-:Y:S01]  /*cfd0*/  PRMT R18, R0, 0x7610, R18 ;  /* 0x0000761000127816 */ /* 0x000fe20000000012 */
[----:B------:R-:W-:Y:S06]  /*cfe0*/  BRA `(.L_x_1658) ;  /* 0x00000000006c7947 */ /* 0x000fec0003800000 */
.L_x_1657:
        /* <DEDUP_REMOVED lines=15> */
[----:B--2--5:R-:W-:Y:S05]  /*d0e0*/  CALL.ABS.NOINC R2 ;  /* 0x0000000002007343 */ /* 0x024fea0003c00000 */
.L_x_1685:
[----:B------:R-:W-:Y:S01]  /*d0f0*/  PRMT R18, RZ, 0x7610, R18 ;  /* 0x00007610ff127816 */ /* 0x000fe20000000012 */
[----:B------:R-:W-:Y:S06]  /*d100*/  BRA `(.L_x_1658) ;  /* 0x0000000000247947 */ /* 0x000fec0003800000 */
.L_x_1682:
[----:B------:R-:W2:Y:S02]  /*d110*/  LDG.E.64 R2, desc[UR36][R2.64] ;  /* 0x0000002402027981 */ /* 0x000ea4000c1e1b00 */
[----:B--2---:R-:W0:Y:S02]  /*d120*/  I2F.U64 R0, R2 ;  /* 0x0000000200007312 */ /* 0x004e240000301000 */
[----:B0-----:R-:W-:-:S04]  /*d130*/  F2FP.BF16.F32.PACK_AB R0, RZ, R0 ;  /* 0x00000000ff00723e */ /* 0x001fc800000010ff */
[----:B------:R-:W-:Y:S01]  /*d140*/  PRMT R18, R0, 0x7610, R18 ;  /* 0x0000761000127816 */ /* 0x000fe20000000012 */
[----:B------:R-:W-:Y:S06]  /*d150*/  BRA `(.L_x_1658) ;  /* 0x0000000000107947 */ /* 0x000fec0003800000 */
.L_x_1681:
[----:B------:R-:W2:Y:S02]  /*d160*/  LDG.E R2, desc[UR36][R2.64] ;  /* 0x0000002402027981 */ /* 0x000ea4000c1e1900 */
[----:B--2---:R-:W-:-:S04]  /*d170*/  I2FP.F32.U32 R0, R2 ;  /* 0x0000000200007245 */ /* 0x004fc80000201000 */
[----:B------:R-:W-:-:S04]  /*d180*/  F2FP.BF16.F32.PACK_AB R0, RZ, R0 ;  /* 0x00000000ff00723e */ /* 0x000fc800000010ff */
[----:B------:R-:W-:-:S07]  /*d190*/  PRMT R18, R0, 0x7610, R18 ;  /* 0x0000761000127816 */ /* 0x000fce0000000012 */
.L_x_1658:
[----:B-----5:R-:W-:Y:S01]  /*d1a0*/  SHF.L.U32 R19, R19, 0x10, RZ ;  /* 0x0000001013137819 */ /* 0x020fe200000006ff */
        /* <DEDUP_REMOVED lines=20> */
.L_x_1687:
[----:B------:R-:W-:Y:S05]  /*d2f0*/  BSYNC.RECONVERGENT B6 ;  /* 0x0000000000067941 */ /* 0x000fea0003800200 */
.L_x_1686:
        /* <DEDUP_REMOVED lines=21> */
.L_x_1689:
[----:B------:R-:W-:Y:S05]  /*d450*/  BSYNC.RECONVERGENT B6 ;  /* 0x0000000000067941 */ /* 0x000fea0003800200 */
.L_x_1688:
        /* <DEDUP_REMOVED lines=32> */
[----:B------:R-:W-:-:S03]  /*d660*/  @P0 MOV R5, 0x7f800000 ;  /* 0x7f80000000050802 */ /* 0x000fc60000000f00 */
[----:B------:R-:W-:Y:S02]  /*d670*/  FFMA.FTZ R3, R3, 0.69314718246459960938, R4 ;  /* 0x3f31721803037823 */ /* 0x000fe40000010004 */
        /* <DEDUP_REMOVED lines=8> */
[----:B------:R-:W2:Y:S02]  /*d700*/  F2F.BF16.F32 R3, R3 ;  /* 0x0000000300037304 */ /* 0x000ea40000202000 */
[----:B------:R-:W-:-:S04]  /*d710*/  IMAD.U32 R7, R0, 0x10000, RZ ;  /* 0x0001000000077824 */ /* 0x000fc800078e00ff */
[----:B------:R-:W-:Y:S01]  /*d720*/  FMUL.FTZ R7, R18, R7 ;  /* 0x0000000712077220 */ /* 0x000fe20000410000 */
[----:B0-----:R-:W-:-:S05]  /*d730*/  IMAD.U32 R2, R5, 0x10000, RZ ;  /* 0x0001000005027824 */ /* 0x001fca00078e00ff */
[----:B------:R-:W0:Y:S01]  /*d740*/  F2F.BF16.F32 R7, R7 ;  /* 0x0000000700077304 */ /* 0x000e220000202000 */
[----:B--2---:R-:W-:-:S05]  /*d750*/  IMAD.U32 R4, R3, 0x10000, RZ ;  /* 0x0001000003047824 */ /* 0x004fca00078e00ff */
[----:B------:R-:W-:-:S04]  /*d760*/  FSETP.GEU.FTZ.AND P0, PT, R4, -100, PT ;  /* 0xc2c800000400780b */ /* 0x000fc80003f1e000 */
[----:B------:R-:W-:-:S04]  /*d770*/  SEL R0, R3, 0xc2c8, P0 ;  /* 0x0000c2c803007807 */ /* 0x000fc80000000000 */
[----:B------:R-:W-:-:S05]  /*d780*/  SHF.L.U32 R3, R0, 0x10, RZ ;  /* 0x0000001000037819 */ /* 0x000fca00000006ff */
        /* <DEDUP_REMOVED lines=21> */
.L_x_1693:
[----:B-1----:R-:W-:-:S06]  /*d8e0*/  SHF.L.U32 R5, R5, 0x10, RZ ;  /* 0x0000001005057819 */ /* 0x002fcc00000006ff */
[----:B0-----:R-:W0:Y:S02]  /*d8f0*/  F2I.S64.TRUNC R4, R5 ;  /* 0x0000000500047311 */ /* 0x001e24000020d900 */
[----:B0-----:R0:W-:Y:S01]  /*d900*/  STG.E.U8 desc[UR36][R2.64], R4 ;  /* 0x0000000402007986 */ /* 0x0011e2000c101124 */
[----:B------:R-:W-:Y:S05]  /*d910*/  BRA `(.L_x_1695) ;  /* 0x0000000c006c7947 */ /* 0x000fea0003800000 */
.L_x_1692:
        /* <DEDUP_REMOVED lines=10> */
.L_x_1697:
[----:B-1----:R-:W-:-:S06]  /*d9c0*/  IMAD.U32 R5, R5, 0x10000, RZ ;  /* 0x0001000005057824 */ /* 0x002fcc00078e00ff */
[----:B------:R-:W1:Y:S02]  /*d9d0*/  F2I.FTZ.TRUNC.NTZ R5, R5 ;  /* 0x0000000500057305 */ /* 0x000e64000021f100 */
[----:B-1----:R1:W-:Y:S01]  /*d9e0*/  STG.E desc[UR36][R2.64], R5 ;  /* 0x0000000502007986 */ /* 0x0023e2000c101924 */
[----:B------:R-:W-:Y:S05]  /*d9f0*/  BRA `(.L_x_1695) ;  /* 0x0000000c00347947 */ /* 0x000fea0003800000 */
.L_x_1696:
[----:B-1----:R-:W-:-:S06]  /*da00*/  IMAD.U32 R5, R5, 0x10000, RZ ;  /* 0x0001000005057824 */ /* 0x002fcc00078e00ff */
[----:B------:R-:W1:Y:S02]  /*da10*/  F2I.FTZ.TRUNC.NTZ R5, R5 ;  /* 0x0000000500057305 */ /* 0x000e64000021f100 */
[----:B-1----:R1:W-:Y:S01]  /*da20*/  STG.E.U16 desc[UR36][R2.64], R5 ;  /* 0x0000000502007986 */ /* 0x0023e2000c101524 */
[----:B------:R-:W-:Y:S05]  /*da30*/  BRA `(.L_x_1695) ;  /* 0x0000000c00247947 */ /* 0x000fea0003800000 */
.L_x_1691:
        /* <DEDUP_REMOVED lines=9> */
.L_x_1699:
[----:B-1----:R-:W-:-:S04]  /*dad0*/  SHF.L.U32 R0, R5, 0x10, RZ ;  /* 0x0000001005007819 */ /* 0x002fc800000006ff */
[----:B------:R-:W-:-:S05]  /*dae0*/  F2FP.F16.F32.PACK_AB R0, RZ, R0 ;  /* 0x00000000ff00723e */ /* 0x000fca00000000ff */
[----:B------:R1:W-:Y:S01]  /*daf0*/  STG.E.U16 desc[UR36][R2.64], R0 ;  /* 0x0000000002007986 */ /* 0x0003e2000c101524 */
[----:B------:R-:W-:Y:S05]  /*db00*/  BRA `(.L_x_1695) ;  /* 0x0000000800f07947 */ /* 0x000fea0003800000 */
.L_x_1698:
        /* <DEDUP_REMOVED lines=10> */
.L_x_1701:
[----:B-1----:R-:W-:-:S05]  /*dbb0*/  IMAD.U32 R5, R5, 0x10000, RZ ;  /* 0x0001000005057824 */ /* 0x002fca00078e00ff */
[----:B------:R-:W-:-:S04]  /*dbc0*/  F2FP.F16.F32.PACK_AB R5, RZ, R5 ;  /* 0x00000005ff05723e */ /* 0x000fc800000000ff */
[----:B------:R-:W-:-:S05]  /*dbd0*/  PRMT R5, R5, 0x5410, RZ ;  /* 0x0000541005057816 */ /* 0x000fca00000000ff */
[----:B------:R1:W-:Y:S01]  /*dbe0*/  STG.E desc[UR36][R2.64], R5 ;  /* 0x0000000502007986 */ /* 0x0003e2000c101924 */
[----:B------:R-:W-:Y:S05]  /*dbf0*/  BRA `(.L_x_1695) ;  /* 0x0000000800b47947 */ /* 0x000fea0003800000 */
.L_x_1700:
[----:B01----:R-:W-:-:S04]  /*dc00*/  IMAD.U32 R4, R5, 0x10000, RZ ;  /* 0x0001000005047824 */ /* 0x003fc800078e00ff */
[----:B------:R-:W-:-:S06]  /*dc10*/  FMUL.FTZ R4, R4, 1 ;  /* 0x3f80000004047820 */ /* 0x000fcc0000410000 */
[----:B------:R-:W0:Y:S02]  /*dc20*/  F2F.F64.F32 R4, R4 ;  /* 0x0000000400047310 */ /* 0x000e240000201800 */
[----:B0-----:R0:W-:Y:S01]  /*dc30*/  STG.E.64 desc[UR36][R2.64], R4 ;  /* 0x0000000402007986 */ /* 0x0011e2000c101b24 */
[----:B------:R-:W-:Y:S05]  /*dc40*/  BRA `(.L_x_1695) ;  /* 0x0000000800a07947 */ /* 0x000fea0003800000 */
.L_x_1690:
        /* <DEDUP_REMOVED lines=10> */
[----:B-1----:R-:W-:-:S06]  /*dcf0*/  SHF.L.U32 R5, R5, 0x10, RZ ;  /* 0x0000001005057819 */ /* 0x002fcc00000006ff */
[----:B------:R-:W1:Y:S02]  /*dd00*/  F2I.FTZ.U32.TRUNC.NTZ R5, R5 ;  /* 0x0000000500057305 */ /* 0x000e64000021f000 */
[----:B-1----:R1:W-:Y:S01]  /*dd10*/  STG.E.U16 desc[UR36][R2.64], R5 ;  /* 0x0000000502007986 */ /* 0x0023e2000c101524 */
[----:B------:R-:W-:Y:S05]  /*dd20*/  BRA `(.L_x_1695) ;  /* 0x0000000800687947 */ /* 0x000fea0003800000 */
.L_x_1705:
        /* <DEDUP_REMOVED lines=18> */
.L_x_1708:
[----:B------:R-:W-:-:S04]  /*de50*/  SHF.R.U32.HI R5, RZ, 0x18, R5 ;  /* 0x00000018ff057819 */ /* 0x000fc80000011605 */
[----:B------:R-:W-:-:S07]  /*de60*/  LOP3.LUT R0, R0, 0x80, R5, 0xf8, !PT ;  /* 0x0000008000007812 */ /* 0x000fce00078ef805 */
.L_x_1707:
[----:B------:R-:W-:Y:S05]  /*de70*/  BSYNC.RECONVERGENT B0 ;  /* 0x0000000000007941 */ /* 0x000fea0003800200 */
.L_x_1706:
[----:B------:R0:W-:Y:S01]  /*de80*/  STG.E.U8 desc[UR36][R2.64], R0 ;  /* 0x0000000002007986 */ /* 0x0001e2000c101124 */
[----:B------:R-:W-:Y:S05]  /*de90*/  BRA `(.L_x_1695) ;  /* 0x00000008000c7947 */ /* 0x000fea0003800000 */
.L_x_1704:
[----:B-1----:R-:W-:Y:S01]  /*dea0*/  IMAD.U32 R5, R5, 0x10000, RZ ;  /* 0x0001000005057824 */ /* 0x002fe200078e00ff */
[----:B------:R-:W-:Y:S01]  /*deb0*/  BSSY.RECONVERGENT B0, `(.L_x_1709) ;  /* 0x0000013000007945 */ /* 0x000fe20003800200 */
[----:B------:R-:W-:-:S03]  /*dec0*/  HFMA2 R0, -RZ, RZ, 0, 7.62939453125e-06 ;  /* 0x00000080ff007431 */ /* 0x000fc600000001ff */
        /* <DEDUP_REMOVED lines=15> */
.L_x_1711:
[----:B------:R-:W-:-:S04]  /*dfc0*/  SHF.R.U32.HI R5, RZ, 0x18, R5 ;  /* 0x00000018ff057819 */ /* 0x000fc80000011605 */
[----:B------:R-:W-:-:S07]  /*dfd0*/  LOP3.LUT R0, R0, 0x80, R5, 0xf8, !PT ;  /* 0x0000008000007812 */ /* 0x000fce00078ef805 */
.L_x_1710:
[----:B------:R-:W-:Y:S05]  /*dfe0*/  BSYNC.RECONVERGENT B0 ;  /* 0x0000000000007941 */ /* 0x000fea0003800200 */
.L_x_1709:
[----:B------:R0:W-:Y:S01]  /*dff0*/  STG.E.U8 desc[UR36][R2.64], R0 ;  /* 0x0000000002007986 */ /* 0x0001e2000c101124 */
[----:B------:R-:W-:Y:S05]  /*e000*/  BRA `(.L_x_1695) ;  /* 0x0000000400b07947 */ /* 0x000fea0003800000 */
.L_x_1703:
[----:B------:R-:W-:-:S09]  /*e010*/  UISETP.NE.AND UP0, UPT, UR4, 0x1c, UPT ;  /* 0x0000001c0400788c */ /* 0x000fd2000bf05270 */
[----:B------:R-:W-:Y:S05]  /*e020*/  BRA.U !UP0, `(.L_x_1712) ;  /* 0x0000000108607547 */ /* 0x000fea000b800000 */
[----:B------:R-:W-:-:S09]  /*e030*/  UISETP.NE.AND UP0, UPT, UR4, 0x1d, UPT ;  /* 0x0000001d0400788c */ /* 0x000fd2000bf05270 */
[----:B------:R-:W-:Y:S05]  /*e040*/  BRA.U !UP0, `(.L_x_1713) ;  /* 0x0000000108487547 */ /* 0x000fea000b800000 */
[----:B------:R-:W-:-:S09]  /*e050*/  UISETP.NE.AND UP0, UPT, UR4, 0x2c, UPT ;  /* 0x0000002c0400788c */ /* 0x000fd2000bf05270 */
[----:B------:R-:W-:Y:S05]  /*e060*/  BRA.U UP0, `(.L_x_1694) ;  /* 0x0000000100bc7547 */ /* 0x000fea000b800000 */
        /* <DEDUP_REMOVED lines=16> */
.L_x_1713:
[----:B-1----:R-:W-:-:S06]  /*e170*/  IMAD.U32 R5, R5, 0x10000, RZ ;  /* 0x0001000005057824 */ /* 0x002fcc00078e00ff */
[----:B0-----:R-:W0:Y:S02]  /*e180*/  F2I.U64.TRUNC R4, R5 ;  /* 0x0000000500047311 */ /* 0x001e24000020d800 */
[----:B0-----:R0:W-:Y:S01]  /*e190*/  STG.E.64 desc[UR36][R2.64], R4 ;  /* 0x0000000402007986 */ /* 0x0011e2000c101b24 */
[----:B------:R-:W-:Y:S05]  /*e1a0*/  BRA `(.L_x_1695) ;  /* 0x0000000400487947 */ /* 0x000fea0003800000 */
.L_x_1712:
[----:B-1----:R-:W-:-:S06]  /*e1b0*/  IMAD.U32 R5, R5, 0x10000, RZ ;  /* 0x0001000005057824 */ /* 0x002fcc00078e00ff */
[----:B------:R-:W1:Y:S02]  /*e1c0*/  F2I.FTZ.U32.TRUNC.NTZ R5, R5 ;  /* 0x0000000500057305 */ /* 0x000e64000021f000 */
[----:B-1----:R1:W-:Y:S01]  /*e1d0*/  STG.E desc[UR36][R2.64], R5 ;  /* 0x0000000502007986 */ /* 0x0023e2000c101924 */
[----:B------:R-:W-:Y:S05]  /*e1e0*/  BRA `(.L_x_1695) ;  /* 0x0000000400387947 */ /* 0x000fea0003800000 */
.L_x_1702:
        /* <DEDUP_REMOVED lines=11> */
.L_x_1715:
[----:B-1----:R-:W-:Y:S02]  /*e2a0*/  SHF.L.U32 R5, R5, 0x10, RZ ;  /* 0x0000001005057819 */ /* 0x002fe400000006ff */
[----:B------:R-:W-:-:S03]  /*e2b0*/  CS2R R6, SRZ ;  /* 0x0000000000067805 */ /* 0x000fc6000001ff00 */
[----:B------:R-:W-:-:S06]  /*e2c0*/  FMUL.FTZ R5, R5, 1 ;  /* 0x3f80000005057820 */ /* 0x000fcc0000410000 */
[----:B0-----:R-:W0:Y:S02]  /*e2d0*/  F2F.F64.F32 R4, R5 ;  /* 0x0000000500047310 */ /* 0x001e240000201800 */
[----:B0-----:R4:W-:Y:S01]  /*e2e0*/  STG.E.128 desc[UR36][R2.64], R4 ;  /* 0x0000000402007986 */ /* 0x0019e2000c101d24 */
[----:B------:R-:W-:Y:S05]  /*e2f0*/  BRA `(.L_x_1695) ;  /* 0x0000000000f47947 */ /* 0x000fea0003800000 */
.L_x_1714:
[----:B------:R-:W-:-:S09]  /*e300*/  UISETP.NE.AND UP0, UPT, UR4, 0xf, UPT ;  /* 0x0000000f0400788c */ /* 0x000fd2000bf05270 */
[----:B------:R-:W-:Y:S05]  /*e310*/  BRA.U !UP0, `(.L_x_1716) ;  /* 0x0000000108e87547 */ /* 0x000fea000b800000 */
[----:B------:R-:W-:-:S09]  /*e320*/  UISETP.NE.AND UP0, UPT, UR4, 0x17, UPT ;  /* 0x000000170400788c */ /* 0x000fd2000bf05270 */
[----:B------:R-:W-:Y:S05]  /*e330*/  BRA.U !UP0, `(.L_x_1717) ;  /* 0x0000000108907547 */ /* 0x000fea000b800000 */
[----:B------:R-:W-:-:S09]  /*e340*/  UISETP.NE.AND UP0, UPT, UR4, 0x18, UPT ;  /* 0x000000180400788c */ /* 0x000fd2000bf05270 */
[----:B------:R-:W-:Y:S05]  /*e350*/  BRA.U !UP0, `(.L_x_1718) ;  /* 0x0000000108447547 */ /* 0x000fea000b800000 */
.L_x_1694:
[----:B------:R-:W-:Y:S01]  /*e360*/  MOV R0, 0x0 ;  /* 0x0000000000007802 */ /* 0x000fe20000000f00 */
[----:B------:R-:W0:Y:S01]  /*e370*/  LDCU.64 UR4, c[0x4][0x310] ;  /* 0x01006200ff0477ac */ /* 0x000e220008000a00 */
[----:B------:R-:W-:Y:S02]  /*e380*/  IMAD.MOV.U32 R8, RZ, RZ, 0x65 ;  /* 0x00000065ff087424 */ /* 0x000fe400078e00ff */
[----:B------:R2:W3:Y:S01]  /*e390*/  LDC.64 R2, c[0x4][R0] ;  /* 0x0100000000027b82 */ /* 0x0004e20000000a00 */
[----:B------:R-:W4:Y:S01]  /*e3a0*/  LDCU.64 UR6, c[0x4][0x318] ;  /* 0x01006300ff0677ac */ /* 0x000f220008000a00 */
[----:B------:R-:W-:Y:S02]  /*e3b0*/  IMAD.MOV.U32 R12, RZ, RZ, 0x1 ;  /* 0x00000001ff0c7424 */ /* 0x000fe400078e00ff */
[----:B------:R-:W-:Y:S01]  /*e3c0*/  IMAD.MOV.U32 R13, RZ, RZ, RZ ;  /* 0x000000ffff0d7224 */ /* 0x000fe200078e00ff */
[----:B------:R-:W5:Y:S01]  /*e3d0*/  LDCU.64 UR8, c[0x4][0x60] ;  /* 0x01000c00ff0877ac */ /* 0x000f620008000a00 */
[----:B0-----:R-:W-:-:S02]  /*e3e0*/  IMAD.U32 R4, RZ, RZ, UR4 ;  /* 0x00000004ff047e24 */ /* 0x001fc4000f8e00ff */
[----:B-1----:R-:W-:Y:S02]  /*e3f0*/  IMAD.U32 R5, RZ, RZ, UR5 ;  /* 0x00000005ff057e24 */ /* 0x002fe4000f8e00ff */
[----:B----4-:R-:W-:Y:S02]  /*e400*/  IMAD.U32 R6, RZ, RZ, UR6 ;  /* 0x00000006ff067e24 */ /* 0x010fe4000f8e00ff */
[----:B------:R-:W-:Y:S01]  /*e410*/  IMAD.U32 R7, RZ, RZ, UR7 ;  /* 0x00000007ff077e24 */ /* 0x000fe2000f8e00ff */
[----:B-----5:R-:W-:Y:S01]  /*e420*/  MOV R10, UR8 ;  /* 0x00000008000a7c02 */ /* 0x020fe20008000f00 */
[----:B--2---:R-:W-:-:S07]  /*e430*/  IMAD.U32 R11, RZ, RZ, UR9 ;  /* 0x00000009ff0b7e24 */ /* 0x004fce000f8e00ff */
[----:B------:R-:W-:-:S07]  /*e440*/  LEPC R20, `(.L_x_1719) ;  /* 0x000000001014794e */ /* 0x000fce0000000000 */
[----:B---3--:R-:W-:Y:S05]  /*e450*/  CALL.ABS.NOINC R2 ;  /* 0x0000000002007343 */ /* 0x008fea0003c00000 */
.L_x_1719:
[----:B------:R-:W-:Y:S05]  /*e460*/  BRA `(.L_x_1695) ;  /* 0x0000000000987947 */ /* 0x000fea0003800000 */
.L_x_1718:
[----:B-1----:R-:W-:Y:S01]  /*e470*/  SHF.L.U32 R7, R5, 0x10, RZ ;  /* 0x0000001005077819 */ /* 0x002fe200000006ff */
[----:B------:R-:W-:Y:S01]  /*e480*/  BSSY.RECONVERGENT B0, `(.L_x_1720) ;  /* 0x000000c000007945 */ /* 0x000fe20003800200 */
[----:B------:R-:W-:Y:S02]  /*e490*/  IMAD.MOV.U32 R0, RZ, RZ, 0x7f ;  /* 0x0000007fff007424 */ /* 0x000fe400078e00ff */
        /* <DEDUP_REMOVED lines=10> */
.L_x_1721:
[----:B------:R-:W-:Y:S05]  /*e540*/  BSYNC.RECONVERGENT B0 ;  /* 0x0000000000007941 */ /* 0x000fea0003800200 */
.L_x_1720:
[----:B------:R-:W-:-:S05]  /*e550*/  LOP3.LUT R5, R0, 0x80, R5, 0xf8, !PT ;  /* 0x0000008000057812 */ /* 0x000fca00078ef805 */
[----:B------:R1:W-:Y:S01]  /*e560*/  STG.E.U8 desc[UR36][R2.64], R5 ;  /* 0x0000000502007986 */ /* 0x0003e2000c101124 */
[----:B------:R-:W-:Y:S05]  /*e570*/  BRA `(.L_x_1695) ;  /* 0x0000000000547947 */ /* 0x000fea0003800000 */
.L_x_1717:
[----:B-1----:R-:W-:Y:S01]  /*e580*/  IMAD.U32 R5, R5, 0x10000, RZ ;  /* 0x0001000005057824 */ /* 0x002fe200078e00ff */
[----:B------:R-:W-:Y:S04]  /*e590*/  BSSY.RECONVERGENT B0, `(.L_x_1722) ;  /* 0x000000e000007945 */ /* 0x000fe80003800200 */
        /* <DEDUP_REMOVED lines=10> */
.L_x_1723:
[----:B------:R-:W-:Y:S01]  /*e640*/  IMAD.MOV.U32 R0, RZ, RZ, 0x7f ;  /* 0x0000007fff007424 */ /* 0x000fe200078e00ff */
[----:B------:R-:W-:-:S04]  /*e650*/  ISETP.GT.U32.AND P0, PT, R4, 0x7f800000, PT ;  /* 0x7f8000000400780c */ /* 0x000fc80003f04070 */
[----:B------:R-:W-:-:S09]  /*e660*/  SEL R0, R0, 0x7c, P0 ;  /* 0x0000007c00007807 */ /* 0x000fd20000000000 */
.L_x_1724:
[----:B------:R-:W-:Y:S05]  /*e670*/  BSYNC.RECONVERGENT B0 ;  /* 0x0000000000007941 */ /* 0x000fea0003800200 */
.L_x_1722:
[----:B------:R-:W-:-:S04]  /*e680*/  SHF.R.U32.HI R5, RZ, 0x18, R5 ;  /* 0x00000018ff057819 */ /* 0x000fc80000011605 */
[----:B------:R-:W-:-:S05]  /*e690*/  LOP3.LUT R5, R0, 0x80, R5, 0xf8, !PT ;  /* 0x0000008000057812 */ /* 0x000fca00078ef805 */
[----:B------:R0:W-:Y:S01]  /*e6a0*/  STG.E.U8 desc[UR36][R2.64], R5 ;  /* 0x0000000502007986 */ /* 0x0001e2000c101124 */
[----:B------:R-:W-:Y:S05]  /*e6b0*/  BRA `(.L_x_1695) ;  /* 0x0000000000047947 */ /* 0x000fea0003800000 */
.L_x_1716:
[----:B-1----:R2:W-:Y:S02]  /*e6c0*/  STG.E.U16 desc[UR36][R2.64], R5 ;  /* 0x0000000502007986 */ /* 0x0025e4000c101524 */
.L_x_1695:
[----:B------:R-:W-:-:S07]  /*e6d0*/  VIADD R17, R17, 0x80 ;  /* 0x0000008011117836 */ /* 0x000fce0000000000 */
.L_x_1618:
[----:B------:R-:W-:Y:S05]  /*e6e0*/  BSYNC.RECONVERGENT B7 ;  /* 0x0000000000077941 */ /* 0x000fea0003800200 */
.L_x_1617:
[----:B------:R-:W5:Y:S02]  /*e6f0*/  LDCU UR4, c[0x0][0x380] ;  /* 0x00007000ff0477ac */ /* 0x000f640008000800 */
[----:B-----5:R-:W-:-:S13]  /*e700*/  ISETP.GE.AND P0, PT, R17, UR4, PT ;  /* 0x0000000411007c0c */ /* 0x020fda000bf06270 */
[----:B------:R-:W-:Y:S05]  /*e710*/  @P0 EXIT ;  /* 0x000000000000094d */ /* 0x000fea0003800000 */
[----:B------:R-:W5:Y:S01]  /*e720*/  LDCU UR4, c[0x0][0x388] ;  /* 0x00007100ff0477ac */ /* 0x000f620008000800 */
[----:B------:R-:W-:Y:S02]  /*e730*/  HFMA2 R18, -RZ, RZ, 0, 0 ;  /* 0x00000000ff127431 */ /* 0x000fe400000001ff */
[----:B01----:R-:W-:Y:S02]  /*e740*/  IMAD.MOV.U32 R0, RZ, RZ, RZ ;  /* 0x000000ffff007224 */ /* 0x003fe400078e00ff */
        /* <DEDUP_REMOVED lines=351> */
.L_x_1725:
[----:B------:R-:W0:Y:S01]  /*fd40*/  LDCU.64 UR6, c[0x0][0x5e8] ;  /* 0x0000bd00ff0677ac */ /* 0x000e220008000a00 */
[----:B------:R-:W2:Y:S01]  /*fd50*/  LDCU.64 UR8, c[0x0][0x5f0] ;  /* 0x0000be00ff0877ac */ /* 0x000ea20008000a00 */
[----:B------:R-:W-:-:S04]  /*fd60*/  UPRMT UR4, UR39, 0x9910, URZ ;  /* 0x0000991027047896 */ /* 0x000fc800080000ff */
[----:B------:R-:W-:Y:S01]  /*fd70*/  UISETP.GT.AND UP0, UPT, UR4, 0x9, UPT ;  /* 0x000000090400788c */ /* 0x000fe2000bf04270 */
[----:B0-----:R-:W-:Y:S02]  /*fd80*/  IADD3 R16, P0, PT, R16, UR6, RZ ;  /* 0x0000000610107c10 */ /* 0x001fe4000ff1e0ff */
[----:B--234-:R-:W-:-:S03]  /*fd90*/  IADD3 R2, P1, PT, R0, UR8, RZ ;  /* 0x0000000800027c10 */ /* 0x01cfc6000ff3e0ff */
[----:B------:R-:W-:Y:S02]  /*fda0*/  IMAD.X R17, RZ, RZ, UR7, P0 ;  /* 0x00000007ff117e24 */ /* 0x000fe400080e06ff */
        /* <DEDUP_REMOVED lines=15> */
.L_x_1729:
[----:B------:R-:W2:Y:S02]  /*fea0*/  LDG.E.U8 R2, desc[UR36][R2.64] ;  /* 0x0000002402027981 */ /* 0x000ea4000c1e1100 */
[----:B--2---:R-:W-:-:S04]  /*feb0*/  I2FP.F32.U32 R0, R2 ;  /* 0x0000000200007245 */ /* 0x004fc80000201000 */
[----:B------:R-:W-:-:S04]  /*fec0*/  F2FP.BF16.F32.PACK_AB R0, RZ, R0 ;  /* 0x00000000ff00723e */ /* 0x000fc800000010ff */
[----:B------:R-:W-:Y:S01]  /*fed0*/  PRMT R19, R0, 0x7610, R19 ;  /* 0x0000761000137816 */ /* 0x000fe20000000013 */
[----:B------:R-:W-:Y:S06]  /*fee0*/  BRA `(.L_x_1731) ;  /* 0x0000000c00c07947 */ /* 0x000fec0003800000 */
.L_x_1728:
        /* <DEDUP_REMOVED lines=11> */
.L_x_1733:
[----:B------:R-:W2:Y:S02]  /*ffa0*/  LDG.E R2, desc[UR36][R2.64] ;  /* 0x0000002402027981 */ /* 0x000ea4000c1e1900 */
[----:B--2---:R-:W-:-:S04]  /*ffb0*/  I2FP.F32.S32 R0, R2 ;  /* 0x0000000200007245 */ /* 0x004fc80000201400 */
[----:B------:R-:W-:-:S04]  /*ffc0*/  F2FP.BF16.F32.PACK_AB R0, RZ, R0 ;  /* 0x00000000ff00723e */ /* 0x000fc800000010ff */
[----:B------:R-:W-:Y:S01]  /*ffd0*/  PRMT R19, R0, 0x7610, R19 ;  /* 0x0000761000137816 */ /* 0x000fe20000000013 */
[----:B------:R-:W-:Y:S06]  /*ffe0*/  BRA `(.L_x_1731) ;  /* 0x0000000c00807947 */ /* 0x000fec0003800000 */
.L_x_1732:
[----:B------:R-:W2:Y:S02]  /*fff0*/  LDG.E.U16 R2, desc[UR36][R2.64] ;  /* 0x0000002402027981 */ /* 0x000ea4000c1e1500 */
[----:B--2---:R-:W0:Y:S02]  /*10000*/  I2F.S16 R0, R2 ;  /* 0x0000000200007306 */ /* 0x004e240000101400 */
[----:B0-----:R-:W-:-:S04]  /*10010*/  F2FP.BF16.F32.PACK_AB R0, RZ, R0 ;  /* 0x00000000ff00723e */ /* 0x001fc800000010ff */
[----:B------:R-:W-:Y:S01]  /*10020*/  PRMT R19, R0, 0x7610, R19 ;  /* 0x0000761000137816 */ /* 0x000fe20000000013 */
[----:B------:R-:W-:Y:S06]  /*10030*/  BRA `(.L_x_1731) ;  /* 0x0000000c006c7947 */ /* 0x000fec0003800000 */
.L_x_1727:
        /* <DEDUP_REMOVED lines=9> */
.L_x_1735:
[----:B------:R-:W2:Y:S02]  /*100d0*/  LDG.E.U16 R0, desc[UR36][R2.64] ;  /* 0x0000002402007981 */ /* 0x000ea4000c1e1500 */
[----:B--2---:R-:W-:-:S05]  /*100e0*/  HADD2.F32 R0, -RZ, R0.H0_H0 ;  /* 0x20000000ff007230 */ /* 0x004fca0000004100 */
[----:B------:R-:W-:-:S04]  /*100f0*/  F2FP.BF16.F32.PACK_AB R0, RZ, R0 ;  /* 0x00000000ff00723e */ /* 0x000fc800000010ff */
[----:B------:R-:W-:Y:S01]  /*10100*/  PRMT R19, R0, 0x7610, R19 ;  /* 0x0000761000137816 */ /* 0x000fe20000000013 */
[----:B------:R-:W-:Y:S06]  /*10110*/  BRA `(.L_x_1731) ;  /* 0x0000000c00347947 */ /* 0x000fec0003800000 */
.L_x_1734:
        /* <DEDUP_REMOVED lines=9> */
.L_x_1737:
[----:B------:R-:W2:Y:S02]  /*101b0*/  LDG.E.U16 R2, desc[UR36][R2.64] ;  /* 0x0000002402027981 */ /* 0x000ea4000c1e1500 */
[----:B--2---:R-:W-:-:S05]  /*101c0*/  HADD2.F32 R0, -RZ, R2.H0_H0 ;  /* 0x20000002ff007230 */ /* 0x004fca0000004100 */
[----:B------:R-:W-:-:S04]  /*101d0*/  F2FP.BF16.F32.PACK_AB R0, RZ, R0 ;  /* 0x00000000ff00723e */ /* 0x000fc800000010ff */
[----:B------:R-:W-:Y:S01]  /*101e0*/  PRMT R19, R0, 0x7610, R19 ;  /* 0x0000761000137816 */ /* 0x000fe20000000013 */
[----:B------:R-:W-:Y:S06]  /*101f0*/  BRA `(.L_x_1731) ;  /* 0x0000000800fc7947 */ /* 0x000fec0003800000 */
.L_x_1736:
        /* <DEDUP_REMOVED lines=9> */
.L_x_1726:
        /* <DEDUP_REMOVED lines=14> */
.L_x_1740:
        /* <DEDUP_REMOVED lines=9> */
.L_x_1739:
[----:B------:R-:W-:-:S09]  /*10400*/  UISETP.NE.AND UP0, UPT, UR4, 0xf, UPT ;  /* 0x0000000f0400788c */ /* 0x000fd2000bf05270 */
[----:B------:R-:W-:Y:S05]  /*10410*/  BRA.U !UP0, `(.L_x_1741) ;  /* 0x00000001089c7547 */ /* 0x000fea000b800000 */
[----:B------:R-:W-:-:S09]  /*10420*/  UISETP.NE.AND UP0, UPT, UR4, 0x17, UPT ;  /* 0x000000170400788c */ /* 0x000fd2000bf05270 */
[----:B------:R-:W-:Y:S05]  /*10430*/  BRA.U !UP0, `(.L_x_1742) ;  /* 0x00000001085c7547 */ /* 0x000fea000b800000 */
[----:B------:R-:W-:-:S09]  /*10440*/  UISETP.NE.AND UP0, UPT, UR4, 0x18, UPT ;  /* 0x000000180400788c */ /* 0x000fd2000bf05270 */
[----:B------:R-:W-:Y:S05]  /*10450*/  BRA.U UP0, `(.L_x_1730) ;  /* 0x0000000500f87547 */ /* 0x000fea000b800000 */
[----:B------:R-:W2:Y:S01]  /*10460*/  LDG.E.U8 R0, desc[UR36][R2.64] ;  /* 0x0000002402007981 */ /* 0x000ea2000c1e1100 */
[----:B------:R-:W-:Y:S01]  /*10470*/  IMAD.MOV.U32 R6, RZ, RZ, 0x1f ;  /* 0x0000001fff067424 */ /* 0x000fe200078e00ff */
[----:B--2---:R-:W-:-:S04]  /*10480*/  SHF.L.U32 R0, R0, 0x18, RZ ;  /* 0x0000001800007819 */ /* 0x004fc800000006ff */
        /* <DEDUP_REMOVED lines=18> */
.L_x_1742:
        /* <DEDUP_REMOVED lines=14> */
.L_x_1741:
[----:B------:R0:W5:Y:S01]  /*10690*/  LDG.E.U16 R19, desc[UR36][R2.64] ;  /* 0x0000002402137981 */ /* 0x000162000c1e1500 */
[----:B------:R-:W-:Y:S05]  /*106a0*/  BRA `(.L_x_1731) ;  /* 0x0000000400d07947 */ /* 0x000fea0003800000 */
.L_x_1738:
        /* <DEDUP_REMOVED lines=13> */
.L_x_1745:
        /* <DEDUP_REMOVED lines=21> */
.L_x_1749:
[----:B------:R-:W-:Y:S05]  /*108d0*/  BSYNC.RECONVERGENT B1 ;  /* 0x0000000000017941 */ /* 0x000fea0003800200 */
.L_x_1748:
[----:B------:R-:W-:Y:S01]  /*108e0*/  IMAD.SHL.U32 R0, R0, 0x100000, RZ ;  /* 0x0010000000007824 */ /* 0x000fe200078e00ff */
[----:B------:R-:W-:-:S04]  /*108f0*/  LEA R2, R2, 0x3b800000, 0x17 ;  /* 0x3b80000002027811 */ /* 0x000fc800078eb8ff */
[----:B------:R-:W-:-:S07]  /*10900*/  LOP3.LUT R0, R2, R0, R7, 0xfe, !PT ;  /* 0x0000000002007212 */ /* 0x000fce00078efe07 */
.L_x_1747:
[----:B------:R-:W-:Y:S05]  /*10910*/  BSYNC.RECONVERGENT B0 ;  /* 0x0000000000007941 */ /* 0x000fea0003800200 */
.L_x_1746:
[----:B------:R-:W-:-:S04]  /*10920*/  F2FP.BF16.F32.PACK_AB R0, RZ, R0 ;  /* 0x00000000ff00723e */ /* 0x000fc800000010ff */
[----:B------:R-:W-:Y:S01]  /*10930*/  PRMT R19, R0, 0x7610, R19 ;  /* 0x0000761000137816 */ /* 0x000fe20000000013 */
[----:B------:R-:W-:Y:S06]  /*10940*/  BRA `(.L_x_1731) ;  /* 0x0000000400287947 */ /* 0x000fec0003800000 */
.L_x_1744:
        /* <DEDUP_REMOVED lines=21> */
.L_x_1753:
[----:B------:R-:W-:Y:S05]  /*10aa0*/  BSYNC.RECONVERGENT B1 ;  /* 0x0000000000017941 */ /* 0x000fea0003800200 */
.L_x_1752:
[----:B------:R-:W-:Y:S01]  /*10ab0*/  IMAD.SHL.U32 R0, R0, 0x200000, RZ ;  /* 0x0020000000007824 */ /* 0x000fe200078e00ff */
[----:B------:R-:W-:-:S04]  /*10ac0*/  LEA R2, R2, 0x37800000, 0x17 ;  /* 0x3780000002027811 */ /* 0x000fc800078eb8ff */
[----:B------:R-:W-:-:S07]  /*10ad0*/  LOP3.LUT R0, R2, R0, R7, 0xfe, !PT ;  /* 0x0000000002007212 */ /* 0x000fce00078efe07 */
.L_x_1751:
[----:B------:R-:W-:Y:S05]  /*10ae0*/  BSYNC.RECONVERGENT B0 ;  /* 0x0000000000007941 */ /* 0x000fea0003800200 */
.L_x_1750:
[----:B------:R-:W-:-:S04]  /*10af0*/  F2FP.BF16.F32.PACK_AB R0, RZ, R0 ;  /* 0x00000000ff00723e */ /* 0x000fc800000010ff */
[----:B------:R-:W-:Y:S01]  /*10b00*/  PRMT R19, R0, 0x7610, R19 ;  /* 0x0000761000137816 */ /* 0x000fe20000000013 */
[----:B------:R-:W-:Y:S06]  /*10b10*/  BRA `(.L_x_1731) ;  /* 0x0000000000b47947 */ /* 0x000fec0003800000 */
.L_x_1743:
        /* <DEDUP_REMOVED lines=14> */
.L_x_1757:
[----:B------:R-:W-:Y:S05]  /*10c00*/  BSYNC.RECONVERGENT B0 ;  /* 0x0000000000007941 */ /* 0x000fea0003800200 */
.L_x_1756:
[----:B------:R-:W-:-:S04]  /*10c10*/  F2FP.BF16.F32.PACK_AB R0, RZ, R0 ;  /* 0x00000000ff00723e */ /* 0x000fc800000010ff */
[----:B------:R-:W-:Y:S01]  /*10c20*/  PRMT R19, R0, 0x7610, R19 ;  /* 0x0000761000137816 */ /* 0x000fe20000000013 */
[----:B------:R-:W-:Y:S06]  /*10c30*/  BRA `(.L_x_1731) ;  /* 0x00000000006c7947 */ /* 0x000fec0003800000 */
.L_x_1730:
        /* <DEDUP_REMOVED lines=16> */
.L_x_1758:
[----:B------:R-:W-:Y:S01]  /*10d40*/  PRMT R19, RZ, 0x7610, R19 ;  /* 0x00007610ff137816 */ /* 0x000fe20000000013 */
[----:B------:R-:W-:Y:S06]  /*10d50*/  BRA `(.L_x_1731) ;  /* 0x0000000000247947 */ /* 0x000fec0003800000 */
.L_x_1755:
[----:B------:R-:W2:Y:S02]  /*10d60*/  LDG.E.64 R2, desc[UR36][R2.64] ;  /* 0x0000002402027981 */ /* 0x000ea4000c1e1b00 */
[----:B--2---:R-:W0:Y:S02]  /*10d70*/  I2F.U64 R0, R2 ;  /* 0x0000000200007312 */ /* 0x004e240000301000 */
[----:B0-----:R-:W-:-:S04]  /*10d80*/  F2FP.BF16.F32.PACK_AB R0, RZ, R0 ;  /* 0x00000000ff00723e */ /* 0x001fc800000010ff */
[----:B------:R-:W-:Y:S01]  /*10d90*/  PRMT R19, R0, 0x7610, R19 ;  /* 0x0000761000137816 */ /* 0x000fe20000000013 */
[----:B------:R-:W-:Y:S06]  /*10da0*/  BRA `(.L_x_1731) ;  /* 0x0000000000107947 */ /* 0x000fec0003800000 */
.L_x_1754:
[----:B------:R-:W2:Y:S02]  /*10db0*/  LDG.E R2, desc[UR36][R2.64] ;  /* 0x0000002402027981 */ /* 0x000ea4000c1e1900 */
[----:B--2---:R-:W-:-:S04]  /*10dc0*/  I2FP.F32.U32 R0, R2 ;  /* 0x0000000200007245 */ /* 0x004fc80000201000 */
[----:B------:R-:W-:-:S04]  /*10dd0*/  F2FP.BF16.F32.PACK_AB R0, RZ, R0 ;  /* 0x00000000ff00723e */ /* 0x000fc800000010ff */
[----:B------:R-:W-:-:S07]  /*10de0*/  PRMT R19, R0, 0x7610, R19 ;  /* 0x0000761000137816 */ /* 0x000fce0000000013 */
.L_x_1731:
        /* <DEDUP_REMOVED lines=19> */
.L_x_1762:
[----:B------:R-:W2:Y:S02]  /*10f20*/  LDG.E.U8 R2, desc[UR36][R2.64] ;  /* 0x0000002402027981 */ /* 0x000ea4000c1e1100 */
[----:B--2---:R-:W-:-:S04]  /*10f30*/  I2FP.F32.U32 R0, R2 ;  /* 0x0000000200007245 */ /* 0x004fc80000201000 */
[----:B------:R-:W-:-:S04]  /*10f40*/  F2FP.BF16.F32.PACK_AB R0, RZ, R0 ;  /* 0x00000000ff00723e */ /* 0x000fc800000010ff */
[----:B------:R-:W-:Y:S01]  /*10f50*/  PRMT R18, R0, 0x7610, R18 ;  /* 0x0000761000127816 */ /* 0x000fe20000000012 */
[----:B------:R-:W-:Y:S06]  /*10f60*/  BRA `(.L_x_1764) ;  /* 0x0000000c00c07947 */ /* 0x000fec0003800000 */
.L_x_1761:
        /* <DEDUP_REMOVED lines=11> */
.L_x_1766:
[----:B------:R-:W2:Y:S02]  /*11020*/  LDG.E R2, desc[UR36][R2.64] ;  /* 0x0000002402027981 */ /* 0x000ea4000c1e1900 */
[----:B--2---:R-:W-:-:S04]  /*11030*/  I2FP.F32.S32 R0, R2 ;  /* 0x0000000200007245 */ /* 0x004fc80000201400 */
[----:B------:R-:W-:-:S04]  /*11040*/  F2FP.BF16.F32.PACK_AB R0, RZ, R0 ;  /* 0x00000000ff00723e */ /* 0x000fc800000010ff */
[----:B------:R-:W-:Y:S01]  /*11050*/  PRMT R18, R0, 0x7610, R18 ;  /* 0x0000761000127816 */ /* 0x000fe20000000012 */
[----:B------:R-:W-:Y:S06]  /*11060*/  BRA `(.L_x_1764) ;  /* 0x0000000c00807947 */ /* 0x000fec0003800000 */
.L_x_1765:
[----:B------:R-:W2:Y:S02]  /*11070*/  LDG.E.U16 R2, desc[UR36][R2.64] ;  /* 0x0000002402027981 */ /* 0x000ea4000c1e1500 */
[----:B--2---:R-:W0:Y:S02]  /*11080*/  I2F.S16 R0, R2 ;  /* 0x0000000200007306 */ /* 0x004e240000101400 */
[----:B0-----:R-:W-:-:S04]  /*11090*/  F2FP.BF16.F32.PACK_AB R0, RZ, R0 ;  /* 0x00000000ff00723e */ /* 0x001fc800000010ff */
[----:B------:R-:W-:Y:S01]  /*110a0*/  PRMT R18, R0, 0x7610, R18 ;  /* 0x0000761000127816 */ /* 0x000fe20000000012 */
[----:B------:R-:W-:Y:S06]  /*110b0*/  BRA `(.L_x_1764) ;  /* 0x0000000c006c7947 */ /* 0x000fec0003800000 */
.L_x_1760:
        /* <DEDUP_REMOVED lines=9> */
.L_x_1768:
[----:B------:R-:W2:Y:S02]  /*11150*/  LDG.E.U16 R0, desc[UR36][R2.64] ;  /* 0x0000002402007981 */ /* 0x000ea4000c1e1500 */
[----:B--2---:R-:W-:-:S05]  /*11160*/  HADD2.F32 R0, -RZ, R0.H0_H0 ;  /* 0x20000000ff007230 */ /* 0x004fca0000004100 */
[----:B------:R-:W-:-:S04]  /*11170*/  F2FP.BF16.F32.PACK_AB R0, RZ, R0 ;  /* 0x00000000ff00723e */ /* 0x000fc800000010ff */
[----:B------:R-:W-:Y:S01]  /*11180*/  PRMT R18, R0, 0x7610, R18 ;  /* 0x0000761000127816 */ /* 0x000fe20000000012 */
[----:B------:R-:W-:Y:S06]  /*11190*/  BRA `(.L_x_1764) ;  /* 0x0000000c00347947 */ /* 0x000fec0003800000 */
.L_x_1767:
        /* <DEDUP_REMOVED lines=9> */
.L_x_1770:
[----:B------:R-:W2:Y:S02]  /*11230*/  LDG.E.U16 R2, desc[UR36][R2.64] ;  /* 0x0000002402027981 */ /* 0x000ea4000c1e1500 */
[----:B--2---:R-:W-:-:S05]  /*11240*/  HADD2.F32 R0, -RZ, R2.H0_H0 ;  /* 0x20000002ff007230 */ /* 0x004fca0000004100 */
[----:B------:R-:W-:-:S04]  /*11250*/  F2FP.BF16.F32.PACK_AB R0, RZ, R0 ;  /* 0x00000000ff00723e */ /* 0x000fc800000010ff */
[----:B------:R-:W-:Y:S01]  /*11260*/  PRMT R18, R0, 0x7610, R18 ;  /* 0x0000761000127816 */ /* 0x000fe20000000012 */
[----:B------:R-:W-:Y:S06]  /*11270*/  BRA `(.L_x_1764) ;  /* 0x0000000800fc7947 */ /* 0x000fec0003800000 */
.L_x_1769:
        /* <DEDUP_REMOVED lines=9> */
.L_x_1759:
        /* <DEDUP_REMOVED lines=14> */
.L_x_1773:
        /* <DEDUP_REMOVED lines=9> */
.L_x_1772:
        /* <DEDUP_REMOVED lines=27> */
.L_x_1775:
        /* <DEDUP_REMOVED lines=14> */
.L_x_1774:
[----:B------:R0:W5:Y:S01]  /*11710*/  LDG.E.U16 R18, desc[UR36][R2.64] ;  /* 0x0000002402127981 */ /* 0x000162000c1e1500 */
[----:B------:R-:W-:Y:S05]  /*11720*/  BRA `(.L_x_1764) ;  /* 0x0000000400d07947 */ /* 0x000fea0003800000 */
.L_x_1771:
        /* <DEDUP_REMOVED lines=13> */
.L_x_1778:
        /* <DEDUP_REMOVED lines=21> */
.L_x_1782:
[----:B------:R-:W-:Y:S05]  /*11950*/  BSYNC.RECONVERGENT B1 ;  /* 0x0000000000017941 */ /* 0x000fea0003800200 */
.L_x_1781:
[----:B------:R-:W-:Y:S02]  /*11960*/  SHF.L.U32 R0, R0, 0x14, RZ ;  /* 0x0000001400007819 */ /* 0x000fe400000006ff */
[----:B------:R-:W-:-:S04]  /*11970*/  LEA R2, R2, 0x3b800000, 0x17 ;  /* 0x3b80000002027811 */ /* 0x000fc800078eb8ff */
[----:B------:R-:W-:-:S07]  /*11980*/  LOP3.LUT R0, R2, R0, R7, 0xfe, !PT ;  /* 0x0000000002007212 */ /* 0x000fce00078efe07 */
.L_x_1780:
[----:B------:R-:W-:Y:S05]  /*11990*/  BSYNC.RECONVERGENT B0 ;  /* 0x0000000000007941 */ /* 0x000fea0003800200 */
.L_x_1779:
[----:B------:R-:W-:-:S04]  /*119a0*/  F2FP.BF16.F32.PACK_AB R0, RZ, R0 ;  /* 0x00000000ff00723e */ /* 0x000fc800000010ff */
[----:B------:R-:W-:Y:S01]  /*119b0*/  PRMT R18, R0, 0x7610, R18 ;  /* 0x0000761000127816 */ /* 0x000fe20000000012 */
[----:B------:R-:W-:Y:S06]  /*119c0*/  BRA `(.L_x_1764) ;  /* 0x0000000400287947 */ /* 0x000fec0003800000 */
.L_x_1777:
        /* <DEDUP_REMOVED lines=21> */
.L_x_1786:
[----:B------:R-:W-:Y:S05]  /*11b20*/  BSYNC.RECONVERGENT B1 ;  /* 0x0000000000017941 */ /* 0x000fea0003800200 */
.L_x_1785:
[----:B------:R-:W-:Y:S02]  /*11b30*/  SHF.L.U32 R0, R0, 0x15, RZ ;  /* 0x0000001500007819 */ /* 0x000fe400000006ff */
[----:B------:R-:W-:-:S04]  /*11b40*/  LEA R2, R2, 0x37800000, 0x17 ;  /* 0x3780000002027811 */ /* 0x000fc800078eb8ff */
[----:B------:R-:W-:-:S07]  /*11b50*/  LOP3.LUT R0, R2, R0, R7, 0xfe, !PT ;  /* 0x0000000002007212 */ /* 0x000fce00078efe07 */
.L_x_1784:
[----:B------:R-:W-:Y:S05]  /*11b60*/  BSYNC.RECONVERGENT B0 ;  /* 0x0000000000007941 */ /* 0x000fea0003800200 */
.L_x_1783:
[----:B------:R-:W-:-:S04]  /*11b70*/  F2FP.BF16.F32.PACK_AB R0, RZ, R0 ;  /* 0x00000000ff00723e */ /* 0x000fc800000010ff */
[----:B------:R-:W-:Y:S01]  /*11b80*/  PRMT R18, R0, 0x7610, R18 ;  /* 0x0000761000127816 */ /* 0x000fe20000000012 */
[----:B------:R-:W-:Y:S06]  /*11b90*/  BRA `(.L_x_1764) ;  /* 0x0000000000b47947 */ /* 0x000fec0003800000 */
.L_x_1776:
        /* <DEDUP_REMOVED lines=14> */
.L_x_1790:
[----:B------:R-:W-:Y:S05]  /*11c80*/  BSYNC.RECONVERGENT B0 ;  /* 0x0000000000007941 */ /* 0x000fea0003800200 */
.L_x_1789:
[----:B------:R-:W-:-:S04]  /*11c90*/  F2FP.BF16.F32.PACK_AB R0, RZ, R0 ;  /* 0x00000000ff00723e */ /* 0x000fc800000010ff */
[----:B------:R-:W-:Y:S01]  /*11ca0*/  PRMT R18, R0, 0x7610, R18 ;  /* 0x0000761000127816 */ /* 0x000fe20000000012 */
[----:B------:R-:W-:Y:S06]  /*11cb0*/  BRA `(.L_x_1764) ;  /* 0x00000000006c7947 */ /* 0x000fec0003800000 */
.L_x_1763:
        /* <DEDUP_REMOVED lines=16> */
.L_x_1791:
[----:B------:R-:W-:Y:S01]  /*11dc0*/  PRMT R18, RZ, 0x7610, R18 ;  /* 0x00007610ff127816 */ /* 0x000fe20000000012 */
[----:B------:R-:W-:Y:S06]  /*11dd0*/  BRA `(.L_x_1764) ;  /* 0x0000000000247947 */ /* 0x000fec0003800000 */
.L_x_1788:
[----:B------:R-:W2:Y:S02]  /*11de0*/  LDG.E.64 R2, desc[UR36][R2.64] ;  /* 0x0000002402027981 */ /* 0x000ea4000c1e1b00 */
[----:B--2---:R-:W0:Y:S02]  /*11df0*/  I2F.U64 R0, R2 ;  /* 0x0000000200007312 */ /* 0x004e240000301000 */
[----:B0-----:R-:W-:-:S04]  /*11e00*/  F2FP.BF16.F32.PACK_AB R0, RZ, R0 ;  /* 0x00000000ff00723e */ /* 0x001fc800000010ff */
[----:B------:R-:W-:Y:S01]  /*11e10*/  PRMT R18, R0, 0x7610, R18 ;  /* 0x0000761000127816 */ /* 0x000fe20000000012 */
[----:B------:R-:W-:Y:S06]  /*11e20*/  BRA `(.L_x_1764) ;  /* 0x0000000000107947 */ /* 0x000fec0003800000 */
.L_x_1787:
[----:B------:R-:W2:Y:S02]  /*11e30*/  LDG.E R2, desc[UR36][R2.64] ;  /* 0x0000002402027981 */ /* 0x000ea4000c1e1900 */
[----:B--2---:R-:W-:-:S04]  /*11e40*/  I2FP.F32.U32 R0, R2 ;  /* 0x0000000200007245 */ /* 0x004fc80000201000 */
[----:B------:R-:W-:-:S04]  /*11e50*/  F2FP.BF16.F32.PACK_AB R0, RZ, R0 ;  /* 0x00000000ff00723e */ /* 0x000fc800000010ff */
[----:B------:R-:W-:-:S07]  /*11e60*/  PRMT R18, R0, 0x7610, R18 ;  /* 0x0000761000127816 */ /* 0x000fce0000000012 */
.L_x_1764:
[----:B-----5:R-:W-:Y:S01]  /*11e70*/  IMAD.U32 R19, R19, 0x10000, RZ ;  /* 0x0001000013137824 */ /* 0x020fe200078e00ff */
[----:B------:R-:W-:Y:S04]  /*11e80*/  BSSY.RECONVERGENT B6, `(.L_x_1792) ;  /* 0x0000014000067945 */ /* 0x000fe80003800200 */
[C---:B------:R-:W-:Y:S02]  /*11e90*/  FSETP.GE.FTZ.AND P1, PT, R19.reuse, RZ, PT ;  /* 0x000000ff1300720b */ /* 0x040fe40003f36000 */
[----:B------:R-:W-:-:S13]  /*11ea0*/  FSETP.GTU.FTZ.AND P0, PT, R19, 1, PT ;  /* 0x3f8000001300780b */ /* 0x000fda0003f1c000 */
[----:B------:R-:W-:Y:S05]  /*11eb0*/  @!P0 BRA P1, `(.L_x_1793) ;  /* 0x0000000000408947 */ /* 0x000fea0000800000 */
[----:B0-----:R-:W-:Y:S01]  /*11ec0*/  MOV R2, 0x0 ;  /* 0x0000000000027802 */ /* 0x001fe20000000f00 */
[----:B------:R-:W0:Y:S01]  /*11ed0*/  LDCU.64 UR4, c[0x4][0x300] ;  /* 0x01006000ff0477ac */ /* 0x000e220008000a00 */
[----:B------:R-:W-:Y:S02]  /*11ee0*/  HFMA2 R8, -RZ, RZ, 0, 5.36441802978515625e-06 ;  /* 0x0000005aff087431 */ /* 0x000fe400000001ff */
        /* <DEDUP_REMOVED lines=13> */
.L_x_1793:
[----:B------:R-:W-:Y:S05]  /*11fc0*/  BSYNC.RECONVERGENT B6 ;  /* 0x0000000000067941 */ /* 0x000fea0003800200 */
.L_x_1792:
[----:B------:R-:W-:Y:S01]  /*11fd0*/  IMAD.U32 R18, R18, 0x10000, RZ ;  /* 0x0001000012127824 */ /* 0x000fe200078e00ff */
[----:B------:R-:W-:Y:S04]  /*11fe0*/  BSSY.RECONVERGENT B6, `(.L_x_1794) ;  /* 0x0000014000067945 */ /* 0x000fe80003800200 */
[C---:B------:R-:W-:Y:S02]  /*11ff0*/  FSETP.GE.FTZ.AND P1, PT, R18.reuse, RZ, PT ;  /* 0x000000ff1200720b */ /* 0x040fe40003f36000 */
[----:B------:R-:W-:-:S13]  /*12000*/  FSETP.GTU.FTZ.AND P0, PT, R18, 1, PT ;  /* 0x3f8000001200780b */ /* 0x000fda0003f1c000 */
[----:B------:R-:W-:Y:S05]  /*12010*/  @!P0 BRA P1, `(.L_x_1795) ;  /* 0x0000000000408947 */ /* 0x000fea0000800000 */
[----:B0-----:R-:W-:Y:S01]  /*12020*/  MOV R2, 0x0 ;  /* 0x0000000000027802 */ /* 0x001fe20000000f00 */
[----:B------:R-:W0:Y:S01]  /*12030*/  LDCU.64 UR4, c[0x4][0x308] ;  /* 0x01006100ff0477ac */ /* 0x000e220008000a00 */
[----:B------:R-:W-:Y:S02]  /*12040*/  HFMA2 R8, -RZ, RZ, 0, 5.424022674560546875e-06 ;  /* 0x0000005bff087431 */ /* 0x000fe400000001ff */
        /* <DEDUP_REMOVED lines=13> */
.L_x_1795:
[----:B------:R-:W-:Y:S05]  /*12120*/  BSYNC.RECONVERGENT B6 ;  /* 0x0000000000067941 */ /* 0x000fea0003800200 */
.L_x_1794:
[----:B0-----:R-:W-:Y:S01]  /*12130*/  FADD.FTZ R2, -R19, -RZ ;  /* 0x800000ff13027221 */ /* 0x001fe20000010100 */
[----:B------:R-:W-:Y:S01]  /*12140*/  MOV R6, 0x3e800000 ;  /* 0x3e80000000067802 */ /* 0x000fe20000000f00 */
[----:B------:R-:W-:Y:S01]  /*12150*/  IMAD.MOV.U32 R7, RZ, RZ, 0x3d39bf78 ;  /* 0x3d39bf78ff077424 */ /* 0x000fe200078e00ff */
[----:B------:R-:W0:Y:S01]  /*12160*/  MUFU.LG2 R19, R19 ;  /* 0x0000001300137308 */ /* 0x000e220000000c00 */
[----:B------:R-:W-:-:S04]  /*12170*/  UPRMT UR4, UR43, 0x9910, URZ ;  /* 0x000099102b047896 */ /* 0x000fc800080000ff */
[----:B------:R-:W-:-:S03]  /*12180*/  UISETP.GT.AND UP0, UPT, UR4, 0x9, UPT ;  /* 0x000000090400788c */ /* 0x000fc6000bf04270 */
[----:B------:R0:W1:Y:S02]  /*12190*/  F2F.BF16.F32 R0, R2 ;  /* 0x0000000200007304 */ /* 0x0000640000202000 */
[----:B0-----:R-:W-:Y:S01]  /*121a0*/  FMUL.FTZ R2, R19, 0.69314718246459960938 ;  /* 0x3f31721813027820 */ /* 0x001fe20000410000 */
[----:B-1----:R-:W-:-:S05]  /*121b0*/  IMAD.U32 R0, R0, 0x10000, RZ ;  /* 0x0001000000007824 */ /* 0x002fca00078e00ff */
        /* <DEDUP_REMOVED lines=32> */
[----:B------:R-:W1:Y:S02]  /*123c0*/  F2F.BF16.F32 R3, R3 ;  /* 0x0000000300037304 */ /* 0x000e640000202000 */
[----:B------:R-:W-:-:S04]  /*123d0*/  IMAD.U32 R7, R0, 0x10000, RZ ;  /* 0x0001000000077824 */ /* 0x000fc800078e00ff */
[----:B------:R-:W-:Y:S01]  /*123e0*/  FMUL.FTZ R7, R18, R7 ;  /* 0x0000000712077220 */ /* 0x000fe20000410000 */
[----:B0-----:R-:W-:-:S05]  /*123f0*/  IMAD.U32 R2, R5, 0x10000, RZ ;  /* 0x0001000005027824 */ /* 0x001fca00078e00ff */
[----:B------:R-:W0:Y:S01]  /*12400*/  F2F.BF16.F32 R7, R7 ;  /* 0x0000000700077304 */ /* 0x000e220000202000 */
[----:B-1----:R-:W-:-:S04]  /*12410*/  SHF.L.U32 R4, R3, 0x10, RZ ;  /* 0x0000001003047819 */ /* 0x002fc800000006ff */
[----:B------:R-:W-:-:S04]  /*12420*/  FSETP.GEU.FTZ.AND P0, PT, R4, -100, PT ;  /* 0xc2c800000400780b */ /* 0x000fc80003f1e000 */
[----:B------:R-:W-:-:S05]  /*12430*/  SEL R0, R3, 0xc2c8, P0 ;  /* 0x0000c2c803007807 */ /* 0x000fca0000000000 */
[----:B------:R-:W-:-:S04]  /*12440*/  IMAD.U32 R3, R0, 0x10000, RZ ;  /* 0x0001000000037824 */ /* 0x000fc800078e00ff */
[----:B------:R-:W-:Y:S01]  /*12450*/  FMUL.FTZ R2, R2, R3 ;  /* 0x0000000302027220 */ /* 0x000fe20000410000 */
[----:B0-----:R-:W-:-:S05]  /*12460*/  IMAD.U32 R3, R7, 0x10000, RZ ;  /* 0x0001000007037824 */ /* 0x001fca00078e00ff */
[----:B------:R-:W0:Y:S02]  /*12470*/  F2F.BF16.F32 R2, R2 ;  /* 0x0000000200027304 */ /* 0x000e240000202000 */
[----:B0-----:R-:W-:-:S05]  /*12480*/  SHF.L.U32 R0, R2, 0x10, RZ ;  /* 0x0000001002007819 */ /* 0x001fca00000006ff */
[----:B------:R-:W-:-:S04]  /*12490*/  FADD.FTZ R0, R0, -R3 ;  /* 0x8000000300007221 */ /* 0x000fc80000010000 */
[----:B------:R0:W1:Y:S01]  /*124a0*/  F2F.BF16.F32 R3, R0 ;  /* 0x0000000000037304 */ /* 0x0000620000202000 */
        /* <DEDUP_REMOVED lines=9> */
[----:B01----:R-:W-:-:S04]  /*12540*/  IMAD.U32 R0, R3, 0x10000, RZ ;  /* 0x0001000003007824 */ /* 0x003fc800078e00ff */
[----:B------:R-:W0:Y:S02]  /*12550*/  F2I.FTZ.TRUNC.NTZ R3, R0 ;  /* 0x0000000000037305 */ /* 0x000e24000021f100 */
[----:B0-----:R-:W-:Y:S01]  /*12560*/  STG.E.U8 desc[UR36][R16.64], R3 ;  /* 0x0000000310007986 */ /* 0x001fe2000c101124 */
[----:B------:R-:W-:Y:S05]  /*12570*/  EXIT ;  /* 0x000000000000794d */ /* 0x000fea0003800000 */
.L_x_1799:
[----:B-1----:R-:W-:-:S06]  /*12580*/  IMAD.U32 R3, R3, 0x10000, RZ ;  /* 0x0001000003037824 */ /* 0x002fcc00078e00ff */
[----:B------:R-:W1:Y:S02]  /*12590*/  F2I.S64.TRUNC R2, R3 ;  /* 0x0000000300027311 */ /* 0x000e64000020d900 */
[----:B-1----:R-:W-:Y:S01]  /*125a0*/  STG.E.U8 desc[UR36][R16.64], R2 ;  /* 0x0000000210007986 */ /* 0x002fe2000c101124 */
[----:B------:R-:W-:Y:S05]  /*125b0*/  EXIT ;  /* 0x000000000000794d */ /* 0x000fea0003800000 */
.L_x_1798:
[----:B------:R-:W-:-:S09]  /*125c0*/  UISETP.NE.AND UP0, UPT, UR4, 0x2, UPT ;  /* 0x000000020400788c */ /* 0x000fd2000bf05270 */
[----:B------:R-:W-:Y:S05]  /*125d0*/  BRA.U !UP0, `(.L_x_1801) ;  /* 0x0000000108307547 */ /* 0x000fea000b800000 */
[----:B------:R-:W-:-:S09]  /*125e0*/  UISETP.NE.AND UP0, UPT, UR4, 0x3, UPT ;  /* 0x000000030400788c */ /* 0x000fd2000bf05270 */
[----:B------:R-:W-:Y:S05]  /*125f0*/  BRA.U !UP0, `(.L_x_1802) ;  /* 0x0000000108187547 */ /* 0x000fea000b800000 */
[----:B------:R-:W-:-:S09]  /*12600*/  UISETP.NE.AND UP0, UPT, UR4, 0x4, UPT ;  /* 0x000000040400788c */ /* 0x000fd2000bf05270 */
[----:B------:R-:W-:Y:S05]  /*12610*/  BRA.U UP0, `(.L_x_1800) ;  /* 0x0000000900787547 */ /* 0x000fea000b800000 */
[----:B-1----:R-:W-:-:S06]  /*12620*/  IMAD.U32 R3, R3, 0x10000, RZ ;  /* 0x0001000003037824 */ /* 0x002fcc00078e00ff */
[----:B------:R-:W1:Y:S02]  /*12630*/  F2I.S64.TRUNC R2, R3 ;  /* 0x0000000300027311 */ /* 0x000e64000020d900 */
[----:B-1----:R-:W-:Y:S01]  /*12640*/  STG.E.64 desc[UR36][R16.64], R2 ;  /* 0x0000000210007986 */ /* 0x002fe2000c101b24 */
[----:B------:R-:W-:Y:S05]  /*12650*/  EXIT ;  /* 0x000000000000794d */ /* 0x000fea0003800000 */
.L_x_1802:
[----:B-1----:R-:W-:-:S06]  /*12660*/  IMAD.U32 R3, R3, 0x10000, RZ ;  /* 0x0001000003037824 */ /* 0x002fcc00078e00ff */
[----:B------:R-:W1:Y:S02]  /*12670*/  F2I.FTZ.TRUNC.NTZ R3, R3 ;  /* 0x0000000300037305 */ /* 0x000e64000021f100 */
[----:B-1----:R-:W-:Y:S01]  /*12680*/  STG.E desc[UR36][R16.64], R3 ;  /* 0x0000000310007986 */ /* 0x002fe2000c101924 */
[----:B------:R-:W-:Y:S05]  /*12690*/  EXIT ;  /* 0x000000000000794d */ /* 0x000fea0003800000 */
.L_x_1801:
[----:B-1----:R-:W-:-:S06]  /*126a0*/  SHF.L.U32 R3, R3, 0x10, RZ ;  /* 0x0000001003037819 */ /* 0x002fcc00000006ff */
[----:B------:R-:W1:Y:S02]  /*126b0*/  F2I.FTZ.TRUNC.NTZ R3, R3 ;  /* 0x0000000300037305 */ /* 0x000e64000021f100 */
[----:B-1----:R-:W-:Y:S01]  /*126c0*/  STG.E.U16 desc[UR36][R16.64], R3 ;  /* 0x0000000310007986 */ /* 0x002fe2000c101524 */
[----:B------:R-:W-:Y:S05]  /*126d0*/  EXIT ;  /* 0x000000000000794d */ /* 0x000fea0003800000 */
.L_x_1797:
[----:B------:R-:W-:-:S09]  /*126e0*/  UISETP.GT.AND UP0, UPT, UR4, 0x6, UPT ;  /* 0x000000060400788c */ /* 0x000fd2000bf04270 */
[----:B------:R-:W-:Y:S05]  /*126f0*/  BRA.U UP0, `(.L_x_1803) ;  /* 0x00000001002c7547 */ /* 0x000fea000b800000 */
[----:B------:R-:W-:-:S09]  /*12700*/  UISETP.NE.AND UP0, UPT, UR4, 0x5, UPT ;  /* 0x000000050400788c */ /* 0x000fd2000bf05270 */
[----:B------:R-:W-:Y:S05]  /*12710*/  BRA.U !UP0, `(.L_x_1804) ;  /* 0x0000000108147547 */ /* 0x000fea000b800000 */
[----:B------:R-:W-:-:S09]  /*12720*/  UISETP.NE.AND UP0, UPT, UR4, 0x6, UPT ;  /* 0x000000060400788c */ /* 0x000fd2000bf05270 */
[----:B------:R-:W-:Y:S05]  /*12730*/  BRA.U UP0, `(.L_x_1800) ;  /* 0x0000000900307547 */ /* 0x000fea000b800000 */
[----:B-1----:R-:W-:-:S05]  /*12740*/  IMAD.U32 R3, R3, 0x10000, RZ ;  /* 0x0001000003037824 */ /* 0x002fca00078e00ff */
[----:B------:R-:W-:Y:S01]  /*12750*/  STG.E desc[UR36][R16.64], R3 ;  /* 0x0000000310007986 */ /* 0x000fe2000c101924 */
[----:B------:R-:W-:Y:S05]  /*12760*/  EXIT ;  /* 0x000000000000794d */ /* 0x000fea0003800000 */
.L_x_1804:
[----:B01----:R-:W-:-:S05]  /*12770*/  IMAD.U32 R0, R3, 0x10000, RZ ;  /* 0x0001000003007824 */ /* 0x003fca00078e00ff */
[----:B------:R-:W-:-:S05]  /*12780*/  F2FP.F16.F32.PACK_AB R0, RZ, R0 ;  /* 0x00000000ff00723e */ /* 0x000fca00000000ff */
[----:B------:R-:W-:Y:S01]  /*12790*/  STG.E.U16 desc[UR36][R16.64], R0 ;  /* 0x0000000010007986 */ /* 0x000fe2000c101524 */
[----:B------:R-:W-:Y:S05]  /*127a0*/  EXIT ;  /* 0x000000000000794d */ /* 0x000fea0003800000 */
.L_x_1803:
[----:B------:R-:W-:-:S09]  /*127b0*/  UISETP.NE.AND UP0, UPT, UR4, 0x7, UPT ;  /* 0x000000070400788c */ /* 0x000fd2000bf05270 */
[----:B------:R-:W-:Y:S05]  /*127c0*/  BRA.U !UP0, `(.L_x_1805) ;  /* 0x0000000108347547 */ /* 0x000fea000b800000 */
[----:B------:R-:W-:-:S09]  /*127d0*/  UISETP.NE.AND UP0, UPT, UR4, 0x8, UPT ;  /* 0x000000080400788c */ /* 0x000fd2000bf05270 */
[----:B------:R-:W-:Y:S05]  /*127e0*/  BRA.U !UP0, `(.L_x_1806) ;  /* 0x0000000108187547 */ /* 0x000fea000b800000 */
[----:B------:R-:W-:-:S09]  /*127f0*/  UISETP.NE.AND UP0, UPT, UR4, 0x9, UPT ;  /* 0x000000090400788c */ /* 0x000fd2000bf05270 */
[----:B------:R-:W-:Y:S05]  /*12800*/  BRA.U UP0, `(.L_x_1800) ;  /* 0x0000000500fc7547 */ /* 0x000fea000b800000 */
[----:B-1----:R-:W-:Y:S02]  /*12810*/  IMAD.U32 R2, R3, 0x10000, RZ ;  /* 0x0001000003027824 */ /* 0x002fe400078e00ff */
[----:B------:R-:W-:-:S05]  /*12820*/  IMAD.MOV.U32 R3, RZ, RZ, RZ ;  /* 0x000000ffff037224 */ /* 0x000fca00078e00ff */
[----:B------:R-:W-:Y:S01]  /*12830*/  STG.E.64 desc[UR36][R16.64], R2 ;  /* 0x0000000210007986 */ /* 0x000fe2000c101b24 */
[----:B------:R-:W-:Y:S05]  /*12840*/  EXIT ;  /* 0x000000000000794d */ /* 0x000fea0003800000 */
.L_x_1806:
[----:B-1----:R-:W-:-:S04]  /*12850*/  SHF.L.U32 R3, R3, 0x10, RZ ;  /* 0x0000001003037819 */ /* 0x002fc800000006ff */
[----:B------:R-:W-:-:S04]  /*12860*/  F2FP.F16.F32.PACK_AB R3, RZ, R3 ;  /* 0x00000003ff03723e */ /* 0x000fc800000000ff */
[----:B------:R-:W-:-:S05]  /*12870*/  PRMT R3, R3, 0x5410, RZ ;  /* 0x0000541003037816 */ /* 0x000fca00000000ff */
[----:B------:R-:W-:Y:S01]  /*12880*/  STG.E desc[UR36][R16.64], R3 ;  /* 0x0000000310007986 */ /* 0x000fe2000c101924 */
[----:B------:R-:W-:Y:S05]  /*12890*/  EXIT ;  /* 0x000000000000794d */ /* 0x000fea0003800000 */
.L_x_1805:
[----:B-1----:R-:W-:-:S04]  /*128a0*/  IMAD.U32 R2, R3, 0x10000, RZ ;  /* 0x0001000003027824 */ /* 0x002fc800078e00ff */
[----:B------:R-:W-:-:S06]  /*128b0*/  FMUL.FTZ R2, R2, 1 ;  /* 0x3f80000002027820 */ /* 0x000fcc0000410000 */
[----:B------:R-:W1:Y:S02]  /*128c0*/  F2F.F64.F32 R2, R2 ;  /* 0x0000000200027310 */ /* 0x000e640000201800 */
[----:B-1----:R-:W-:Y:S01]  /*128d0*/  STG.E.64 desc[UR36][R16.64], R2 ;  /* 0x0000000210007986 */ /* 0x002fe2000c101b24 */
[----:B------:R-:W-:Y:S05]  /*128e0*/  EXIT ;  /* 0x000000000000794d */ /* 0x000fea0003800000 */
.L_x_1796:
        /* <DEDUP_REMOVED lines=12> */
[----:B-1----:R-:W-:Y:S01]  /*129b0*/  STG.E.U16 desc[UR36][R16.64], R3 ;  /* 0x0000000310007986 */ /* 0x002fe2000c101524 */
[----:B------:R-:W-:Y:S05]  /*129c0*/  EXIT ;  /* 0x000000000000794d */ /* 0x000fea0003800000 */
.L_x_1810:
[----:B-1----:R-:W-:Y:S01]  /*129d0*/  IMAD.U32 R3, R3, 0x10000, RZ ;  /* 0x0001000003037824 */ /* 0x002fe200078e00ff */
[----:B------:R-:W-:Y:S01]  /*129e0*/  BSSY.RECONVERGENT B0, `(.L_x_1811) ;  /* 0x0000013000007945 */ /* 0x000fe20003800200 */
[----:B------:R-:W-:-:S03]  /*129f0*/  IMAD.MOV.U32 R8, RZ, RZ, 0x80 ;  /* 0x00000080ff087424 */ /* 0x000fc600078e00ff */
[----:B------:R-:W-:-:S04]  /*12a00*/  LOP3.LUT R2, R3, 0x7fffffff, RZ, 0xc0, !PT ;  /* 0x7fffffff03027812 */ /* 0x000fc800078ec0ff */
[----:B------:R-:W-:-:S13]  /*12a10*/  ISETP.GT.U32.AND P0, PT, R2, 0x437fffff, PT ;  /* 0x437fffff0200780c */ /* 0x000fda0003f04070 */
[----:B------:R-:W-:Y:S05]  /*12a20*/  @P0 BRA `(.L_x_1812) ;  /* 0x0000000000380947 */ /* 0x000fea0003800000 */
[----:B------:R-:W-:-:S13]  /*12a30*/  ISETP.GE.U32.AND P0, PT, R2, 0x3c000000, PT ;  /* 0x3c0000000200780c */ /* 0x000fda0003f06070 */
[----:B0-----:R-:W-:-:S04]  /*12a40*/  @P0 SHF.R.U32.HI R0, RZ, 0x14, R3 ;  /* 0x00000014ff000819 */ /* 0x001fc80000011603 */
[----:B------:R-:W-:-:S04]  /*12a50*/  @P0 LOP3.LUT R0, R0, 0x1, RZ, 0xc0, !PT ;  /* 0x0000000100000812 */ /* 0x000fc800078ec0ff */
[----:B------:R-:W-:-:S04]  /*12a60*/  @P0 IADD3 R0, PT, PT, R3, 0x487ffff, R0 ;  /* 0x0487ffff03000810 */ /* 0x000fc80007ffe000 */
[----:B------:R-:W-:-:S04]  /*12a70*/  @P0 SHF.R.U32.HI R0, RZ, 0x14, R0 ;  /* 0x00000014ff000819 */ /* 0x000fc80000011600 */
[----:B------:R-:W-:Y:S01]  /*12a80*/  @P0 LOP3.LUT R0, R0, 0xff, RZ, 0xc0, !PT ;  /* 0x000000ff00000812 */ /* 0x000fe200078ec0ff */
[----:B------:R-:W-:Y:S06]  /*12a90*/  @P0 BRA `(.L_x_1813) ;  /* 0x0000000000100947 */ /* 0x000fec0003800000 */
[----:B------:R-:W-:Y:S01]  /*12aa0*/  FADD.FTZ R0, R2, 8192 ;  /* 0x4600000002007421 */ /* 0x000fe20000010000 */
[----:B------:R-:W-:-:S04]  /*12ab0*/  PRMT R8, RZ, 0x7610, R8 ;  /* 0x00007610ff087816 */ /* 0x000fc80000000008 */
[----:B------:R-:W-:-:S13]  /*12ac0*/  LOP3.LUT P0, R0, R0, 0xff, RZ, 0xc0, !PT ;  /* 0x000000ff00007812 */ /* 0x000fda000780c0ff */
[----:B------:R-:W-:Y:S05]  /*12ad0*/  @!P0 BRA `(.L_x_1812) ;  /* 0x00000000000c8947 */ /* 0x000fea0003800000 */
.L_x_1813:
[----:B------:R-:W-:-:S04]  /*12ae0*/  SHF.R.U32.HI R3, RZ, 0x18, R3 ;  /* 0x00000018ff037819 */ /* 0x000fc80000011603 */
[----:B------:R-:W-:-:S04]  /*12af0*/  LOP3.LUT R0, R0, 0x80, R3, 0xf8, !PT ;  /* 0x0000008000007812 */ /* 0x000fc800078ef803 */
[----:B------:R-:W-:-:S07]  /*12b00*/  PRMT R8, R0, 0x7610, R8 ;  /* 0x0000761000087816 */ /* 0x000fce0000000008 */
.L_x_1812:
[----:B------:R-:W-:Y:S05]  /*12b10*/  BSYNC.RECONVERGENT B0 ;  /* 0x0000000000007941 */ /* 0x000fea0003800200 */
.L_x_1811:
[----:B------:R-:W-:Y:S01]  /*12b20*/  STG.E.U8 desc[UR36][R16.64], R8 ;  /* 0x0000000810007986 */ /* 0x000fe2000c101124 */
[----:B------:R-:W-:Y:S05]  /*12b30*/  EXIT ;  /* 0x000000000000794d */ /* 0x000fea0003800000 */
.L_x_1809:
[----:B-1----:R-:W-:Y:S01]  /*12b40*/  SHF.L.U32 R3, R3, 0x10, RZ ;  /* 0x0000001003037819 */ /* 0x002fe200000006ff */
[----:B------:R-:W-:Y:S01]  /*12b50*/  BSSY.RECONVERGENT B0, `(.L_x_1814) ;  /* 0x0000013000007945 */ /* 0x000fe20003800200 */
[----:B------:R-:W-:Y:S02]  /*12b60*/  IMAD.MOV.U32 R8, RZ, RZ, 0x80 ;  /* 0x00000080ff087424 */ /* 0x000fe400078e00ff */
        /* <DEDUP_REMOVED lines=14> */
.L_x_1816:
[----:B------:R-:W-:-:S04]  /*12c50*/  SHF.R.U32.HI R3, RZ, 0x18, R3 ;  /* 0x00000018ff037819 */ /* 0x000fc80000011603 */
[----:B------:R-:W-:-:S04]  /*12c60*/  LOP3.LUT R0, R0, 0x80, R3, 0xf8, !PT ;  /* 0x0000008000007812 */ /* 0x000fc800078ef803 */
[----:B------:R-:W-:-:S07]  /*12c70*/  PRMT R8, R0, 0x7610, R8 ;  /* 0x0000761000087816 */ /* 0x000fce0000000008 */
.L_x_1815:
[----:B------:R-:W-:Y:S05]  /*12c80*/  BSYNC.RECONVERGENT B0 ;  /* 0x0000000000007941 */ /* 0x000fea0003800200 */
.L_x_1814:
[----:B------:R-:W-:Y:S01]  /*12c90*/  STG.E.U8 desc[UR36][R16.64], R8 ;  /* 0x0000000810007986 */ /* 0x000fe2000c101124 */
[----:B------:R-:W-:Y:S05]  /*12ca0*/  EXIT ;  /* 0x000000000000794d */ /* 0x000fea0003800000 */
.L_x_1808:
        /* <DEDUP_REMOVED lines=8> */
[----:B------:R-:W-:-:S04]  /*12d30*/  LOP3.LUT R2, R4, 0xff, RZ, 0xc0, !PT ;  /* 0x000000ff04027812 */ /* 0x000fc800078ec0ff */
[----:B------:R-:W-:-:S13]  /*12d40*/  ISETP.NE.AND P1, PT, R2, 0xff, PT ;  /* 0x000000ff0200780c */ /* 0x000fda0003f25270 */
[--C-:B0-----:R-:W-:Y:S02]  /*12d50*/  @P1 SHF.R.U32.HI R0, RZ, 0x16, R3.reuse ;  /* 0x00000016ff001819 */ /* 0x101fe40000011603 */
        /* <DEDUP_REMOVED lines=9> */
[----:B------:R-:W-:Y:S01]  /*12df0*/  STG.E.U8 desc[UR36][R16.64], R3 ;  /* 0x0000000310007986 */ /* 0x000fe2000c101124 */
[----:B------:R-:W-:Y:S05]  /*12e00*/  EXIT ;  /* 0x000000000000794d */ /* 0x000fea0003800000 */
.L_x_1818:
[----:B-1----:R-:W-:-:S06]  /*12e10*/  IMAD.U32 R3, R3, 0x10000, RZ ;  /* 0x0001000003037824 */ /* 0x002fcc00078e00ff */
[----:B------:R-:W1:Y:S02]  /*12e20*/  F2I.U64.TRUNC R2, R3 ;  /* 0x0000000300027311 */ /* 0x000e64000020d800 */
[----:B-1----:R-:W-:Y:S01]  /*12e30*/  STG.E.64 desc[UR36][R16.64], R2 ;  /* 0x0000000210007986 */ /* 0x002fe2000c101b24 */
[----:B------:R-:W-:Y:S05]  /*12e40*/  EXIT ;  /* 0x000000000000794d */ /* 0x000fea0003800000 */
.L_x_1817:
[----:B-1----:R-:W-:-:S06]  /*12e50*/  IMAD.U32 R3, R3, 0x10000, RZ ;  /* 0x0001000003037824 */ /* 0x002fcc00078e00ff */
[----:B------:R-:W1:Y:S02]  /*12e60*/  F2I.FTZ.U32.TRUNC.NTZ R3, R3 ;  /* 0x0000000300037305 */ /* 0x000e64000021f000 */
[----:B-1----:R-:W-:Y:S01]  /*12e70*/  STG.E desc[UR36][R16.64], R3 ;  /* 0x0000000310007986 */ /* 0x002fe2000c101924 */
[----:B------:R-:W-:Y:S05]  /*12e80*/  EXIT ;  /* 0x000000000000794d */ /* 0x000fea0003800000 */
.L_x_1807:
        /* <DEDUP_REMOVED lines=9> */
[----:B------:R-:W-:Y:S01]  /*12f20*/  STG.E.U8 desc[UR36][R16.64], R3 ;  /* 0x0000000310007986 */ /* 0x000fe2000c101124 */
[----:B------:R-:W-:Y:S05]  /*12f30*/  EXIT ;  /* 0x000000000000794d */ /* 0x000fea0003800000 */
.L_x_1820:
[----:B-1----:R-:W-:Y:S02]  /*12f40*/  SHF.L.U32 R3, R3, 0x10, RZ ;  /* 0x0000001003037819 */ /* 0x002fe400000006ff */
[----:B------:R-:W-:-:S03]  /*12f50*/  CS2R R6, SRZ ;  /* 0x0000000000067805 */ /* 0x000fc6000001ff00 */
[----:B------:R-:W-:-:S04]  /*12f60*/  FMUL.FTZ R3, R3, 1 ;  /* 0x3f80000003037820 */ /* 0x000fc80000410000 */
[----:B------:R-:W1:Y:S02]  /*12f70*/  F2F.F64.F32 R4, R3 ;  /* 0x0000000300047310 */ /* 0x000e640000201800 */
[----:B-1----:R-:W-:Y:S01]  /*12f80*/  STG.E.128 desc[UR36][R16.64], R4 ;  /* 0x0000000410007986 */ /* 0x002fe2000c101d24 */
[----:B------:R-:W-:Y:S05]  /*12f90*/  EXIT ;  /* 0x000000000000794d */ /* 0x000fea0003800000 */
.L_x_1819:
[----:B------:R-:W-:-:S09]  /*12fa0*/  UISETP.NE.AND UP0, UPT, UR4, 0xf, UPT ;  /* 0x0000000f0400788c */ /* 0x000fd2000bf05270 */
[----:B------:R-:W-:Y:S05]  /*12fb0*/  BRA.U !UP0, `(.L_x_1821) ;  /* 0x0000000108e87547 */ /* 0x000fea000b800000 */
[----:B------:R-:W-:-:S09]  /*12fc0*/  UISETP.NE.AND UP0, UPT, UR4, 0x17, UPT ;  /* 0x000000170400788c */ /* 0x000fd2000bf05270 */
[----:B------:R-:W-:Y:S05]  /*12fd0*/  BRA.U !UP0, `(.L_x_1822) ;  /* 0x0000000108907547 */ /* 0x000fea000b800000 */
[----:B------:R-:W-:-:S09]  /*12fe0*/  UISETP.NE.AND UP0, UPT, UR4, 0x18, UPT ;  /* 0x000000180400788c */ /* 0x000fd2000bf05270 */
[----:B------:R-:W-:Y:S05]  /*12ff0*/  BRA.U !UP0, `(.L_x_1823) ;  /* 0x0000000108447547 */ /* 0x000fea000b800000 */
.L_x_1800:
[----:B0-----:R-:W-:Y:S01]  /*13000*/  MOV R0, 0x0 ;  /* 0x0000000000007802 */ /* 0x001fe20000000f00 */
[----:B------:R-:W0:Y:S01]  /*13010*/  LDCU.64 UR4, c[0x4][0x310] ;  /* 0x01006200ff0477ac */ /* 0x000e220008000a00 */
[----:B------:R-:W-:Y:S02]  /*13020*/  IMAD.MOV.U32 R8, RZ, RZ, 0x65 ;  /* 0x00000065ff087424 */ /* 0x000fe400078e00ff */
[----:B-1----:R1:W2:Y:S01]  /*13030*/  LDC.64 R2, c[0x4][R0] ;  /* 0x0100000000027b82 */ /* 0x0022a20000000a00 */
        /* <DEDUP_REMOVED lines=12> */
.L_x_1824:
[----:B------:R-:W-:Y:S05]  /*13100*/  EXIT ;  /* 0x000000000000794d */ /* 0x000fea0003800000 */
.L_x_1823:
[----:B-1----:R-:W-:Y:S01]  /*13110*/  SHF.L.U32 R5, R3, 0x10, RZ ;  /* 0x0000001003057819 */ /* 0x002fe200000006ff */
[----:B------:R-:W-:Y:S01]  /*13120*/  BSSY.RECONVERGENT B0, `(.L_x_1825) ;  /* 0x000000c000007945 */ /* 0x000fe20003800200 */
[----:B0-----:R-:W-:Y:S02]  /*13130*/  IMAD.MOV.U32 R0, RZ, RZ, 0x7f ;  /* 0x0000007fff007424 */ /* 0x001fe400078e00ff */
[----:B------:R-:W-:Y:S02]  /*13140*/  LOP3.LUT R2, R5, 0x7fffffff, RZ, 0xc0, !PT ;  /* 0x7fffffff05027812 */ /* 0x000fe400078ec0ff */
        /* <DEDUP_REMOVED lines=9> */
.L_x_1826:
[----:B------:R-:W-:Y:S05]  /*131e0*/  BSYNC.RECONVERGENT B0 ;  /* 0x0000000000007941 */ /* 0x000fea0003800200 */
.L_x_1825:
[----:B------:R-:W-:-:S05]  /*131f0*/  LOP3.LUT R3, R0, 0x80, R3, 0xf8, !PT ;  /* 0x0000008000037812 */ /* 0x000fca00078ef803 */
[----:B------:R-:W-:Y:S01]  /*13200*/  STG.E.U8 desc[UR36][R16.64], R3 ;  /* 0x0000000310007986 */ /* 0x000fe2000c101124 */
[----:B------:R-:W-:Y:S05]  /*13210*/  EXIT ;  /* 0x000000000000794d */ /* 0x000fea0003800000 */
.L_x_1822:
[----:B-1----:R-:W-:Y:S01]  /*13220*/  IMAD.U32 R3, R3, 0x10000, RZ ;  /* 0x0001000003037824 */ /* 0x002fe200078e00ff */
[----:B------:R-:W-:Y:S04]  /*13230*/  BSSY.RECONVERGENT B0, `(.L_x_1827) ;  /* 0x000000e000007945 */ /* 0x000fe80003800200 */
[----:B------:R-:W-:-:S04]  /*13240*/  LOP3.LUT R2, R3, 0x7fffffff, RZ, 0xc0, !PT ;  /* 0x7fffffff03027812 */ /* 0x000fc800078ec0ff */
[----:B------:R-:W-:-:S13]  /*13250*/  ISETP.GT.U32.AND P0, PT, R2, 0x477fffff, PT ;  /* 0x477fffff0200780c */ /* 0x000fda0003f04070 */
[----:B------:R-:W-:Y:S05]  /*13260*/  @P0 BRA `(.L_x_1828) ;  /* 0x00000000001c0947 */ /* 0x000fea0003800000 */
[----:B------:R-:W-:-:S13]  /*13270*/  ISETP.GE.U32.AND P0, PT, R2, 0x38800000, PT ;  /* 0x388000000200780c */ /* 0x000fda0003f06070 */
[----:B0-----:R-:W-:-:S04]  /*13280*/  @P0 SHF.R.U32.HI R0, RZ, 0x15, R3 ;  /* 0x00000015ff000819 */ /* 0x001fc80000011603 */
[----:B------:R-:W-:-:S04]  /*13290*/  @P0 LOP3.LUT R0, R0, 0x1, RZ, 0xc0, !PT ;  /* 0x0000000100000812 */ /* 0x000fc800078ec0ff */
[----:B------:R-:W-:-:S04]  /*132a0*/  @P0 IADD3 R0, PT, PT, R3, 0x80fffff, R0 ;  /* 0x080fffff03000810 */ /* 0x000fc80007ffe000 */
[----:B------:R-:W-:Y:S01]  /*132b0*/  @P0 SHF.R.U32.HI R0, RZ, 0x15, R0 ;  /* 0x00000015ff000819 */ /* 0x000fe20000011600 */
[----:B------:R-:W-:Y:S01]  /*132c0*/  @!P0 FADD.FTZ R0, R2, 128 ;  /* 0x4300000002008421 */ /* 0x000fe20000010000 */
[----:B------:R-:W-:Y:S06]  /*132d0*/  BRA `(.L_x_1829) ;  /* 0x00000000000c7947 */ /* 0x000fec0003800000 */
.L_x_1828:
[----:B0-----:R-:W-:Y:S01]  /*132e0*/  IMAD.MOV.U32 R0, RZ, RZ, 0x7f ;  /* 0x0000007fff007424 */ /* 0x001fe200078e00ff */
[----:B------:R-:W-:-:S04]  /*132f0*/  ISETP.GT.U32.AND P0, PT, R2, 0x7f800000, PT ;  /* 0x7f8000000200780c */ /* 0x000fc80003f04070 */
[----:B------:R-:W-:-:S09]  /*13300*/  SEL R0, R0, 0x7c, P0 ;  /* 0x0000007c00007807 */ /* 0x000fd20000000000 */
.L_x_1829:
[----:B------:R-:W-:Y:S05]  /*13310*/  BSYNC.RECONVERGENT B0 ;  /* 0x0000000000007941 */ /* 0x000fea0003800200 */
.L_x_1827:
[----:B------:R-:W-:-:S04]  /*13320*/  SHF.R.U32.HI R3, RZ, 0x18, R3 ;  /* 0x00000018ff037819 */ /* 0x000fc80000011603 */
[----:B------:R-:W-:-:S05]  /*13330*/  LOP3.LUT R3, R0, 0x80, R3, 0xf8, !PT ;  /* 0x0000008000037812 */ /* 0x000fca00078ef803 */
[----:B------:R-:W-:Y:S01]  /*13340*/  STG.E.U8 desc[UR36][R16.64], R3 ;  /* 0x0000000310007986 */ /* 0x000fe2000c101124 */
[----:B------:R-:W-:Y:S05]  /*13350*/  EXIT ;  /* 0x000000000000794d */ /* 0x000fea0003800000 */
.L_x_1821:
[----:B-1----:R-:W-:Y:S01]  /*13360*/  STG.E.U16 desc[UR36][R16.64], R3 ;  /* 0x0000000310007986 */ /* 0x002fe2000c101524 */
[----:B------:R-:W-:Y:S05]  /*13370*/  EXIT ;  /* 0x000000000000794d */ /* 0x000fea0003800000 */
.L_x_1830:
        /* <DEDUP_REMOVED lines=16> */
.L_x_11245:


//--------------------- .text._ZN2at6native27unrolled_elementwise_kernelIZZZNS0_29binary_cross_entropy_out_cudaERKNS_6TensorES4_RKSt8optionalIS2_ElRS2_ENKUlvE_clEvENKUlvE2_clEvEUlN3c108BFloat16ESD_E_St5arrayIPcLm3EELi4E23TrivialOffsetCalculatorILi2EjESI_ILi1EjENS0_6memory12LoadWithCastILi2EEENSL_13StoreWithCastILi1EEEEEviT_T0_T2_T3_T4_T5_ --------------------------
	.section	.text._ZN2at6native27unrolled_elementwise_kernelIZZZNS0_29binary_cross_entropy_out_cudaERKNS_6TensorES4_RKSt8optionalIS2_ElRS2_ENKUlvE_clEvENKUlvE2_clEvEUlN3c108BFloat16ESD_E_St5arrayIPcLm3EELi4E23TrivialOffsetCalculatorILi2EjESI_ILi1EjENS0_6memory12LoadWithCastILi2EEENSL_13StoreWithCastILi1EEEEEviT_T0_T2_T3_T4_T5_,"ax",@progbits
	.align	128
        .global         _ZN2at6native27unrolled_elementwise_kernelIZZZNS0_29binary_cross_entropy_out_cudaERKNS_6TensorES4_RKSt8optionalIS2_ElRS2_ENKUlvE_clEvENKUlvE2_clEvEUlN3c108BFloat16ESD_E_St5arrayIPcLm3EELi4E23TrivialOffsetCalculatorILi2EjESI_ILi1EjENS0_6memory12LoadWithCastILi2EEENSL_13StoreWithCastILi1EEEEEviT_T0_T2_T3_T4_T5_
        .type           _ZN2at6native27unrolled_elementwise_kernelIZZZNS0_29binary_cross_entropy_out_cudaERKNS_6TensorES4_RKSt8optionalIS2_ElRS2_ENKUlvE_clEvENKUlvE2_clEvEUlN3c108BFloat16ESD_E_St5arrayIPcLm3EELi4E23TrivialOffsetCalculatorILi2EjESI_ILi1EjENS0_6memory12LoadWithCastILi2EEENSL_13StoreWithCastILi1EEEEEviT_T0_T2_T3_T4_T5_,@function
        .size           _ZN2at6native27unrolled_elementwise_kernelIZZZNS0_29binary_cross_entropy_out_cudaERKNS_6TensorES4_RKSt8optionalIS2_ElRS2_ENKUlvE_clEvENKUlvE2_clEvEUlN3c108BFloat16ESD_E_St5arrayIPcLm3EELi4E23TrivialOffsetCalculatorILi2EjESI_ILi1EjENS0_6memory12LoadWithCastILi2EEENSL_13StoreWithCastILi1EEEEEviT_T0_T2_T3_T4_T5_,(.L_x_11246 - _ZN2at6native27unrolled_elementwise_kernelIZZZNS0_29binary_cross_entropy_out_cudaERKNS_6TensorES4_RKSt8optionalIS2_ElRS2_ENKUlvE_clEvENKUlvE2_clEvEUlN3c108BFloat16ESD_E_St5arrayIPcLm3EELi4E23TrivialOffsetCalculatorILi2EjESI_ILi1EjENS0_6memory12LoadWithCastILi2EEENSL_13StoreWithCastILi1EEEEEviT_T0_T2_T3_T4_T5_)
        .other          _ZN2at6native27unrolled_elementwise_kernelIZZZNS0_29binary_cross_entropy_out_cudaERKNS_6TensorES4_RKSt8optionalIS2_ElRS2_ENKUlvE_clEvENKUlvE2_clEvEUlN3c108BFloat16ESD_E_St5arrayIPcLm3EELi4E23TrivialOffsetCalculatorILi2EjESI_ILi1EjENS0_6memory12LoadWithCastILi2EEENSL_13StoreWithCastILi1EEEEEviT_T0_T2_T3_T4_T5_,@"STO_CUDA_ENTRY STV_DEFAULT"
_ZN2at6native27unrolled_elementwise_kernelIZZZNS0_29binary_cross_entropy_out_cudaERKNS_6TensorES4_RKSt8optionalIS2_ElRS2_ENKUlvE_clEvENKUlvE2_clEvEUlN3c108BFloat16ESD_E_St5arrayIPcLm3EELi4E23TrivialOffsetCalculatorILi2EjESI_ILi1EjENS0_6memory12LoadWithCastILi2EEENSL_13StoreWithCastILi1EEEEEviT_T0_T2_T3_T4_T5_:
.text._ZN2at6native27unrolled_elementwise_kernelIZZZNS0_29binary_cross_entropy_out_cudaERKNS_6TensorES4_RKSt8optionalIS2_ElRS2_ENKUlvE_clEvENKUlvE2_clEvEUlN3c108BFloat16ESD_E_St5arrayIPcLm3EELi4E23TrivialOffsetCalculatorILi2EjESI_ILi1EjENS0_6memory12LoadWithCastILi2EEENSL_13StoreWithCastILi1EEEEEviT_T0_T2_T3_T4_T5_:
[----:B------:R-:W0:Y:S01]  /*0000*/  LDC R1, c[0x0][0x37c] ;  /* 0x0000df00ff017b82 */ /* 0x000e220000000800 */
[----:B------:R-:W1:Y:S07]  /*0010*/  S2R R2, SR_CTAID.X ;  /* 0x0000000000027919 */ /* 0x000e6e0000002500 */
[----:B------:R-:W1:Y:S01]  /*0020*/  LDC R3, c[0x0][0x380] ;  /* 0x0000e000ff037b82 */ /* 0x000e620000000800 */
[----:B------:R-:W2:Y:S01]  /*0030*/  LDCU.64 UR36, c[0x0][0x358] ;  /* 0x00006b00ff2477ac */ /* 0x000ea20008000a00 */
[----:B------:R-:W-:Y:S01]  /*0040*/  BSSY.RECONVERGENT B6, `(.L_x_1831) ;  /* 0x0000222000067945 */ /* 0x000fe20003800200 */
[----:B------:R-:W3:Y:S01]  /*0050*/  S2R R23, SR_TID.X ;  /* 0x0000000000177919 */ /* 0x000ee20000002100 */
[----:B------:R-:W-:Y:S01]  /*0060*/  PRMT R28, RZ, 0x7610, R28 ;  /* 0x00007610ff1c7816 */ /* 0x000fe2000000001c */
[----:B------:R-:W4:Y:S01]  /*0070*/  LDCU.U8 UR38, c[0x0][0x3a4] ;  /* 0x00007480ff2677ac */ /* 0x000f220008000000 */
[----:B------:R-:W-:Y:S01]  /*0080*/  PRMT R24, RZ, 0x7610, R24 ;  /* 0x00007610ff187816 */ /* 0x000fe20000000018 */
[----:B------:R-:W0:Y:S01]  /*0090*/  LDCU.U8 UR39, c[0x0][0x3a5] ;  /* 0x000074a0ff2777ac */ /* 0x000e220008000000 */
[----:B-1----:R-:W-:-:S02]  /*00a0*/  IMAD R16, R2, -0x200, R3 ;  /* 0xfffffe0002107824 */ /* 0x002fc400078e0203 */
[----:B---3--:R-:W-:-:S03]  /*00b0*/  IMAD.MOV.U32 R25, RZ, RZ, R23 ;  /* 0x000000ffff197224 */ /* 0x008fc600078e0017 */
[----:B------:R-:W-:-:S13]  /*00c0*/  ISETP.GE.AND P0, PT, R23, R16, PT ;  /* 0x000000101700720c */ /* 0x000fda0003f06270 */
[----:B0-2-4-:R-:W-:Y:S05]  /*00d0*/  @P0 BRA `(.L_x_1832) ;  /* 0x0000002000600947 */ /* 0x015fea0003800000 */
[----:B------:R-:W0:Y:S01]  /*00e0*/  LDC.64 R4, c[0x0][0x390] ;  /* 0x0000e400ff047b82 */ /* 0x000e220000000a00 */
[----:B------:R-:W1:Y:S01]  /*00f0*/  LDCU UR5, c[0x0][0x3a8] ;  /* 0x00007500ff0577ac */ /* 0x000e620008000800 */
[----:B------:R-:W-:Y:S01]  /*0100*/  IMAD R17, R2, 0x200, R25 ;  /* 0x0000020002117824 */ /* 0x000fe200078e0219 */
[----:B------:R-:W-:-:S04]  /*0110*/  UPRMT UR4, UR38, 0x9910, URZ ;  /* 0x0000991026047896 */ /* 0x000fc800080000ff */
[----:B------:R-:W-:Y:S01]  /*0120*/  UISETP.GT.AND UP0, UPT, UR4, 0x9, UPT ;  /* 0x000000090400788c */ /* 0x000fe2000bf04270 */
[----:B-1----:R-:W-:-:S05]  /*0130*/  IMAD R3, R17, UR5, RZ ;  /* 0x0000000511037c24 */ /* 0x002fca000f8e02ff */
[----:B0-----:R-:W-:-:S05]  /*0140*/  IADD3 R4, P0, PT, R3, R4, RZ ;  /* 0x0000000403047210 */ /* 0x001fca0007f1e0ff */
[----:B------:R-:W-:Y:S01]  /*0150*/  IMAD.X R5, RZ, RZ, R5, P0 ;  /* 0x000000ffff057224 */ /* 0x000fe200000e0605 */
        /* <DEDUP_REMOVED lines=14> */
.L_x_1836:
[----:B------:R-:W2:Y:S02]  /*0240*/  LDG.E.U8 R4, desc[UR36][R4.64] ;  /* 0x0000002404047981 */ /* 0x000ea4000c1e1100 */
[----:B--2---:R-:W-:-:S04]  /*0250*/  I2FP.F32.U32 R0, R4 ;  /* 0x0000000400007245 */ /* 0x004fc80000201000 */
[----:B------:R-:W-:-:S04]  /*0260*/  F2FP.BF16.F32.PACK_AB R0, RZ, R0 ;  /* 0x00000000ff00723e */ /* 0x000fc800000010ff */
[----:B------:R-:W-:Y:S01]  /*0270*/  PRMT R28, R0, 0x7610, R28 ;  /* 0x00007610001c7816 */ /* 0x000fe2000000001c */
[----:B------:R-:W-:Y:S06]  /*0280*/  BRA `(.L_x_1838) ;  /* 0x0000000c00c47947 */ /* 0x000fec0003800000 */
.L_x_1835:
        /* <DEDUP_REMOVED lines=11> */
.L_x_1840:
[----:B------:R-:W2:Y:S02]  /*0340*/  LDG.E R4, desc[UR36][R4.64] ;  /* 0x0000002404047981 */ /* 0x000ea4000c1e1900 */
[----:B--2---:R-:W-:-:S04]  /*0350*/  I2FP.F32.S32 R0, R4 ;  /* 0x0000000400007245 */ /* 0x004fc80000201400 */
[----:B------:R-:W-:-:S04]  /*0360*/  F2FP.BF16.F32.PACK_AB R0, RZ, R0 ;  /* 0x00000000ff00723e */ /* 0x000fc800000010ff */
[----:B------:R-:W-:Y:S01]  /*0370*/  PRMT R28, R0, 0x7610, R28 ;  /* 0x00007610001c7816 */ /* 0x000fe2000000001c */
[----:B------:R-:W-:Y:S06]  /*0380*/  BRA `(.L_x_1838) ;  /* 0x0000000c00847947 */ /* 0x000fec0003800000 */
.L_x_1839:
[----:B------:R-:W2:Y:S02]  /*0390*/  LDG.E.U16 R4, desc[UR36][R4.64] ;  /* 0x0000002404047981 */ /* 0x000ea4000c1e1500 */
[----:B--2---:R-:W0:Y:S02]  /*03a0*/  I2F.S16 R0, R4 ;  /* 0x0000000400007306 */ /* 0x004e240000101400 */
[----:B0-----:R-:W-:-:S04]  /*03b0*/  F2FP.BF16.F32.PACK_AB R0, RZ, R0 ;  /* 0x00000000ff00723e */ /* 0x001fc800000010ff */
[----:B------:R-:W-:Y:S01]  /*03c0*/  PRMT R28, R0, 0x7610, R28 ;  /* 0x00007610001c7816 */ /* 0x000fe2000000001c */
[----:B------:R-:W-:Y:S06]  /*03d0*/  BRA `(.L_x_1838) ;  /* 0x0000000c00707947 */ /* 0x000fec0003800000 */
.L_x_1834:
        /* <DEDUP_REMOVED lines=9> */
.L_x_1842:
[----:B------:R-:W2:Y:S02]  /*0470*/  LDG.E.U16 R0, desc[UR36][R4.64] ;  /* 0x0000002404007981 */ /* 0x000ea4000c1e1500 */
[----:B--2---:R-:W-:-:S05]  /*0480*/  HADD2.F32 R0, -RZ, R0.H0_H0 ;  /* 0x20000000ff007230 */ /* 0x004fca0000004100 */
[----:B------:R-:W-:-:S04]  /*0490*/  F2FP.BF16.F32.PACK_AB R0, RZ, R0 ;  /* 0x00000000ff00723e */ /* 0x000fc800000010ff */
[----:B------:R-:W-:Y:S01]  /*04a0*/  PRMT R28, R0, 0x7610, R28 ;  /* 0x00007610001c7816 */ /* 0x000fe2000000001c */
[----:B------:R-:W-:Y:S06]  /*04b0*/  BRA `(.L_x_1838) ;  /* 0x0000000c00387947 */ /* 0x000fec0003800000 */
.L_x_1841:
        /* <DEDUP_REMOVED lines=9> */
.L_x_1844:
[----:B------:R-:W2:Y:S02]  /*0550*/  LDG.E.U16 R4, desc[UR36][R4.64] ;  /* 0x0000002404047981 */ /* 0x000ea4000c1e1500 */
[----:B--2---:R-:W-:-:S05]  /*0560*/  HADD2.F32 R0, -RZ, R4.H0_H0 ;  /* 0x20000004ff007230 */ /* 0x004fca0000004100 */
[----:B------:R-:W-:-:S04]  /*0570*/  F2FP.BF16.F32.PACK_AB R0, RZ, R0 ;  /* 0x00000000ff00723e */ /* 0x000fc800000010ff */
[----:B------:R-:W-:Y:S01]  /*0580*/  PRMT R28, R0, 0x7610, R28 ;  /* 0x00007610001c7816 */ /* 0x000fe2000000001c */
[----:B------:R-:W-:Y:S06]  /*0590*/  BRA `(.L_x_1838) ;  /* 0x0000000c00007947 */ /* 0x000fec0003800000 */
.L_x_1843:
        /* <DEDUP_REMOVED lines=9> */
.L_x_1833:
        /* <DEDUP_REMOVED lines=14> */
.L_x_1847:
        /* <DEDUP_REMOVED lines=9> */
.L_x_1846:
        /* <DEDUP_REMOVED lines=27> */
.L_x_1849:
[----:B------:R-:W2:Y:S02]  /*0950*/  LDG.E.U8 R4, desc[UR36][R4.64] ;  /* 0x0000002404047981 */ /* 0x000ea4000c1e1100 */
[C---:B--2---:R-:W-:Y:S02]  /*0960*/  IMAD.SHL.U32 R3, R4.reuse, 0x2000000, RZ ;  /* 0x0200000004037824 */ /* 0x044fe400078e00ff */
[----:B------:R-:W-:-:S03]  /*0970*/  IMAD.SHL.U32 R6, R4, 0x100, RZ ;  /* 0x0000010004067824 */ /* 0x000fc600078e00ff */
[----:B------:R-:W-:-:S13]  /*0980*/  ISETP.GT.U32.AND P0, PT, R3, 0x7ffffff, PT ;  /* 0x07ffffff0300780c */ /* 0x000fda0003f04070 */
[----:B------:R-:W-:Y:S02]  /*0990*/  @!P0 LOP3.LUT R0, R6, 0x7f00, RZ, 0xc0, !PT ;  /* 0x00007f0006008812 */ /* 0x000fe400078ec0ff */
[----:B------:R-:W-:Y:S02]  /*09a0*/  @P0 LEA.HI R3, R3, 0x70000000, RZ, 0x1c ;  /* 0x7000000003030811 */ /* 0x000fe400078fe0ff */
[----:B------:R-:W-:Y:S02]  /*09b0*/  @!P0 LOP3.LUT R0, R0, 0x3f000000, RZ, 0xfc, !PT ;  /* 0x3f00000000008812 */ /* 0x000fe400078efcff */
[----:B------:R-:W-:-:S03]  /*09c0*/  PRMT R6, R6, 0x9910, RZ ;  /* 0x0000991006067816 */ /* 0x000fc600000000ff */
[----:B------:R-:W-:Y:S01]  /*09d0*/  @!P0 FADD.FTZ R0, R0, -0.5 ;  /* 0xbf00000000008421 */ /* 0x000fe20000010000 */
[----:B------:R-:W-:Y:S01]  /*09e0*/  @P0 FMUL.FTZ R0, R3, 1.9259299443872358531e-34 ;  /* 0x0780000003000820 */ /* 0x000fe20000410000 */
[----:B------:R-:W-:-:S05]  /*09f0*/  IMAD.MOV.U32 R3, RZ, RZ, R6 ;  /* 0x000000ffff037224 */ /* 0x000fca00078e0006 */
[----:B------:R-:W-:-:S04]  /*0a00*/  LOP3.LUT R0, R0, 0x80000000, R3, 0xf8, !PT ;  /* 0x8000000000007812 */ /* 0x000fc800078ef803 */
[----:B------:R-:W-:-:S04]  /*0a10*/  F2FP.BF16.F32.PACK_AB R0, RZ, R0 ;  /* 0x00000000ff00723e */ /* 0x000fc800000010ff */
[----:B------:R-:W-:Y:S01]  /*0a20*/  PRMT R28, R0, 0x7610, R28 ;  /* 0x00007610001c7816 */ /* 0x000fe2000000001c */
[----:B------:R-:W-:Y:S06]  /*0a30*/  BRA `(.L_x_1838) ;  /* 0x0000000400d87947 */ /* 0x000fec0003800000 */
.L_x_1848:
[----:B------:R0:W5:Y:S01]  /*0a40*/  LDG.E.U16 R28, desc[UR36][R4.64] ;  /* 0x00000024041c7981 */ /* 0x000162000c1e1500 */
[----:B------:R-:W-:Y:S05]  /*0a50*/  BRA `(.L_x_1838) ;  /* 0x0000000400d07947 */ /* 0x000fea0003800000 */
.L_x_1845:
        /* <DEDUP_REMOVED lines=13> */
.L_x_1852:
        /* <DEDUP_REMOVED lines=21> */
.L_x_1856:
[----:B------:R-:W-:Y:S05]  /*0c80*/  BSYNC.RECONVERGENT B1 ;  /* 0x0000000000017941 */ /* 0x000fea0003800200 */
.L_x_1855:
[----:B------:R-:W-:Y:S01]  /*0c90*/  IMAD.SHL.U32 R0, R0, 0x100000, RZ ;  /* 0x0010000000007824 */ /* 0x000fe200078e00ff */
[----:B------:R-:W-:-:S04]  /*0ca0*/  LEA R3, R3, 0x3b800000, 0x17 ;  /* 0x3b80000003037811 */ /* 0x000fc800078eb8ff */
[----:B------:R-:W-:-:S07]  /*0cb0*/  LOP3.LUT R0, R3, R0, R7, 0xfe, !PT ;  /* 0x0000000003007212 */ /* 0x000fce00078efe07 */
.L_x_1854:
[----:B------:R-:W-:Y:S05]  /*0cc0*/  BSYNC.RECONVERGENT B0 ;  /* 0x0000000000007941 */ /* 0x000fea0003800200 */
.L_x_1853:
[----:B------:R-:W-:-:S04]  /*0cd0*/  F2FP.BF16.F32.PACK_AB R0, RZ, R0 ;  /* 0x00000000ff00723e */ /* 0x000fc800000010ff */
[----:B------:R-:W-:Y:S01]  /*0ce0*/  PRMT R28, R0, 0x7610, R28 ;  /* 0x00007610001c7816 */ /* 0x000fe2000000001c */
[----:B------:R-:W-:Y:S06]  /*0cf0*/  BRA `(.L_x_1838) ;  /* 0x0000000400287947 */ /* 0x000fec0003800000 */
.L_x_1851:
        /* <DEDUP_REMOVED lines=21> */
.L_x_1860:
[----:B------:R-:W-:Y:S05]  /*0e50*/  BSYNC.RECONVERGENT B1 ;  /* 0x0000000000017941 */ /* 0x000fea0003800200 */
.L_x_1859:
[----:B------:R-:W-:Y:S01]  /*0e60*/  IMAD.SHL.U32 R0, R0, 0x200000, RZ ;  /* 0x0020000000007824 */ /* 0x000fe200078e00ff */
[----:B------:R-:W-:-:S04]  /*0e70*/  LEA R3, R3, 0x37800000, 0x17 ;  /* 0x3780000003037811 */ /* 0x000fc800078eb8ff */
[----:B------:R-:W-:-:S07]  /*0e80*/  LOP3.LUT R0, R3, R0, R7, 0xfe, !PT ;  /* 0x0000000003007212 */ /* 0x000fce00078efe07 */
.L_x_1858:
[----:B------:R-:W-:Y:S05]  /*0e90*/  BSYNC.RECONVERGENT B0 ;  /* 0x0000000000007941 */ /* 0x000fea0003800200 */
.L_x_1857:
[----:B------:R-:W-:-:S04]  /*0ea0*/  F2FP.BF16.F32.PACK_AB R0, RZ, R0 ;  /* 0x00000000ff00723e */ /* 0x000fc800000010ff */
[----:B------:R-:W-:Y:S01]  /*0eb0*/  PRMT R28, R0, 0x7610, R28 ;  /* 0x00007610001c7816 */ /* 0x000fe2000000001c */
[----:B------:R-:W-:Y:S06]  /*0ec0*/  BRA `(.L_x_1838) ;  /* 0x0000000000b47947 */ /* 0x000fec0003800000 */
.L_x_1850:
[----:B------:R-:W-:-:S09]  /*0ed0*/  UISETP.NE.AND UP0, UPT, UR4, 0x1c, UPT ;  /* 0x0000001c0400788c */ /* 0x000fd2000bf05270 */
[----:B------:R-:W-:Y:S05]  /*0ee0*/  BRA.U !UP0, `(.L_x_1861) ;  /* 0x00000001089c7547 */ /* 0x000fea000b800000 */
[----:B------:R-:W-:-:S09]  /*0ef0*/  UISETP.NE.AND UP0, UPT, UR4, 0x1d, UPT ;  /* 0x0000001d0400788c */ /* 0x000fd2000bf05270 */
[----:B------:R-:W-:Y:S05]  /*0f00*/  BRA.U !UP0, `(.L_x_1862) ;  /* 0x0000000108807547 */ /* 0x000fea000b800000 */
[----:B------:R-:W-:-:S09]  /*0f10*/  UISETP.NE.AND UP0, UPT, UR4, 0x2c, UPT ;  /* 0x0000002c0400788c */ /* 0x000fd2000bf05270 */
[----:B------:R-:W-:Y:S05]  /*0f20*/  BRA.U !UP0, `(.L_x_1863) ;  /* 0x0000000108487547 */ /* 0x000fea000b800000 */
.L_x_1837:
        /* <DEDUP_REMOVED lines=16> */
.L_x_1864:
[----:B------:R-:W-:Y:S01]  /*1030*/  PRMT R28, RZ, 0x7610, R28 ;  /* 0x00007610ff1c7816 */ /* 0x000fe2000000001c */
[----:B------:R-:W-:Y:S06]  /*1040*/  BRA `(.L_x_1838) ;  /* 0x0000000000547947 */ /* 0x000fec0003800000 */
.L_x_1863:
        /* <DEDUP_REMOVED lines=8> */
.L_x_1866:
[----:B------:R-:W-:Y:S05]  /*10d0*/  BSYNC.RECONVERGENT B0 ;  /* 0x0000000000007941 */ /* 0x000fea0003800200 */
.L_x_1865:
[----:B------:R-:W-:-:S04]  /*10e0*/  F2FP.BF16.F32.PACK_AB R0, RZ, R0 ;  /* 0x00000000ff00723e */ /* 0x000fc800000010ff */
[----:B------:R-:W-:Y:S01]  /*10f0*/  PRMT R28, R0, 0x7610, R28 ;  /* 0x00007610001c7816 */ /* 0x000fe2000000001c */
[----:B------:R-:W-:Y:S06]  /*1100*/  BRA `(.L_x_1838) ;  /* 0x0000000000247947 */ /* 0x000fec0003800000 */
.L_x_1862:
[----:B------:R-:W2:Y:S02]  /*1110*/  LDG.E.64 R4, desc[UR36][R4.64] ;  /* 0x0000002404047981 */ /* 0x000ea4000c1e1b00 */
[----:B--2---:R-:W0:Y:S02]  /*1120*/  I2F.U64 R0, R4 ;  /* 0x0000000400007312 */ /* 0x004e240000301000 */
[----:B0-----:R-:W-:-:S04]  /*1130*/  F2FP.BF16.F32.PACK_AB R0, RZ, R0 ;  /* 0x00000000ff00723e */ /* 0x001fc800000010ff */
[----:B------:R-:W-:Y:S01]  /*1140*/  PRMT R28, R0, 0x7610, R28 ;  /* 0x00007610001c7816 */ /* 0x000fe2000000001c */
[----:B------:R-:W-:Y:S06]  /*1150*/  BRA `(.L_x_1838) ;  /* 0x0000000000107947 */ /* 0x000fec0003800000 */
.L_x_1861:
[----:B------:R-:W2:Y:S02]  /*1160*/  LDG.E R4, desc[UR36][R4.64] ;  /* 0x0000002404047981 */ /* 0x000ea4000c1e1900 */
[----:B--2---:R-:W-:-:S04]  /*1170*/  I2FP.F32.U32 R0, R4 ;  /* 0x0000000400007245 */ /* 0x004fc80000201000 */
[----:B------:R-:W-:-:S04]  /*1180*/  F2FP.BF16.F32.PACK_AB R0, RZ, R0 ;  /* 0x00000000ff00723e */ /* 0x000fc800000010ff */
[----:B------:R-:W-:-:S07]  /*1190*/  PRMT R28, R0, 0x7610, R28 ;  /* 0x00007610001c7816 */ /* 0x000fce000000001c */
.L_x_1838:
[----:B0-----:R-:W0:Y:S01]  /*11a0*/  LDC.64 R4, c[0x0][0x398] ;  /* 0x0000e600ff047b82 */ /* 0x001e220000000a00 */
[----:B------:R-:W1:Y:S01]  /*11b0*/  LDCU UR5, c[0x0][0x3ac] ;  /* 0x00007580ff0577ac */ /* 0x000e620008000800 */
        /* <DEDUP_REMOVED lines=19> */
.L_x_1870:
[----:B------:R-:W2:Y:S02]  /*12f0*/  LDG.E.U8 R4, desc[UR36][R4.64] ;  /* 0x0000002404047981 */ /* 0x000ea4000c1e1100 */
[----:B--2---:R-:W-:-:S04]  /*1300*/  I2FP.F32.U32 R0, R4 ;  /* 0x0000000400007245 */ /* 0x004fc80000201000 */
[----:B------:R-:W-:-:S04]  /*1310*/  F2FP.BF16.F32.PACK_AB R0, RZ, R0 ;  /* 0x00000000ff00723e */ /* 0x000fc800000010ff */
[----:B------:R-:W-:Y:S01]  /*1320*/  PRMT R24, R0, 0x7610, R24 ;  /* 0x0000761000187816 */ /* 0x000fe20000000018 */
[----:B------:R-:W-:Y:S06]  /*1330*/  BRA `(.L_x_1872) ;  /* 0x0000000c00c47947 */ /* 0x000fec0003800000 */
.L_x_1869:
        /* <DEDUP_REMOVED lines=11> */
.L_x_1874:
[----:B------:R-:W2:Y:S02]  /*13f0*/  LDG.E R4, desc[UR36][R4.64] ;  /* 0x0000002404047981 */ /* 0x000ea4000c1e1900 */
[----:B--2---:R-:W-:-:S04]  /*1400*/  I2FP.F32.S32 R0, R4 ;  /* 0x0000000400007245 */ /* 0x004fc80000201400 */
[----:B------:R-:W-:-:S04]  /*1410*/  F2FP.BF16.F32.PACK_AB R0, RZ, R0 ;  /* 0x00000000ff00723e */ /* 0x000fc800000010ff */
[----:B------:R-:W-:Y:S01]  /*1420*/  PRMT R24, R0, 0x7610, R24 ;  /* 0x0000761000187816 */ /* 0x000fe20000000018 */
[----:B------:R-:W-:Y:S06]  /*1430*/  BRA `(.L_x_1872) ;  /* 0x0000000c00847947 */ /* 0x000fec0003800000 */
.L_x_1873:
[----:B------:R-:W2:Y:S02]  /*1440*/  LDG.E.U16 R4, desc[UR36][R4.64] ;  /* 0x0000002404047981 */ /* 0x000ea4000c1e1500 */
[----:B--2---:R-:W0:Y:S02]  /*1450*/  I2F.S16 R0, R4 ;  /* 0x0000000400007306 */ /* 0x004e240000101400 */
[----:B0-----:R-:W-:-:S04]  /*1460*/  F2FP.BF16.F32.PACK_AB R0, RZ, R0 ;  /* 0x00000000ff00723e */ /* 0x001fc800000010ff */
[----:B------:R-:W-:Y:S01]  /*1470*/  PRMT R24, R0, 0x7610, R24 ;  /* 0x0000761000187816 */ /* 0x000fe20000000018 */
[----:B------:R-:W-:Y:S06]  /*1480*/  BRA `(.L_x_1872) ;  /* 0x0000000c00707947 */ /* 0x000fec0003800000 */
.L_x_1868:
        /* <DEDUP_REMOVED lines=9> */
.L_x_1876:
[----:B------:R-:W2:Y:S02]  /*1520*/  LDG.E.U16 R0, desc[UR36][R4.64] ;  /* 0x0000002404007981 */ /* 0x000ea4000c1e1500 */
[----:B--2---:R-:W-:-:S05]  /*1530*/  HADD2.F32 R0, -RZ, R0.H0_H0 ;  /* 0x20000000ff007230 */ /* 0x004fca0000004100 */
[----:B------:R-:W-:-:S04]  /*1540*/  F2FP.BF16.F32.PACK_AB R0, RZ, R0 ;  /* 0x00000000ff00723e */ /* 0x000fc800000010ff */
[----:B------:R-:W-:Y:S01]  /*1550*/  PRMT R24, R0, 0x7610, R24 ;  /* 0x0000761000187816 */ /* 0x000fe20000000018 */
[----:B------:R-:W-:Y:S06]  /*1560*/  BRA `(.L_x_1872) ;  /* 0x0000000c00387947 */ /* 0x000fec0003800000 */
.L_x_1875:
        /* <DEDUP_REMOVED lines=9> */
.L_x_1878:
[----:B------:R-:W2:Y:S02]  /*1600*/  LDG.E.U16 R4, desc[UR36][R4.64] ;  /* 0x0000002404047981 */ /* 0x000ea4000c1e1500 */
[----:B--2---:R-:W-:-:S05]  /*1610*/  HADD2.F32 R0, -RZ, R4.H0_H0 ;  /* 0x20000004ff007230 */ /* 0x004fca0000004100 */
[----:B------:R-:W-:-:S04]  /*1620*/  F2FP.BF16.F32.PACK_AB R0, RZ, R0 ;  /* 0x00000000ff00723e */ /* 0x000fc800000010ff */
[----:B------:R-:W-:Y:S01]  /*1630*/  PRMT R24, R0, 0x7610, R24 ;  /* 0x0000761000187816 */ /* 0x000fe20000000018 */
[----:B------:R-:W-:Y:S06]  /*1640*/  BRA `(.L_x_1872) ;  /* 0x0000000c00007947 */ /* 0x000fec0003800000 */
.L_x_1877:
        /* <DEDUP_REMOVED lines=9> */
.L_x_1867:
        /* <DEDUP_REMOVED lines=14> */
.L_x_1881:
        /* <DEDUP_REMOVED lines=9> */
.L_x_1880:
        /* <DEDUP_REMOVED lines=27> */
.L_x_1883:
        /* <DEDUP_REMOVED lines=15> */
.L_x_1882:
[----:B------:R0:W5:Y:S01]  /*1af0*/  LDG.E.U16 R24, desc[UR36][R4.64] ;  /* 0x0000002404187981 */ /* 0x000162000c1e1500 */
[----:B------:R-:W-:Y:S05]  /*1b00*/  BRA `(.L_x_1872) ;  /* 0x0000000400d07947 */ /* 0x000fea0003800000 */
.L_x_1879:
        /* <DEDUP_REMOVED lines=13> */
.L_x_1886:
        /* <DEDUP_REMOVED lines=21> */
.L_x_1890:
[----:B------:R-:W-:Y:S05]  /*1d30*/  BSYNC.RECONVERGENT B1 ;  /* 0x0000000000017941 */ /* 0x000fea0003800200 */
.L_x_1889:
[----:B------:R-:W-:Y:S01]  /*1d40*/  IMAD.SHL.U32 R0, R0, 0x100000, RZ ;  /* 0x0010000000007824 */ /* 0x000fe200078e00ff */
[----:B------:R-:W-:-:S04]  /*1d50*/  LEA R3, R3, 0x3b800000, 0x17 ;  /* 0x3b80000003037811 */ /* 0x000fc800078eb8ff */
[----:B------:R-:W-:-:S07]  /*1d60*/  LOP3.LUT R0, R3, R0, R7, 0xfe, !PT ;  /* 0x0000000003007212 */ /* 0x000fce00078efe07 */
.L_x_1888:
[----:B------:R-:W-:Y:S05]  /*1d70*/  BSYNC.RECONVERGENT B0 ;  /* 0x0000000000007941 */ /* 0x000fea0003800200 */
.L_x_1887:
[----:B------:R-:W-:-:S04]  /*1d80*/  F2FP.BF16.F32.PACK_AB R0, RZ, R0 ;  /* 0x00000000ff00723e */ /* 0x000fc800000010ff */
[----:B------:R-:W-:Y:S01]  /*1d90*/  PRMT R24, R0, 0x7610, R24 ;  /* 0x0000761000187816 */ /* 0x000fe20000000018 */
[----:B------:R-:W-:Y:S06]  /*1da0*/  BRA `(.L_x_1872) ;  /* 0x0000000400287947 */ /* 0x000fec0003800000 */
.L_x_1885:
        /* <DEDUP_REMOVED lines=21> */
.L_x_1894:
[----:B------:R-:W-:Y:S05]  /*1f00*/  BSYNC.RECONVERGENT B1 ;  /* 0x0000000000017941 */ /* 0x000fea0003800200 */
.L_x_1893:
[----:B------:R-:W-:Y:S01]  /*1f10*/  IMAD.SHL.U32 R0, R0, 0x200000, RZ ;  /* 0x0020000000007824 */ /* 0x000fe200078e00ff */
[----:B------:R-:W-:-:S04]  /*1f20*/  LEA R3, R3, 0x37800000, 0x17 ;  /* 0x3780000003037811 */ /* 0x000fc800078eb8ff */
[----:B------:R-:W-:-:S07]  /*1f30*/  LOP3.LUT R0, R3, R0, R7, 0xfe, !PT ;  /* 0x0000000003007212 */ /* 0x000fce00078efe07 */
.L_x_1892:
[----:B------:R-:W-:Y:S05]  /*1f40*/  BSYNC.RECONVERGENT B0 ;  /* 0x0000000000007941 */ /* 0x000fea0003800200 */
.L_x_1891:
[----:B------:R-:W-:-:S04]  /*1f50*/  F2FP.BF16.F32.PACK_AB R0, RZ, R0 ;  /* 0x00000000ff00723e */ /* 0x000fc800000010ff */
[----:B------:R-:W-:Y:S01]  /*1f60*/  PRMT R24, R0, 0x7610, R24 ;  /* 0x0000761000187816 */ /* 0x000fe20000000018 */
[----:B------:R-:W-:Y:S06]  /*1f70*/  BRA `(.L_x_1872) ;  /* 0x0000000000b47947 */ /* 0x000fec0003800000 */
.L_x_1884:
[----:B------:R-:W-:-:S09]  /*1f80*/  UISETP.NE.AND UP0, UPT, UR4, 0x1c, UPT ;  /* 0x0000001c0400788c */ /* 0x000fd2000bf05270 */
[----:B------:R-:W-:Y:S05]  /*1f90*/  BRA.U !UP0, `(.L_x_1895) ;  /* 0x00000001089c7547 */ /* 0x000fea000b800000 */
[----:B------:R-:W-:-:S09]  /*1fa0*/  UISETP.NE.AND UP0, UPT, UR4, 0x1d, UPT ;  /* 0x0000001d0400788c */ /* 0x000fd2000bf05270 */
[----:B------:R-:W-:Y:S05]  /*1fb0*/  BRA.U !UP0, `(.L_x_1896) ;  /* 0x0000000108807547 */ /* 0x000fea000b800000 */
[----:B------:R-:W-:-:S09]  /*1fc0*/  UISETP.NE.AND UP0, UPT, UR4, 0x2c, UPT ;  /* 0x0000002c0400788c */ /* 0x000fd2000bf05270 */
[----:B------:R-:W-:Y:S05]  /*1fd0*/  BRA.U !UP0, `(.L_x_1897) ;  /* 0x0000000108487547 */ /* 0x000fea000b800000 */
.L_x_1871:
        /* <DEDUP_REMOVED lines=16> */
.L_x_1898:
[----:B------:R-:W-:Y:S01]  /*20e0*/  PRMT R24, RZ, 0x7610, R24 ;  /* 0x00007610ff187816 */ /* 0x000fe20000000018 */
[----:B------:R-:W-:Y:S06]  /*20f0*/  BRA `(.L_x_1872) ;  /* 0x0000000000547947 */ /* 0x000fec0003800000 */
.L_x_1897:
        /* <DEDUP_REMOVED lines=8> */
.L_x_1900:
[----:B------:R-:W-:Y:S05]  /*2180*/  BSYNC.RECONVERGENT B0 ;  /* 0x0000000000007941 */ /* 0x000fea0003800200 */
.L_x_1899:
[----:B------:R-:W-:-:S04]  /*2190*/  F2FP.BF16.F32.PACK_AB R0, RZ, R0 ;  /* 0x00000000ff00723e */ /* 0x000fc800000010ff */
[----:B------:R-:W-:Y:S01]  /*21a0*/  PRMT R24, R0, 0x7610, R24 ;  /* 0x0000761000187816 */ /* 0x000fe20000000018 */
[----:B------:R-:W-:Y:S06]  /*21b0*/  BRA `(.L_x_1872) ;  /* 0x0000000000247947 */ /* 0x000fec0003800000 */
.L_x_1896:
[----:B------:R-:W2:Y:S02]  /*21c0*/  LDG.E.64 R4, desc[UR36][R4.64] ;  /* 0x0000002404047981 */ /* 0x000ea4000c1e1b00 */
[----:B--2---:R-:W0:Y:S02]  /*21d0*/  I2F.U64 R0, R4 ;  /* 0x0000000400007312 */ /* 0x004e240000301000 */
[----:B0-----:R-:W-:-:S04]  /*21e0*/  F2FP.BF16.F32.PACK_AB R0, RZ, R0 ;  /* 0x00000000ff00723e */ /* 0x001fc800000010ff */
[----:B------:R-:W-:Y:S01]  /*21f0*/  PRMT R24, R0, 0x7610, R24 ;  /* 0x0000761000187816 */ /* 0x000fe20000000018 */
[----:B------:R-:W-:Y:S06]  /*2200*/  BRA `(.L_x_1872) ;  /* 0x0000000000107947 */ /* 0x000fec0003800000 */
.L_x_1895:
[----:B------:R-:W2:Y:S02]  /*2210*/  LDG.E R4, desc[UR36][R4.64] ;  /* 0x0000002404047981 */ /* 0x000ea4000c1e1900 */
[----:B--2---:R-:W-:-:S04]  /*2220*/  I2FP.F32.U32 R0, R4 ;  /* 0x0000000400007245 */ /* 0x004fc80000201000 */
[----:B------:R-:W-:-:S04]  /*2230*/  F2FP.BF16.F32.PACK_AB R0, RZ, R0 ;  /* 0x00000000ff00723e */ /* 0x000fc800000010ff */
[----:B------:R-:W-:-:S07]  /*2240*/  PRMT R24, R0, 0x7610, R24 ;  /* 0x0000761000187816 */ /* 0x000fce0000000018 */
.L_x_1872:
[----:B------:R-:W-:-:S07]  /*2250*/  VIADD R23, R25, 0x80 ;  /* 0x0000008019177836 */ /* 0x000fce0000000000 */
.L_x_1832:
[----:B------:R-:W-:Y:S05]  /*2260*/  BSYNC.RECONVERGENT B6 ;  /* 0x0000000000067941 */ /* 0x000fea0003800200 */
.L_x_1831:
[----:B------:R-:W-:Y:S01]  /*2270*/  ISETP.GE.AND P0, PT, R23, R16, PT ;  /* 0x000000101700720c */ /* 0x000fe20003f06270 */
[----:B------:R-:W-:Y:S01]  /*2280*/  BSSY.RECONVERGENT B6, `(.L_x_1901) ;  /* 0x000021c000067945 */ /* 0x000fe20003800200 */
[----:B------:R-:W-:Y:S02]  /*2290*/  PRMT R22, RZ, 0x7610, R22 ;  /* 0x00007610ff167816 */ /* 0x000fe40000000016 */
[----:B------:R-:W-:-:S09]  /*22a0*/  PRMT R27, RZ, 0x7610, R27 ;  /* 0x00007610ff1b7816 */ /* 0x000fd2000000001b */
[----:B------:R-:W-:Y:S05]  /*22b0*/  @P0 BRA `(.L_x_1902) ;  /* 0x0000002000600947 */ /* 0x000fea0003800000 */
[----:B0-----:R-:W0:Y:S01]  /*22c0*/  LDC.64 R4, c[0x0][0x390] ;  /* 0x0000e400ff047b82 */ /* 0x001e220000000a00 */
        /* <DEDUP_REMOVED lines=21> */
.L_x_1906:
[----:B------:R-:W2:Y:S02]  /*2420*/  LDG.E.U8 R4, desc[UR36][R4.64] ;  /* 0x0000002404047981 */ /* 0x000ea4000c1e1100 */
[----:B--2---:R-:W-:-:S04]  /*2430*/  I2FP.F32.U32 R0, R4 ;  /* 0x0000000400007245 */ /* 0x004fc80000201000 */
[----:B------:R-:W-:-:S04]  /*2440*/  F2FP.BF16.F32.PACK_AB R0, RZ, R0 ;  /* 0x00000000ff00723e */ /* 0x000fc800000010ff */
[----:B------:R-:W-:Y:S01]  /*2450*/  PRMT R22, R0, 0x7610, R22 ;  /* 0x0000761000167816 */ /* 0x000fe20000000016 */
[----:B------:R-:W-:Y:S06]  /*2460*/  BRA `(.L_x_1908) ;  /* 0x0000000c00c47947 */ /* 0x000fec0003800000 */
.L_x_1905:
        /* <DEDUP_REMOVED lines=11> */
.L_x_1910:
[----:B------:R-:W2:Y:S02]  /*2520*/  LDG.E R4, desc[UR36][R4.64] ;  /* 0x0000002404047981 */ /* 0x000ea4000c1e1900 */
[----:B--2---:R-:W-:-:S04]  /*2530*/  I2FP.F32.S32 R0, R4 ;  /* 0x0000000400007245 */ /* 0x004fc80000201400 */
[----:B------:R-:W-:-:S04]  /*2540*/  F2FP.BF16.F32.PACK_AB R0, RZ, R0 ;  /* 0x00000000ff00723e */ /* 0x000fc800000010ff */
[----:B------:R-:W-:Y:S01]  /*2550*/  PRMT R22, R0, 0x7610, R22 ;  /* 0x0000761000167816 */ /* 0x000fe20000000016 */
[----:B------:R-:W-:Y:S06]  /*2560*/  BRA `(.L_x_1908) ;  /* 0x0000000c00847947 */ /* 0x000fec0003800000 */
.L_x_1909:
[----:B------:R-:W2:Y:S02]  /*2570*/  LDG.E.U16 R4, desc[UR36][R4.64] ;  /* 0x0000002404047981 */ /* 0x000ea4000c1e1500 */
[----:B--2---:R-:W0:Y:S02]  /*2580*/  I2F.S16 R0, R4 ;  /* 0x0000000400007306 */ /* 0x004e240000101400 */
[----:B0-----:R-:W-:-:S04]  /*2590*/  F2FP.BF16.F32.PACK_AB R0, RZ, R0 ;  /* 0x00000000ff00723e */ /* 0x001fc800000010ff */
[----:B------:R-:W-:Y:S01]  /*25a0*/  PRMT R22, R0, 0x7610, R22 ;  /* 0x0000761000167816 */ /* 0x000fe20000000016 */
[----:B------:R-:W-:Y:S06]  /*25b0*/  BRA `(.L_x_1908) ;  /* 0x0000000c00707947 */ /* 0x000fec0003800000 */
.L_x_1904:
        /* <DEDUP_REMOVED lines=9> */
.L_x_1912:
[----:B------:R-:W2:Y:S02]  /*2650*/  LDG.E.U16 R0, desc[UR36][R4.64] ;  /* 0x0000002404007981 */ /* 0x000ea4000c1e1500 */
[----:B--2---:R-:W-:-:S05]  /*2660*/  HADD2.F32 R0, -RZ, R0.H0_H0 ;  /* 0x20000000ff007230 */ /* 0x004fca0000004100 */
[----:B------:R-:W-:-:S04]  /*2670*/  F2FP.BF16.F32.PACK_AB R0, RZ, R0 ;  /* 0x00000000ff00723e */ /* 0x000fc800000010ff */
[----:B------:R-:W-:Y:S01]  /*2680*/  PRMT R22, R0, 0x7610, R22 ;  /* 0x0000761000167816 */ /* 0x000fe20000000016 */
[----:B------:R-:W-:Y:S06]  /*2690*/  BRA `(.L_x_1908) ;  /* 0x0000000c00387947 */ /* 0x000fec0003800000 */
.L_x_1911:
        /* <DEDUP_REMOVED lines=9> */
.L_x_1914:
[----:B------:R-:W2:Y:S02]  /*2730*/  LDG.E.U16 R4, desc[UR36][R4.64] ;  /* 0x0000002404047981 */ /* 0x000ea4000c1e1500 */
[----:B--2---:R-:W-:-:S05]  /*2740*/  HADD2.F32 R0, -RZ, R4.H0_H0 ;  /* 0x20000004ff007230 */ /* 0x004fca0000004100 */
[----:B------:R-:W-:-:S04]  /*2750*/  F2FP.BF16.F32.PACK_AB R0, RZ, R0 ;  /* 0x00000000ff00723e */ /* 0x000fc800000010ff */
[----:B------:R-:W-:Y:S01]  /*2760*/  PRMT R22, R0, 0x7610, R22 ;  /* 0x0000761000167816 */ /* 0x000fe20000000016 */
[----:B------:R-:W-:Y:S06]  /*2770*/  BRA `(.L_x_1908) ;  /* 0x0000000c00007947 */ /* 0x000fec0003800000 */
.L_x_1913:
        /* <DEDUP_REMOVED lines=9> */
.L_x_1903:
        /* <DEDUP_REMOVED lines=14> */
.L_x_1917:
        /* <DEDUP_REMOVED lines=9> */
.L_x_1916:
        /* <DEDUP_REMOVED lines=27> */
.L_x_1919:
[----:B------:R-:W2:Y:S02]  /*2b30*/  LDG.E.U8 R4, desc[UR36][R4.64] ;  /* 0x0000002404047981 */ /* 0x000ea4000c1e1100 */
[C---:B--2---:R-:W-:Y:S02]  /*2b40*/  IMAD.SHL.U32 R0, R4.reuse, 0x2000000, RZ ;  /* 0x0200000004007824 */ /* 0x044fe400078e00ff */
[----:B------:R-:W-:-:S03]  /*2b50*/  IMAD.SHL.U32 R6, R4, 0x100, RZ ;  /* 0x0000010004067824 */ /* 0x000fc600078e00ff */
[----:B------:R-:W-:-:S13]  /*2b60*/  ISETP.GE.U32.AND P0, PT, R0, 0x8000000, PT ;  /* 0x080000000000780c */ /* 0x000fda0003f06070 */
[----:B------:R-:W-:Y:S02]  /*2b70*/  @!P0 LOP3.LUT R3, R6, 0x7f00, RZ, 0xc0, !PT ;  /* 0x00007f0006038812 */ /* 0x000fe400078ec0ff */
[----:B------:R-:W-:Y:S02]  /*2b80*/  @P0 LEA.HI R0, R0, 0x70000000, RZ, 0x1c ;  /* 0x7000000000000811 */ /* 0x000fe400078fe0ff */
[----:B------:R-:W-:Y:S02]  /*2b90*/  @!P0 LOP3.LUT R3, R3, 0x3f000000, RZ, 0xfc, !PT ;  /* 0x3f00000003038812 */ /* 0x000fe400078efcff */
[----:B------:R-:W-:Y:S01]  /*2ba0*/  PRMT R6, R6, 0x9910, RZ ;  /* 0x0000991006067816 */ /* 0x000fe200000000ff */
[----:B------:R-:W-:Y:S02]  /*2bb0*/  @P0 FMUL.FTZ R0, R0, 1.9259299443872358531e-34 ;  /* 0x0780000000000820 */ /* 0x000fe40000410000 */
[----:B------:R-:W-:Y:S02]  /*2bc0*/  @!P0 FADD.FTZ R0, R3, -0.5 ;  /* 0xbf00000003008421 */ /* 0x000fe40000010000 */
[----:B------:R-:W-:-:S05]  /*2bd0*/  IMAD.MOV.U32 R3, RZ, RZ, R6 ;  /* 0x000000ffff037224 */ /* 0x000fca00078e0006 */
[----:B------:R-:W-:-:S04]  /*2be0*/  LOP3.LUT R0, R0, 0x80000000, R3, 0xf8, !PT ;  /* 0x8000000000007812 */ /* 0x000fc800078ef803 */
[----:B------:R-:W-:-:S04]  /*2bf0*/  F2FP.BF16.F32.PACK_AB R0, RZ, R0 ;  /* 0x00000000ff00723e */ /* 0x000fc800000010ff */
[----:B------:R-:W-:Y:S01]  /*2c00*/  PRMT R22, R0, 0x7610, R22 ;  /* 0x0000761000167816 */ /* 0x000fe20000000016 */
[----:B------:R-:W-:Y:S06]  /*2c10*/  BRA `(.L_x_1908) ;  /* 0x0000000400d87947 */ /* 0x000fec0003800000 */
.L_x_1918:
[----:B------:R0:W5:Y:S01]  /*2c20*/  LDG.E.U16 R22, desc[UR36][R4.64] ;  /* 0x0000002404167981 */ /* 0x000162000c1e1500 */
[----:B------:R-:W-:Y:S05]  /*2c30*/  BRA `(.L_x_1908) ;  /* 0x0000000400d07947 */ /* 0x000fea0003800000 */
.L_x_1915:
        /* <DEDUP_REMOVED lines=13> */
.L_x_1922:
        /* <DEDUP_REMOVED lines=21> */
.L_x_1926:
[----:B------:R-:W-:Y:S05]  /*2e60*/  BSYNC.RECONVERGENT B1 ;  /* 0x0000000000017941 */ /* 0x000fea0003800200 */
.L_x_1925:
[----:B------:R-:W-:Y:S01]  /*2e70*/  IMAD.SHL.U32 R0, R0, 0x100000, RZ ;  /* 0x0010000000007824 */ /* 0x000fe200078e00ff */
[----:B------:R-:W-:-:S04]  /*2e80*/  LEA R3, R3, 0x3b800000, 0x17 ;  /* 0x3b80000003037811 */ /* 0x000fc800078eb8ff */
[----:B------:R-:W-:-:S07]  /*2e90*/  LOP3.LUT R0, R3, R0, R7, 0xfe, !PT ;  /* 0x0000000003007212 */ /* 0x000fce00078efe07 */
.L_x_1924:
[----:B------:R-:W-:Y:S05]  /*2ea0*/  BSYNC.RECONVERGENT B0 ;  /* 0x0000000000007941 */ /* 0x000fea0003800200 */
.L_x_1923:
[----:B------:R-:W-:-:S04]  /*2eb0*/  F2FP.BF16.F32.PACK_AB R0, RZ, R0 ;  /* 0x00000000ff00723e */ /* 0x000fc800000010ff */
[----:B------:R-:W-:Y:S01]  /*2ec0*/  PRMT R22, R0, 0x7610, R22 ;  /* 0x0000761000167816 */ /* 0x000fe20000000016 */
[----:B------:R-:W-:Y:S06]  /*2ed0*/  BRA `(.L_x_1908) ;  /* 0x0000000400287947 */ /* 0x000fec0003800000 */
.L_x_1921:
        /* <DEDUP_REMOVED lines=21> */
.L_x_1930:
[----:B------:R-:W-:Y:S05]  /*3030*/  BSYNC.RECONVERGENT B1 ;  /* 0x0000000000017941 */ /* 0x000fea0003800200 */
.L_x_1929:
[----:B------:R-:W-:Y:S01]  /*3040*/  IMAD.SHL.U32 R0, R0, 0x200000, RZ ;  /* 0x0020000000007824 */ /* 0x000fe200078e00ff */
[----:B------:R-:W-:-:S04]  /*3050*/  LEA R3, R3, 0x37800000, 0x17 ;  /* 0x3780000003037811 */ /* 0x000fc800078eb8ff */
[----:B------:R-:W-:-:S07]  /*3060*/  LOP3.LUT R0, R3, R0, R7, 0xfe, !PT ;  /* 0x0000000003007212 */ /* 0x000fce00078efe07 */
.L_x_1928:
[----:B------:R-:W-:Y:S05]  /*3070*/  BSYNC.RECONVERGENT B0 ;  /* 0x0000000000007941 */ /* 0x000fea0003800200 */
.L_x_1927:
[----:B------:R-:W-:-:S04]  /*3080*/  F2FP.BF16.F32.PACK_AB R0, RZ, R0 ;  /* 0x00000000ff00723e */ /* 0x000fc800000010ff */
[----:B------:R-:W-:Y:S01]  /*3090*/  PRMT R22, R0, 0x7610, R22 ;  /* 0x0000761000167816 */ /* 0x000fe20000000016 */
[----:B------:R-:W-:Y:S06]  /*30a0*/  BRA `(.L_x_1908) ;  /* 0x0000000000b47947 */ /* 0x000fec0003800000 */
.L_x_1920:
        /* <DEDUP_REMOVED lines=14> */
.L_x_1934:
[----:B------:R-:W-:Y:S05]  /*3190*/  BSYNC.RECONVERGENT B0 ;  /* 0x0000000000007941 */ /* 0x000fea0003800200 */
.L_x_1933:
[----:B------:R-:W-:-:S04]  /*31a0*/  F2FP.BF16.F32.PACK_AB R0, RZ, R0 ;  /* 0x00000000ff00723e */ /* 0x000fc800000010ff */
[----:B------:R-:W-:Y:S01]  /*31b0*/  PRMT R22, R0, 0x7610, R22 ;  /* 0x0000761000167816 */ /* 0x000fe20000000016 */
[----:B------:R-:W-:Y:S06]  /*31c0*/  BRA `(.L_x_1908) ;  /* 0x00000000006c7947 */ /* 0x000fec0003800000 */
.L_x_1907:
        /* <DEDUP_REMOVED lines=16> */
.L_x_1935:
[----:B------:R-:W-:Y:S01]  /*32d0*/  PRMT R22, RZ, 0x7610, R22 ;  /* 0x00007610ff167816 */ /* 0x000fe20000000016 */
[----:B------:R-:W-:Y:S06]  /*32e0*/  BRA `(.L_x_1908) ;  /* 0x0000000000247947 */ /* 0x000fec0003800000 */
.L_x_1932:
[----:B------:R-:W2:Y:S02]  /*32f0*/  LDG.E.64 R4, desc[UR36][R4.64] ;  /* 0x0000002404047981 */ /* 0x000ea4000c1e1b00 */
[----:B--2---:R-:W0:Y:S02]  /*3300*/  I2F.U64 R0, R4 ;  /* 0x0000000400007312 */ /* 0x004e240000301000 */
[----:B0-----:R-:W-:-:S04]  /*3310*/  F2FP.BF16.F32.PACK_AB R0, RZ, R0 ;  /* 0x00000000ff00723e */ /* 0x001fc800000010ff */
[----:B------:R-:W-:Y:S01]  /*3320*/  PRMT R22, R0, 0x7610, R22 ;  /* 0x0000761000167816 */ /* 0x000fe20000000016 */
[----:B------:R-:W-:Y:S06]  /*3330*/  BRA `(.L_x_1908) ;  /* 0x0000000000107947 */ /* 0x000fec0003800000 */
.L_x_1931:
[----:B------:R-:W2:Y:S02]  /*3340*/  LDG.E R4, desc[UR36][R4.64] ;  /* 0x0000002404047981 */ /* 0x000ea4000c1e1900 */
[----:B--2---:R-:W-:-:S04]  /*3350*/  I2FP.F32.U32 R0, R4 ;  /* 0x0000000400007245 */ /* 0x004fc80000201000 */
[----:B------:R-:W-:-:S04]  /*3360*/  F2FP.BF16.F32.PACK_AB R0, RZ, R0 ;  /* 0x00000000ff00723e */ /* 0x000fc800000010ff */
[----:B------:R-:W-:-:S07]  /*3370*/  PRMT R22, R0, 0x7610, R22 ;  /* 0x0000761000167816 */ /* 0x000fce0000000016 */
.L_x_1908:
        /* <DEDUP_REMOVED lines=21> */
.L_x_1939:
[----:B------:R-:W2:Y:S02]  /*34d0*/  LDG.E.U8 R4, desc[UR36][R4.64] ;  /* 0x0000002404047981 */ /* 0x000ea4000c1e1100 */
[----:B--2---:R-:W-:-:S04]  /*34e0*/  I2FP.F32.U32 R0, R4 ;  /* 0x0000000400007245 */ /* 0x004fc80000201000 */
[----:B------:R-:W-:-:S04]  /*34f0*/  F2FP.BF16.F32.PACK_AB R0, RZ, R0 ;  /* 0x00000000ff00723e */ /* 0x000fc800000010ff */
[----:B------:R-:W-:Y:S01]  /*3500*/  PRMT R27, R0, 0x7610, R27 ;  /* 0x00007610001b7816 */ /* 0x000fe2000000001b */
[----:B------:R-:W-:Y:S06]  /*3510*/  BRA `(.L_x_1941) ;  /* 0x0000000c00c47947 */ /* 0x000fec0003800000 */
.L_x_1938:
        /* <DEDUP_REMOVED lines=11> */
.L_x_1943:
[----:B------:R-:W2:Y:S02]  /*35d0*/  LDG.E R4, desc[UR36][R4.64] ;  /* 0x0000002404047981 */ /* 0x000ea4000c1e1900 */
[----:B--2---:R-:W-:-:S04]  /*35e0*/  I2FP.F32.S32 R0, R4 ;  /* 0x0000000400007245 */ /* 0x004fc80000201400 */
[----:B------:R-:W-:-:S04]  /*35f0*/  F2FP.BF16.F32.PACK_AB R0, RZ, R0 ;  /* 0x00000000ff00723e */ /* 0x000fc800000010ff */
[----:B------:R-:W-:Y:S01]  /*3600*/  PRMT R27, R0, 0x7610, R27 ;  /* 0x00007610001b7816 */ /* 0x000fe2000000001b */
[----:B------:R-:W-:Y:S06]  /*3610*/  BRA `(.L_x_1941) ;  /* 0x0000000c00847947 */ /* 0x000fec0003800000 */
.L_x_1942:
[----:B------:R-:W2:Y:S02]  /*3620*/  LDG.E.U16 R4, desc[UR36][R4.64] ;  /* 0x0000002404047981 */ /* 0x000ea4000c1e1500 */
[----:B--2---:R-:W0:Y:S02]  /*3630*/  I2F.S16 R0, R4 ;  /* 0x0000000400007306 */ /* 0x004e240000101400 */
[----:B0-----:R-:W-:-:S04]  /*3640*/  F2FP.BF16.F32.PACK_AB R0, RZ, R0 ;  /* 0x00000000ff00723e */ /* 0x001fc800000010ff */
[----:B------:R-:W-:Y:S01]  /*3650*/  PRMT R27, R0, 0x7610, R27 ;  /* 0x00007610001b7816 */ /* 0x000fe2000000001b */
[----:B------:R-:W-:Y:S06]  /*3660*/  BRA `(.L_x_1941) ;  /* 0x0000000c00707947 */ /* 0x000fec0003800000 */
.L_x_1937:
        /* <DEDUP_REMOVED lines=9> */
.L_x_1945:
[----:B------:R-:W2:Y:S02]  /*3700*/  LDG.E.U16 R0, desc[UR36][R4.64] ;  /* 0x0000002404007981 */ /* 0x000ea4000c1e1500 */
[----:B--2---:R-:W-:-:S05]  /*3710*/  HADD2.F32 R0, -RZ, R0.H0_H0 ;  /* 0x20000000ff007230 */ /* 0x004fca0000004100 */
[----:B------:R-:W-:-:S04]  /*3720*/  F2FP.BF16.F32.PACK_AB R0, RZ, R0 ;  /* 0x00000000ff00723e */ /* 0x000fc800000010ff */
[----:B------:R-:W-:Y:S01]  /*3730*/  PRMT R27, R0, 0x7610, R27 ;  /* 0x00007610001b7816 */ /* 0x000fe2000000001b */
[----:B------:R-:W-:Y:S06]  /*3740*/  BRA `(.L_x_1941) ;  /* 0x0000000c00387947 */ /* 0x000fec0003800000 */
.L_x_1944:
        /* <DEDUP_REMOVED lines=9> */
.L_x_1947:
[----:B------:R-:W2:Y:S02]  /*37e0*/  LDG.E.U16 R4, desc[UR36][R4.64] ;  /* 0x0000002404047981 */ /* 0x000ea4000c1e1500 */
[----:B--2---:R-:W-:-:S05]  /*37f0*/  HADD2.F32 R0, -RZ, R4.H0_H0 ;  /* 0x20000004ff007230 */ /* 0x004fca0000004100 */
[----:B------:R-:W-:-:S04]  /*3800*/  F2FP.BF16.F32.PACK_AB R0, RZ, R0 ;  /* 0x00000000ff00723e */ /* 0x000fc800000010ff */
[----:B------:R-:W-:Y:S01]  /*3810*/  PRMT R27, R0, 0x7610, R27 ;  /* 0x00007610001b7816 */ /* 0x000fe2000000001b */
[----:B------:R-:W-:Y:S06]  /*3820*/  BRA `(.L_x_1941) ;  /* 0x0000000c00007947 */ /* 0x000fec0003800000 */
.L_x_1946:
        /* <DEDUP_REMOVED lines=9> */
.L_x_1936:
        /* <DEDUP_REMOVED lines=14> */
.L_x_1950:
        /* <DEDUP_REMOVED lines=9> */
.L_x_1949:
        /* <DEDUP_REMOVED lines=27> */
.L_x_1952:
        /* <DEDUP_REMOVED lines=15> */
.L_x_1951:
[----:B------:R0:W5:Y:S01]  /*3cd0*/  LDG.E.U16 R27, desc[UR36][R4.64] ;  /* 0x00000024041b7981 */ /* 0x000162000c1e1500 */
[----:B------:R-:W-:Y:S05]  /*3ce0*/  BRA `(.L_x_1941) ;  /* 0x0000000400d07947 */ /* 0x000fea0003800000 */
.L_x_1948:
        /* <DEDUP_REMOVED lines=13> */
.L_x_1955:
        /* <DEDUP_REMOVED lines=21> */
.L_x_1959:
[----:B------:R-:W-:Y:S05]  /*3f10*/  BSYNC.RECONVERGENT B1 ;  /* 0x0000000000017941 */ /* 0x000fea0003800200 */
.L_x_1958:
[----:B------:R-:W-:Y:S01]  /*3f20*/  IMAD.SHL.U32 R0, R0, 0x100000, RZ ;  /* 0x0010000000007824 */ /* 0x000fe200078e00ff */
[----:B------:R-:W-:-:S04]  /*3f30*/  LEA R3, R3, 0x3b800000, 0x17 ;  /* 0x3b80000003037811 */ /* 0x000fc800078eb8ff */
[----:B------:R-:W-:-:S07]  /*3f40*/  LOP3.LUT R0, R3, R0, R7, 0xfe, !PT ;  /* 0x0000000003007212 */ /* 0x000fce00078efe07 */
.L_x_1957:
[----:B------:R-:W-:Y:S05]  /*3f50*/  BSYNC.RECONVERGENT B0 ;  /* 0x0000000000007941 */ /* 0x000fea0003800200 */
.L_x_1956:
[----:B------:R-:W-:-:S04]  /*3f60*/  F2FP.BF16.F32.PACK_AB R0, RZ, R0 ;  /* 0x00000000ff00723e */ /* 0x000fc800000010ff */
[----:B------:R-:W-:Y:S01]  /*3f70*/  PRMT R27, R0, 0x7610, R27 ;  /* 0x00007610001b7816 */ /* 0x000fe2000000001b */
[----:B------:R-:W-:Y:S06]  /*3f80*/  BRA `(.L_x_1941) ;  /* 0x0000000400287947 */ /* 0x000fec0003800000 */
.L_x_1954:
        /* <DEDUP_REMOVED lines=21> */
.L_x_1963:
[----:B------:R-:W-:Y:S05]  /*40e0*/  BSYNC.RECONVERGENT B1 ;  /* 0x0000000000017941 */ /* 0x000fea0003800200 */
.L_x_1962:
[----:B------:R-:W-:Y:S01]  /*40f0*/  IMAD.SHL.U32 R0, R0, 0x200000, RZ ;  /* 0x0020000000007824 */ /* 0x000fe200078e00ff */
[----:B------:R-:W-:-:S04]  /*4100*/  LEA R3, R3, 0x37800000, 0x17 ;  /* 0x3780000003037811 */ /* 0x000fc800078eb8ff */
[----:B------:R-:W-:-:S07]  /*4110*/  LOP3.LUT R0, R3, R0, R7, 0xfe, !PT ;  /* 0x0000000003007212 */ /* 0x000fce00078efe07 */
.L_x_1961:
[----:B------:R-:W-:Y:S05]  /*4120*/  BSYNC.RECONVERGENT B0 ;  /* 0x0000000000007941 */ /* 0x000fea0003800200 */
.L_x_1960:
[----:B------:R-:W-:-:S04]  /*4130*/  F2FP.BF16.F32.PACK_AB R0, RZ, R0 ;  /* 0x00000000ff00723e */ /* 0x000fc800000010ff */
[----:B------:R-:W-:Y:S01]  /*4140*/  PRMT R27, R0, 0x7610, R27 ;  /* 0x00007610001b7816 */ /* 0x000fe2000000001b */
[----:B------:R-:W-:Y:S06]  /*4150*/  BRA `(.L_x_1941) ;  /* 0x0000000000b47947 */ /* 0x000fec0003800000 */
.L_x_1953:
        /* <DEDUP_REMOVED lines=14> */
.L_x_1967:
[----:B------:R-:W-:Y:S05]  /*4240*/  BSYNC.RECONVERGENT B0 ;  /* 0x0000000000007941 */ /* 0x000fea0003800200 */
.L_x_1966:
[----:B------:R-:W-:-:S04]  /*4250*/  F2FP.BF16.F32.PACK_AB R0, RZ, R0 ;  /* 0x00000000ff00723e */ /* 0x000fc800000010ff */
[----:B------:R-:W-:Y:S01]  /*4260*/  PRMT R27, R0, 0x7610, R27 ;  /* 0x00007610001b7816 */ /* 0x000fe2000000001b */
[----:B------:R-:W-:Y:S06]  /*4270*/  BRA `(.L_x_1941) ;  /* 0x00000000006c7947 */ /* 0x000fec0003800000 */
.L_x_1940:
        /* <DEDUP_REMOVED lines=16> */
.L_x_1968:
[----:B------:R-:W-:Y:S01]  /*4380*/  PRMT R27, RZ, 0x7610, R27 ;  /* 0x00007610ff1b7816 */ /* 0x000fe2000000001b */
[----:B------:R-:W-:Y:S06]  /*4390*/  BRA `(.L_x_1941) ;  /* 0x0000000000247947 */ /* 0x000fec0003800000 */
.L_x_1965:
[----:B------:R-:W2:Y:S02]  /*43a0*/  LDG.E.64 R4, desc[UR36][R4.64] ;  /* 0x0000002404047981 */ /* 0x000ea4000c1e1b00 */
[----:B--2---:R-:W0:Y:S02]  /*43b0*/  I2F.U64 R0, R4 ;  /* 0x0000000400007312 */ /* 0x004e240000301000 */
[----:B0-----:R-:W-:-:S04]  /*43c0*/  F2FP.BF16.F32.PACK_AB R0, RZ, R0 ;  /* 0x00000000ff00723e */ /* 0x001fc800000010ff */
[----:B------:R-:W-:Y:S01]  /*43d0*/  PRMT R27, R0, 0x7610, R27 ;  /* 0x00007610001b7816 */ /* 0x000fe2000000001b */
[----:B------:R-:W-:Y:S06]  /*43e0*/  BRA `(.L_x_1941) ;  /* 0x0000000000107947 */ /* 0x000fec0003800000 */
.L_x_1964:
[----:B------:R-:W2:Y:S02]  /*43f0*/  LDG.E R4, desc[UR36][R4.64] ;  /* 0x0000002404047981 */ /* 0x000ea4000c1e1900 */
[----:B--2---:R-:W-:-:S04]  /*4400*/  I2FP.F32.U32 R0, R4 ;  /* 0x0000000400007245 */ /* 0x004fc80000201000 */
[----:B------:R-:W-:-:S04]  /*4410*/  F2FP.BF16.F32.PACK_AB R0, RZ, R0 ;  /* 0x00000000ff00723e */ /* 0x000fc800000010ff */
[----:B------:R-:W-:-:S07]  /*4420*/  PRMT R27, R0, 0x7610, R27 ;  /* 0x00007610001b7816 */ /* 0x000fce000000001b */
.L_x_1941:
[----:B------:R-:W-:-:S07]  /*4430*/  VIADD R23, R23, 0x80 ;  /* 0x0000008017177836 */ /* 0x000fce0000000000 */
.L_x_1902:
[----:B------:R-:W-:Y:S05]  /*4440*/  BSYNC.RECONVERGENT B6 ;  /* 0x0000000000067941 */ /* 0x000fea0003800200 */
.L_x_1901:
        /* <DEDUP_REMOVED lines=27> */
.L_x_1974:
[----:B------:R-:W2:Y:S02]  /*4600*/  LDG.E.U8 R4, desc[UR36][R4.64] ;  /* 0x0000002404047981 */ /* 0x000ea4000c1e1100 */
[----:B--2---:R-:W-:-:S04]  /*4610*/  I2FP.F32.U32 R0, R4 ;  /* 0x0000000400007245 */ /* 0x004fc80000201000 */
[----:B------:R-:W-:-:S04]  /*4620*/  F2FP.BF16.F32.PACK_AB R0, RZ, R0 ;  /* 0x00000000ff00723e */ /* 0x000fc800000010ff */
[----:B------:R-:W-:Y:S01]  /*4630*/  PRMT R17, R0, 0x7610, R17 ;  /* 0x0000761000117816 */ /* 0x000fe20000000011 */
[----:B------:R-:W-:Y:S06]  /*4640*/  BRA `(.L_x_1976) ;  /* 0x0000000c00c47947 */ /* 0x000fec0003800000 */
.L_x_1973:
        /* <DEDUP_REMOVED lines=11> */
.L_x_1978:
[----:B------:R-:W2:Y:S02]  /*4700*/  LDG.E R4, desc[UR36][R4.64] ;  /* 0x0000002404047981 */ /* 0x000ea4000c1e1900 */
[----:B--2---:R-:W-:-:S04]  /*4710*/  I2FP.F32.S32 R0, R4 ;  /* 0x0000000400007245 */ /* 0x004fc80000201400 */
[----:B------:R-:W-:-:S04]  /*4720*/  F2FP.BF16.F32.PACK_AB R0, RZ, R0 ;  /* 0x00000000ff00723e */ /* 0x000fc800000010ff */
[----:B------:R-:W-:Y:S01]  /*4730*/  PRMT R17, R0, 0x7610, R17 ;  /* 0x0000761000117816 */ /* 0x000fe20000000011 */
[----:B------:R-:W-:Y:S06]  /*4740*/  BRA `(.L_x_1976) ;  /* 0x0000000c00847947 */ /* 0x000fec0003800000 */
.L_x_1977:
[----:B------:R-:W2:Y:S02]  /*4750*/  LDG.E.U16 R4, desc[UR36][R4.64] ;  /* 0x0000002404047981 */ /* 0x000ea4000c1e1500 */
[----:B--2---:R-:W0:Y:S02]  /*4760*/  I2F.S16 R0, R4 ;  /* 0x0000000400007306 */ /* 0x004e240000101400 */
[----:B0-----:R-:W-:-:S04]  /*4770*/  F2FP.BF16.F32.PACK_AB R0, RZ, R0 ;  /* 0x00000000ff00723e */ /* 0x001fc800000010ff */
[----:B------:R-:W-:Y:S01]  /*4780*/  PRMT R17, R0, 0x7610, R17 ;  /* 0x0000761000117816 */ /* 0x000fe20000000011 */
[----:B------:R-:W-:Y:S06]  /*4790*/  BRA `(.L_x_1976) ;  /* 0x0000000c00707947 */ /* 0x000fec0003800000 */
.L_x_1972:
        /* <DEDUP_REMOVED lines=9> */
.L_x_1980:
[----:B------:R-:W2:Y:S02]  /*4830*/  LDG.E.U16 R0, desc[UR36][R4.64] ;  /* 0x0000002404007981 */ /* 0x000ea4000c1e1500 */
[----:B--2---:R-:W-:-:S05]  /*4840*/  HADD2.F32 R0, -RZ, R0.H0_H0 ;  /* 0x20000000ff007230 */ /* 0x004fca0000004100 */
[----:B------:R-:W-:-:S04]  /*4850*/  F2FP.BF16.F32.PACK_AB R0, RZ, R0 ;  /* 0x00000000ff00723e */ /* 0x000fc800000010ff */
[----:B------:R-:W-:Y:S01]  /*4860*/  PRMT R17, R0, 0x7610, R17 ;  /* 0x0000761000117816 */ /* 0x000fe20000000011 */
[----:B------:R-:W-:Y:S06]  /*4870*/  BRA `(.L_x_1976) ;  /* 0x0000000c00387947 */ /* 0x000fec0003800000 */
.L_x_1979:
        /* <DEDUP_REMOVED lines=9> */
.L_x_1982:
[----:B------:R-:W2:Y:S02]  /*4910*/  LDG.E.U16 R4, desc[UR36][R4.64] ;  /* 0x0000002404047981 */ /* 0x000ea4000c1e1500 */
[----:B--2---:R-:W-:-:S05]  /*4920*/  HADD2.F32 R0, -RZ, R4.H0_H0 ;  /* 0x20000004ff007230 */ /* 0x004fca0000004100 */
[----:B------:R-:W-:-:S04]  /*4930*/  F2FP.BF16.F32.PACK_AB R0, RZ, R0 ;  /* 0x00000000ff00723e */ /* 0x000fc800000010ff */
[----:B------:R-:W-:Y:S01]  /*4940*/  PRMT R17, R0, 0x7610, R17 ;  /* 0x0000761000117816 */ /* 0x000fe20000000011 */
[----:B------:R-:W-:Y:S06]  /*4950*/  BRA `(.L_x_1976) ;  /* 0x0000000c00007947 */ /* 0x000fec0003800000 */
.L_x_1981:
        /* <DEDUP_REMOVED lines=9> */
.L_x_1971:
        /* <DEDUP_REMOVED lines=14> */
.L_x_1985:
        /* <DEDUP_REMOVED lines=9> */
.L_x_1984:
        /* <DEDUP_REMOVED lines=27> */
.L_x_1987:
        /* <DEDUP_REMOVED lines=15> */
.L_x_1986:
[----:B------:R0:W5:Y:S01]  /*4e00*/  LDG.E.U16 R17, desc[UR36][R4.64] ;  /* 0x0000002404117981 */ /* 0x000162000c1e1500 */
[----:B------:R-:W-:Y:S05]  /*4e10*/  BRA `(.L_x_1976) ;  /* 0x0000000400d07947 */ /* 0x000fea0003800000 */
.L_x_1983:
        /* <DEDUP_REMOVED lines=13> */
.L_x_1990:
        /* <DEDUP_REMOVED lines=21> */
.L_x_1994:
[----:B------:R-:W-:Y:S05]  /*5040*/  BSYNC.RECONVERGENT B1 ;  /* 0x0000000000017941 */ /* 0x000fea0003800200 */
.L_x_1993:
[----:B------:R-:W-:Y:S01]  /*5050*/  IMAD.SHL.U32 R0, R0, 0x100000, RZ ;  /* 0x0010000000007824 */ /* 0x000fe200078e00ff */
[----:B------:R-:W-:-:S04]  /*5060*/  LEA R3, R3, 0x3b800000, 0x17 ;  /* 0x3b80000003037811 */ /* 0x000fc800078eb8ff */
[----:B------:R-:W-:-:S07]  /*5070*/  LOP3.LUT R0, R3, R0, R7, 0xfe, !PT ;  /* 0x0000000003007212 */ /* 0x000fce00078efe07 */
.L_x_1992:
[----:B------:R-:W-:Y:S05]  /*5080*/  BSYNC.RECONVERGENT B0 ;  /* 0x0000000000007941 */ /* 0x000fea0003800200 */
.L_x_1991:
[----:B------:R-:W-:-:S04]  /*5090*/  F2FP.BF16.F32.PACK_AB R0, RZ, R0 ;  /* 0x00000000ff00723e */ /* 0x000fc800000010ff */
[----:B------:R-:W-:Y:S01]  /*50a0*/  PRMT R17, R0, 0x7610, R17 ;  /* 0x0000761000117816 */ /* 0x000fe20000000011 */
[----:B------:R-:W-:Y:S06]  /*50b0*/  BRA `(.L_x_1976) ;  /* 0x0000000400287947 */ /* 0x000fec0003800000 */
.L_x_1989:
        /* <DEDUP_REMOVED lines=21> */
.L_x_1998:
[----:B------:R-:W-:Y:S05]  /*5210*/  BSYNC.RECONVERGENT B1 ;  /* 0x0000000000017941 */ /* 0x000fea0003800200 */
.L_x_1997:
[----:B------:R-:W-:Y:S01]  /*5220*/  IMAD.SHL.U32 R0, R0, 0x200000, RZ ;  /* 0x0020000000007824 */ /* 0x000fe200078e00ff */
[----:B------:R-:W-:-:S04]  /*5230*/  LEA R3, R3, 0x37800000, 0x17 ;  /* 0x3780000003037811 */ /* 0x000fc800078eb8ff */
[----:B------:R-:W-:-:S07]  /*5240*/  LOP3.LUT R0, R3, R0, R7, 0xfe, !PT ;  /* 0x0000000003007212 */ /* 0x000fce00078efe07 */
.L_x_1996:
[----:B------:R-:W-:Y:S05]  /*5250*/  BSYNC.RECONVERGENT B0 ;  /* 0x0000000000007941 */ /* 0x000fea0003800200 */
.L_x_1995:
[----:B------:R-:W-:-:S04]  /*5260*/  F2FP.BF16.F32.PACK_AB R0, RZ, R0 ;  /* 0x00000000ff00723e */ /* 0x000fc800000010ff */
[----:B------:R-:W-:Y:S01]  /*5270*/  PRMT R17, R0, 0x7610, R17 ;  /* 0x0000761000117816 */ /* 0x000fe20000000011 */
[----:B------:R-:W-:Y:S06]  /*5280*/  BRA `(.L_x_1976) ;  /* 0x0000000000b47947 */ /* 0x000fec0003800000 */
.L_x_1988:
        /* <DEDUP_REMOVED lines=14> */
.L_x_2002:
[----:B------:R-:W-:Y:S05]  /*5370*/  BSYNC.RECONVERGENT B0 ;  /* 0x0000000000007941 */ /* 0x000fea0003800200 */
.L_x_2001:
[----:B------:R-:W-:-:S04]  /*5380*/  F2FP.BF16.F32.PACK_AB R0, RZ, R0 ;  /* 0x00000000ff00723e */ /* 0x000fc800000010ff */
[----:B------:R-:W-:Y:S01]  /*5390*/  PRMT R17, R0, 0x7610, R17 ;  /* 0x0000761000117816 */ /* 0x000fe20000000011 */
[----:B------:R-:W-:Y:S06]  /*53a0*/  BRA `(.L_x_1976) ;  /* 0x00000000006c7947 */ /* 0x000fec0003800000 */
.L_x_1975:
        /* <DEDUP_REMOVED lines=16> */
.L_x_2003:
[----:B------:R-:W-:Y:S01]  /*54b0*/  PRMT R17, RZ, 0x7610, R17 ;  /* 0x00007610ff117816 */ /* 0x000fe20000000011 */
[----:B------:R-:W-:Y:S06]  /*54c0*/  BRA `(.L_x_1976) ;  /* 0x0000000000247947 */ /* 0x000fec0003800000 */
.L_x_2000:
[----:B------:R-:W2:Y:S02]  /*54d0*/  LDG.E.64 R4, desc[UR36][R4.64] ;  /* 0x0000002404047981 */ /* 0x000ea4000c1e1b00 */
[----:B--2---:R-:W0:Y:S02]  /*54e0*/  I2F.U64 R0, R4 ;  /* 0x0000000400007312 */ /* 0x004e240000301000 */
[----:B0-----:R-:W-:-:S04]  /*54f0*/  F2FP.BF16.F32.PACK_AB R0, RZ, R0 ;  /* 0x00000000ff00723e */ /* 0x001fc800000010ff */
[----:B------:R-:W-:Y:S01]  /*5500*/  PRMT R17, R0, 0x7610, R17 ;  /* 0x0000761000117816 */ /* 0x000fe20000000011 */
[----:B------:R-:W-:Y:S06]  /*5510*/  BRA `(.L_x_1976) ;  /* 0x0000000000107947 */ /* 0x000fec0003800000 */
.L_x_1999:
[----:B------:R-:W2:Y:S02]  /*5520*/  LDG.E R4, desc[UR36][R4.64] ;  /* 0x0000002404047981 */ /* 0x000ea4000c1e1900 */
[----:B--2---:R-:W-:-:S04]  /*5530*/  I2FP.F32.U32 R0, R4 ;  /* 0x0000000400007245 */ /* 0x004fc80000201000 */
[----:B------:R-:W-:-:S04]  /*5540*/  F2FP.BF16.F32.PACK_AB R0, RZ, R0 ;  /* 0x00000000ff00723e */ /* 0x000fc800000010ff */
[----:B------:R-:W-:-:S07]  /*5550*/  PRMT R17, R0, 0x7610, R17 ;  /* 0x0000761000117816 */ /* 0x000fce0000000011 */
.L_x_1976:
        /* <DEDUP_REMOVED lines=21> */
.L_x_2007:
[----:B------:R-:W2:Y:S02]  /*56b0*/  LDG.E.U8 R4, desc[UR36][R4.64] ;  /* 0x0000002404047981 */ /* 0x000ea4000c1e1100 */
[----:B--2---:R-:W-:-:S04]  /*56c0*/  I2FP.F32.U32 R0, R4 ;  /* 0x0000000400007245 */ /* 0x004fc80000201000 */
[----:B------:R-:W-:-:S04]  /*56d0*/  F2FP.BF16.F32.PACK_AB R0, RZ, R0 ;  /* 0x00000000ff00723e */ /* 0x000fc800000010ff */
[----:B------:R-:W-:Y:S01]  /*56e0*/  PRMT R26, R0, 0x7610, R26 ;  /* 0x00007610001a7816 */ /* 0x000fe2000000001a */
[----:B------:R-:W-:Y:S06]  /*56f0*/  BRA `(.L_x_2009) ;  /* 0x0000000c00c47947 */ /* 0x000fec0003800000 */
.L_x_2006:
        /* <DEDUP_REMOVED lines=11> */
.L_x_2011:
[----:B------:R-:W2:Y:S02]  /*57b0*/  LDG.E R4, desc[UR36][R4.64] ;  /* 0x0000002404047981 */ /* 0x000ea4000c1e1900 */
[----:B--2---:R-:W-:-:S04]  /*57c0*/  I2FP.F32.S32 R0, R4 ;  /* 0x0000000400007245 */ /* 0x004fc80000201400 */
[----:B------:R-:W-:-:S04]  /*57d0*/  F2FP.BF16.F32.PACK_AB R0, RZ, R0 ;  /* 0x00000000ff00723e */ /* 0x000fc800000010ff */
[----:B------:R-:W-:Y:S01]  /*57e0*/  PRMT R26, R0, 0x7610, R26 ;  /* 0x00007610001a7816 */ /* 0x000fe2000000001a */
[----:B------:R-:W-:Y:S06]  /*57f0*/  BRA `(.L_x_2009) ;  /* 0x0000000c00847947 */ /* 0x000fec0003800000 */
.L_x_2010:
[----:B------:R-:W2:Y:S02]  /*5800*/  LDG.E.U16 R4, desc[UR36][R4.64] ;  /* 0x0000002404047981 */ /* 0x000ea4000c1e1500 */
[----:B--2---:R-:W0:Y:S02]  /*5810*/  I2F.S16 R0, R4 ;  /* 0x0000000400007306 */ /* 0x004e240000101400 */
[----:B0-----:R-:W-:-:S04]  /*5820*/  F2FP.BF16.F32.PACK_AB R0, RZ, R0 ;  /* 0x00000000ff00723e */ /* 0x001fc800000010ff */
[----:B------:R-:W-:Y:S01]  /*5830*/  PRMT R26, R0, 0x7610, R26 ;  /* 0x00007610001a7816 */ /* 0x000fe2000000001a */
[----:B------:R-:W-:Y:S06]  /*5840*/  BRA `(.L_x_2009) ;  /* 0x0000000c00707947 */ /* 0x000fec0003800000 */
.L_x_2005:
        /* <DEDUP_REMOVED lines=9> */
.L_x_2013:
[----:B------:R-:W2:Y:S02]  /*58e0*/  LDG.E.U16 R0, desc[UR36][R4.64] ;  /* 0x0000002404007981 */ /* 0x000ea4000c1e1500 */
[----:B--2---:R-:W-:-:S05]  /*58f0*/  HADD2.F32 R0, -RZ, R0.H0_H0 ;  /* 0x20000000ff007230 */ /* 0x004fca0000004100 */
[----:B------:R-:W-:-:S04]  /*5900*/  F2FP.BF16.F32.PACK_AB R0, RZ, R0 ;  /* 0x00000000ff00723e */ /* 0x000fc800000010ff */
[----:B------:R-:W-:Y:S01]  /*5910*/  PRMT R26, R0, 0x7610, R26 ;  /* 0x00007610001a7816 */ /* 0x000fe2000000001a */
[----:B------:R-:W-:Y:S06]  /*5920*/  BRA `(.L_x_2009) ;  /* 0x0000000c00387947 */ /* 0x000fec0003800000 */
.L_x_2012:
        /* <DEDUP_REMOVED lines=9> */
.L_x_2015:
[----:B------:R-:W2:Y:S02]  /*59c0*/  LDG.E.U16 R4, desc[UR36][R4.64] ;  /* 0x0000002404047981 */ /* 0x000ea4000c1e1500 */
[----:B--2---:R-:W-:-:S05]  /*59d0*/  HADD2.F32 R0, -RZ, R4.H0_H0 ;  /* 0x20000004ff007230 */ /* 0x004fca0000004100 */
[----:B------:R-:W-:-:S04]  /*59e0*/  F2FP.BF16.F32.PACK_AB R0, RZ, R0 ;  /* 0x00000000ff00723e */ /* 0x000fc800000010ff */
[----:B------:R-:W-:Y:S01]  /*59f0*/  PRMT R26, R0, 0x7610, R26 ;  /* 0x00007610001a7816 */ /* 0x000fe2000000001a */
[----:B------:R-:W-:Y:S06]  /*5a00*/  BRA `(.L_x_2009) ;  /* 0x0000000c00007947 */ /* 0x000fec0003800000 */
.L_x_2014:
        /* <DEDUP_REMOVED lines=9> */
.L_x_2004:
        /* <DEDUP_REMOVED lines=14> */
.L_x_2018:
        /* <DEDUP_REMOVED lines=9> */
.L_x_2017:
        /* <DEDUP_REMOVED lines=27> */
.L_x_2020:
        /* <DEDUP_REMOVED lines=15> */
.L_x_2019:
[----:B------:R0:W5:Y:S01]  /*5eb0*/  LDG.E.U16 R26, desc[UR36][R4.64] ;  /* 0x00000024041a7981 */ /* 0x000162000c1e1500 */
[----:B------:R-:W-:Y:S05]  /*5ec0*/  BRA `(.L_x_2009) ;  /* 0x0000000400d07947 */ /* 0x000fea0003800000 */
.L_x_2016:
        /* <DEDUP_REMOVED lines=13> */
.L_x_2023:
        /* <DEDUP_REMOVED lines=21> */
.L_x_2027:
[----:B------:R-:W-:Y:S05]  /*60f0*/  BSYNC.RECONVERGENT B1 ;  /* 0x0000000000017941 */ /* 0x000fea0003800200 */
.L_x_2026:
[----:B------:R-:W-:Y:S01]  /*6100*/  IMAD.SHL.U32 R0, R0, 0x100000, RZ ;  /* 0x0010000000007824 */ /* 0x000fe200078e00ff */
[----:B------:R-:W-:-:S04]  /*6110*/  LEA R3, R3, 0x3b800000, 0x17 ;  /* 0x3b80000003037811 */ /* 0x000fc800078eb8ff */
[----:B------:R-:W-:-:S07]  /*6120*/  LOP3.LUT R0, R3, R0, R7, 0xfe, !PT ;  /* 0x0000000003007212 */ /* 0x000fce00078efe07 */
.L_x_2025:
[----:B------:R-:W-:Y:S05]  /*6130*/  BSYNC.RECONVERGENT B0 ;  /* 0x0000000000007941 */ /* 0x000fea0003800200 */
.L_x_2024:
[----:B------:R-:W-:-:S04]  /*6140*/  F2FP.BF16.F32.PACK_AB R0, RZ, R0 ;  /* 0x00000000ff00723e */ /* 0x000fc800000010ff */
[----:B------:R-:W-:Y:S01]  /*6150*/  PRMT R26, R0, 0x7610, R26 ;  /* 0x00007610001a7816 */ /* 0x000fe2000000001a */
[----:B------:R-:W-:Y:S06]  /*6160*/  BRA `(.L_x_2009) ;  /* 0x0000000400287947 */ /* 0x000fec0003800000 */
.L_x_2022:
        /* <DEDUP_REMOVED lines=21> */
.L_x_2031:
[----:B------:R-:W-:Y:S05]  /*62c0*/  BSYNC.RECONVERGENT B1 ;  /* 0x0000000000017941 */ /* 0x000fea0003800200 */
.L_x_2030:
[----:B------:R-:W-:Y:S01]  /*62d0*/  IMAD.SHL.U32 R0, R0, 0x200000, RZ ;  /* 0x0020000000007824 */ /* 0x000fe200078e00ff */
[----:B------:R-:W-:-:S04]  /*62e0*/  LEA R3, R3, 0x37800000, 0x17 ;  /* 0x3780000003037811 */ /* 0x000fc800078eb8ff */
[----:B------:R-:W-:-:S07]  /*62f0*/  LOP3.LUT R0, R3, R0, R7, 0xfe, !PT ;  /* 0x0000000003007212 */ /* 0x000fce00078efe07 */
.L_x_2029:
[----:B------:R-:W-:Y:S05]  /*6300*/  BSYNC.RECONVERGENT B0 ;  /* 0x0000000000007941 */ /* 0x000fea0003800200 */
.L_x_2028:
[----:B------:R-:W-:-:S04]  /*6310*/  F2FP.BF16.F32.PACK_AB R0, RZ, R0 ;  /* 0x00000000ff00723e */ /* 0x000fc800000010ff */
[----:B------:R-:W-:Y:S01]  /*6320*/  PRMT R26, R0, 0x7610, R26 ;  /* 0x00007610001a7816 */ /* 0x000fe2000000001a */
[----:B------:R-:W-:Y:S06]  /*6330*/  BRA `(.L_x_2009) ;  /* 0x0000000000b47947 */ /* 0x000fec0003800000 */
.L_x_2021:
        /* <DEDUP_REMOVED lines=14> */
.L_x_2035:
[----:B------:R-:W-:Y:S05]  /*6420*/  BSYNC.RECONVERGENT B0 ;  /* 0x0000000000007941 */ /* 0x000fea0003800200 */
.L_x_2034:
[----:B------:R-:W-:-:S04]  /*6430*/  F2FP.BF16.F32.PACK_AB R0, RZ, R0 ;  /* 0x00000000ff00723e */ /* 0x000fc800000010ff */
[----:B------:R-:W-:Y:S01]  /*6440*/  PRMT R26, R0, 0x7610, R26 ;  /* 0x00007610001a7816 */ /* 0x000fe2000000001a */
[----:B------:R-:W-:Y:S06]  /*6450*/  BRA `(.L_x_2009) ;  /* 0x00000000006c7947 */ /* 0x000fec0003800000 */
.L_x_2008:
        /* <DEDUP_REMOVED lines=16> */
.L_x_2036:
[----:B------:R-:W-:Y:S01]  /*6560*/  PRMT R26, RZ, 0x7610, R26 ;  /* 0x00007610ff1a7816 */ /* 0x000fe2000000001a */
[----:B------:R-:W-:Y:S06]  /*6570*/  BRA `(.L_x_2009) ;  /* 0x0000000000247947 */ /* 0x000fec0003800000 */
.L_x_2033:
[----:B------:R-:W2:Y:S02]  /*6580*/  LDG.E.64 R4, desc[UR36][R4.64] ;  /* 0x0000002404047981 */ /* 0x000ea4000c1e1b00 */
[----:B--2---:R-:W0:Y:S02]  /*6590*/  I2F.U64 R0, R4 ;  /* 0x0000000400007312 */ /* 0x004e240000301000 */
[----:B0-----:R-:W-:-:S04]  /*65a0*/  F2FP.BF16.F32.PACK_AB R0, RZ, R0 ;  /* 0x00000000ff00723e */ /* 0x001fc800000010ff */
[----:B------:R-:W-:Y:S01]  /*65b0*/  PRMT R26, R0, 0x7610, R26 ;  /* 0x00007610001a7816 */ /* 0x000fe2000000001a */
[----:B------:R-:W-:Y:S06]  /*65c0*/  BRA `(.L_x_2009) ;  /* 0x0000000000107947 */ /* 0x000fec0003800000 */
.L_x_2032:
[----:B------:R-:W2:Y:S02]  /*65d0*/  LDG.E R4, desc[UR36][R4.64] ;  /* 0x0000002404047981 */ /* 0x000ea4000c1e1900 */
[----:B--2---:R-:W-:-:S04]  /*65e0*/  I2FP.F32.U32 R0, R4 ;  /* 0x0000000400007245 */ /* 0x004fc80000201000 */
[----:B------:R-:W-:-:S04]  /*65f0*/  F2FP.BF16.F32.PACK_AB R0, RZ, R0 ;  /* 0x00000000ff00723e */ /* 0x000fc800000010ff */
[----:B------:R-:W-:-:S07]  /*6600*/  PRMT R26, R0, 0x7610, R26 ;  /* 0x00007610001a7816 */ /* 0x000fce000000001a */
.L_x_2009:
[----:B------:R-:W-:-:S07]  /*6610*/  VIADD R23, R23, 0x80 ;  /* 0x0000008017177836 */ /* 0x000fce0000000000 */
.L_x_1970:
[----:B------:R-:W-:Y:S05]  /*6620*/  BSYNC.RECONVERGENT B6 ;  /* 0x0000000000067941 */ /* 0x000fea0003800200 */
.L_x_1969:
        /* <DEDUP_REMOVED lines=27> */
.L_x_2042:
[----:B------:R-:W2:Y:S02]  /*67e0*/  LDG.E.U8 R4, desc[UR36][R4.64] ;  /* 0x0000002404047981 */ /* 0x000ea4000c1e1100 */
[----:B--2---:R-:W-:-:S04]  /*67f0*/  I2FP.F32.U32 R0, R4 ;  /* 0x0000000400007245 */ /* 0x004fc80000201000 */
[----:B------:R-:W-:-:S04]  /*6800*/  F2FP.BF16.F32.PACK_AB R0, RZ, R0 ;  /* 0x00000000ff00723e */ /* 0x000fc800000010ff */
[----:B------:R-:W-:Y:S01]  /*6810*/  PRMT R18, R0, 0x7610, R18 ;  /* 0x0000761000127816 */ /* 0x000fe20000000012 */
[----:B------:R-:W-:Y:S06]  /*6820*/  BRA `(.L_x_2044) ;  /* 0x0000000c00c47947 */ /* 0x000fec0003800000 */
.L_x_2041:
        /* <DEDUP_REMOVED lines=11> */
.L_x_2046:
[----:B------:R-:W2:Y:S02]  /*68e0*/  LDG.E R4, desc[UR36][R4.64] ;  /* 0x0000002404047981 */ /* 0x000ea4000c1e1900 */
[----:B--2---:R-:W-:-:S04]  /*68f0*/  I2FP.F32.S32 R0, R4 ;  /* 0x0000000400007245 */ /* 0x004fc80000201400 */
[----:B------:R-:W-:-:S04]  /*6900*/  F2FP.BF16.F32.PACK_AB R0, RZ, R0 ;  /* 0x00000000ff00723e */ /* 0x000fc800000010ff */
[----:B------:R-:W-:Y:S01]  /*6910*/  PRMT R18, R0, 0x7610, R18 ;  /* 0x0000761000127816 */ /* 0x000fe20000000012 */
[----:B------:R-:W-:Y:S06]  /*6920*/  BRA `(.L_x_2044) ;  /* 0x0000000c00847947 */ /* 0x000fec0003800000 */
.L_x_2045:
[----:B------:R-:W2:Y:S02]  /*6930*/  LDG.E.U16 R4, desc[UR36][R4.64] ;  /* 0x0000002404047981 */ /* 0x000ea4000c1e1500 */
[----:B--2---:R-:W0:Y:S02]  /*6940*/  I2F.S16 R0, R4 ;  /* 0x0000000400007306 */ /* 0x004e240000101400 */
[----:B0-----:R-:W-:-:S04]  /*6950*/  F2FP.BF16.F32.PACK_AB R0, RZ, R0 ;  /* 0x00000000ff00723e */ /* 0x001fc800000010ff */
[----:B------:R-:W-:Y:S01]  /*6960*/  PRMT R18, R0, 0x7610, R18 ;  /* 0x0000761000127816 */ /* 0x000fe20000000012 */
[----:B------:R-:W-:Y:S06]  /*6970*/  BRA `(.L_x_2044) ;  /* 0x0000000c00707947 */ /* 0x000fec0003800000 */
.L_x_2040:
        /* <DEDUP_REMOVED lines=9> */
.L_x_2048:
[----:B------:R-:W2:Y:S02]  /*6a10*/  LDG.E.U16 R0, desc[UR36][R4.64] ;  /* 0x0000002404007981 */ /* 0x000ea4000c1e1500 */
[----:B--2---:R-:W-:-:S05]  /*6a20*/  HADD2.F32 R0, -RZ, R0.H0_H0 ;  /* 0x20000000ff007230 */ /* 0x004fca0000004100 */
[----:B------:R-:W-:-:S04]  /*6a30*/  F2FP.BF16.F32.PACK_AB R0, RZ, R0 ;  /* 0x00000000ff00723e */ /* 0x000fc800000010ff */
[----:B------:R-:W-:Y:S01]  /*6a40*/  PRMT R18, R0, 0x7610, R18 ;  /* 0x0000761000127816 */ /* 0x000fe20000000012 */
[----:B------:R-:W-:Y:S06]  /*6a50*/  BRA `(.L_x_2044) ;  /* 0x0000000c00387947 */ /* 0x000fec0003800000 */
.L_x_2047:
        /* <DEDUP_REMOVED lines=9> */
.L_x_2050:
[----:B------:R-:W2:Y:S02]  /*6af0*/  LDG.E.U16 R4, desc[UR36][R4.64] ;  /* 0x0000002404047981 */ /* 0x000ea4000c1e1500 */
[----:B--2---:R-:W-:-:S05]  /*6b00*/  HADD2.F32 R0, -RZ, R4.H0_H0 ;  /* 0x20000004ff007230 */ /* 0x004fca0000004100 */
[----:B------:R-:W-:-:S04]  /*6b10*/  F2FP.BF16.F32.PACK_AB R0, RZ, R0 ;  /* 0x00000000ff00723e */ /* 0x000fc800000010ff */
[----:B------:R-:W-:Y:S01]  /*6b20*/  PRMT R18, R0, 0x7610, R18 ;  /* 0x0000761000127816 */ /* 0x000fe20000000012 */
[----:B------:R-:W-:Y:S06]  /*6b30*/  BRA `(.L_x_2044) ;  /* 0x0000000c00007947 */ /* 0x000fec0003800000 */
.L_x_2049:
        /* <DEDUP_REMOVED lines=9> */
.L_x_2039:
        /* <DEDUP_REMOVED lines=14> */
.L_x_2053:
        /* <DEDUP_REMOVED lines=9> */
.L_x_2052:
        /* <DEDUP_REMOVED lines=27> */
.L_x_2055:
        /* <DEDUP_REMOVED lines=15> */
.L_x_2054:
[----:B------:R0:W5:Y:S01]  /*6fe0*/  LDG.E.U16 R18, desc[UR36][R4.64] ;  /* 0x0000002404127981 */ /* 0x000162000c1e1500 */
[----:B------:R-:W-:Y:S05]  /*6ff0*/  BRA `(.L_x_2044) ;  /* 0x0000000400d07947 */ /* 0x000fea0003800000 */
.L_x_2051:
        /* <DEDUP_REMOVED lines=13> */
.L_x_2058:
        /* <DEDUP_REMOVED lines=21> */
.L_x_2062:
[----:B------:R-:W-:Y:S05]  /*7220*/  BSYNC.RECONVERGENT B1 ;  /* 0x0000000000017941 */ /* 0x000fea0003800200 */
.L_x_2061:
[----:B------:R-:W-:Y:S01]  /*7230*/  IMAD.SHL.U32 R0, R0, 0x100000, RZ ;  /* 0x0010000000007824 */ /* 0x000fe200078e00ff */
[----:B------:R-:W-:-:S04]  /*7240*/  LEA R3, R3, 0x3b800000, 0x17 ;  /* 0x3b80000003037811 */ /* 0x000fc800078eb8ff */
[----:B------:R-:W-:-:S07]  /*7250*/  LOP3.LUT R0, R3, R0, R7, 0xfe, !PT ;  /* 0x0000000003007212 */ /* 0x000fce00078efe07 */
.L_x_2060:
[----:B------:R-:W-:Y:S05]  /*7260*/  BSYNC.RECONVERGENT B0 ;  /* 0x0000000000007941 */ /* 0x000fea0003800200 */
.L_x_2059:
[----:B------:R-:W-:-:S04]  /*7270*/  F2FP.BF16.F32.PACK_AB R0, RZ, R0 ;  /* 0x00000000ff00723e */ /* 0x000fc800000010ff */
[----:B------:R-:W-:Y:S01]  /*7280*/  PRMT R18, R0, 0x7610, R18 ;  /* 0x0000761000127816 */ /* 0x000fe20000000012 */
[----:B------:R-:W-:Y:S06]  /*7290*/  BRA `(.L_x_2044) ;  /* 0x0000000400287947 */ /* 0x000fec0003800000 */
.L_x_2057:
        /* <DEDUP_REMOVED lines=21> */
.L_x_2066:
[----:B------:R-:W-:Y:S05]  /*73f0*/  BSYNC.RECONVERGENT B1 ;  /* 0x0000000000017941 */ /* 0x000fea0003800200 */
.L_x_2065:
[----:B------:R-:W-:Y:S01]  /*7400*/  IMAD.SHL.U32 R0, R0, 0x200000, RZ ;  /* 0x0020000000007824 */ /* 0x000fe200078e00ff */
[----:B------:R-:W-:-:S04]  /*7410*/  LEA R3, R3, 0x37800000, 0x17 ;  /* 0x3780000003037811 */ /* 0x000fc800078eb8ff */
[----:B------:R-:W-:-:S07]  /*7420*/  LOP3.LUT R0, R3, R0, R7, 0xfe, !PT ;  /* 0x0000000003007212 */ /* 0x000fce00078efe07 */
.L_x_2064:
[----:B------:R-:W-:Y:S05]  /*7430*/  BSYNC.RECONVERGENT B0 ;  /* 0x0000000000007941 */ /* 0x000fea0003800200 */
.L_x_2063:
[----:B------:R-:W-:-:S04]  /*7440*/  F2FP.BF16.F32.PACK_AB R0, RZ, R0 ;  /* 0x00000000ff00723e */ /* 0x000fc800000010ff */
[----:B------:R-:W-:Y:S01]  /*7450*/  PRMT R18, R0, 0x7610, R18 ;  /* 0x0000761000127816 */ /* 0x000fe20000000012 */
[----:B------:R-:W-:Y:S06]  /*7460*/  BRA `(.L_x_2044) ;  /* 0x0000000000b47947 */ /* 0x000fec0003800000 */
.L_x_2056:
        /* <DEDUP_REMOVED lines=14> */
.L_x_2070:
[----:B------:R-:W-:Y:S05]  /*7550*/  BSYNC.RECONVERGENT B0 ;  /* 0x0000000000007941 */ /* 0x000fea0003800200 */
.L_x_2069:
[----:B------:R-:W-:-:S04]  /*7560*/  F2FP.BF16.F32.PACK_AB R0, RZ, R0 ;  /* 0x00000000ff00723e */ /* 0x000fc800000010ff */
[----:B------:R-:W-:Y:S01]  /*7570*/  PRMT R18, R0, 0x7610, R18 ;  /* 0x0000761000127816 */ /* 0x000fe20000000012 */
[----:B------:R-:W-:Y:S06]  /*7580*/  BRA `(.L_x_2044) ;  /* 0x00000000006c7947 */ /* 0x000fec0003800000 */
.L_x_2043:
        /* <DEDUP_REMOVED lines=16> */
.L_x_2071:
[----:B------:R-:W-:Y:S01]  /*7690*/  PRMT R18, RZ, 0x7610, R18 ;  /* 0x00007610ff127816 */ /* 0x000fe20000000012 */
[----:B------:R-:W-:Y:S06]  /*76a0*/  BRA `(.L_x_2044) ;  /* 0x0000000000247947 */ /* 0x000fec0003800000 */
.L_x_2068:
[----:B------:R-:W2:Y:S02]  /*76b0*/  LDG.E.64 R4, desc[UR36][R4.64] ;  /* 0x0000002404047981 */ /* 0x000ea4000c1e1b00 */
[----:B--2---:R-:W0:Y:S02]  /*76c0*/  I2F.U64 R0, R4 ;  /* 0x0000000400007312 */ /* 0x004e240000301000 */
[----:B0-----:R-:W-:-:S04]  /*76d0*/  F2FP.BF16.F32.PACK_AB R0, RZ, R0 ;  /* 0x00000000ff00723e */ /* 0x001fc800000010ff */
[----:B------:R-:W-:Y:S01]  /*76e0*/  PRMT R18, R0, 0x7610, R18 ;  /* 0x0000761000127816 */ /* 0x000fe20000000012 */
[----:B------:R-:W-:Y:S06]  /*76f0*/  BRA `(.L_x_2044) ;  /* 0x0000000000107947 */ /* 0x000fec0003800000 */
.L_x_2067:
[----:B------:R-:W2:Y:S02]  /*7700*/  LDG.E R4, desc[UR36][R4.64] ;  /* 0x0000002404047981 */ /* 0x000ea4000c1e1900 */
[----:B--2---:R-:W-:-:S04]  /*7710*/  I2FP.F32.U32 R0, R4 ;  /* 0x0000000400007245 */ /* 0x004fc80000201000 */
[----:B------:R-:W-:-:S04]  /*7720*/  F2FP.BF16.F32.PACK_AB R0, RZ, R0 ;  /* 0x00000000ff00723e */ /* 0x000fc800000010ff */
[----:B------:R-:W-:-:S07]  /*7730*/  PRMT R18, R0, 0x7610, R18 ;  /* 0x0000761000127816 */ /* 0x000fce0000000012 */
.L_x_2044:
        /* <DEDUP_REMOVED lines=21> */
.L_x_2075:
[----:B------:R-:W2:Y:S02]  /*7890*/  LDG.E.U8 R4, desc[UR36][R4.64] ;  /* 0x0000002404047981 */ /* 0x000ea4000c1e1100 */
[----:B--2---:R-:W-:-:S04]  /*78a0*/  I2FP.F32.U32 R0, R4 ;  /* 0x0000000400007245 */ /* 0x004fc80000201000 */
[----:B------:R-:W-:-:S04]  /*78b0*/  F2FP.BF16.F32.PACK_AB R0, RZ, R0 ;  /* 0x00000000ff00723e */ /* 0x000fc800000010ff */
[----:B------:R-:W-:Y:S01]  /*78c0*/  PRMT R19, R0, 0x7610, R19 ;  /* 0x0000761000137816 */ /* 0x000fe20000000013 */
[----:B------:R-:W-:Y:S06]  /*78d0*/  BRA `(.L_x_2038) ;  /* 0x0000000c00c47947 */ /* 0x000fec0003800000 */
.L_x_2074:
        /* <DEDUP_REMOVED lines=11> */
.L_x_2078:
[----:B------:R-:W2:Y:S02]  /*7990*/  LDG.E R4, desc[UR36][R4.64] ;  /* 0x0000002404047981 */ /* 0x000ea4000c1e1900 */
[----:B--2---:R-:W-:-:S04]  /*79a0*/  I2FP.F32.S32 R0, R4 ;  /* 0x0000000400007245 */ /* 0x004fc80000201400 */
[----:B------:R-:W-:-:S04]  /*79b0*/  F2FP.BF16.F32.PACK_AB R0, RZ, R0 ;  /* 0x00000000ff00723e */ /* 0x000fc800000010ff */
[----:B------:R-:W-:Y:S01]  /*79c0*/  PRMT R19, R0, 0x7610, R19 ;  /* 0x0000761000137816 */ /* 0x000fe20000000013 */
[----:B------:R-:W-:Y:S06]  /*79d0*/  BRA `(.L_x_2038) ;  /* 0x0000000c00847947 */ /* 0x000fec0003800000 */
.L_x_2077:
[----:B------:R-:W2:Y:S02]  /*79e0*/  LDG.E.U16 R4, desc[UR36][R4.64] ;  /* 0x0000002404047981 */ /* 0x000ea4000c1e1500 */
[----:B--2---:R-:W0:Y:S02]  /*79f0*/  I2F.S16 R0, R4 ;  /* 0x0000000400007306 */ /* 0x004e240000101400 */
[----:B0-----:R-:W-:-:S04]  /*7a00*/  F2FP.BF16.F32.PACK_AB R0, RZ, R0 ;  /* 0x00000000ff00723e */ /* 0x001fc800000010ff */
[----:B------:R-:W-:Y:S01]  /*7a10*/  PRMT R19, R0, 0x7610, R19 ;  /* 0x0000761000137816 */ /* 0x000fe20000000013 */
[----:B------:R-:W-:Y:S06]  /*7a20*/  BRA `(.L_x_2038) ;  /* 0x0000000c00707947 */ /* 0x000fec0003800000 */
.L_x_2073:
        /* <DEDUP_REMOVED lines=9> */
.L_x_2080:
[----:B------:R-:W2:Y:S02]  /*7ac0*/  LDG.E.U16 R0, desc[UR36][R4.64] ;  /* 0x0000002404007981 */ /* 0x000ea4000c1e1500 */
[----:B--2---:R-:W-:-:S05]  /*7ad0*/  HADD2.F32 R0, -RZ, R0.H0_H0 ;  /* 0x20000000ff007230 */ /* 0x004fca0000004100 */
[----:B------:R-:W-:-:S04]  /*7ae0*/  F2FP.BF16.F32.PACK_AB R0, RZ, R0 ;  /* 0x00000000ff00723e */ /* 0x000fc800000010ff */
[----:B------:R-:W-:Y:S01]  /*7af0*/  PRMT R19, R0, 0x7610, R19 ;  /* 0x0000761000137816 */ /* 0x000fe20000000013 */
[----:B------:R-:W-:Y:S06]  /*7b00*/  BRA `(.L_x_2038) ;  /* 0x0000000c00387947 */ /* 0x000fec0003800000 */
.L_x_2079:
        /* <DEDUP_REMOVED lines=9> */
.L_x_2082:
[----:B------:R-:W2:Y:S02]  /*7ba0*/  LDG.E.U16 R4, desc[UR36][R4.64] ;  /* 0x0000002404047981 */ /* 0x000ea4000c1e1500 */
[----:B--2---:R-:W-:-:S05]  /*7bb0*/  HADD2.F32 R0, -RZ, R4.H0_H0 ;  /* 0x20000004ff007230 */ /* 0x004fca0000004100 */
[----:B------:R-:W-:-:S04]  /*7bc0*/  F2FP.BF16.F32.PACK_AB R0, RZ, R0 ;  /* 0x00000000ff00723e */ /* 0x000fc800000010ff */
[----:B------:R-:W-:Y:S01]  /*7bd0*/  PRMT R19, R0, 0x7610, R19 ;  /* 0x0000761000137816 */ /* 0x000fe20000000013 */
[----:B------:R-:W-:Y:S06]  /*7be0*/  BRA `(.L_x_2038) ;  /* 0x0000000c00007947 */ /* 0x000fec0003800000 */
.L_x_2081:
        /* <DEDUP_REMOVED lines=9> */
.L_x_2072:
        /* <DEDUP_REMOVED lines=14> */
.L_x_2085:
        /* <DEDUP_REMOVED lines=9> */
.L_x_2084:
        /* <DEDUP_REMOVED lines=27> */
.L_x_2087:
        /* <DEDUP_REMOVED lines=15> */
.L_x_2086:
[----:B------:R1:W5:Y:S01]  /*8090*/  LDG.E.U16 R19, desc[UR36][R4.64] ;  /* 0x0000002404137981 */ /* 0x000362000c1e1500 */
[----:B------:R-:W-:Y:S05]  /*80a0*/  BRA `(.L_x_2038) ;  /* 0x0000000400d07947 */ /* 0x000fea0003800000 */
.L_x_2083:
        /* <DEDUP_REMOVED lines=13> */
.L_x_2090:
        /* <DEDUP_REMOVED lines=21> */
.L_x_2094:
[----:B------:R-:W-:Y:S05]  /*82d0*/  BSYNC.RECONVERGENT B1 ;  /* 0x0000000000017941 */ /* 0x000fea0003800200 */
.L_x_2093:
[----:B------:R-:W-:Y:S01]  /*82e0*/  IMAD.SHL.U32 R0, R0, 0x100000, RZ ;  /* 0x0010000000007824 */ /* 0x000fe200078e00ff */
[----:B------:R-:W-:-:S04]  /*82f0*/  LEA R3, R3, 0x3b800000, 0x17 ;  /* 0x3b80000003037811 */ /* 0x000fc800078eb8ff */
[----:B------:R-:W-:-:S07]  /*8300*/  LOP3.LUT R0, R3, R0, R7, 0xfe, !PT ;  /* 0x0000000003007212 */ /* 0x000fce00078efe07 */
.L_x_2092:
[----:B------:R-:W-:Y:S05]  /*8310*/  BSYNC.RECONVERGENT B0 ;  /* 0x0000000000007941 */ /* 0x000fea0003800200 */
.L_x_2091:
[----:B------:R-:W-:-:S04]  /*8320*/  F2FP.BF16.F32.PACK_AB R0, RZ, R0 ;  /* 0x00000000ff00723e */ /* 0x000fc800000010ff */
[----:B------:R-:W-:Y:S01]  /*8330*/  PRMT R19, R0, 0x7610, R19 ;  /* 0x0000761000137816 */ /* 0x000fe20000000013 */
[----:B------:R-:W-:Y:S06]  /*8340*/  BRA `(.L_x_2038) ;  /* 0x0000000400287947 */ /* 0x000fec0003800000 */
.L_x_2089:
        /* <DEDUP_REMOVED lines=21> */
.L_x_2098:
[----:B------:R-:W-:Y:S05]  /*84a0*/  BSYNC.RECONVERGENT B1 ;  /* 0x0000000000017941 */ /* 0x000fea0003800200 */
.L_x_2097:
[----:B------:R-:W-:Y:S01]  /*84b0*/  IMAD.SHL.U32 R0, R0, 0x200000, RZ ;  /* 0x0020000000007824 */ /* 0x000fe200078e00ff */
[----:B------:R-:W-:-:S04]  /*84c0*/  LEA R3, R3, 0x37800000, 0x17 ;  /* 0x3780000003037811 */ /* 0x000fc800078eb8ff */
[----:B------:R-:W-:-:S07]  /*84d0*/  LOP3.LUT R0, R3, R0, R7, 0xfe, !PT ;  /* 0x0000000003007212 */ /* 0x000fce00078efe07 */
.L_x_2096:
[----:B------:R-:W-:Y:S05]  /*84e0*/  BSYNC.RECONVERGENT B0 ;  /* 0x0000000000007941 */ /* 0x000fea0003800200 */
.L_x_2095:
[----:B------:R-:W-:-:S04]  /*84f0*/  F2FP.BF16.F32.PACK_AB R0, RZ, R0 ;  /* 0x00000000ff00723e */ /* 0x000fc800000010ff */
[----:B------:R-:W-:Y:S01]  /*8500*/  PRMT R19, R0, 0x7610, R19 ;  /* 0x0000761000137816 */ /* 0x000fe20000000013 */
[----:B------:R-:W-:Y:S06]  /*8510*/  BRA `(.L_x_2038) ;  /* 0x0000000000b47947 */ /* 0x000fec0003800000 */
.L_x_2088:
        /* <DEDUP_REMOVED lines=14> */
.L_x_2102:
[----:B------:R-:W-:Y:S05]  /*8600*/  BSYNC.RECONVERGENT B0 ;  /* 0x0000000000007941 */ /* 0x000fea0003800200 */
.L_x_2101:
[----:B------:R-:W-:-:S04]  /*8610*/  F2FP.BF16.F32.PACK_AB R0, RZ, R0 ;  /* 0x00000000ff00723e */ /* 0x000fc800000010ff */
[----:B------:R-:W-:Y:S01]  /*8620*/  PRMT R19, R0, 0x7610, R19 ;  /* 0x0000761000137816 */ /* 0x000fe20000000013 */
[----:B------:R-:W-:Y:S06]  /*8630*/  BRA `(.L_x_2038) ;  /* 0x00000000006c7947 */ /* 0x000fec0003800000 */
.L_x_2076:
        /* <DEDUP_REMOVED lines=16> */
.L_x_2103:
[----:B------:R-:W-:Y:S01]  /*8740*/  PRMT R19, RZ, 0x7610, R19 ;  /* 0x00007610ff137816 */ /* 0x000fe20000000013 */
[----:B------:R-:W-:Y:S06]  /*8750*/  BRA `(.L_x_2038) ;  /* 0x0000000000247947 */ /* 0x000fec0003800000 */
.L_x_2100:
[----:B------:R-:W2:Y:S02]  /*8760*/  LDG.E.64 R4, desc[UR36][R4.64] ;  /* 0x0000002404047981 */ /* 0x000ea4000c1e1b00 */
[----:B--2---:R-:W0:Y:S02]  /*8770*/  I2F.U64 R0, R4 ;  /* 0x0000000400007312 */ /* 0x004e240000301000 */
[----:B0-----:R-:W-:-:S04]  /*8780*/  F2FP.BF16.F32.PACK_AB R0, RZ, R0 ;  /* 0x00000000ff00723e */ /* 0x001fc800000010ff */
[----:B------:R-:W-:Y:S01]  /*8790*/  PRMT R19, R0, 0x7610, R19 ;  /* 0x0000761000137816 */ /* 0x000fe20000000013 */
[----:B------:R-:W-:Y:S06]  /*87a0*/  BRA `(.L_x_2038) ;  /* 0x0000000000107947 */ /* 0x000fec0003800000 */
.L_x_2099:
[----:B------:R-:W2:Y:S02]  /*87b0*/  LDG.E R4, desc[UR36][R4.64] ;  /* 0x0000002404047981 */ /* 0x000ea4000c1e1900 */
[----:B--2---:R-:W-:-:S04]  /*87c0*/  I2FP.F32.U32 R0, R4 ;  /* 0x0000000400007245 */ /* 0x004fc80000201000 */
[----:B------:R-:W-:-:S04]  /*87d0*/  F2FP.BF16.F32.PACK_AB R0, RZ, R0 ;  /* 0x00000000ff00723e */ /* 0x000fc800000010ff */
[----:B------:R-:W-:-:S07]  /*87e0*/  PRMT R19, R0, 0x7610, R19 ;  /* 0x0000761000137816 */ /* 0x000fce0000000013 */
.L_x_2038:
[----:B------:R-:W-:Y:S05]  /*87f0*/  BSYNC.RECONVERGENT B6 ;  /* 0x0000000000067941 */ /* 0x000fea0003800200 */
.L_x_2037:
[----:B------:R-:W-:Y:S01]  /*8800*/  ISETP.GE.AND P0, PT, R25, R16, PT ;  /* 0x000000101900720c */ /* 0x000fe20003f06270 */
[----:B------:R-:W-:-:S12]  /*8810*/  BSSY.RECONVERGENT B7, `(.L_x_2104) ;  /* 0x0000064000077945 */ /* 0x000fd80003800200 */
[----:B------:R-:W-:Y:S05]  /*8820*/  @P0 BRA `(.L_x_2105) ;  /* 0x0000000400880947 */ /* 0x000fea0003800000 */
[----:B-----5:R-:W-:Y:S01]  /*8830*/  IMAD.U32 R28, R28, 0x10000, RZ ;  /* 0x000100001c1c7824 */ /* 0x020fe200078e00ff */
[----:B------:R-:W-:Y:S04]  /*8840*/  BSSY.RECONVERGENT B6, `(.L_x_2106) ;  /* 0x0000014000067945 */ /* 0x000fe80003800200 */
[C---:B------:R-:W-:Y:S02]  /*8850*/  FSETP.GE.FTZ.AND P1, PT, R28.reuse, RZ, PT ;  /* 0x000000ff1c00720b */ /* 0x040fe40003f36000 */
[----:B------:R-:W-:-:S13]  /*8860*/  FSETP.GTU.FTZ.AND P0, PT, R28, 1, PT ;  /* 0x3f8000001c00780b */ /* 0x000fda0003f1c000 */
        /* <DEDUP_REMOVED lines=9> */
[----:B01----:R-:W-:Y:S02]  /*8900*/  IMAD.U32 R4, RZ, RZ, UR4 ;  /* 0x00000004ff047e24 */ /* 0x003fe4000f8e00ff */
[----:B------:R-:W-:-:S02]  /*8910*/  IMAD.U32 R5, RZ, RZ, UR5 ;  /* 0x00000005ff057e24 */ /* 0x000fc4000f8e00ff */
[----:B--2---:R-:W-:Y:S02]  /*8920*/  IMAD.U32 R6, RZ, RZ, UR6 ;  /* 0x00000006ff067e24 */ /* 0x004fe4000f8e00ff */
[----:B------:R-:W-:Y:S02]  /*8930*/  IMAD.U32 R7, RZ, RZ, UR7 ;  /* 0x00000007ff077e24 */ /* 0x000fe4000f8e00ff */
[----:B----4-:R-:W-:Y:S02]  /*8940*/  IMAD.U32 R10, RZ, RZ, UR8 ;  /* 0x00000008ff0a7e24 */ /* 0x010fe4000f8e00ff */
[----:B------:R-:W-:-:S07]  /*8950*/  IMAD.U32 R11, RZ, RZ, UR9 ;  /* 0x00000009ff0b7e24 */ /* 0x000fce000f8e00ff */
[----:B------:R-:W-:-:S07]  /*8960*/  LEPC R20, `(.L_x_2107) ;  /* 0x000000001014794e */ /* 0x000fce0000000000 */
[----:B---3--:R-:W-:Y:S05]  /*8970*/  CALL.ABS.NOINC R14 ;  /* 0x000000000e007343 */ /* 0x008fea0003c00000 */
.L_x_2107:
[----:B------:R-:W-:Y:S05]  /*8980*/  BSYNC.RECONVERGENT B6 ;  /* 0x0000000000067941 */ /* 0x000fea0003800200 */
.L_x_2106:
[----:B------:R-:W-:Y:S01]  /*8990*/  IMAD.U32 R24, R24, 0x10000, RZ ;  /* 0x0001000018187824 */ /* 0x000fe200078e00ff */
        /* <DEDUP_REMOVED lines=20> */
.L_x_2109:
[----:B------:R-:W-:Y:S05]  /*8ae0*/  BSYNC.RECONVERGENT B6 ;  /* 0x0000000000067941 */ /* 0x000fea0003800200 */
.L_x_2108:
[----:B------:R-:W-:Y:S01]  /*8af0*/  FADD.FTZ R3, -R28, -RZ ;  /* 0x800000ff1c037221 */ /* 0x000fe20000010100 */
[----:B------:R-:W-:Y:S01]  /*8b00*/  IMAD.MOV.U32 R7, RZ, RZ, 0x3e800000 ;  /* 0x3e800000ff077424 */ /* 0x000fe200078e00ff */
[----:B------:R-:W-:Y:S01]  /*8b10*/  MUFU.LG2 R28, R28 ;  /* 0x0000001c001c7308 */ /* 0x000fe20000000c00 */
[----:B------:R-:W-:-:S07]  /*8b20*/  IMAD.MOV.U32 R9, RZ, RZ, 0x3d39bf78 ;  /* 0x3d39bf78ff097424 */ /* 0x000fce00078e00ff */
[----:B------:R-:W2:Y:S02]  /*8b30*/  F2F.BF16.F32 R0, R3 ;  /* 0x0000000300007304 */ /* 0x000ea40000202000 */
[----:B--2---:R-:W-:-:S04]  /*8b40*/  IMAD.U32 R0, R0, 0x10000, RZ ;  /* 0x0001000000007824 */ /* 0x004fc800078e00ff */
[C---:B01----:R-:W-:Y:S01]  /*8b50*/  FADD.FTZ.RZ R4, R0.reuse, 1 ;  /* 0x3f80000000047421 */ /* 0x043fe2000001c000 */
[----:B------:R-:W-:-:S03]  /*8b60*/  ISETP.GE.U32.AND P0, PT, R0, 0x7f800000, PT ;  /* 0x7f8000000000780c */ /* 0x000fc60003f06070 */
[----:B------:R-:W-:Y:S01]  /*8b70*/  VIADD R4, R4, 0xc0c00000 ;  /* 0xc0c0000004047836 */ /* 0x000fe20000000000 */
[----:B------:R-:W-:-:S04]  /*8b80*/  ISETP.GT.AND P1, PT, R0, -0x40800000, P0 ;  /* 0xbf8000000000780c */ /* 0x000fc80000724270 */
[----:B------:R-:W-:-:S04]  /*8b90*/  LOP3.LUT R5, R4, 0xff800000, RZ, 0xc0, !PT ;  /* 0xff80000004057812 */ /* 0x000fc800078ec0ff */
[----:B------:R-:W-:Y:S01]  /*8ba0*/  IADD3 R6, PT, PT, -R5, 0x40800000, RZ ;  /* 0x4080000005067810 */ /* 0x000fe20007ffe1ff */
[----:B------:R-:W-:Y:S01]  /*8bb0*/  IMAD.IADD R4, R0, 0x1, -R5 ;  /* 0x0000000100047824 */ /* 0x000fe200078e0a05 */
[----:B------:R-:W-:-:S03]  /*8bc0*/  I2FP.F32.S32 R5, R5 ;  /* 0x0000000500057245 */ /* 0x000fc60000201400 */
[----:B------:R-:W-:Y:S01]  /*8bd0*/  FFMA.FTZ R7, R6, R7, -1 ;  /* 0xbf80000006077423 */ /* 0x000fe20000010007 */
[----:B------:R-:W-:Y:S01]  /*8be0*/  FADD.FTZ R6, R24, -1 ;  /* 0xbf80000018067421 */ /* 0x000fe20000010000 */
[----:B------:R-:W-:Y:S02]  /*8bf0*/  FMUL.FTZ R5, R5, 1.1920928955078125e-07 ;  /* 0x3400000005057820 */ /* 0x000fe40000410000 */
[----:B------:R-:W-:Y:S01]  /*8c00*/  FADD.FTZ R4, R4, R7 ;  /* 0x0000000704047221 */ /* 0x000fe20000010000 */
[----:B------:R-:W-:Y:S02]  /*8c10*/  @P0 IMAD.MOV.U32 R7, RZ, RZ, 0x7f800000 ;  /* 0x7f800000ff070424 */ /* 0x000fe400078e00ff */
[----:B------:R-:W-:Y:S01]  /*8c20*/  F2F.BF16.F32 R6, R6 ;  /* 0x0000000600067304 */ /* 0x000fe20000202000 */
        /* <DEDUP_REMOVED lines=10> */
[----:B------:R-:W-:-:S03]  /*8cd0*/  FMUL.FTZ R3, R28, 0.69314718246459960938 ;  /* 0x3f3172181c037820 */ /* 0x000fc60000410000 */
[----:B------:R-:W-:Y:S01]  /*8ce0*/  FFMA.FTZ R4, R5, 0.69314718246459960938, R4 ;  /* 0x3f31721805047823 */ /* 0x000fe20000010004 */
[C---:B------:R-:W-:Y:S01]  /*8cf0*/  @P1 FFMA.FTZ R4, R0.reuse, R7, +INF ;  /* 0x7f80000000041423 */ /* 0x040fe20000010007 */
[----:B------:R-:W-:Y:S01]  /*8d00*/  @P0 FSETP.NEU.FTZ.AND P1, PT, R0, RZ, PT ;  /* 0x000000ff0000020b */ /* 0x000fe20003f3d000 */
[----:B------:R-:W0:Y:S03]  /*8d10*/  F2F.BF16.F32 R3, R3 ;  /* 0x0000000300037304 */ /* 0x000e260000202000 */
[----:B------:R-:W-:-:S06]  /*8d20*/  @P0 FSEL R4, R4, -RZ, P1 ;  /* 0x800000ff04040208 */ /* 0x000fcc0000800000 */
[----:B------:R-:W1:Y:S01]  /*8d30*/  F2F.BF16.F32 R4, R4 ;  /* 0x0000000400047304 */ /* 0x000e620000202000 */
[----:B0-----:R-:W-:-:S05]  /*8d40*/  IMAD.U32 R0, R3, 0x10000, RZ ;  /* 0x0001000003007824 */ /* 0x001fca00078e00ff */
[----:B------:R-:W-:Y:S01]  /*8d50*/  FSETP.GEU.FTZ.AND P0, PT, R0, -100, PT ;  /* 0xc2c800000000780b */ /* 0x000fe20003f1e000 */
[----:B-1----:R-:W-:-:S03]  /*8d60*/  IMAD.U32 R5, R4, 0x10000, RZ ;  /* 0x0001000004057824 */ /* 0x002fc600078e00ff */
[----:B------:R-:W-:Y:S01]  /*8d70*/  SEL R0, R3, 0xc2c8, P0 ;  /* 0x0000c2c803007807 */ /* 0x000fe20000000000 */
[----:B------:R-:W-:Y:S01]  /*8d80*/  IMAD.U32 R3, R6, 0x10000, RZ ;  /* 0x0001000006037824 */ /* 0x000fe200078e00ff */
[----:B------:R-:W-:-:S03]  /*8d90*/  FSETP.GEU.FTZ.AND P0, PT, R5, -100, PT ;  /* 0xc2c800000500780b */ /* 0x000fc60003f1e000 */
[----:B------:R-:W-:Y:S01]  /*8da0*/  IMAD.U32 R5, R0, 0x10000, RZ ;  /* 0x0001000000057824 */ /* 0x000fe200078e00ff */
[----:B------:R-:W-:-:S03]  /*8db0*/  SEL R0, R4, 0xc2c8, P0 ;  /* 0x0000c2c804007807 */ /* 0x000fc60000000000 */
[----:B------:R-:W-:Y:S02]  /*8dc0*/  FMUL.FTZ R5, R24, R5 ;  /* 0x0000000518057220 */ /* 0x000fe40000410000 */
[----:B------:R-:W-:-:S04]  /*8dd0*/  IMAD.U32 R0, R0, 0x10000, RZ ;  /* 0x0001000000007824 */ /* 0x000fc800078e00ff */
[----:B------:R-:W0:Y:S01]  /*8de0*/  F2F.BF16.F32 R5, R5 ;  /* 0x0000000500057304 */ /* 0x000e220000202000 */
[----:B------:R-:W-:-:S07]  /*8df0*/  FMUL.FTZ R0, R3, R0 ;  /* 0x0000000003007220 */ /* 0x000fce0000410000 */
[----:B------:R-:W1:Y:S01]  /*8e00*/  F2F.BF16.F32 R0, R0 ;  /* 0x0000000000007304 */ /* 0x000e620000202000 */
[----:B0-----:R-:W-:Y:S02]  /*8e10*/  IMAD.U32 R4, R5, 0x10000, RZ ;  /* 0x0001000005047824 */ /* 0x001fe400078e00ff */
[----:B-1----:R-:W-:-:S04]  /*8e20*/  IMAD.U32 R3, R0, 0x10000, RZ ;  /* 0x0001000000037824 */ /* 0x002fc800078e00ff */
[----:B------:R-:W-:-:S04]  /*8e30*/  FADD.FTZ R3, R3, -R4 ;  /* 0x8000000403037221 */ /* 0x000fc80000010000 */
[----:B------:R2:W3:Y:S03]  /*8e40*/  F2F.BF16.F32 R24, R3 ;  /* 0x0000000300187304 */ /* 0x0004e60000202000 */
.L_x_2105:
[----:B------:R-:W-:Y:S05]  /*8e50*/  BSYNC.RECONVERGENT B7 ;  /* 0x0000000000077941 */ /* 0x000fea0003800200 */
.L_x_2104:
[----:B------:R-:W-:Y:S01]  /*8e60*/  VIADD R23, R25, 0x80 ;  /* 0x0000008019177836 */ /* 0x000fe20000000000 */
[----:B------:R-:W-:Y:S04]  /*8e70*/  BSSY.RECONVERGENT B7, `(.L_x_2110) ;  /* 0x0000065000077945 */ /* 0x000fe80003800200 */
[----:B------:R-:W-:-:S13]  /*8e80*/  ISETP.GE.AND P0, PT, R23, R16, PT ;  /* 0x000000101700720c */ /* 0x000fda0003f06270 */
        /* <DEDUP_REMOVED lines=10> */
[----:B------:R-:W4:Y:S01]  /*8f30*/  LDCU.64 UR6, c[0x4][0x2d0] ;  /* 0x01005a00ff0677ac */ /* 0x000f220008000a00 */
[----:B------:R-:W2:Y:S01]  /*8f40*/  LDC.64 R14, c[0x4][R14] ;  /* 0x010000000e0e7b82 */ /* 0x000ea20000000a00 */
[----:B------:R-:W-:Y:S01]  /*8f50*/  IMAD.MOV.U32 R13, RZ, RZ, RZ ;  /* 0x000000ffff0d7224 */ /* 0x000fe200078e00ff */
[----:B------:R-:W5:Y:S01]  /*8f60*/  LDCU.64 UR8, c[0x4][0x20] ;  /* 0x01000400ff0877ac */ /* 0x000f620008000a00 */
[----:B01----:R-:W-:Y:S02]  /*8f70*/  IMAD.U32 R4, RZ, RZ, UR4 ;  /* 0x00000004ff047e24 */ /* 0x003fe4000f8e00ff */
[----:B------:R-:W-:-:S02]  /*8f80*/  IMAD.U32 R5, RZ, RZ, UR5 ;  /* 0x00000005ff057e24 */ /* 0x000fc4000f8e00ff */
[----:B----4-:R-:W-:Y:S02]  /*8f90*/  IMAD.U32 R6, RZ, RZ, UR6 ;  /* 0x00000006ff067e24 */ /* 0x010fe4000f8e00ff */
[----:B------:R-:W-:Y:S02]  /*8fa0*/  IMAD.U32 R7, RZ, RZ, UR7 ;  /* 0x00000007ff077e24 */ /* 0x000fe4000f8e00ff */
[----:B-----5:R-:W-:Y:S02]  /*8fb0*/  IMAD.U32 R10, RZ, RZ, UR8 ;  /* 0x00000008ff0a7e24 */ /* 0x020fe4000f8e00ff */
[----:B------:R-:W-:-:S07]  /*8fc0*/  IMAD.U32 R11, RZ, RZ, UR9 ;  /* 0x00000009ff0b7e24 */ /* 0x000fce000f8e00ff */
[----:B------:R-:W-:-:S07]  /*8fd0*/  LEPC R20, `(.L_x_2113) ;  /* 0x000000001014794e */ /* 0x000fce0000000000 */
[----:B--23--:R-:W-:Y:S05]  /*8fe0*/  CALL.ABS.NOINC R14 ;  /* 0x000000000e007343 */ /* 0x00cfea0003c00000 */
.L_x_2113:
[----:B------:R-:W-:Y:S05]  /*8ff0*/  BSYNC.RECONVERGENT B6 ;  /* 0x0000000000067941 */ /* 0x000fea0003800200 */
.L_x_2112:
        /* <DEDUP_REMOVED lines=21> */
.L_x_2115:
[----:B------:R-:W-:Y:S05]  /*9150*/  BSYNC.RECONVERGENT B6 ;  /* 0x0000000000067941 */ /* 0x000fea0003800200 */
.L_x_2114:
[----:B--2---:R-:W-:Y:S01]  /*9160*/  FADD.FTZ R3, -R22, -RZ ;  /* 0x800000ff16037221 */ /* 0x004fe20000010100 */
        /* <DEDUP_REMOVED lines=52> */
[----:B------:R4:W0:Y:S03]  /*94b0*/  F2F.BF16.F32 R22, R3 ;  /* 0x0000000300167304 */ /* 0x0008260000202000 */
.L_x_2111:
[----:B------:R-:W-:Y:S05]  /*94c0*/  BSYNC.RECONVERGENT B7 ;  /* 0x0000000000077941 */ /* 0x000fea0003800200 */
.L_x_2110:
[----:B--2-4-:R-:W-:Y:S01]  /*94d0*/  VIADD R3, R25, 0x100 ;  /* 0x0000010019037836 */ /* 0x014fe20000000000 */
        /* <DEDUP_REMOVED lines=13> */
[----:B------:R-:W4:Y:S01]  /*95b0*/  LDC.64 R14, c[0x4][R14] ;  /* 0x010000000e0e7b82 */ /* 0x000f220000000a00 */
[----:B------:R-:W-:Y:S01]  /*95c0*/  IMAD.MOV.U32 R13, RZ, RZ, RZ ;  /* 0x000000ffff0d7224 */ /* 0x000fe200078e00ff */
[----:B------:R-:W5:Y:S01]  /*95d0*/  LDCU.64 UR8, c[0x4][0x20] ;  /* 0x01000400ff0877ac */ /* 0x000f620008000a00 */
[----:B01----:R-:W-:Y:S02]  /*95e0*/  IMAD.U32 R4, RZ, RZ, UR4 ;  /* 0x00000004ff047e24 */ /* 0x003fe4000f8e00ff */
[----:B------:R-:W-:-:S02]  /*95f0*/  IMAD.U32 R5, RZ, RZ, UR5 ;  /* 0x00000005ff057e24 */ /* 0x000fc4000f8e00ff */
[----:B--2---:R-:W-:Y:S02]  /*9600*/  IMAD.U32 R6, RZ, RZ, UR6 ;  /* 0x00000006ff067e24 */ /* 0x004fe4000f8e00ff */
[----:B------:R-:W-:Y:S02]  /*9610*/  IMAD.U32 R7, RZ, RZ, UR7 ;  /* 0x00000007ff077e24 */ /* 0x000fe4000f8e00ff */
[----:B-----5:R-:W-:Y:S02]  /*9620*/  IMAD.U32 R10, RZ, RZ, UR8 ;  /* 0x00000008ff0a7e24 */ /* 0x020fe4000f8e00ff */
[----:B------:R-:W-:-:S07]  /*9630*/  IMAD.U32 R11, RZ, RZ, UR9 ;  /* 0x00000009ff0b7e24 */ /* 0x000fce000f8e00ff */
[----:B------:R-:W-:-:S07]  /*9640*/  LEPC R20, `(.L_x_2119) ;  /* 0x000000001014794e */ /* 0x000fce0000000000 */
[----:B---34-:R-:W-:Y:S05]  /*9650*/  CALL.ABS.NOINC R14 ;  /* 0x000000000e007343 */ /* 0x018fea0003c00000 */
.L_x_2119:
[----:B------:R-:W-:Y:S05]  /*9660*/  BSYNC.RECONVERGENT B6 ;  /* 0x0000000000067941 */ /* 0x000fea0003800200 */
.L_x_2118:
        /* <DEDUP_REMOVED lines=21> */
.L_x_2121:
[----:B------:R-:W-:Y:S05]  /*97c0*/  BSYNC.RECONVERGENT B6 ;  /* 0x0000000000067941 */ /* 0x000fea0003800200 */
.L_x_2120:
        /* <DEDUP_REMOVED lines=53> */
[----:B------:R2:W4:Y:S03]  /*9b20*/  F2F.BF16.F32 R17, R3 ;  /* 0x0000000300117304 */ /* 0x0005260000202000 */
.L_x_2117:
[----:B------:R-:W-:Y:S05]  /*9b30*/  BSYNC.RECONVERGENT B7 ;  /* 0x0000000000077941 */ /* 0x000fea0003800200 */
.L_x_2116:
[----:B--2---:R-:W-:Y:S01]  /*9b40*/  VIADD R3, R25, 0x180 ;  /* 0x0000018019037836 */ /* 0x004fe20000000000 */
        /* <DEDUP_REMOVED lines=24> */
.L_x_2125:
[----:B------:R-:W-:Y:S05]  /*9cd0*/  BSYNC.RECONVERGENT B6 ;  /* 0x0000000000067941 */ /* 0x000fea0003800200 */
.L_x_2124:
        /* <DEDUP_REMOVED lines=21> */
.L_x_2127:
[----:B------:R-:W-:Y:S05]  /*9e30*/  BSYNC.RECONVERGENT B6 ;  /* 0x0000000000067941 */ /* 0x000fea0003800200 */
.L_x_2126:
        /* <DEDUP_REMOVED lines=54> */
.L_x_2123:
[----:B------:R-:W-:Y:S05]  /*a1a0*/  BSYNC.RECONVERGENT B7 ;  /* 0x0000000000077941 */ /* 0x000fea0003800200 */
.L_x_2122:
[----:B-----5:R-:W0:Y:S01]  /*a1b0*/  LDC.U8 R19, c[0x0][0x3b0] ;  /* 0x0000ec00ff137b82 */ /* 0x020e220000000000 */
[----:B------:R-:W-:Y:S01]  /*a1c0*/  ISETP.GE.AND P0, PT, R25, R16, PT ;  /* 0x000000101900720c */ /* 0x000fe20003f06270 */
[----:B------:R-:W-:Y:S04]  /*a1d0*/  BSSY.RECONVERGENT B7, `(.L_x_2128) ;  /* 0x0000302000077945 */ /* 0x000fe80003800200 */
[----:B------:R-:W-:Y:S08]  /*a1e0*/  BSSY.RELIABLE B6, `(.L_x_2129) ;  /* 0x000020a000067945 */ /* 0x000ff00003800100 */
[----:B------:R-:W-:Y:S05]  /*a1f0*/  @P0 BRA `(.L_x_2130) ;  /* 0x0000002000140947 */ /* 0x000fea0003800000 */
[----:B------:R-:W2:Y:S01]  /*a200*/  LDCU UR4, c[0x0][0x3b4] ;  /* 0x00007680ff0477ac */ /* 0x000ea20008000800 */
[----:B------:R-:W5:Y:S01]  /*a210*/  LDC.64 R8, c[0x0][0x388] ;  /* 0x0000e200ff087b82 */ /* 0x000f620000000a00 */
[----:B------:R-:W-:Y:S01]  /*a220*/  IMAD R0, R2, 0x200, R25 ;  /* 0x0000020002007824 */ /* 0x000fe200078e0219 */
[----:B01----:R-:W-:-:S03]  /*a230*/  PRMT R4, R19, 0x9910, RZ ;  /* 0x0000991013047816 */ /* 0x003fc600000000ff */
[----:B--2---:R-:W-:Y:S02]  /*a240*/  IMAD R3, R0, UR4, RZ ;  /* 0x0000000400037c24 */ /* 0x004fe4000f8e02ff */
[----:B------:R-:W-:-:S05]  /*a250*/  IMAD.MOV.U32 R0, RZ, RZ, R4 ;  /* 0x000000ffff007224 */ /* 0x000fca00078e0004 */
[----:B------:R-:W-:Y:S02]  /*a260*/  ISETP.GT.AND P0, PT, R0, 0x9, PT ;  /* 0x000000090000780c */ /* 0x000fe40003f04270 */
[----:B-----5:R-:W-:-:S05]  /*a270*/  IADD3 R8, P1, PT, R3, R8, RZ ;  /* 0x0000000803087210 */ /* 0x020fca0007f3e0ff */
[----:B------:R-:W-:-:S06]  /*a280*/  IMAD.X R9, RZ, RZ, R9, P1 ;  /* 0x000000ffff097224 */ /* 0x000fcc00008e0609 */
[----:B------:R-:W-:Y:S05]  /*a290*/  @P0 BRA `(.L_x_2131) ;  /* 0x0000000400340947 */ /* 0x000fea0003800000 */
[----:B------:R-:W-:-:S13]  /*a2a0*/  ISETP.GT.AND P0, PT, R0, 0x4, PT ;  /* 0x000000040000780c */ /* 0x000fda0003f04270 */
[----:B------:R-:W-:Y:S05]  /*a2b0*/  @P0 BRA `(.L_x_2132) ;  /* 0x0000000000940947 */ /* 0x000fea0003800000 */
[----:B------:R-:W-:-:S13]  /*a2c0*/  ISETP.GT.AND P0, PT, R0, 0x1, PT ;  /* 0x000000010000780c */ /* 0x000fda0003f04270 */
[----:B------:R-:W-:Y:S05]  /*a2d0*/  @P0 BRA `(.L_x_2133) ;  /* 0x0000000000380947 */ /* 0x000fea0003800000 */
[----:B------:R-:W-:-:S13]  /*a2e0*/  ISETP.NE.AND P0, PT, R19, RZ, PT ;  /* 0x000000ff1300720c */ /* 0x000fda0003f05270 */
[----:B------:R-:W-:Y:S05]  /*a2f0*/  @!P0 BRA `(.L_x_2134) ;  /* 0x00000000001c8947 */ /* 0x000fea0003800000 */
[----:B------:R-:W-:-:S13]  /*a300*/  ISETP.NE.AND P0, PT, R0, 0x1, PT ;  /* 0x000000010000780c */ /* 0x000fda0003f05270 */
[----:B------:R-:W-:Y:S05]  /*a310*/  @P0 BRA `(.L_x_2135) ;  /* 0x0000000c00380947 */ /* 0x000fea0003800000 */
[----:B---3--:R-:W-:Y:S02]  /*a320*/  IMAD.U32 R24, R24, 0x10000, RZ ;  /* 0x0001000018187824 */ /* 0x008fe400078e00ff */
[----:B------:R-:W-:Y:S02]  /*a330*/  IMAD.MOV.U32 R25, RZ, RZ, R23 ;  /* 0x000000ffff197224 */ /* 0x000fe400078e0017 */
[----:B------:R-:W0:Y:S02]  /*a340*/  F2I.FTZ.TRUNC.NTZ R3, R24 ;  /* 0x0000001800037305 */ /* 0x000e24000021f100 */
[----:B0-----:R0:W-:Y:S01]  /*a350*/  STG.E.U8 desc[UR36][R8.64], R3 ;  /* 0x0000000308007986 */ /* 0x0011e2000c101124 */
[----:B------:R-:W-:Y:S05]  /*a360*/  BRA `(.L_x_2136) ;  /* 0x0000000c00d47947 */ /* 0x000fea0003800000 */
.L_x_2134:
[----:B---3--:R-:W-:Y:S02]  /*a370*/  IMAD.U32 R5, R24, 0x10000, RZ ;  /* 0x0001000018057824 */ /* 0x008fe400078e00ff */
[----:B------:R-:W-:-:S04]  /*a380*/  IMAD.MOV.U32 R25, RZ, RZ, R23 ;  /* 0x000000ffff197224 */ /* 0x000fc800078e0017 */
[----:B------:R-:W0:Y:S02]  /*a390*/  F2I.S64.TRUNC R4, R5 ;  /* 0x0000000500047311 */ /* 0x000e24000020d900 */
[----:B0-----:R0:W-:Y:S01]  /*a3a0*/  STG.E.U8 desc[UR36][R8.64], R4 ;  /* 0x0000000408007986 */ /* 0x0011e2000c101124 */
[----:B------:R-:W-:Y:S05]  /*a3b0*/  BRA `(.L_x_2136) ;  /* 0x0000000c00c07947 */ /* 0x000fea0003800000 */
.L_x_2133:
[----:B------:R-:W-:-:S13]  /*a3c0*/  ISETP.NE.AND P0, PT, R0, 0x2, PT ;  /* 0x000000020000780c */ /* 0x000fda0003f05270 */
[----:B------:R-:W-:Y:S05]  /*a3d0*/  @!P0 BRA `(.L_x_2137) ;  /* 0x0000000000388947 */ /* 0x000fea0003800000 */
[----:B------:R-:W-:-:S13]  /*a3e0*/  ISETP.NE.AND P0, PT, R0, 0x3, PT ;  /* 0x000000030000780c */ /* 0x000fda0003f05270 */
[----:B------:R-:W-:Y:S05]  /*a3f0*/  @!P0 BRA `(.L_x_2138) ;  /* 0x00000000001c8947 */ /* 0x000fea0003800000 */
[----:B------:R-:W-:-:S13]  /*a400*/  ISETP.NE.AND P0, PT, R0, 0x4, PT ;  /* 0x000000040000780c */ /* 0x000fda0003f05270 */
[----:B------:R-:W-:Y:S05]  /*a410*/  @P0 BRA `(.L_x_2135) ;  /* 0x0000000800f80947 */ /* 0x000fea0003800000 */
[----:B---3--:R-:W-:Y:S02]  /*a420*/  IMAD.U32 R4, R24, 0x10000, RZ ;  /* 0x0001000018047824 */ /* 0x008fe400078e00ff */
[----:B------:R-:W-:-:S04]  /*a430*/  IMAD.MOV.U32 R25, RZ, RZ, R23 ;  /* 0x000000ffff197224 */ /* 0x000fc800078e0017 */
[----:B------:R-:W0:Y:S02]  /*a440*/  F2I.S64.TRUNC R4, R4 ;  /* 0x0000000400047311 */ /* 0x000e24000020d900 */
[----:B0-----:R0:W-:Y:S01]  /*a450*/  STG.E.64 desc[UR36][R8.64], R4 ;  /* 0x0000000408007986 */ /* 0x0011e2000c101b24 */
[----:B------:R-:W-:Y:S05]  /*a460*/  BRA `(.L_x_2136) ;  /* 0x0000000c00947947 */ /* 0x000fea0003800000 */
.L_x_2138:
[----:B---3--:R-:W-:Y:S02]  /*a470*/  IMAD.U32 R24, R24, 0x10000, RZ ;  /* 0x0001000018187824 */ /* 0x008fe400078e00ff */
[----:B------:R-:W-:Y:S02]  /*a480*/  IMAD.MOV.U32 R25, RZ, RZ, R23 ;  /* 0x000000ffff197224 */ /* 0x000fe400078e0017 */
[----:B------:R-:W0:Y:S02]  /*a490*/  F2I.FTZ.TRUNC.NTZ R3, R24 ;  /* 0x0000001800037305 */ /* 0x000e24000021f100 */
[----:B0-----:R0:W-:Y:S01]  /*a4a0*/  STG.E desc[UR36][R8.64], R3 ;  /* 0x0000000308007986 */ /* 0x0011e2000c101924 */
[----:B------:R-:W-:Y:S05]  /*a4b0*/  BRA `(.L_x_2136) ;  /* 0x0000000c00807947 */ /* 0x000fea0003800000 */
.L_x_2137:
[----:B---3--:R-:W-:Y:S02]  /*a4c0*/  IMAD.U32 R24, R24, 0x10000, RZ ;  /* 0x0001000018187824 */ /* 0x008fe400078e00ff */
[----:B------:R-:W-:Y:S02]  /*a4d0*/  IMAD.MOV.U32 R25, RZ, RZ, R23 ;  /* 0x000000ffff197224 */ /* 0x000fe400078e0017 */
[----:B------:R-:W0:Y:S02]  /*a4e0*/  F2I.FTZ.TRUNC.NTZ R3, R24 ;  /* 0x0000001800037305 */ /* 0x000e24000021f100 */
[----:B0-----:R0:W-:Y:S01]  /*a4f0*/  STG.E.U16 desc[UR36][R8.64], R3 ;  /* 0x0000000308007986 */ /* 0x0011e2000c101524 */
[----:B------:R-:W-:Y:S05]  /*a500*/  BRA `(.L_x_2136) ;  /* 0x0000000c006c7947 */ /* 0x000fea0003800000 */
.L_x_2132:
[----:B------:R-:W-:-:S13]  /*a510*/  ISETP.GT.AND P0, PT, R0, 0x6, PT ;  /* 0x000000060000780c */ /* 0x000fda0003f04270 */
[----:B------:R-:W-:Y:S05]  /*a520*/  @P0 BRA `(.L_x_2139) ;  /* 0x0000000000340947 */ /* 0x000fea0003800000 */
[----:B------:R-:W-:-:S13]  /*a530*/  ISETP.NE.AND P0, PT, R0, 0x5, PT ;  /* 0x000000050000780c */ /* 0x000fda0003f05270 */
[----:B------:R-:W-:Y:S05]  /*a540*/  @!P0 BRA `(.L_x_2140) ;  /* 0x0000000000188947 */ /* 0x000fea0003800000 */
[----:B------:R-:W-:-:S13]  /*a550*/  ISETP.NE.AND P0, PT, R0, 0x6, PT ;  /* 0x000000060000780c */ /* 0x000fda0003f05270 */
[----:B------:R-:W-:Y:S05]  /*a560*/  @P0 BRA `(.L_x_2135) ;  /* 0x0000000800a40947 */ /* 0x000fea0003800000 */
[----:B---3--:R-:W-:Y:S02]  /*a570*/  IMAD.U32 R3, R24, 0x10000, RZ ;  /* 0x0001000018037824 */ /* 0x008fe400078e00ff */
[----:B------:R-:W-:-:S03]  /*a580*/  IMAD.MOV.U32 R25, RZ, RZ, R23 ;  /* 0x000000ffff197224 */ /* 0x000fc600078e0017 */
[----:B------:R0:W-:Y:S01]  /*a590*/  STG.E desc[UR36][R8.64], R3 ;  /* 0x0000000308007986 */ /* 0x0001e2000c101924 */
[----:B------:R-:W-:Y:S05]  /*a5a0*/  BRA `(.L_x_2136) ;  /* 0x0000000c00447947 */ /* 0x000fea0003800000 */
.L_x_2140:
[----:B---3--:R-:W-:Y:S02]  /*a5b0*/  IMAD.U32 R0, R24, 0x10000, RZ ;  /* 0x0001000018007824 */ /* 0x008fe400078e00ff */
[----:B------:R-:W-:-:S03]  /*a5c0*/  IMAD.MOV.U32 R25, RZ, RZ, R23 ;  /* 0x000000ffff197224 */ /* 0x000fc600078e0017 */
[----:B------:R-:W-:-:S05]  /*a5d0*/  F2FP.F16.F32.PACK_AB R0, RZ, R0 ;  /* 0x00000000ff00723e */ /* 0x000fca00000000ff */
[----:B------:R0:W-:Y:S01]  /*a5e0*/  STG.E.U16 desc[UR36][R8.64], R0 ;  /* 0x0000000008007986 */ /* 0x0001e2000c101524 */
[----:B------:R-:W-:Y:S05]  /*a5f0*/  BRA `(.L_x_2136) ;  /* 0x0000000c00307947 */ /* 0x000fea0003800000 */
.L_x_2139:
[----:B------:R-:W-:-:S13]  /*a600*/  ISETP.NE.AND P0, PT, R0, 0x7, PT ;  /* 0x000000070000780c */ /* 0x000fda0003f05270 */
[----:B------:R-:W-:Y:S05]  /*a610*/  @!P0 BRA `(.L_x_2141) ;  /* 0x00000000003c8947 */ /* 0x000fea0003800000 */
[----:B------:R-:W-:-:S13]  /*a620*/  ISETP.NE.AND P0, PT, R0, 0x8, PT ;  /* 0x000000080000780c */ /* 0x000fda0003f05270 */
[----:B------:R-:W-:Y:S05]  /*a630*/  @!P0 BRA `(.L_x_2142) ;  /* 0x00000000001c8947 */ /* 0x000fea0003800000 */
[----:B------:R-:W-:-:S13]  /*a640*/  ISETP.NE.AND P0, PT, R0, 0x9, PT ;  /* 0x000000090000780c */ /* 0x000fda0003f05270 */
[----:B------:R-:W-:Y:S05]  /*a650*/  @P0 BRA `(.L_x_2135) ;  /* 0x0000000800680947 */ /* 0x000fea0003800000 */
[----:B---3--:R-:W-:Y:S02]  /*a660*/  IMAD.U32 R4, R24, 0x10000, RZ ;  /* 0x0001000018047824 */ /* 0x008fe400078e00ff */
[----:B------:R-:W-:Y:S02]  /*a670*/  IMAD.MOV.U32 R5, RZ, RZ, RZ ;  /* 0x000000ffff057224 */ /* 0x000fe400078e00ff */
[----:B------:R-:W-:-:S03]  /*a680*/  IMAD.MOV.U32 R25, RZ, RZ, R23 ;  /* 0x000000ffff197224 */ /* 0x000fc600078e0017 */
[----:B------:R0:W-:Y:S01]  /*a690*/  STG.E.64 desc[UR36][R8.64], R4 ;  /* 0x0000000408007986 */ /* 0x0001e2000c101b24 */
[----:B------:R-:W-:Y:S05]  /*a6a0*/  BRA `(.L_x_2136) ;  /* 0x0000000c00047947 */ /* 0x000fea0003800000 */
.L_x_2142:
[----:B---3--:R-:W-:Y:S02]  /*a6b0*/  IMAD.U32 R24, R24, 0x10000, RZ ;  /* 0x0001000018187824 */ /* 0x008fe400078e00ff */
[----:B------:R-:W-:-:S03]  /*a6c0*/  IMAD.MOV.U32 R25, RZ, RZ, R23 ;  /* 0x000000ffff197224 */ /* 0x000fc600078e0017 */
[----:B------:R-:W-:-:S04]  /*a6d0*/  F2FP.F16.F32.PACK_AB R3, RZ, R24 ;  /* 0x00000018ff03723e */ /* 0x000fc800000000ff */
[----:B------:R-:W-:-:S05]  /*a6e0*/  PRMT R3, R3, 0x5410, RZ ;  /* 0x0000541003037816 */ /* 0x000fca00000000ff */
[----:B------:R0:W-:Y:S01]  /*a6f0*/  STG.E desc[UR36][R8.64], R3 ;  /* 0x0000000308007986 */ /* 0x0001e2000c101924 */
[----:B------:R-:W-:Y:S05]  /*a700*/  BRA `(.L_x_2136) ;  /* 0x0000000800ec7947 */ /* 0x000fea0003800000 */
.L_x_2141:
[----:B---3--:R-:W-:Y:S02]  /*a710*/  IMAD.U32 R4, R24, 0x10000, RZ ;  /* 0x0001000018047824 */ /* 0x008fe400078e00ff */
[----:B------:R-:W-:Y:S02]  /*a720*/  IMAD.MOV.U32 R25, RZ, RZ, R23 ;  /* 0x000000ffff197224 */ /* 0x000fe400078e0017 */
[----:B------:R-:W-:-:S06]  /*a730*/  FMUL.FTZ R4, R4, 1 ;  /* 0x3f80000004047820 */ /* 0x000fcc0000410000 */
[----:B------:R-:W0:Y:S02]  /*a740*/  F2F.F64.F32 R4, R4 ;  /* 0x0000000400047310 */ /* 0x000e240000201800 */
[----:B0-----:R0:W-:Y:S01]  /*a750*/  STG.E.64 desc[UR36][R8.64], R4 ;  /* 0x0000000408007986 */ /* 0x0011e2000c101b24 */
[----:B------:R-:W-:Y:S05]  /*a760*/  BRA `(.L_x_2136) ;  /* 0x0000000800d47947 */ /* 0x000fea0003800000 */
.L_x_2131:
[----:B------:R-:W-:-:S13]  /*a770*/  ISETP.GT.AND P0, PT, R0, 0x18, PT ;  /* 0x000000180000780c */ /* 0x000fda0003f04270 */
[----:B------:R-:W-:Y:S05]  /*a780*/  @P0 BRA `(.L_x_2143) ;  /* 0x0000000400080947 */ /* 0x000fea0003800000 */
        /* <DEDUP_REMOVED lines=8> */
[----:B------:R-:W-:-:S04]  /*a810*/  FSETP.NEU.FTZ.AND P0, PT, R24, RZ, PT ;  /* 0x000000ff1800720b */ /* 0x000fc80003f1d000 */
[----:B------:R-:W-:-:S05]  /*a820*/  SEL R3, RZ, 0x1, !P0 ;  /* 0x00000001ff037807 */ /* 0x000fca0004000000 */
[----:B------:R0:W-:Y:S01]  /*a830*/  STG.E.U8 desc[UR36][R8.64], R3 ;  /* 0x0000000308007986 */ /* 0x0001e2000c101124 */
[----:B------:R-:W-:Y:S05]  /*a840*/  BRA `(.L_x_2136) ;  /* 0x00000008009c7947 */ /* 0x000fea0003800000 */
.L_x_2145:
[----:B---3--:R-:W-:Y:S01]  /*a850*/  IMAD.U32 R24, R24, 0x10000, RZ ;  /* 0x0001000018187824 */ /* 0x008fe200078e00ff */
[----:B------:R-:W-:Y:S01]  /*a860*/  CS2R R6, SRZ ;  /* 0x0000000000067805 */ /* 0x000fe2000001ff00 */
[----:B------:R-:W-:Y:S02]  /*a870*/  IMAD.MOV.U32 R25, RZ, RZ, R23 ;  /* 0x000000ffff197224 */ /* 0x000fe400078e0017 */
[----:B------:R-:W-:-:S06]  /*a880*/  FMUL.FTZ R4, R24, 1 ;  /* 0x3f80000018047820 */ /* 0x000fcc0000410000 */
[----:B------:R-:W0:Y:S02]  /*a890*/  F2F.F64.F32 R4, R4 ;  /* 0x0000000400047310 */ /* 0x000e240000201800 */
[----:B0-----:R0:W-:Y:S01]  /*a8a0*/  STG.E.128 desc[UR36][R8.64], R4 ;  /* 0x0000000408007986 */ /* 0x0011e2000c101d24 */
[----:B------:R-:W-:Y:S05]  /*a8b0*/  BRA `(.L_x_2136) ;  /* 0x0000000800807947 */ /* 0x000fea0003800000 */
.L_x_2144:
[----:B------:R-:W-:-:S13]  /*a8c0*/  ISETP.NE.AND P0, PT, R0, 0xf, PT ;  /* 0x0000000f0000780c */ /* 0x000fda0003f05270 */
[----:B------:R-:W-:Y:S05]  /*a8d0*/  @!P0 BRA `(.L_x_2146) ;  /* 0x0000000000a88947 */ /* 0x000fea0003800000 */
[----:B------:R-:W-:-:S13]  /*a8e0*/  ISETP.NE.AND P0, PT, R0, 0x17, PT ;  /* 0x000000170000780c */ /* 0x000fda0003f05270 */
[----:B------:R-:W-:Y:S05]  /*a8f0*/  @!P0 BRA `(.L_x_2147) ;  /* 0x0000000000508947 */ /* 0x000fea0003800000 */
[----:B------:R-:W-:-:S13]  /*a900*/  ISETP.NE.AND P0, PT, R0, 0x18, PT ;  /* 0x000000180000780c */ /* 0x000fda0003f05270 */
[----:B------:R-:W-:Y:S05]  /*a910*/  @P0 BRA `(.L_x_2135) ;  /* 0x0000000400b80947 */ /* 0x000fea0003800000 */
[----:B---3--:R-:W-:Y:S01]  /*a920*/  IMAD.U32 R24, R24, 0x10000, RZ ;  /* 0x0001000018187824 */ /* 0x008fe200078e00ff */
        /* <DEDUP_REMOVED lines=8> */
[----:B------:R-:W-:Y:S01]  /*a9b0*/  @P0 LOP3.LUT R3, R0, 0x1, RZ, 0xc0, !PT ;  /* 0x0000000100030812 */ /* 0x000fe200078ec0ff */
[----:B------:R-:W-:-:S03]  /*a9c0*/  @!P0 FADD.FTZ R0, R4, 16384 ;  /* 0x4680000004008421 */ /* 0x000fc60000010000 */
[----:B------:R-:W-:-:S04]  /*a9d0*/  @P0 IADD3 R3, PT, PT, R24, 0x407ffff, R3 ;  /* 0x0407ffff18030810 */ /* 0x000fc80007ffe003 */
[----:B------:R-:W-:-:S07]  /*a9e0*/  @P0 SHF.R.U32.HI R0, RZ, 0x14, R3 ;  /* 0x00000014ff000819 */ /* 0x000fce0000011603 */
.L_x_2149:
[----:B------:R-:W-:Y:S05]  /*a9f0*/  BSYNC.RECONVERGENT B0 ;  /* 0x0000000000007941 */ /* 0x000fea0003800200 */
.L_x_2148:
[----:B------:R-:W-:Y:S01]  /*aa00*/  LOP3.LUT R5, R0, 0x80, R5, 0xf8, !PT ;  /* 0x0000008000057812 */ /* 0x000fe200078ef805 */
[----:B------:R-:W-:-:S04]  /*aa10*/  IMAD.MOV.U32 R25, RZ, RZ, R23 ;  /* 0x000000ffff197224 */ /* 0x000fc800078e0017 */
[----:B------:R0:W-:Y:S01]  /*aa20*/  STG.E.U8 desc[UR36][R8.64], R5 ;  /* 0x0000000508007986 */ /* 0x0001e2000c101124 */
[----:B------:R-:W-:Y:S05]  /*aa30*/  BRA `(.L_x_2136) ;  /* 0x0000000800207947 */ /* 0x000fea0003800000 */
.L_x_2147:
[----:B---3--:R-:W-:Y:S01]  /*aa40*/  IMAD.U32 R24, R24, 0x10000, RZ ;  /* 0x0001000018187824 */ /* 0x008fe200078e00ff */
[----:B------:R-:W-:Y:S04]  /*aa50*/  BSSY.RECONVERGENT B0, `(.L_x_2150) ;  /* 0x000000e000007945 */ /* 0x000fe80003800200 */
[----:B------:R-:W-:Y:S02]  /*aa60*/  LOP3.LUT R4, R24, 0x7fffffff, RZ, 0xc0, !PT ;  /* 0x7fffffff18047812 */ /* 0x000fe400078ec0ff */
[----:B------:R-:W-:Y:S02]  /*aa70*/  SHF.R.U32.HI R5, RZ, 0x18, R24 ;  /* 0x00000018ff057819 */ /* 0x000fe40000011618 */
[----:B------:R-:W-:-:S13]  /*aa80*/  ISETP.GE.U32.AND P1, PT, R4, 0x47800000, PT ;  /* 0x478000000400780c */ /* 0x000fda0003f26070 */
[----:B------:R-:W-:Y:S01]  /*aa90*/  @P1 IMAD.MOV.U32 R0, RZ, RZ, 0x7f ;  /* 0x0000007fff001424 */ /* 0x000fe200078e00ff */
[----:B------:R-:W-:-:S04]  /*aaa0*/  @P1 ISETP.GT.U32.AND P0, PT, R4, 0x7f800000, PT ;  /* 0x7f8000000400180c */ /* 0x000fc80003f04070 */
[----:B------:R-:W-:Y:S01]  /*aab0*/  @P1 SEL R0, R0, 0x7c, P0 ;  /* 0x0000007c00001807 */ /* 0x000fe20000000000 */
[----:B------:R-:W-:Y:S08]  /*aac0*/  @P1 BRA `(.L_x_2151) ;  /* 0x0000000000181947 */ /* 0x000ff00003800000 */
[----:B------:R-:W-:-:S13]  /*aad0*/  ISETP.GT.U32.AND P0, PT, R4, 0x387fffff, PT ;  /* 0x387fffff0400780c */ /* 0x000fda0003f04070 */
[----:B------:R-:W-:-:S04]  /*aae0*/  @P0 SHF.R.U32.HI R0, RZ, 0x15, R24 ;  /* 0x00000015ff000819 */ /* 0x000fc80000011618 */
[----:B------:R-:W-:Y:S01]  /*aaf0*/  @P0 LOP3.LUT R3, R0, 0x1, RZ, 0xc0, !PT ;  /* 0x0000000100030812 */ /* 0x000fe200078ec0ff */
[----:B------:R-:W-:-:S03]  /*ab00*/  @!P0 FADD.FTZ R0, R4, 128 ;  /* 0x4300000004008421 */ /* 0x000fc60000010000 */
[----:B------:R-:W-:-:S04]  /*ab10*/  @P0 IADD3 R3, PT, PT, R24, 0x80fffff, R3 ;  /* 0x080fffff18030810 */ /* 0x000fc80007ffe003 */
[----:B------:R-:W-:-:S07]  /*ab20*/  @P0 SHF.R.U32.HI R0, RZ, 0x15, R3 ;  /* 0x00000015ff000819 */ /* 0x000fce0000011603 */
.L_x_2151:
[----:B------:R-:W-:Y:S05]  /*ab30*/  BSYNC.RECONVERGENT B0 ;  /* 0x0000000000007941 */ /* 0x000fea0003800200 */
.L_x_2150:
[----:B------:R-:W-:Y:S01]  /*ab40*/  LOP3.LUT R5, R0, 0x80, R5, 0xf8, !PT ;  /* 0x0000008000057812 */ /* 0x000fe200078ef805 */
[----:B------:R-:W-:-:S04]  /*ab50*/  IMAD.MOV.U32 R25, RZ, RZ, R23 ;  /* 0x000000ffff197224 */ /* 0x000fc800078e0017 */
[----:B------:R0:W-:Y:S01]  /*ab60*/  STG.E.U8 desc[UR36][R8.64], R5 ;  /* 0x0000000508007986 */ /* 0x0001e2000c101124 */
[----:B------:R-:W-:Y:S05]  /*ab70*/  BRA `(.L_x_2136) ;  /* 0x0000000400d07947 */ /* 0x000fea0003800000 */
.L_x_2146:
[----:B---3--:R0:W-:Y:S01]  /*ab80*/  STG.E.U16 desc[UR36][R8.64], R24 ;  /* 0x0000001808007986 */ /* 0x0081e2000c101524 */
[----:B------:R-:W-:Y:S01]  /*ab90*/  IMAD.MOV.U32 R25, RZ, RZ, R23 ;  /* 0x000000ffff197224 */ /* 0x000fe200078e0017 */
[----:B------:R-:W-:Y:S06]  /*aba0*/  BRA `(.L_x_2136) ;  /* 0x0000000400c47947 */ /* 0x000fec0003800000 */
.L_x_2143:
[----:B------:R-:W-:-:S13]  /*abb0*/  ISETP.GT.AND P0, PT, R0, 0x1b, PT ;  /* 0x0000001b0000780c */ /* 0x000fda0003f04270 */
[----:B------:R-:W-:Y:S05]  /*abc0*/  @P0 BRA `(.L_x_2152) ;  /* 0x0000000000f40947 */ /* 0x000fea0003800000 */
        /* <DEDUP_REMOVED lines=8> */
[----:B------:R-:W0:Y:S02]  /*ac50*/  F2I.FTZ.U32.TRUNC.NTZ R3, R3 ;  /* 0x0000000300037305 */ /* 0x000e24000021f000 */
[----:B0-----:R0:W-:Y:S01]  /*ac60*/  STG.E.U16 desc[UR36][R8.64], R3 ;  /* 0x0000000308007986 */ /* 0x0011e2000c101524 */
[----:B------:R-:W-:Y:S05]  /*ac70*/  BRA `(.L_x_2136) ;  /* 0x0000000400907947 */ /* 0x000fea0003800000 */
.L_x_2154:
[----:B---3--:R-:W-:Y:S01]  /*ac80*/  IMAD.U32 R3, R24, 0x10000, RZ ;  /* 0x0001000018037824 */ /* 0x008fe200078e00ff */
[----:B------:R-:W-:Y:S01]  /*ac90*/  BSSY.RECONVERGENT B0, `(.L_x_2155) ;  /* 0x0000014000007945 */ /* 0x000fe20003800200 */
[----:B------:R-:W-:-:S03]  /*aca0*/  IMAD.MOV.U32 R4, RZ, RZ, 0x80 ;  /* 0x00000080ff047424 */ /* 0x000fc600078e00ff */
[----:B------:R-:W-:-:S04]  /*acb0*/  LOP3.LUT R0, R3, 0x7fffffff, RZ, 0xc0, !PT ;  /* 0x7fffffff03007812 */ /* 0x000fc800078ec0ff */
[----:B------:R-:W-:-:S13]  /*acc0*/  ISETP.GT.U32.AND P0, PT, R0, 0x437fffff, PT ;  /* 0x437fffff0000780c */ /* 0x000fda0003f04070 */
[----:B------:R-:W-:Y:S05]  /*acd0*/  @P0 BRA `(.L_x_2156) ;  /* 0x00000000003c0947 */ /* 0x000fea0003800000 */
[----:B------:R-:W-:-:S13]  /*ace0*/  ISETP.GT.U32.AND P0, PT, R0, 0x3bffffff, PT ;  /* 0x3bffffff0000780c */ /* 0x000fda0003f04070 */
[----:B------:R-:W-:Y:S05]  /*acf0*/  @P0 BRA `(.L_x_2157) ;  /* 0x0000000000140947 */ /* 0x000fea0003800000 */
[----:B------:R-:W-:Y:S01]  /*ad00*/  FADD.FTZ R0, R0, 8192 ;  /* 0x4600000000007421 */ /* 0x000fe20000010000 */
[----:B------:R-:W-:-:S04]  /*ad10*/  PRMT R4, RZ, 0x7610, R4 ;  /* 0x00007610ff047816 */ /* 0x000fc80000000004 */
[----:B------:R-:W-:-:S13]  /*ad20*/  LOP3.LUT P0, R0, R0, 0xff, RZ, 0xc0, !PT ;  /* 0x000000ff00007812 */ /* 0x000fda000780c0ff */
[----:B------:R-:W-:Y:S05]  /*ad30*/  @!P0 BRA `(.L_x_2156) ;  /* 0x0000000000248947 */ /* 0x000fea0003800000 */
[----:B------:R-:W-:Y:S05]  /*ad40*/  BRA `(.L_x_2158) ;  /* 0x0000000000147947 */ /* 0x000fea0003800000 */
.L_x_2157:
[----:B------:R-:W-:-:S04]  /*ad50*/  SHF.R.U32.HI R0, RZ, 0x14, R3 ;  /* 0x00000014ff007819 */ /* 0x000fc80000011603 */
[----:B------:R-:W-:-:S04]  /*ad60*/  LOP3.LUT R0, R0, 0x1, RZ, 0xc0, !PT ;  /* 0x0000000100007812 */ /* 0x000fc800078ec0ff */
[----:B------:R-:W-:-:S04]  /*ad70*/  IADD3 R0, PT, PT, R3, 0x487ffff, R0 ;  /* 0x0487ffff03007810 */ /* 0x000fc80007ffe000 */
[----:B------:R-:W-:-:S04]  /*ad80*/  SHF.R.U32.HI R0, RZ, 0x14, R0 ;  /* 0x00000014ff007819 */ /* 0x000fc80000011600 */
[----:B------:R-:W-:-:S07]  /*ad90*/  LOP3.LUT R0, R0, 0xff, RZ, 0xc0, !PT ;  /* 0x000000ff00007812 */ /* 0x000fce00078ec0ff */
.L_x_2158:
[----:B------:R-:W-:-:S04]  /*ada0*/  SHF.R.U32.HI R3, RZ, 0x18, R3 ;  /* 0x00000018ff037819 */ /* 0x000fc80000011603 */
[----:B------:R-:W-:-:S04]  /*adb0*/  LOP3.LUT R0, R0, 0x80, R3, 0xf8, !PT ;  /* 0x0000008000007812 */ /* 0x000fc800078ef803 */
[----:B------:R-:W-:-:S07]  /*adc0*/  PRMT R4, R0, 0x7610, R4 ;  /* 0x0000761000047816 */ /* 0x000fce0000000004 */
.L_x_2156:
[----:B------:R-:W-:Y:S05]  /*add0*/  BSYNC.RECONVERGENT B0 ;  /* 0x0000000000007941 */ /* 0x000fea0003800200 */
.L_x_2155:
[----:B------:R0:W-:Y:S01]  /*ade0*/  STG.E.U8 desc[UR36][R8.64], R4 ;  /* 0x0000000408007986 */ /* 0x0001e2000c101124 */
[----:B------:R-:W-:Y:S01]  /*adf0*/  IMAD.MOV.U32 R25, RZ, RZ, R23 ;  /* 0x000000ffff197224 */ /* 0x000fe200078e0017 */
[----:B------:R-:W-:Y:S06]  /*ae00*/  BRA `(.L_x_2136) ;  /* 0x00000004002c7947 */ /* 0x000fec0003800000 */
.L_x_2153:
        /* <DEDUP_REMOVED lines=13> */
.L_x_2161:
[----:B------:R-:W-:-:S04]  /*aee0*/  SHF.R.U32.HI R0, RZ, 0x15, R3 ;  /* 0x00000015ff007819 */ /* 0x000fc80000011603 */
[----:B------:R-:W-:-:S04]  /*aef0*/  LOP3.LUT R0, R0, 0x1, RZ, 0xc0, !PT ;  /* 0x0000000100007812 */ /* 0x000fc800078ec0ff */
[----:B------:R-:W-:-:S04]  /*af00*/  IADD3 R0, PT, PT, R3, 0x88fffff, R0 ;  /* 0x088fffff03007810 */ /* 0x000fc80007ffe000 */
[----:B------:R-:W-:-:S04]  /*af10*/  SHF.R.U32.HI R0, RZ, 0x15, R0 ;  /* 0x00000015ff007819 */ /* 0x000fc80000011600 */
[----:B------:R-:W-:-:S07]  /*af20*/  LOP3.LUT R0, R0, 0xff, RZ, 0xc0, !PT ;  /* 0x000000ff00007812 */ /* 0x000fce00078ec0ff */
.L_x_2162:
[----:B------:R-:W-:-:S04]  /*af30*/  SHF.R.U32.HI R3, RZ, 0x18, R3 ;  /* 0x00000018ff037819 */ /* 0x000fc80000011603 */
[----:B------:R-:W-:-:S04]  /*af40*/  LOP3.LUT R0, R0, 0x80, R3, 0xf8, !PT ;  /* 0x0000008000007812 */ /* 0x000fc800078ef803 */
[----:B------:R-:W-:-:S07]  /*af50*/  PRMT R4, R0, 0x7610, R4 ;  /* 0x0000761000047816 */ /* 0x000fce0000000004 */
.L_x_2160:
[----:B------:R-:W-:Y:S05]  /*af60*/  BSYNC.RECONVERGENT B0 ;  /* 0x0000000000007941 */ /* 0x000fea0003800200 */
.L_x_2159:
[----:B------:R3:W-:Y:S01]  /*af70*/  STG.E.U8 desc[UR36][R8.64], R4 ;  /* 0x0000000408007986 */ /* 0x0007e2000c101124 */
[----:B------:R-:W-:Y:S01]  /*af80*/  IMAD.MOV.U32 R25, RZ, RZ, R23 ;  /* 0x000000ffff197224 */ /* 0x000fe200078e0017 */
[----:B------:R-:W-:Y:S06]  /*af90*/  BRA `(.L_x_2136) ;  /* 0x0000000000c87947 */ /* 0x000fec0003800000 */
.L_x_2152:
[----:B------:R-:W-:-:S13]  /*afa0*/  ISETP.NE.AND P0, PT, R0, 0x1c, PT ;  /* 0x0000001c0000780c */ /* 0x000fda0003f05270 */
[----:B------:R-:W-:Y:S05]  /*afb0*/  @!P0 BRA `(.L_x_2163) ;  /* 0x0000000000b08947 */ /* 0x000fea0003800000 */
[----:B------:R-:W-:-:S13]  /*afc0*/  ISETP.NE.AND P0, PT, R0, 0x1d, PT ;  /* 0x0000001d0000780c */ /* 0x000fda0003f05270 */
[----:B------:R-:W-:Y:S05]  /*afd0*/  @!P0 BRA `(.L_x_2164) ;  /* 0x0000000000948947 */ /* 0x000fea0003800000 */
[----:B------:R-:W-:-:S13]  /*afe0*/  ISETP.NE.AND P0, PT, R0, 0x2c, PT ;  /* 0x0000002c0000780c */ /* 0x000fda0003f05270 */
[----:B------:R-:W-:Y:S05]  /*aff0*/  @!P0 BRA `(.L_x_2165) ;  /* 0x0000000000488947 */ /* 0x000fea0003800000 */
.L_x_2135:
[----:B------:R-:W-:Y:S01]  /*b000*/  MOV R14, 0x0 ;  /* 0x00000000000e7802 */ /* 0x000fe20000000f00 */
[----:B------:R-:W0:Y:S01]  /*b010*/  LDCU.64 UR6, c[0x4][0x310] ;  /* 0x01006200ff0677ac */ /* 0x000e220008000a00 */
[----:B------:R-:W-:Y:S02]  /*b020*/  IMAD.MOV.U32 R8, RZ, RZ, 0x65 ;  /* 0x00000065ff087424 */ /* 0x000fe400078e00ff */
[----:B------:R-:W-:Y:S01]  /*b030*/  IMAD.MOV.U32 R12, RZ, RZ, 0x1 ;  /* 0x00000001ff0c7424 */ /* 0x000fe200078e00ff */
[----:B------:R-:W1:Y:S01]  /*b040*/  LDCU.64 UR8, c[0x4][0x318] ;  /* 0x01006300ff0877ac */ /* 0x000e620008000a00 */
[----:B------:R-:W2:Y:S01]  /*b050*/  LDC.64 R14, c[0x4][R14] ;  /* 0x010000000e0e7b82 */ /* 0x000ea20000000a00 */
[----:B------:R-:W-:Y:S01]  /*b060*/  IMAD.MOV.U32 R13, RZ, RZ, RZ ;  /* 0x000000ffff0d7224 */ /* 0x000fe200078e00ff */
[----:B------:R-:W5:Y:S01]  /*b070*/  LDCU.64 UR4, c[0x4][0x60] ;  /* 0x01000c00ff0477ac */ /* 0x000f620008000a00 */
[----:B0-----:R-:W-:Y:S02]  /*b080*/  IMAD.U32 R4, RZ, RZ, UR6 ;  /* 0x00000006ff047e24 */ /* 0x001fe4000f8e00ff */
[----:B------:R-:W-:-:S02]  /*b090*/  IMAD.U32 R5, RZ, RZ, UR7 ;  /* 0x00000007ff057e24 */ /* 0x000fc4000f8e00ff */
[----:B-1----:R-:W-:Y:S02]  /*b0a0*/  IMAD.U32 R6, RZ, RZ, UR8 ;  /* 0x00000008ff067e24 */ /* 0x002fe4000f8e00ff */
[----:B------:R-:W-:Y:S02]  /*b0b0*/  IMAD.U32 R7, RZ, RZ, UR9 ;  /* 0x00000009ff077e24 */ /* 0x000fe4000f8e00ff */
[----:B-----5:R-:W-:Y:S02]  /*b0c0*/  IMAD.U32 R10, RZ, RZ, UR4 ;  /* 0x00000004ff0a7e24 */ /* 0x020fe4000f8e00ff */
[----:B------:R-:W-:-:S07]  /*b0d0*/  IMAD.U32 R11, RZ, RZ, UR5 ;  /* 0x00000005ff0b7e24 */ /* 0x000fce000f8e00ff */
[----:B------:R-:W-:-:S07]  /*b0e0*/  LEPC R20, `(.L_x_2166) ;  /* 0x000000001014794e */ /* 0x000fce0000000000 */
[----:B--234-:R-:W-:Y:S05]  /*b0f0*/  CALL.ABS.NOINC R14 ;  /* 0x000000000e007343 */ /* 0x01cfea0003c00000 */
.L_x_2166:
[----:B------:R-:W-:Y:S01]  /*b100*/  IMAD.MOV.U32 R25, RZ, RZ, R23 ;  /* 0x000000ffff197224 */ /* 0x000fe200078e0017 */
[----:B------:R-:W-:Y:S06]  /*b110*/  BRA `(.L_x_2136) ;  /* 0x0000000000687947 */ /* 0x000fec0003800000 */
.L_x_2165:
[----:B---3--:R-:W-:Y:S02]  /*b120*/  IMAD.U32 R24, R24, 0x10000, RZ ;  /* 0x0001000018187824 */ /* 0x008fe400078e00ff */
[----:B------:R-:W-:-:S03]  /*b130*/  IMAD.MOV.U32 R25, RZ, RZ, R23 ;  /* 0x000000ffff197224 */ /* 0x000fc600078e0017 */
[----:B------:R-:W-:-:S04]  /*b140*/  SHF.R.U32.HI R4, RZ, 0x17, R24 ;  /* 0x00000017ff047819 */ /* 0x000fc80000011618 */
[----:B------:R-:W-:-:S04]  /*b150*/  LOP3.LUT R3, R4, 0xff, RZ, 0xc0, !PT ;  /* 0x000000ff04037812 */ /* 0x000fc800078ec0ff */
        /* <DEDUP_REMOVED lines=13> */
.L_x_2164:
[----:B---3--:R-:W-:Y:S02]  /*b230*/  IMAD.U32 R4, R24, 0x10000, RZ ;  /* 0x0001000018047824 */ /* 0x008fe400078e00ff */
[----:B------:R-:W-:-:S04]  /*b240*/  IMAD.MOV.U32 R25, RZ, RZ, R23 ;  /* 0x000000ffff197224 */ /* 0x000fc800078e0017 */
[----:B------:R-:W0:Y:S02]  /*b250*/  F2I.U64.TRUNC R4, R4 ;  /* 0x0000000400047311 */ /* 0x000e24000020d800 */
[----:B0-----:R1:W-:Y:S01]  /*b260*/  STG.E.64 desc[UR36][R8.64], R4 ;  /* 0x0000000408007986 */ /* 0x0013e2000c101b24 */
[----:B------:R-:W-:Y:S05]  /*b270*/  BRA `(.L_x_2136) ;  /* 0x0000000000107947 */ /* 0x000fea0003800000 */
.L_x_2163:
[----:B---3--:R-:W-:Y:S02]  /*b280*/  IMAD.U32 R24, R24, 0x10000, RZ ;  /* 0x0001000018187824 */ /* 0x008fe400078e00ff */
[----:B------:R-:W-:Y:S02]  /*b290*/  IMAD.MOV.U32 R25, RZ, RZ, R23 ;  /* 0x000000ffff197224 */ /* 0x000fe400078e0017 */
[----:B------:R-:W0:Y:S02]  /*b2a0*/  F2I.FTZ.U32.TRUNC.NTZ R3, R24 ;  /* 0x0000001800037305 */ /* 0x000e24000021f000 */
[----:B0-----:R0:W-:Y:S03]  /*b2b0*/  STG.E desc[UR36][R8.64], R3 ;  /* 0x0000000308007986 */ /* 0x0011e6000c101924 */
.L_x_2136:
[----:B------:R-:W-:-:S13]  /*b2c0*/  ISETP.GE.AND P0, PT, R25, R16, PT ;  /* 0x000000101900720c */ /* 0x000fda0003f06270 */
[----:B------:R-:W-:Y:S05]  /*b2d0*/  @P0 BREAK.RELIABLE B6 ;  /* 0x0000000000060942 */ /* 0x000fea0003800100 */
[----:B------:R-:W-:Y:S05]  /*b2e0*/  @P0 BRA `(.L_x_2167) ;  /* 0x0000001c00c00947 */ /* 0x000fea0003800000 */
[----:B------:R-:W5:Y:S01]  /*b2f0*/  LDCU UR4, c[0x0][0x3b4] ;  /* 0x00007680ff0477ac */ /* 0x000f620008000800 */
[----:B0123--:R-:W0:Y:S01]  /*b300*/  LDC.64 R8, c[0x0][0x388] ;  /* 0x0000e200ff087b82 */ /* 0x00fe220000000a00 */
[----:B------:R-:W-:Y:S01]  /*b310*/  IMAD R0, R2, 0x200, R25 ;  /* 0x0000020002007824 */ /* 0x000fe200078e0219 */
[----:B------:R-:W-:-:S03]  /*b320*/  PRMT R4, R19, 0x9910, RZ ;  /* 0x0000991013047816 */ /* 0x000fc600000000ff */
[----:B-----5:R-:W-:Y:S02]  /*b330*/  IMAD R3, R0, UR4, RZ ;  /* 0x0000000400037c24 */ /* 0x020fe4000f8e02ff */
[----:B------:R-:W-:-:S05]  /*b340*/  IMAD.MOV.U32 R0, RZ, RZ, R4 ;  /* 0x000000ffff007224 */ /* 0x000fca00078e0004 */
[----:B------:R-:W-:Y:S02]  /*b350*/  ISETP.GT.AND P1, PT, R0, 0x9, PT ;  /* 0x000000090000780c */ /* 0x000fe40003f24270 */
[----:B0-----:R-:W-:-:S05]  /*b360*/  IADD3 R8, P0, PT, R3, R8, RZ ;  /* 0x0000000803087210 */ /* 0x001fca0007f1e0ff */
        /* <DEDUP_REMOVED lines=10> */
[----:B------:R-:W-:-:S04]  /*b410*/  IMAD.U32 R22, R22, 0x10000, RZ ;  /* 0x0001000016167824 */ /* 0x000fc800078e00ff */
[----:B------:R-:W0:Y:S02]  /*b420*/  F2I.FTZ.TRUNC.NTZ R3, R22 ;  /* 0x0000001600037305 */ /* 0x000e24000021f100 */
[----:B0-----:R0:W-:Y:S01]  /*b430*/  STG.E.U8 desc[UR36][R8.64], R3 ;  /* 0x0000000308007986 */ /* 0x0011e2000c101124 */
[----:B------:R-:W-:Y:S05]  /*b440*/  BRA `(.L_x_2173) ;  /* 0x0000000c007c7947 */ /* 0x000fea0003800000 */
.L_x_2171:
[----:B------:R-:W-:-:S06]  /*b450*/  IMAD.U32 R5, R22, 0x10000, RZ ;  /* 0x0001000016057824 */ /* 0x000fcc00078e00ff */
[----:B------:R-:W0:Y:S02]  /*b460*/  F2I.S64.TRUNC R4, R5 ;  /* 0x0000000500047311 */ /* 0x000e24000020d900 */
[----:B0-----:R0:W-:Y:S01]  /*b470*/  STG.E.U8 desc[UR36][R8.64], R4 ;  /* 0x0000000408007986 */ /* 0x0011e2000c101124 */
[----:B------:R-:W-:Y:S05]  /*b480*/  BRA `(.L_x_2173) ;  /* 0x0000000c006c7947 */ /* 0x000fea0003800000 */
.L_x_2170:
[----:B------:R-:W-:-:S13]  /*b490*/  ISETP.NE.AND P0, PT, R0, 0x2, PT ;  /* 0x000000020000780c */ /* 0x000fda0003f05270 */
[----:B------:R-:W-:Y:S05]  /*b4a0*/  @!P0 BRA `(.L_x_2174) ;  /* 0x0000000000308947 */ /* 0x000fea0003800000 */
[----:B------:R-:W-:-:S13]  /*b4b0*/  ISETP.NE.AND P0, PT, R0, 0x3, PT ;  /* 0x000000030000780c */ /* 0x000fda0003f05270 */
[----:B------:R-:W-:Y:S05]  /*b4c0*/  @!P0 BRA `(.L_x_2175) ;  /* 0x0000000000188947 */ /* 0x000fea0003800000 */
[----:B------:R-:W-:-:S13]  /*b4d0*/  ISETP.NE.AND P0, PT, R0, 0x4, PT ;  /* 0x000000040000780c */ /* 0x000fda0003f05270 */
[----:B------:R-:W-:Y:S05]  /*b4e0*/  @P0 BRA `(.L_x_2172) ;  /* 0x0000000800780947 */ /* 0x000fea0003800000 */
[----:B------:R-:W-:-:S06]  /*b4f0*/  IMAD.U32 R4, R22, 0x10000, RZ ;  /* 0x0001000016047824 */ /* 0x000fcc00078e00ff */
[----:B------:R-:W0:Y:S02]  /*b500*/  F2I.S64.TRUNC R4, R4 ;  /* 0x0000000400047311 */ /* 0x000e24000020d900 */
[----:B0-----:R0:W-:Y:S01]  /*b510*/  STG.E.64 desc[UR36][R8.64], R4 ;  /* 0x0000000408007986 */ /* 0x0011e2000c101b24 */
[----:B------:R-:W-:Y:S05]  /*b520*/  BRA `(.L_x_2173) ;  /* 0x0000000c00447947 */ /* 0x000fea0003800000 */
.L_x_2175:
[----:B------:R-:W-:-:S04]  /*b530*/  IMAD.U32 R22, R22, 0x10000, RZ ;  /* 0x0001000016167824 */ /* 0x000fc800078e00ff */
[----:B------:R-:W0:Y:S02]  /*b540*/  F2I.FTZ.TRUNC.NTZ R3, R22 ;  /* 0x0000001600037305 */ /* 0x000e24000021f100 */
[----:B0-----:R0:W-:Y:S01]  /*b550*/  STG.E desc[UR36][R8.64], R3 ;  /* 0x0000000308007986 */ /* 0x0011e2000c101924 */
[----:B------:R-:W-:Y:S05]  /*b560*/  BRA `(.L_x_2173) ;  /* 0x0000000c00347947 */ /* 0x000fea0003800000 */
.L_x_2174:
[----:B------:R-:W-:-:S04]  /*b570*/  IMAD.U32 R22, R22, 0x10000, RZ ;  /* 0x0001000016167824 */ /* 0x000fc800078e00ff */
[----:B------:R-:W0:Y:S02]  /*b580*/  F2I.FTZ.TRUNC.NTZ R3, R22 ;  /* 0x0000001600037305 */ /* 0x000e24000021f100 */
[----:B0-----:R0:W-:Y:S01]  /*b590*/  STG.E.U16 desc[UR36][R8.64], R3 ;  /* 0x0000000308007986 */ /* 0x0011e2000c101524 */
[----:B------:R-:W-:Y:S05]  /*b5a0*/  BRA `(.L_x_2173) ;  /* 0x0000000c00247947 */ /* 0x000fea0003800000 */
.L_x_2169:
[----:B------:R-:W-:-:S13]  /*b5b0*/  ISETP.GT.AND P0, PT, R0, 0x6, PT ;  /* 0x000000060000780c */ /* 0x000fda0003f04270 */
[----:B------:R-:W-:Y:S05]  /*b5c0*/  @P0 BRA `(.L_x_2176) ;  /* 0x00000000002c0947 */ /* 0x000fea0003800000 */
[----:B------:R-:W-:-:S13]  /*b5d0*/  ISETP.NE.AND P0, PT, R0, 0x5, PT ;  /* 0x000000050000780c */ /* 0x000fda0003f05270 */
[----:B------:R-:W-:Y:S05]  /*b5e0*/  @!P0 BRA `(.L_x_2177) ;  /* 0x0000000000148947 */ /* 0x000fea0003800000 */
[----:B------:R-:W-:-:S13]  /*b5f0*/  ISETP.NE.AND P0, PT, R0, 0x6, PT ;  /* 0x000000060000780c */ /* 0x000fda0003f05270 */
[----:B------:R-:W-:Y:S05]  /*b600*/  @P0 BRA `(.L_x_2172) ;  /* 0x0000000800300947 */ /* 0x000fea0003800000 */
[----:B------:R-:W-:-:S05]  /*b610*/  IMAD.U32 R3, R22, 0x10000, RZ ;  /* 0x0001000016037824 */ /* 0x000fca00078e00ff */
[----:B------:R0:W-:Y:S01]  /*b620*/  STG.E desc[UR36][R8.64], R3 ;  /* 0x0000000308007986 */ /* 0x0001e2000c101924 */
[----:B------:R-:W-:Y:S05]  /*b630*/  BRA `(.L_x_2173) ;  /* 0x0000000c00007947 */ /* 0x000fea0003800000 */
.L_x_2177:
[----:B------:R-:W-:-:S05]  /*b640*/  IMAD.U32 R0, R22, 0x10000, RZ ;  /* 0x0001000016007824 */ /* 0x000fca00078e00ff */
[----:B------:R-:W-:-:S05]  /*b650*/  F2FP.F16.F32.PACK_AB R0, RZ, R0 ;  /* 0x00000000ff00723e */ /* 0x000fca00000000ff */
[----:B------:R0:W-:Y:S01]  /*b660*/  STG.E.U16 desc[UR36][R8.64], R0 ;  /* 0x0000000008007986 */ /* 0x0001e2000c101524 */
[----:B------:R-:W-:Y:S05]  /*b670*/  BRA `(.L_x_2173) ;  /* 0x0000000800f07947 */ /* 0x000fea0003800000 */
.L_x_2176:
[----:B------:R-:W-:-:S13]  /*b680*/  ISETP.NE.AND P0, PT, R0, 0x7, PT ;  /* 0x000000070000780c */ /* 0x000fda0003f05270 */
[----:B------:R-:W-:Y:S05]  /*b690*/  @!P0 BRA `(.L_x_2178) ;  /* 0x0000000000348947 */ /* 0x000fea0003800000 */
[----:B------:R-:W-:-:S13]  /*b6a0*/  ISETP.NE.AND P0, PT, R0, 0x8, PT ;  /* 0x000000080000780c */ /* 0x000fda0003f05270 */
[----:B------:R-:W-:Y:S05]  /*b6b0*/  @!P0 BRA `(.L_x_2179) ;  /* 0x0000000000188947 */ /* 0x000fea0003800000 */
[----:B------:R-:W-:-:S13]  /*b6c0*/  ISETP.NE.AND P0, PT, R0, 0x9, PT ;  /* 0x000000090000780c */ /* 0x000fda0003f05270 */
[----:B------:R-:W-:Y:S05]  /*b6d0*/  @P0 BRA `(.L_x_2172) ;  /* 0x0000000400fc0947 */ /* 0x000fea0003800000 */
[----:B------:R-:W-:Y:S02]  /*b6e0*/  IMAD.U32 R22, R22, 0x10000, RZ ;  /* 0x0001000016167824 */ /* 0x000fe400078e00ff */
[----:B------:R-:W-:-:S05]  /*b6f0*/  IMAD.MOV.U32 R23, RZ, RZ, RZ ;  /* 0x000000ffff177224 */ /* 0x000fca00078e00ff */
[----:B------:R0:W-:Y:S01]  /*b700*/  STG.E.64 desc[UR36][R8.64], R22 ;  /* 0x0000001608007986 */ /* 0x0001e2000c101b24 */
[----:B------:R-:W-:Y:S05]  /*b710*/  BRA `(.L_x_2173) ;  /* 0x0000000800c87947 */ /* 0x000fea0003800000 */
.L_x_2179:
[----:B------:R-:W-:-:S05]  /*b720*/  IMAD.U32 R22, R22, 0x10000, RZ ;  /* 0x0001000016167824 */ /* 0x000fca00078e00ff */
[----:B------:R-:W-:-:S04]  /*b730*/  F2FP.F16.F32.PACK_AB R3, RZ, R22 ;  /* 0x00000016ff03723e */ /* 0x000fc800000000ff */
[----:B------:R-:W-:-:S05]  /*b740*/  PRMT R3, R3, 0x5410, RZ ;  /* 0x0000541003037816 */ /* 0x000fca00000000ff */
[----:B------:R0:W-:Y:S01]  /*b750*/  STG.E desc[UR36][R8.64], R3 ;  /* 0x0000000308007986 */ /* 0x0001e2000c101924 */
[----:B------:R-:W-:Y:S05]  /*b760*/  BRA `(.L_x_2173) ;  /* 0x0000000800b47947 */ /* 0x000fea0003800000 */
.L_x_2178:
[----:B------:R-:W-:-:S04]  /*b770*/  IMAD.U32 R4, R22, 0x10000, RZ ;  /* 0x0001000016047824 */ /* 0x000fc800078e00ff */
[----:B------:R-:W-:-:S06]  /*b780*/  FMUL.FTZ R4, R4, 1 ;  /* 0x3f80000004047820 */ /* 0x000fcc0000410000 */
[----:B------:R-:W0:Y:S02]  /*b790*/  F2F.F64.F32 R4, R4 ;  /* 0x0000000400047310 */ /* 0x000e240000201800 */
[----:B0-----:R0:W-:Y:S01]  /*b7a0*/  STG.E.64 desc[UR36][R8.64], R4 ;  /* 0x0000000408007986 */ /* 0x0011e2000c101b24 */
[----:B------:R-:W-:Y:S05]  /*b7b0*/  BRA `(.L_x_2173) ;  /* 0x0000000800a07947 */ /* 0x000fea0003800000 */
.L_x_2168:
[----:B------:R-:W-:-:S13]  /*b7c0*/  ISETP.GT.AND P0, PT, R0, 0x18, PT ;  /* 0x000000180000780c */ /* 0x000fda0003f04270 */
[----:B------:R-:W-:Y:S05]  /*b7d0*/  @!P0 BRA `(.L_x_2180) ;  /* 0x0000000400608947 */ /* 0x000fea0003800000 */
        /* <DEDUP_REMOVED lines=8> */
[----:B------:R-:W-:-:S06]  /*b860*/  IMAD.U32 R3, R22, 0x10000, RZ ;  /* 0x0001000016037824 */ /* 0x000fcc00078e00ff */
[----:B------:R-:W0:Y:S02]  /*b870*/  F2I.FTZ.U32.TRUNC.NTZ R3, R3 ;  /* 0x0000000300037305 */ /* 0x000e24000021f000 */
[----:B0-----:R0:W-:Y:S01]  /*b880*/  STG.E.U16 desc[UR36][R8.64], R3 ;  /* 0x0000000308007986 */ /* 0x0011e2000c101524 */
[----:B------:R-:W-:Y:S05]  /*b890*/  BRA `(.L_x_2173) ;  /* 0x0000000800687947 */ /* 0x000fea0003800000 */
.L_x_2183:
[----:B------:R-:W-:Y:S01]  /*b8a0*/  IMAD.U32 R5, R22, 0x10000, RZ ;  /* 0x0001000016057824 */ /* 0x000fe200078e00ff */
[----:B------:R-:W-:Y:S01]  /*b8b0*/  BSSY.RECONVERGENT B0, `(.L_x_2184) ;  /* 0x0000013000007945 */ /* 0x000fe20003800200 */
[----:B------:R-:W-:-:S03]  /*b8c0*/  IMAD.MOV.U32 R4, RZ, RZ, 0x80 ;  /* 0x00000080ff047424 */ /* 0x000fc600078e00ff */
[----:B------:R-:W-:-:S04]  /*b8d0*/  LOP3.LUT R3, R5, 0x7fffffff, RZ, 0xc0, !PT ;  /* 0x7fffffff05037812 */ /* 0x000fc800078ec0ff */
        /* <DEDUP_REMOVED lines=13> */
.L_x_2186:
[----:B------:R-:W-:-:S04]  /*b9b0*/  SHF.R.U32.HI R3, RZ, 0x18, R5 ;  /* 0x00000018ff037819 */ /* 0x000fc80000011605 */
[----:B------:R-:W-:-:S04]  /*b9c0*/  LOP3.LUT R0, R0, 0x80, R3, 0xf8, !PT ;  /* 0x0000008000007812 */ /* 0x000fc800078ef803 */
[----:B------:R-:W-:-:S07]  /*b9d0*/  PRMT R4, R0, 0x7610, R4 ;  /* 0x0000761000047816 */ /* 0x000fce0000000004 */
.L_x_2185:
[----:B------:R-:W-:Y:S05]  /*b9e0*/  BSYNC.RECONVERGENT B0 ;  /* 0x0000000000007941 */ /* 0x000fea0003800200 */
.L_x_2184:
[----:B------:R0:W-:Y:S01]  /*b9f0*/  STG.E.U8 desc[UR36][R8.64], R4 ;  /* 0x0000000408007986 */ /* 0x0001e2000c101124 */
[----:B------:R-:W-:Y:S05]  /*ba00*/  BRA `(.L_x_2173) ;  /* 0x00000008000c7947 */ /* 0x000fea0003800000 */
.L_x_2182:
        /* <DEDUP_REMOVED lines=17> */
.L_x_2189:
[----:B------:R-:W-:-:S04]  /*bb20*/  SHF.R.U32.HI R3, RZ, 0x18, R5 ;  /* 0x00000018ff037819 */ /* 0x000fc80000011605 */
[----:B------:R-:W-:-:S04]  /*bb30*/  LOP3.LUT R0, R0, 0x80, R3, 0xf8, !PT ;  /* 0x0000008000007812 */ /* 0x000fc800078ef803 */
[----:B------:R-:W-:-:S07]  /*bb40*/  PRMT R4, R0, 0x7610, R4 ;  /* 0x0000761000047816 */ /* 0x000fce0000000004 */
.L_x_2188:
[----:B------:R-:W-:Y:S05]  /*bb50*/  BSYNC.RECONVERGENT B0 ;  /* 0x0000000000007941 */ /* 0x000fea0003800200 */
.L_x_2187:
[----:B------:R0:W-:Y:S01]  /*bb60*/  STG.E.U8 desc[UR36][R8.64], R4 ;  /* 0x0000000408007986 */ /* 0x0001e2000c101124 */
[----:B------:R-:W-:Y:S05]  /*bb70*/  BRA `(.L_x_2173) ;  /* 0x0000000400b07947 */ /* 0x000fea0003800000 */
.L_x_2181:
[----:B------:R-:W-:-:S13]  /*bb80*/  ISETP.NE.AND P0, PT, R0, 0x1c, PT ;  /* 0x0000001c0000780c */ /* 0x000fda0003f05270 */
[----:B------:R-:W-:Y:S05]  /*bb90*/  @!P0 BRA `(.L_x_2190) ;  /* 0x0000000000608947 */ /* 0x000fea0003800000 */
[----:B------:R-:W-:-:S13]  /*bba0*/  ISETP.NE.AND P0, PT, R0, 0x1d, PT ;  /* 0x0000001d0000780c */ /* 0x000fda0003f05270 */
[----:B------:R-:W-:Y:S05]  /*bbb0*/  @!P0 BRA `(.L_x_2191) ;  /* 0x0000000000488947 */ /* 0x000fea0003800000 */
[----:B------:R-:W-:-:S13]  /*bbc0*/  ISETP.NE.AND P0, PT, R0, 0x2c, PT ;  /* 0x0000002c0000780c */ /* 0x000fda0003f05270 */
[----:B------:R-:W-:Y:S05]  /*bbd0*/  @P0 BRA `(.L_x_2172) ;  /* 0x0000000000bc0947 */ /* 0x000fea0003800000 */
[----:B------:R-:W-:-:S05]  /*bbe0*/  IMAD.U32 R22, R22, 0x10000, RZ ;  /* 0x0001000016167824 */ /* 0x000fca00078e00ff */
        /* <DEDUP_REMOVED lines=15> */
.L_x_2191:
[----:B------:R-:W-:-:S06]  /*bce0*/  IMAD.U32 R4, R22, 0x10000, RZ ;  /* 0x0001000016047824 */ /* 0x000fcc00078e00ff */
[----:B------:R-:W0:Y:S02]  /*bcf0*/  F2I.U64.TRUNC R4, R4 ;  /* 0x0000000400047311 */ /* 0x000e24000020d800 */
[----:B0-----:R0:W-:Y:S01]  /*bd00*/  STG.E.64 desc[UR36][R8.64], R4 ;  /* 0x0000000408007986 */ /* 0x0011e2000c101b24 */
[----:B------:R-:W-:Y:S05]  /*bd10*/  BRA `(.L_x_2173) ;  /* 0x0000000400487947 */ /* 0x000fea0003800000 */
.L_x_2190:
[----:B------:R-:W-:-:S04]  /*bd20*/  IMAD.U32 R22, R22, 0x10000, RZ ;  /* 0x0001000016167824 */ /* 0x000fc800078e00ff */
[----:B------:R-:W0:Y:S02]  /*bd30*/  F2I.FTZ.U32.TRUNC.NTZ R3, R22 ;  /* 0x0000001600037305 */ /* 0x000e24000021f000 */
[----:B0-----:R0:W-:Y:S01]  /*bd40*/  STG.E desc[UR36][R8.64], R3 ;  /* 0x0000000308007986 */ /* 0x0011e2000c101924 */
[----:B------:R-:W-:Y:S05]  /*bd50*/  BRA `(.L_x_2173) ;  /* 0x0000000400387947 */ /* 0x000fea0003800000 */
.L_x_2180:
[----:B------:R-:W-:-:S13]  /*bd60*/  ISETP.GT.AND P0, PT, R0, 0xe, PT ;  /* 0x0000000e0000780c */ /* 0x000fda0003f04270 */
[----:B------:R-:W-:Y:S05]  /*bd70*/  @P0 BRA `(.L_x_2192) ;  /* 0x00000000003c0947 */ /* 0x000fea0003800000 */
[----:B------:R-:W-:-:S13]  /*bd80*/  ISETP.NE.AND P0, PT, R0, 0xa, PT ;  /* 0x0000000a0000780c */ /* 0x000fda0003f05270 */
[----:B------:R-:W-:Y:S05]  /*bd90*/  @!P0 BRA `(.L_x_2193) ;  /* 0x00000000001c8947 */ /* 0x000fea0003800000 */
[----:B------:R-:W-:-:S13]  /*bda0*/  ISETP.NE.AND P0, PT, R0, 0xb, PT ;  /* 0x0000000b0000780c */ /* 0x000fda0003f05270 */
[----:B------:R-:W-:Y:S05]  /*bdb0*/  @P0 BRA `(.L_x_2172) ;  /* 0x0000000000440947 */ /* 0x000fea0003800000 */
[----:B------:R-:W-:-:S05]  /*bdc0*/  IMAD.U32 R22, R22, 0x10000, RZ ;  /* 0x0001000016167824 */ /* 0x000fca00078e00ff */
[----:B------:R-:W-:-:S04]  /*bdd0*/  FSETP.NEU.FTZ.AND P0, PT, R22, RZ, PT ;  /* 0x000000ff1600720b */ /* 0x000fc80003f1d000 */
[----:B------:R-:W-:-:S05]  /*bde0*/  SEL R3, RZ, 0x1, !P0 ;  /* 0x00000001ff037807 */ /* 0x000fca0004000000 */
[----:B------:R3:W-:Y:S01]  /*bdf0*/  STG.E.U8 desc[UR36][R8.64], R3 ;  /* 0x0000000308007986 */ /* 0x0007e2000c101124 */
[----:B------:R-:W-:Y:S05]  /*be00*/  BRA `(.L_x_2173) ;  /* 0x00000004000c7947 */ /* 0x000fea0003800000 */
.L_x_2193:
[----:B------:R-:W-:Y:S01]  /*be10*/  IMAD.U32 R22, R22, 0x10000, RZ ;  /* 0x0001000016167824 */ /* 0x000fe200078e00ff */
[----:B------:R-:W-:-:S03]  /*be20*/  CS2R R6, SRZ ;  /* 0x0000000000067805 */ /* 0x000fc6000001ff00 */
[----:B------:R-:W-:-:S06]  /*be30*/  FMUL.FTZ R4, R22, 1 ;  /* 0x3f80000016047820 */ /* 0x000fcc0000410000 */
[----:B------:R-:W0:Y:S02]  /*be40*/  F2F.F64.F32 R4, R4 ;  /* 0x0000000400047310 */ /* 0x000e240000201800 */
[----:B0-----:R0:W-:Y:S01]  /*be50*/  STG.E.128 desc[UR36][R8.64], R4 ;  /* 0x0000000408007986 */ /* 0x0011e2000c101d24 */
[----:B------:R-:W-:Y:S05]  /*be60*/  BRA `(.L_x_2173) ;  /* 0x0000000000f47947 */ /* 0x000fea0003800000 */
.L_x_2192:
[----:B------:R-:W-:-:S13]  /*be70*/  ISETP.NE.AND P0, PT, R0, 0xf, PT ;  /* 0x0000000f0000780c */ /* 0x000fda0003f05270 */
[----:B------:R-:W-:Y:S05]  /*be80*/  @!P0 BRA `(.L_x_2194) ;  /* 0x0000000000e88947 */ /* 0x000fea0003800000 */
[----:B------:R-:W-:-:S13]  /*be90*/  ISETP.NE.AND P0, PT, R0, 0x17, PT ;  /* 0x000000170000780c */ /* 0x000fda0003f05270 */
[----:B------:R-:W-:Y:S05]  /*bea0*/  @!P0 BRA `(.L_x_2195) ;  /* 0x0000000000908947 */ /* 0x000fea0003800000 */
[----:B------:R-:W-:-:S13]  /*beb0*/  ISETP.NE.AND P0, PT, R0, 0x18, PT ;  /* 0x000000180000780c */ /* 0x000fda0003f05270 */
[----:B------:R-:W-:Y:S05]  /*bec0*/  @!P0 BRA `(.L_x_2196) ;  /* 0x0000000000448947 */ /* 0x000fea0003800000 */
.L_x_2172:
        /* <DEDUP_REMOVED lines=16> */
.L_x_2197:
[----:B------:R-:W-:Y:S05]  /*bfd0*/  BRA `(.L_x_2173) ;  /* 0x0000000000987947 */ /* 0x000fea0003800000 */
.L_x_2196:
[----:B------:R-:W-:Y:S01]  /*bfe0*/  IMAD.U32 R5, R22, 0x10000, RZ ;  /* 0x0001000016057824 */ /* 0x000fe200078e00ff */
[----:B------:R-:W-:Y:S01]  /*bff0*/  BSSY.RECONVERGENT B0, `(.L_x_2198) ;  /* 0x000000c000007945 */ /* 0x000fe20003800200 */
[----:B------:R-:W-:-:S03]  /*c000*/  IMAD.MOV.U32 R0, RZ, RZ, 0x7f ;  /* 0x0000007fff007424 */ /* 0x000fc600078e00ff */
        /* <DEDUP_REMOVED lines=10> */
.L_x_2199:
[----:B------:R-:W-:Y:S05]  /*c0b0*/  BSYNC.RECONVERGENT B0 ;  /* 0x0000000000007941 */ /* 0x000fea0003800200 */
.L_x_2198:
[----:B------:R-:W-:-:S05]  /*c0c0*/  LOP3.LUT R3, R0, 0x80, R3, 0xf8, !PT ;  /* 0x0000008000037812 */ /* 0x000fca00078ef803 */
[----:B------:R1:W-:Y:S01]  /*c0d0*/  STG.E.U8 desc[UR36][R8.64], R3 ;  /* 0x0000000308007986 */ /* 0x0003e2000c101124 */
[----:B------:R-:W-:Y:S05]  /*c0e0*/  BRA `(.L_x_2173) ;  /* 0x0000000000547947 */ /* 0x000fea0003800000 */
.L_x_2195:
[----:B------:R-:W-:Y:S01]  /*c0f0*/  IMAD.U32 R3, R22, 0x10000, RZ ;  /* 0x0001000016037824 */ /* 0x000fe200078e00ff */
[----:B------:R-:W-:Y:S04]  /*c100*/  BSSY.RECONVERGENT B0, `(.L_x_2200) ;  /* 0x000000e000007945 */ /* 0x000fe80003800200 */
[----:B------:R-:W-:-:S04]  /*c110*/  LOP3.LUT R4, R3, 0x7fffffff, RZ, 0xc0, !PT ;  /* 0x7fffffff03047812 */ /* 0x000fc800078ec0ff */
        /* <DEDUP_REMOVED lines=9> */
.L_x_2201:
[----:B------:R-:W-:Y:S01]  /*c1b0*/  IMAD.MOV.U32 R0, RZ, RZ, 0x7f ;  /* 0x0000007fff007424 */ /* 0x000fe200078e00ff */
[----:B------:R-:W-:-:S04]  /*c1c0*/  ISETP.GT.U32.AND P0, PT, R4, 0x7f800000, PT ;  /* 0x7f8000000400780c */ /* 0x000fc80003f04070 */
[----:B------:R-:W-:-:S09]  /*c1d0*/  SEL R0, R0, 0x7c, P0 ;  /* 0x0000007c00007807 */ /* 0x000fd20000000000 */
.L_x_2202:
[----:B------:R-:W-:Y:S05]  /*c1e0*/  BSYNC.RECONVERGENT B0 ;  /* 0x0000000000007941 */ /* 0x000fea0003800200 */
.L_x_2200:
[----:B------:R-:W-:-:S04]  /*c1f0*/  SHF.R.U32.HI R3, RZ, 0x18, R3 ;  /* 0x00000018ff037819 */ /* 0x000fc80000011603 */
[----:B------:R-:W-:-:S05]  /*c200*/  LOP3.LUT R3, R0, 0x80, R3, 0xf8, !PT ;  /* 0x0000008000037812 */ /* 0x000fca00078ef803 */
[----:B------:R0:W-:Y:S01]  /*c210*/  STG.E.U8 desc[UR36][R8.64], R3 ;  /* 0x0000000308007986 */ /* 0x0001e2000c101124 */
[----:B------:R-:W-:Y:S05]  /*c220*/  BRA `(.L_x_2173) ;  /* 0x0000000000047947 */ /* 0x000fea0003800000 */
.L_x_2194:
[----:B------:R2:W-:Y:S02]  /*c230*/  STG.E.U16 desc[UR36][R8.64], R22 ;  /* 0x0000001608007986 */ /* 0x0005e4000c101524 */
.L_x_2173:
[----:B------:R-:W-:-:S07]  /*c240*/  VIADD R25, R25, 0x80 ;  /* 0x0000008019197836 */ /* 0x000fce0000000000 */
.L_x_2130:
[----:B------:R-:W-:-:S13]  /*c250*/  ISETP.GE.AND P0, PT, R25, R16, PT ;  /* 0x000000101900720c */ /* 0x000fda0003f06270 */
[----:B------:R-:W-:Y:S05]  /*c260*/  @P0 BREAK.RELIABLE B6 ;  /* 0x0000000000060942 */ /* 0x000fea0003800100 */
[----:B------:R-:W-:Y:S05]  /*c270*/  @P0 BRA `(.L_x_2167) ;  /* 0x0000000c00dc0947 */ /* 0x000fea0003800000 */
[----:B------:R-:W-:Y:S05]  /*c280*/  BSYNC.RELIABLE B6 ;  /* 0x0000000000067941 */ /* 0x000fea0003800100 */
.L_x_2129:
        /* <DEDUP_REMOVED lines=18> */
[----:B----4-:R-:W-:-:S06]  /*c3b0*/  IMAD.U32 R17, R17, 0x10000, RZ ;  /* 0x0001000011117824 */ /* 0x010fcc00078e00ff */
[----:B------:R-:W0:Y:S02]  /*c3c0*/  F2I.FTZ.TRUNC.NTZ R17, R17 ;  /* 0x0000001100117305 */ /* 0x000e24000021f100 */
[----:B0-----:R0:W-:Y:S01]  /*c3d0*/  STG.E.U8 desc[UR36][R8.64], R17 ;  /* 0x0000001108007986 */ /* 0x0011e2000c101124 */
[----:B------:R-:W-:Y:S05]  /*c3e0*/  BRA `(.L_x_2208) ;  /* 0x0000000c007c7947 */ /* 0x000fea0003800000 */
.L_x_2206:
[----:B----4-:R-:W-:-:S06]  /*c3f0*/  IMAD.U32 R5, R17, 0x10000, RZ ;  /* 0x0001000011057824 */ /* 0x010fcc00078e00ff */
[----:B------:R-:W0:Y:S02]  /*c400*/  F2I.S64.TRUNC R4, R5 ;  /* 0x0000000500047311 */ /* 0x000e24000020d900 */
[----:B0-----:R0:W-:Y:S01]  /*c410*/  STG.E.U8 desc[UR36][R8.64], R4 ;  /* 0x0000000408007986 */ /* 0x0011e2000c101124 */
[----:B------:R-:W-:Y:S05]  /*c420*/  BRA `(.L_x_2208) ;  /* 0x0000000c006c7947 */ /* 0x000fea0003800000 */
.L_x_2205:
[----:B------:R-:W-:-:S13]  /*c430*/  ISETP.NE.AND P0, PT, R0, 0x2, PT ;  /* 0x000000020000780c */ /* 0x000fda0003f05270 */
[----:B------:R-:W-:Y:S05]  /*c440*/  @!P0 BRA `(.L_x_2209) ;  /* 0x0000000000308947 */ /* 0x000fea0003800000 */
[----:B------:R-:W-:-:S13]  /*c450*/  ISETP.NE.AND P0, PT, R0, 0x3, PT ;  /* 0x000000030000780c */ /* 0x000fda0003f05270 */
[----:B------:R-:W-:Y:S05]  /*c460*/  @!P0 BRA `(.L_x_2210) ;  /* 0x0000000000188947 */ /* 0x000fea0003800000 */
[----:B------:R-:W-:-:S13]  /*c470*/  ISETP.NE.AND P0, PT, R0, 0x4, PT ;  /* 0x000000040000780c */ /* 0x000fda0003f05270 */
[----:B------:R-:W-:Y:S05]  /*c480*/  @P0 BRA `(.L_x_2207) ;  /* 0x0000000800780947 */ /* 0x000fea0003800000 */
[----:B----4-:R-:W-:-:S06]  /*c490*/  IMAD.U32 R4, R17, 0x10000, RZ ;  /* 0x0001000011047824 */ /* 0x010fcc00078e00ff */
[----:B------:R-:W0:Y:S02]  /*c4a0*/  F2I.S64.TRUNC R4, R4 ;  /* 0x0000000400047311 */ /* 0x000e24000020d900 */
[----:B0-----:R0:W-:Y:S01]  /*c4b0*/  STG.E.64 desc[UR36][R8.64], R4 ;  /* 0x0000000408007986 */ /* 0x0011e2000c101b24 */
[----:B------:R-:W-:Y:S05]  /*c4c0*/  BRA `(.L_x_2208) ;  /* 0x0000000c00447947 */ /* 0x000fea0003800000 */
.L_x_2210:
[----:B----4-:R-:W-:-:S06]  /*c4d0*/  IMAD.U32 R17, R17, 0x10000, RZ ;  /* 0x0001000011117824 */ /* 0x010fcc00078e00ff */
[----:B------:R-:W0:Y:S02]  /*c4e0*/  F2I.FTZ.TRUNC.NTZ R17, R17 ;  /* 0x0000001100117305 */ /* 0x000e24000021f100 */
[----:B0-----:R0:W-:Y:S01]  /*c4f0*/  STG.E desc[UR36][R8.64], R17 ;  /* 0x0000001108007986 */ /* 0x0011e2000c101924 */
[----:B------:R-:W-:Y:S05]  /*c500*/  BRA `(.L_x_2208) ;  /* 0x0000000c00347947 */ /* 0x000fea0003800000 */
.L_x_2209:
[----:B----4-:R-:W-:-:S06]  /*c510*/  IMAD.U32 R17, R17, 0x10000, RZ ;  /* 0x0001000011117824 */ /* 0x010fcc00078e00ff */
[----:B------:R-:W0:Y:S02]  /*c520*/  F2I.FTZ.TRUNC.NTZ R17, R17 ;  /* 0x0000001100117305 */ /* 0x000e24000021f100 */
[----:B0-----:R0:W-:Y:S01]  /*c530*/  STG.E.U16 desc[UR36][R8.64], R17 ;  /* 0x0000001108007986 */ /* 0x0011e2000c101524 */
[----:B------:R-:W-:Y:S05]  /*c540*/  BRA `(.L_x_2208) ;  /* 0x0000000c00247947 */ /* 0x000fea0003800000 */
.L_x_2204:
[----:B------:R-:W-:-:S13]  /*c550*/  ISETP.GT.AND P0, PT, R0, 0x6, PT ;  /* 0x000000060000780c */ /* 0x000fda0003f04270 */
[----:B------:R-:W-:Y:S05]  /*c560*/  @P0 BRA `(.L_x_2211) ;  /* 0x00000000002c0947 */ /* 0x000fea0003800000 */
[----:B------:R-:W-:-:S13]  /*c570*/  ISETP.NE.AND P0, PT, R0, 0x5, PT ;  /* 0x000000050000780c */ /* 0x000fda0003f05270 */
[----:B------:R-:W-:Y:S05]  /*c580*/  @!P0 BRA `(.L_x_2212) ;  /* 0x0000000000148947 */ /* 0x000fea0003800000 */
[----:B------:R-:W-:-:S13]  /*c590*/  ISETP.NE.AND P0, PT, R0, 0x6, PT ;  /* 0x000000060000780c */ /* 0x000fda0003f05270 */
[----:B------:R-:W-:Y:S05]  /*c5a0*/  @P0 BRA `(.L_x_2207) ;  /* 0x0000000800300947 */ /* 0x000fea0003800000 */
[----:B----4-:R-:W-:-:S05]  /*c5b0*/  IMAD.U32 R17, R17, 0x10000, RZ ;  /* 0x0001000011117824 */ /* 0x010fca00078e00ff */
[----:B------:R0:W-:Y:S01]  /*c5c0*/  STG.E desc[UR36][R8.64], R17 ;  /* 0x0000001108007986 */ /* 0x0001e2000c101924 */
[----:B------:R-:W-:Y:S05]  /*c5d0*/  BRA `(.L_x_2208) ;  /* 0x0000000c00007947 */ /* 0x000fea0003800000 */
.L_x_2212:
[----:B----4-:R-:W-:-:S05]  /*c5e0*/  IMAD.U32 R0, R17, 0x10000, RZ ;  /* 0x0001000011007824 */ /* 0x010fca00078e00ff */
[----:B------:R-:W-:-:S05]  /*c5f0*/  F2FP.F16.F32.PACK_AB R0, RZ, R0 ;  /* 0x00000000ff00723e */ /* 0x000fca00000000ff */
[----:B------:R0:W-:Y:S01]  /*c600*/  STG.E.U16 desc[UR36][R8.64], R0 ;  /* 0x0000000008007986 */ /* 0x0001e2000c101524 */
[----:B------:R-:W-:Y:S05]  /*c610*/  BRA `(.L_x_2208) ;  /* 0x0000000800f07947 */ /* 0x000fea0003800000 */
.L_x_2211:
[----:B------:R-:W-:-:S13]  /*c620*/  ISETP.NE.AND P0, PT, R0, 0x7, PT ;  /* 0x000000070000780c */ /* 0x000fda0003f05270 */
[----:B------:R-:W-:Y:S05]  /*c630*/  @!P0 BRA `(.L_x_2213) ;  /* 0x0000000000348947 */ /* 0x000fea0003800000 */
[----:B------:R-:W-:-:S13]  /*c640*/  ISETP.NE.AND P0, PT, R0, 0x8, PT ;  /* 0x000000080000780c */ /* 0x000fda0003f05270 */
[----:B------:R-:W-:Y:S05]  /*c650*/  @!P0 BRA `(.L_x_2214) ;  /* 0x0000000000188947 */ /* 0x000fea0003800000 */
[----:B------:R-:W-:-:S13]  /*c660*/  ISETP.NE.AND P0, PT, R0, 0x9, PT ;  /* 0x000000090000780c */ /* 0x000fda0003f05270 */
[----:B------:R-:W-:Y:S05]  /*c670*/  @P0 BRA `(.L_x_2207) ;  /* 0x0000000400fc0947 */ /* 0x000fea0003800000 */
[----:B----4-:R-:W-:Y:S02]  /*c680*/  IMAD.U32 R4, R17, 0x10000, RZ ;  /* 0x0001000011047824 */ /* 0x010fe400078e00ff */
[----:B------:R-:W-:-:S05]  /*c690*/  IMAD.MOV.U32 R5, RZ, RZ, RZ ;  /* 0x000000ffff057224 */ /* 0x000fca00078e00ff */
[----:B------:R0:W-:Y:S01]  /*c6a0*/  STG.E.64 desc[UR36][R8.64], R4 ;  /* 0x0000000408007986 */ /* 0x0001e2000c101b24 */
[----:B------:R-:W-:Y:S05]  /*c6b0*/  BRA `(.L_x_2208) ;  /* 0x0000000800c87947 */ /* 0x000fea0003800000 */
.L_x_2214:
[----:B----4-:R-:W-:-:S05]  /*c6c0*/  IMAD.U32 R17, R17, 0x10000, RZ ;  /* 0x0001000011117824 */ /* 0x010fca00078e00ff */
[----:B------:R-:W-:-:S04]  /*c6d0*/  F2FP.F16.F32.PACK_AB R3, RZ, R17 ;  /* 0x00000011ff03723e */ /* 0x000fc800000000ff */
[----:B------:R-:W-:-:S05]  /*c6e0*/  PRMT R3, R3, 0x5410, RZ ;  /* 0x0000541003037816 */ /* 0x000fca00000000ff */
[----:B------:R0:W-:Y:S01]  /*c6f0*/  STG.E desc[UR36][R8.64], R3 ;  /* 0x0000000308007986 */ /* 0x0001e2000c101924 */
[----:B------:R-:W-:Y:S05]  /*c700*/  BRA `(.L_x_2208) ;  /* 0x0000000800b47947 */ /* 0x000fea0003800000 */
.L_x_2213:
[----:B----4-:R-:W-:-:S04]  /*c710*/  IMAD.U32 R4, R17, 0x10000, RZ ;  /* 0x0001000011047824 */ /* 0x010fc800078e00ff */
[----:B------:R-:W-:-:S06]  /*c720*/  FMUL.FTZ R4, R4, 1 ;  /* 0x3f80000004047820 */ /* 0x000fcc0000410000 */
[----:B------:R-:W0:Y:S02]  /*c730*/  F2F.F64.F32 R4, R4 ;  /* 0x0000000400047310 */ /* 0x000e240000201800 */
[----:B0-----:R0:W-:Y:S01]  /*c740*/  STG.E.64 desc[UR36][R8.64], R4 ;  /* 0x0000000408007986 */ /* 0x0011e2000c101b24 */
[----:B------:R-:W-:Y:S05]  /*c750*/  BRA `(.L_x_2208) ;  /* 0x0000000800a07947 */ /* 0x000fea0003800000 */
.L_x_2203:
        /* <DEDUP_REMOVED lines=10> */
[----:B----4-:R-:W-:-:S06]  /*c800*/  IMAD.U32 R3, R17, 0x10000, RZ ;  /* 0x0001000011037824 */ /* 0x010fcc00078e00ff */
[----:B------:R-:W0:Y:S02]  /*c810*/  F2I.FTZ.U32.TRUNC.NTZ R3, R3 ;  /* 0x0000000300037305 */ /* 0x000e24000021f000 */
[----:B0-----:R0:W-:Y:S01]  /*c820*/  STG.E.U16 desc[UR36][R8.64], R3 ;  /* 0x0000000308007986 */ /* 0x0011e2000c101524 */
[----:B------:R-:W-:Y:S05]  /*c830*/  BRA `(.L_x_2208) ;  /* 0x0000000800687947 */ /* 0x000fea0003800000 */
.L_x_2218:
[----:B----4-:R-:W-:Y:S01]  /*c840*/  IMAD.U32 R17, R17, 0x10000, RZ ;  /* 0x0001000011117824 */ /* 0x010fe200078e00ff */
        /* <DEDUP_REMOVED lines=16> */
.L_x_2221:
[----:B------:R-:W-:-:S04]  /*c950*/  SHF.R.U32.HI R3, RZ, 0x18, R17 ;  /* 0x00000018ff037819 */ /* 0x000fc80000011611 */
[----:B------:R-:W-:-:S04]  /*c960*/  LOP3.LUT R0, R0, 0x80, R3, 0xf8, !PT ;  /* 0x0000008000007812 */ /* 0x000fc800078ef803 */
[----:B------:R-:W-:-:S07]  /*c970*/  PRMT R4, R0, 0x7610, R4 ;  /* 0x0000761000047816 */ /* 0x000fce0000000004 */
.L_x_2220:
[----:B------:R-:W-:Y:S05]  /*c980*/  BSYNC.RECONVERGENT B0 ;  /* 0x0000000000007941 */ /* 0x000fea0003800200 */
.L_x_2219:
[----:B------:R0:W-:Y:S01]  /*c990*/  STG.E.U8 desc[UR36][R8.64], R4 ;  /* 0x0000000408007986 */ /* 0x0001e2000c101124 */
[----:B------:R-:W-:Y:S05]  /*c9a0*/  BRA `(.L_x_2208) ;  /* 0x00000008000c7947 */ /* 0x000fea0003800000 */
.L_x_2217:
        /* <DEDUP_REMOVED lines=17> */
.L_x_2224:
[----:B------:R-:W-:-:S04]  /*cac0*/  SHF.R.U32.HI R3, RZ, 0x18, R17 ;  /* 0x00000018ff037819 */ /* 0x000fc80000011611 */
[----:B------:R-:W-:-:S04]  /*cad0*/  LOP3.LUT R0, R0, 0x80, R3, 0xf8, !PT ;  /* 0x0000008000007812 */ /* 0x000fc800078ef803 */
[----:B------:R-:W-:-:S07]  /*cae0*/  PRMT R4, R0, 0x7610, R4 ;  /* 0x0000761000047816 */ /* 0x000fce0000000004 */
.L_x_2223:
[----:B------:R-:W-:Y:S05]  /*caf0*/  BSYNC.RECONVERGENT B0 ;  /* 0x0000000000007941 */ /* 0x000fea0003800200 */
.L_x_2222:
[----:B------:R0:W-:Y:S01]  /*cb00*/  STG.E.U8 desc[UR36][R8.64], R4 ;  /* 0x0000000408007986 */ /* 0x0001e2000c101124 */
[----:B------:R-:W-:Y:S05]  /*cb10*/  BRA `(.L_x_2208) ;  /* 0x0000000400b07947 */ /* 0x000fea0003800000 */
.L_x_2216:
[----:B------:R-:W-:-:S13]  /*cb20*/  ISETP.NE.AND P0, PT, R0, 0x1c, PT ;  /* 0x0000001c0000780c */ /* 0x000fda0003f05270 */
[----:B------:R-:W-:Y:S05]  /*cb30*/  @!P0 BRA `(.L_x_2225) ;  /* 0x0000000000608947 */ /* 0x000fea0003800000 */
[----:B------:R-:W-:-:S13]  /*cb40*/  ISETP.NE.AND P0, PT, R0, 0x1d, PT ;  /* 0x0000001d0000780c */ /* 0x000fda0003f05270 */
[----:B------:R-:W-:Y:S05]  /*cb50*/  @!P0 BRA `(.L_x_2226) ;  /* 0x0000000000488947 */ /* 0x000fea0003800000 */
[----:B------:R-:W-:-:S13]  /*cb60*/  ISETP.NE.AND P0, PT, R0, 0x2c, PT ;  /* 0x0000002c0000780c */ /* 0x000fda0003f05270 */
[----:B------:R-:W-:Y:S05]  /*cb70*/  @P0 BRA `(.L_x_2207) ;  /* 0x0000000000bc0947 */ /* 0x000fea0003800000 */
[----:B----4-:R-:W-:-:S05]  /*cb80*/  IMAD.U32 R4, R17, 0x10000, RZ ;  /* 0x0001000011047824 */ /* 0x010fca00078e00ff */
        /* <DEDUP_REMOVED lines=15> */
.L_x_2226:
[----:B----4-:R-:W-:-:S06]  /*cc80*/  IMAD.U32 R4, R17, 0x10000, RZ ;  /* 0x0001000011047824 */ /* 0x010fcc00078e00ff */
[----:B------:R-:W0:Y:S02]  /*cc90*/  F2I.U64.TRUNC R4, R4 ;  /* 0x0000000400047311 */ /* 0x000e24000020d800 */
[----:B0-----:R0:W-:Y:S01]  /*cca0*/  STG.E.64 desc[UR36][R8.64], R4 ;  /* 0x0000000408007986 */ /* 0x0011e2000c101b24 */
[----:B------:R-:W-:Y:S05]  /*ccb0*/  BRA `(.L_x_2208) ;  /* 0x0000000400487947 */ /* 0x000fea0003800000 */
.L_x_2225:
[----:B----4-:R-:W-:-:S06]  /*ccc0*/  IMAD.U32 R17, R17, 0x10000, RZ ;  /* 0x0001000011117824 */ /* 0x010fcc00078e00ff */
[----:B------:R-:W0:Y:S02]  /*ccd0*/  F2I.FTZ.U32.TRUNC.NTZ R17, R17 ;  /* 0x0000001100117305 */ /* 0x000e24000021f000 */
[----:B0-----:R0:W-:Y:S01]  /*cce0*/  STG.E desc[UR36][R8.64], R17 ;  /* 0x0000001108007986 */ /* 0x0011e2000c101924 */
[----:B------:R-:W-:Y:S05]  /*ccf0*/  BRA `(.L_x_2208) ;  /* 0x0000000400387947 */ /* 0x000fea0003800000 */
.L_x_2215:
[----:B------:R-:W-:-:S13]  /*cd00*/  ISETP.GT.AND P0, PT, R0, 0xe, PT ;  /* 0x0000000e0000780c */ /* 0x000fda0003f04270 */
[----:B------:R-:W-:Y:S05]  /*cd10*/  @P0 BRA `(.L_x_2227) ;  /* 0x00000000003c0947 */ /* 0x000fea0003800000 */
[----:B------:R-:W-:-:S13]  /*cd20*/  ISETP.NE.AND P0, PT, R0, 0xa, PT ;  /* 0x0000000a0000780c */ /* 0x000fda0003f05270 */
[----:B------:R-:W-:Y:S05]  /*cd30*/  @!P0 BRA `(.L_x_2228) ;  /* 0x00000000001c8947 */ /* 0x000fea0003800000 */
[----:B------:R-:W-:-:S13]  /*cd40*/  ISETP.NE.AND P0, PT, R0, 0xb, PT ;  /* 0x0000000b0000780c */ /* 0x000fda0003f05270 */
[----:B------:R-:W-:Y:S05]  /*cd50*/  @P0 BRA `(.L_x_2207) ;  /* 0x0000000000440947 */ /* 0x000fea0003800000 */
[----:B----4-:R-:W-:-:S05]  /*cd60*/  IMAD.U32 R17, R17, 0x10000, RZ ;  /* 0x0001000011117824 */ /* 0x010fca00078e00ff */
[----:B------:R-:W-:-:S04]  /*cd70*/  FSETP.NEU.FTZ.AND P0, PT, R17, RZ, PT ;  /* 0x000000ff1100720b */ /* 0x000fc80003f1d000 */
[----:B------:R-:W-:-:S05]  /*cd80*/  SEL R3, RZ, 0x1, !P0 ;  /* 0x00000001ff037807 */ /* 0x000fca0004000000 */
[----:B------:R4:W-:Y:S01]  /*cd90*/  STG.E.U8 desc[UR36][R8.64], R3 ;  /* 0x0000000308007986 */ /* 0x0009e2000c101124 */
[----:B------:R-:W-:Y:S05]  /*cda0*/  BRA `(.L_x_2208) ;  /* 0x00000004000c7947 */ /* 0x000fea0003800000 */
.L_x_2228:
[----:B----4-:R-:W-:Y:S01]  /*cdb0*/  IMAD.U32 R17, R17, 0x10000, RZ ;  /* 0x0001000011117824 */ /* 0x010fe200078e00ff */
[----:B------:R-:W-:-:S03]  /*cdc0*/  CS2R R6, SRZ ;  /* 0x0000000000067805 */ /* 0x000fc6000001ff00 */
[----:B------:R-:W-:-:S06]  /*cdd0*/  FMUL.FTZ R4, R17, 1 ;  /* 0x3f80000011047820 */ /* 0x000fcc0000410000 */
[----:B------:R-:W0:Y:S02]  /*cde0*/  F2F.F64.F32 R4, R4 ;  /* 0x0000000400047310 */ /* 0x000e240000201800 */
[----:B0-----:R3:W-:Y:S01]  /*cdf0*/  STG.E.128 desc[UR36][R8.64], R4 ;  /* 0x0000000408007986 */ /* 0x0017e2000c101d24 */
[----:B------:R-:W-:Y:S05]  /*ce00*/  BRA `(.L_x_2208) ;  /* 0x0000000000f47947 */ /* 0x000fea0003800000 */
.L_x_2227:
[----:B------:R-:W-:-:S13]  /*ce10*/  ISETP.NE.AND P0, PT, R0, 0xf, PT ;  /* 0x0000000f0000780c */ /* 0x000fda0003f05270 */
[----:B------:R-:W-:Y:S05]  /*ce20*/  @!P0 BRA `(.L_x_2229) ;  /* 0x0000000000e88947 */ /* 0x000fea0003800000 */
[----:B------:R-:W-:-:S13]  /*ce30*/  ISETP.NE.AND P0, PT, R0, 0x17, PT ;  /* 0x000000170000780c */ /* 0x000fda0003f05270 */
[----:B------:R-:W-:Y:S05]  /*ce40*/  @!P0 BRA `(.L_x_2230) ;  /* 0x0000000000908947 */ /* 0x000fea0003800000 */
[----:B------:R-:W-:-:S13]  /*ce50*/  ISETP.NE.AND P0, PT, R0, 0x18, PT ;  /* 0x000000180000780c */ /* 0x000fda0003f05270 */
[----:B------:R-:W-:Y:S05]  /*ce60*/  @!P0 BRA `(.L_x_2231) ;  /* 0x0000000000448947 */ /* 0x000fea0003800000 */
.L_x_2207:
        /* <DEDUP_REMOVED lines=16> */
.L_x_2232:
[----:B------:R-:W-:Y:S05]  /*cf70*/  BRA `(.L_x_2208) ;  /* 0x0000000000987947 */ /* 0x000fea0003800000 */
.L_x_2231:
[----:B----4-:R-:W-:Y:S01]  /*cf80*/  IMAD.U32 R17, R17, 0x10000, RZ ;  /* 0x0001000011117824 */ /* 0x010fe200078e00ff */
        /* <DEDUP_REMOVED lines=12> */
.L_x_2234:
[----:B------:R-:W-:Y:S05]  /*d050*/  BSYNC.RECONVERGENT B0 ;  /* 0x0000000000007941 */ /* 0x000fea0003800200 */
.L_x_2233:
[----:B------:R-:W-:-:S05]  /*d060*/  LOP3.LUT R3, R0, 0x80, R3, 0xf8, !PT ;  /* 0x0000008000037812 */ /* 0x000fca00078ef803 */
[----:B------:R1:W-:Y:S01]  /*d070*/  STG.E.U8 desc[UR36][R8.64], R3 ;  /* 0x0000000308007986 */ /* 0x0003e2000c101124 */
[----:B------:R-:W-:Y:S05]  /*d080*/  BRA `(.L_x_2208) ;  /* 0x0000000000547947 */ /* 0x000fea0003800000 */
.L_x_2230:
[----:B----4-:R-:W-:Y:S01]  /*d090*/  IMAD.U32 R3, R17, 0x10000, RZ ;  /* 0x0001000011037824 */ /* 0x010fe200078e00ff */
        /* <DEDUP_REMOVED lines=11> */
.L_x_2236:
[----:B------:R-:W-:Y:S01]  /*d150*/  IMAD.MOV.U32 R0, RZ, RZ, 0x7f ;  /* 0x0000007fff007424 */ /* 0x000fe200078e00ff */
[----:B------:R-:W-:-:S04]  /*d160*/  ISETP.GT.U32.AND P0, PT, R4, 0x7f800000, PT ;  /* 0x7f8000000400780c */ /* 0x000fc80003f04070 */
[----:B------:R-:W-:-:S09]  /*d170*/  SEL R0, R0, 0x7c, P0 ;  /* 0x0000007c00007807 */ /* 0x000fd20000000000 */
.L_x_2237:
[----:B------:R-:W-:Y:S05]  /*d180*/  BSYNC.RECONVERGENT B0 ;  /* 0x0000000000007941 */ /* 0x000fea0003800200 */
.L_x_2235:
[----:B------:R-:W-:-:S04]  /*d190*/  SHF.R.U32.HI R3, RZ, 0x18, R3 ;  /* 0x00000018ff037819 */ /* 0x000fc80000011603 */
[----:B------:R-:W-:-:S05]  /*d1a0*/  LOP3.LUT R3, R0, 0x80, R3, 0xf8, !PT ;  /* 0x0000008000037812 */ /* 0x000fca00078ef803 */
[----:B------:R0:W-:Y:S01]  /*d1b0*/  STG.E.U8 desc[UR36][R8.64], R3 ;  /* 0x0000000308007986 */ /* 0x0001e2000c101124 */
[----:B------:R-:W-:Y:S05]  /*d1c0*/  BRA `(.L_x_2208) ;  /* 0x0000000000047947 */ /* 0x000fea0003800000 */
.L_x_2229:
[----:B----4-:R2:W-:Y:S02]  /*d1d0*/  STG.E.U16 desc[UR36][R8.64], R17 ;  /* 0x0000001108007986 */ /* 0x0105e4000c101524 */
.L_x_2208:
[----:B------:R-:W-:-:S07]  /*d1e0*/  VIADD R25, R25, 0x80 ;  /* 0x0000008019197836 */ /* 0x000fce0000000000 */
.L_x_2167:
[----:B------:R-:W-:Y:S05]  /*d1f0*/  BSYNC.RECONVERGENT B7 ;  /* 0x0000000000077941 */ /* 0x000fea0003800200 */
.L_x_2128:
[----:B------:R-:W-:-:S13]  /*d200*/  ISETP.GE.AND P0, PT, R25, R16, PT ;  /* 0x000000101900720c */ /* 0x000fda0003f06270 */
[----:B------:R-:W-:Y:S05]  /*d210*/  @P0 EXIT ;  /* 0x000000000000094d */ /* 0x000fea0003800000 */
[----:B01-3--:R-:W0:Y:S01]  /*d220*/  LDC.64 R4, c[0x0][0x388] ;  /* 0x0000e200ff047b82 */ /* 0x00be220000000a00 */
[----:B------:R-:W2:Y:S01]  /*d230*/  LDCU UR4, c[0x0][0x3b4] ;  /* 0x00007680ff0477ac */ /* 0x000ea20008000800 */
[----:B------:R-:W-:Y:S01]  /*d240*/  PRMT R0, R19, 0x9910, RZ ;  /* 0x0000991013007816 */ /* 0x000fe200000000ff */
[----:B------:R-:W-:-:S03]  /*d250*/  IMAD R2, R2, 0x200, R25 ;  /* 0x0000020002027824 */ /* 0x000fc600078e0219 */
[----:B------:R-:W-:Y:S01]  /*d260*/  ISETP.GT.AND P1, PT, R0, 0x9, PT ;  /* 0x000000090000780c */ /* 0x000fe20003f24270 */
[----:B--2-4-:R-:W-:-:S05]  /*d270*/  IMAD R3, R2, UR4, RZ ;  /* 0x0000000402037c24 */ /* 0x014fca000f8e02ff */
[----:B0-----:R-:W-:-:S05]  /*d280*/  IADD3 R2, P0, PT, R3, R4, RZ ;  /* 0x0000000403027210 */ /* 0x001fca0007f1e0ff */
[----:B------:R-:W-:Y:S02]  /*d290*/  IMAD.X R3, RZ, RZ, R5, P0 ;  /* 0x000000ffff037224 */ /* 0x000fe400000e0605 */
[----:B------:R-:W-:Y:S06]  /*d2a0*/  @P1 BRA `(.L_x_2238) ;  /* 0x00000004000c1947 */ /* 0x000fec0003800000 */
        /* <DEDUP_REMOVED lines=10> */
[----:B0-----:R-:W-:Y:S01]  /*d350*/  STG.E.U8 desc[UR36][R2.64], R5 ;  /* 0x0000000502007986 */ /* 0x001fe2000c101124 */
[----:B------:R-:W-:Y:S05]  /*d360*/  EXIT ;  /* 0x000000000000794d */ /* 0x000fea0003800000 */
.L_x_2241:
[----:B------:R-:W-:-:S06]  /*d370*/  IMAD.U32 R5, R18, 0x10000, RZ ;  /* 0x0001000012057824 */ /* 0x000fcc00078e00ff */
[----:B------:R-:W0:Y:S02]  /*d380*/  F2I.S64.TRUNC R4, R5 ;  /* 0x0000000500047311 */ /* 0x000e24000020d900 */
[----:B0-----:R-:W-:Y:S01]  /*d390*/  STG.E.U8 desc[UR36][R2.64], R4 ;  /* 0x0000000402007986 */ /* 0x001fe2000c101124 */
[----:B------:R-:W-:Y:S05]  /*d3a0*/  EXIT ;  /* 0x000000000000794d */ /* 0x000fea0003800000 */
.L_x_2240:
        /* <DEDUP_REMOVED lines=8> */
[----:B0-----:R-:W-:Y:S01]  /*d430*/  STG.E.64 desc[UR36][R2.64], R4 ;  /* 0x0000000402007986 */ /* 0x001fe2000c101b24 */
[----:B------:R-:W-:Y:S05]  /*d440*/  EXIT ;  /* 0x000000000000794d */ /* 0x000fea0003800000 */
.L_x_2244:
[----:B------:R-:W-:-:S04]  /*d450*/  IMAD.U32 R18, R18, 0x10000, RZ ;  /* 0x0001000012127824 */ /* 0x000fc800078e00ff */
[----:B------:R-:W0:Y:S02]  /*d460*/  F2I.FTZ.TRUNC.NTZ R5, R18 ;  /* 0x0000001200057305 */ /* 0x000e24000021f100 */
[----:B0-----:R-:W-:Y:S01]  /*d470*/  STG.E desc[UR36][R2.64], R5 ;  /* 0x0000000502007986 */ /* 0x001fe2000c101924 */
[----:B------:R-:W-:Y:S05]  /*d480*/  EXIT ;  /* 0x000000000000794d */ /* 0x000fea0003800000 */
.L_x_2243:
[----:B------:R-:W-:-:S04]  /*d490*/  IMAD.U32 R18, R18, 0x10000, RZ ;  /* 0x0001000012127824 */ /* 0x000fc800078e00ff */
[----:B------:R-:W0:Y:S02]  /*d4a0*/  F2I.FTZ.TRUNC.NTZ R5, R18 ;  /* 0x0000001200057305 */ /* 0x000e24000021f100 */
[----:B0-----:R-:W-:Y:S01]  /*d4b0*/  STG.E.U16 desc[UR36][R2.64], R5 ;  /* 0x0000000502007986 */ /* 0x001fe2000c101524 */
[----:B------:R-:W-:Y:S05]  /*d4c0*/  EXIT ;  /* 0x000000000000794d */ /* 0x000fea0003800000 */
.L_x_2239:
[----:B------:R-:W-:-:S13]  /*d4d0*/  ISETP.GT.AND P0, PT, R0, 0x6, PT ;  /* 0x000000060000780c */ /* 0x000fda0003f04270 */
[----:B------:R-:W-:Y:S05]  /*d4e0*/  @P0 BRA `(.L_x_2245) ;  /* 0x00000000002c0947 */ /* 0x000fea0003800000 */
[----:B------:R-:W-:-:S13]  /*d4f0*/  ISETP.NE.AND P0, PT, R0, 0x5, PT ;  /* 0x000000050000780c */ /* 0x000fda0003f05270 */
[----:B------:R-:W-:Y:S05]  /*d500*/  @!P0 BRA `(.L_x_2246) ;  /* 0x0000000000148947 */ /* 0x000fea0003800000 */
[----:B------:R-:W-:-:S13]  /*d510*/  ISETP.NE.AND P0, PT, R0, 0x6, PT ;  /* 0x000000060000780c */ /* 0x000fda0003f05270 */
[----:B------:R-:W-:Y:S05]  /*d520*/  @P0 BRA `(.L_x_2242) ;  /* 0x0000000800300947 */ /* 0x000fea0003800000 */
[----:B------:R-:W-:-:S05]  /*d530*/  IMAD.U32 R5, R18, 0x10000, RZ ;  /* 0x0001000012057824 */ /* 0x000fca00078e00ff */
[----:B------:R-:W-:Y:S01]  /*d540*/  STG.E desc[UR36][R2.64], R5 ;  /* 0x0000000502007986 */ /* 0x000fe2000c101924 */
[----:B------:R-:W-:Y:S05]  /*d550*/  EXIT ;  /* 0x000000000000794d */ /* 0x000fea0003800000 */
.L_x_2246:
[----:B------:R-:W-:-:S05]  /*d560*/  IMAD.U32 R0, R18, 0x10000, RZ ;  /* 0x0001000012007824 */ /* 0x000fca00078e00ff */
[----:B------:R-:W-:-:S05]  /*d570*/  F2FP.F16.F32.PACK_AB R0, RZ, R0 ;  /* 0x00000000ff00723e */ /* 0x000fca00000000ff */
[----:B------:R-:W-:Y:S01]  /*d580*/  STG.E.U16 desc[UR36][R2.64], R0 ;  /* 0x0000000002007986 */ /* 0x000fe2000c101524 */
[----:B------:R-:W-:Y:S05]  /*d590*/  EXIT ;  /* 0x000000000000794d */ /* 0x000fea0003800000 */
.L_x_2245:
        /* <DEDUP_REMOVED lines=8> */
[----:B------:R-:W-:Y:S01]  /*d620*/  STG.E.64 desc[UR36][R2.64], R18 ;  /* 0x0000001202007986 */ /* 0x000fe2000c101b24 */
[----:B------:R-:W-:Y:S05]  /*d630*/  EXIT ;  /* 0x000000000000794d */ /* 0x000fea0003800000 */
.L_x_2248:
[----:B------:R-:W-:-:S05]  /*d640*/  IMAD.U32 R18, R18, 0x10000, RZ ;  /* 0x0001000012127824 */ /* 0x000fca00078e00ff */
[----:B------:R-:W-:-:S04]  /*d650*/  F2FP.F16.F32.PACK_AB R5, RZ, R18 ;  /* 0x00000012ff05723e */ /* 0x000fc800000000ff */
[----:B------:R-:W-:-:S05]  /*d660*/  PRMT R5, R5, 0x5410, RZ ;  /* 0x0000541005057816 */ /* 0x000fca00000000ff */
[----:B------:R-:W-:Y:S01]  /*d670*/  STG.E desc[UR36][R2.64], R5 ;  /* 0x0000000502007986 */ /* 0x000fe2000c101924 */
[----:B------:R-:W-:Y:S05]  /*d680*/  EXIT ;  /* 0x000000000000794d */ /* 0x000fea0003800000 */
.L_x_2247:
[----:B------:R-:W-:-:S04]  /*d690*/  IMAD.U32 R4, R18, 0x10000, RZ ;  /* 0x0001000012047824 */ /* 0x000fc800078e00ff */
[----:B------:R-:W-:-:S06]  /*d6a0*/  FMUL.FTZ R4, R4, 1 ;  /* 0x3f80000004047820 */ /* 0x000fcc0000410000 */
[----:B------:R-:W0:Y:S02]  /*d6b0*/  F2F.F64.F32 R4, R4 ;  /* 0x0000000400047310 */ /* 0x000e240000201800 */
[----:B0-----:R-:W-:Y:S01]  /*d6c0*/  STG.E.64 desc[UR36][R2.64], R4 ;  /* 0x0000000402007986 */ /* 0x001fe2000c101b24 */
[----:B------:R-:W-:Y:S05]  /*d6d0*/  EXIT ;  /* 0x000000000000794d */ /* 0x000fea0003800000 */
.L_x_2238:
        /* <DEDUP_REMOVED lines=12> */
[----:B0-----:R-:W-:Y:S01]  /*d7a0*/  STG.E.U16 desc[UR36][R2.64], R5 ;  /* 0x0000000502007986 */ /* 0x001fe2000c101524 */
[----:B------:R-:W-:Y:S05]  /*d7b0*/  EXIT ;  /* 0x000000000000794d */ /* 0x000fea0003800000 */
.L_x_2252:
        /* <DEDUP_REMOVED lines=18> */
.L_x_2255:
[----:B------:R-:W-:-:S04]  /*d8e0*/  SHF.R.U32.HI R5, RZ, 0x18, R5 ;  /* 0x00000018ff057819 */ /* 0x000fc80000011605 */
[----:B------:R-:W-:-:S07]  /*d8f0*/  LOP3.LUT R0, R0, 0x80, R5, 0xf8, !PT ;  /* 0x0000008000007812 */ /* 0x000fce00078ef805 */
.L_x_2254:
[----:B------:R-:W-:Y:S05]  /*d900*/  BSYNC.RECONVERGENT B0 ;  /* 0x0000000000007941 */ /* 0x000fea0003800200 */
.L_x_2253:
[----:B------:R-:W-:Y:S01]  /*d910*/  STG.E.U8 desc[UR36][R2.64], R0 ;  /* 0x0000000002007986 */ /* 0x000fe2000c101124 */
[----:B------:R-:W-:Y:S05]  /*d920*/  EXIT ;  /* 0x000000000000794d */ /* 0x000fea0003800000 */
.L_x_2251:
        /* <DEDUP_REMOVED lines=18> */
.L_x_2258:
[----:B------:R-:W-:-:S04]  /*da50*/  SHF.R.U32.HI R5, RZ, 0x18, R5 ;  /* 0x00000018ff057819 */ /* 0x000fc80000011605 */
[----:B------:R-:W-:-:S07]  /*da60*/  LOP3.LUT R0, R0, 0x80, R5, 0xf8, !PT ;  /* 0x0000008000007812 */ /* 0x000fce00078ef805 */
.L_x_2257:
[----:B------:R-:W-:Y:S05]  /*da70*/  BSYNC.RECONVERGENT B0 ;  /* 0x0000000000007941 */ /* 0x000fea0003800200 */
.L_x_2256:
[----:B------:R-:W-:Y:S01]  /*da80*/  STG.E.U8 desc[UR36][R2.64], R0 ;  /* 0x0000000002007986 */ /* 0x000fe2000c101124 */
[----:B------:R-:W-:Y:S05]  /*da90*/  EXIT ;  /* 0x000000000000794d */ /* 0x000fea0003800000 */
.L_x_2250:
        /* <DEDUP_REMOVED lines=20> */
[----:B------:R-:W-:Y:S01]  /*dbe0*/  STG.E.U8 desc[UR36][R2.64], R5 ;  /* 0x0000000502007986 */ /* 0x000fe2000c101124 */
[----:B------:R-:W-:Y:S05]  /*dbf0*/  EXIT ;  /* 0x000000000000794d */ /* 0x000fea0003800000 */
.L_x_2260:
[----:B------:R-:W-:-:S06]  /*dc00*/  IMAD.U32 R4, R18, 0x10000, RZ ;  /* 0x0001000012047824 */ /* 0x000fcc00078e00ff */
[----:B------:R-:W0:Y:S02]  /*dc10*/  F2I.U64.TRUNC R4, R4 ;  /* 0x0000000400047311 */ /* 0x000e24000020d800 */
[----:B0-----:R-:W-:Y:S01]  /*dc20*/  STG.E.64 desc[UR36][R2.64], R4 ;  /* 0x0000000402007986 */ /* 0x001fe2000c101b24 */
[----:B------:R-:W-:Y:S05]  /*dc30*/  EXIT ;  /* 0x000000000000794d */ /* 0x000fea0003800000 */
.L_x_2259:
[----:B------:R-:W-:-:S04]  /*dc40*/  IMAD.U32 R18, R18, 0x10000, RZ ;  /* 0x0001000012127824 */ /* 0x000fc800078e00ff */
[----:B------:R-:W0:Y:S02]  /*dc50*/  F2I.FTZ.U32.TRUNC.NTZ R5, R18 ;  /* 0x0000001200057305 */ /* 0x000e24000021f000 */
[----:B0-----:R-:W-:Y:S01]  /*dc60*/  STG.E desc[UR36][R2.64], R5 ;  /* 0x0000000502007986 */ /* 0x001fe2000c101924 */
[----:B------:R-:W-:Y:S05]  /*dc70*/  EXIT ;  /* 0x000000000000794d */ /* 0x000fea0003800000 */
.L_x_2249:
        /* <DEDUP_REMOVED lines=9> */
[----:B------:R-:W-:Y:S01]  /*dd10*/  STG.E.U8 desc[UR36][R2.64], R5 ;  /* 0x0000000502007986 */ /* 0x000fe2000c101124 */
[----:B------:R-:W-:Y:S05]  /*dd20*/  EXIT ;  /* 0x000000000000794d */ /* 0x000fea0003800000 */
.L_x_2262:
[----:B------:R-:W-:Y:S01]  /*dd30*/  IMAD.U32 R18, R18, 0x10000, RZ ;  /* 0x0001000012127824 */ /* 0x000fe200078e00ff */
[----:B------:R-:W-:-:S03]  /*dd40*/  CS2R R6, SRZ ;  /* 0x0000000000067805 */ /* 0x000fc6000001ff00 */
[----:B------:R-:W-:-:S06]  /*dd50*/  FMUL.FTZ R4, R18, 1 ;  /* 0x3f80000012047820 */ /* 0x000fcc0000410000 */
[----:B------:R-:W0:Y:S02]  /*dd60*/  F2F.F64.F32 R4, R4 ;  /* 0x0000000400047310 */ /* 0x000e240000201800 */
[----:B0-----:R-:W-:Y:S01]  /*dd70*/  STG.E.128 desc[UR36][R2.64], R4 ;  /* 0x0000000402007986 */ /* 0x001fe2000c101d24 */
[----:B------:R-:W-:Y:S05]  /*dd80*/  EXIT ;  /* 0x000000000000794d */ /* 0x000fea0003800000 */
.L_x_2261:
[----:B------:R-:W-:-:S13]  /*dd90*/  ISETP.NE.AND P0, PT, R0, 0xf, PT ;  /* 0x0000000f0000780c */ /* 0x000fda0003f05270 */
[----:B------:R-:W-:Y:S05]  /*dda0*/  @!P0 BRA `(.L_x_2263) ;  /* 0x0000000000e88947 */ /* 0x000fea0003800000 */
[----:B------:R-:W-:-:S13]  /*ddb0*/  ISETP.NE.AND P0, PT, R0, 0x17, PT ;  /* 0x000000170000780c */ /* 0x000fda0003f05270 */
[----:B------:R-:W-:Y:S05]  /*ddc0*/  @!P0 BRA `(.L_x_2264) ;  /* 0x0000000000908947 */ /* 0x000fea0003800000 */
[----:B------:R-:W-:-:S13]  /*ddd0*/  ISETP.NE.AND P0, PT, R0, 0x18, PT ;  /* 0x000000180000780c */ /* 0x000fda0003f05270 */
[----:B------:R-:W-:Y:S05]  /*dde0*/  @!P0 BRA `(.L_x_2265) ;  /* 0x0000000000448947 */ /* 0x000fea0003800000 */
.L_x_2242:
        /* <DEDUP_REMOVED lines=16> */
.L_x_2266:
[----:B------:R-:W-:Y:S05]  /*def0*/  EXIT ;  /* 0x000000000000794d */ /* 0x000fea0003800000 */
.L_x_2265:
        /* <DEDUP_REMOVED lines=13> */
.L_x_2268:
[----:B------:R-:W-:Y:S05]  /*dfd0*/  BSYNC.RECONVERGENT B0 ;  /* 0x0000000000007941 */ /* 0x000fea0003800200 */
.L_x_2267:
[----:B------:R-:W-:-:S05]  /*dfe0*/  LOP3.LUT R5, R0, 0x80, R5, 0xf8, !PT ;  /* 0x0000008000057812 */ /* 0x000fca00078ef805 */
[----:B------:R-:W-:Y:S01]  /*dff0*/  STG.E.U8 desc[UR36][R2.64], R5 ;  /* 0x0000000502007986 */ /* 0x000fe2000c101124 */
[----:B------:R-:W-:Y:S05]  /*e000*/  EXIT ;  /* 0x000000000000794d */ /* 0x000fea0003800000 */
.L_x_2264:
        /* <DEDUP_REMOVED lines=12> */
.L_x_2270:
[----:B------:R-:W-:Y:S01]  /*e0d0*/  IMAD.MOV.U32 R0, RZ, RZ, 0x7f ;  /* 0x0000007fff007424 */ /* 0x000fe200078e00ff */
[----:B------:R-:W-:-:S04]  /*e0e0*/  ISETP.GT.U32.AND P0, PT, R4, 0x7f800000, PT ;  /* 0x7f8000000400780c */ /* 0x000fc80003f04070 */
[----:B------:R-:W-:-:S09]  /*e0f0*/  SEL R0, R0, 0x7c, P0 ;  /* 0x0000007c00007807 */ /* 0x000fd20000000000 */
.L_x_2271:
[----:B------:R-:W-:Y:S05]  /*e100*/  BSYNC.RECONVERGENT B0 ;  /* 0x0000000000007941 */ /* 0x000fea0003800200 */
.L_x_2269:
[----:B------:R-:W-:-:S04]  /*e110*/  SHF.R.U32.HI R5, RZ, 0x18, R5 ;  /* 0x00000018ff057819 */ /* 0x000fc80000011605 */
[----:B------:R-:W-:-:S05]  /*e120*/  LOP3.LUT R5, R0, 0x80, R5, 0xf8, !PT ;  /* 0x0000008000057812 */ /* 0x000fca00078ef805 */
[----:B------:R-:W-:Y:S01]  /*e130*/  STG.E.U8 desc[UR36][R2.64], R5 ;  /* 0x0000000502007986 */ /* 0x000fe2000c101124 */
[----:B------:R-:W-:Y:S05]  /*e140*/  EXIT ;  /* 0x000000000000794d */ /* 0x000fea0003800000 */
.L_x_2263:
[----:B------:R-:W-:Y:S01]  /*e150*/  STG.E.U16 desc[UR36][R2.64], R18 ;  /* 0x0000001202007986 */ /* 0x000fe2000c101524 */
[----:B------:R-:W-:Y:S05]  /*e160*/  EXIT ;  /* 0x000000000000794d */ /* 0x000fea0003800000 */
.L_x_2272:
        /* <DEDUP_REMOVED lines=9> */
.L_x_11246:


//--------------------- .text._ZN2at6native18elementwise_kernelILi128ELi4EZNS0_22gpu_kernel_impl_nocastIZZZNS0_29binary_cross_entropy_out_cudaERKNS_6TensorES5_RKSt8optionalIS3_ElRS3_ENKUlvE_clEvENKUlvE2_clEvEUlN3c108BFloat16ESE_E_EEvRNS_18TensorIteratorBaseERKT_EUliE_EEviT1_ --------------------------
	.section	.text._ZN2at6native18elementwise_kernelILi128ELi4EZNS0_22gpu_kernel_impl_nocastIZZZNS0_29binary_cross_entropy_out_cudaERKNS_6TensorES5_RKSt8optionalIS3_ElRS3_ENKUlvE_clEvENKUlvE2_clEvEUlN3c108BFloat16ESE_E_EEvRNS_18TensorIteratorBaseERKT_EUliE_EEviT1_,"ax",@progbits
	.align	128
        .global         _ZN2at6native18elementwise_kernelILi128ELi4EZNS0_22gpu_kernel_impl_nocastIZZZNS0_29binary_cross_entropy_out_cudaERKNS_6TensorES5_RKSt8optionalIS3_ElRS3_ENKUlvE_clEvENKUlvE2_clEvEUlN3c108BFloat16ESE_E_EEvRNS_18TensorIteratorBaseERKT_EUliE_EEviT1_
        .type           _ZN2at6native18elementwise_kernelILi128ELi4EZNS0_22gpu_kernel_impl_nocastIZZZNS0_29binary_cross_entropy_out_cudaERKNS_6TensorES5_RKSt8optionalIS3_ElRS3_ENKUlvE_clEvENKUlvE2_clEvEUlN3c108BFloat16ESE_E_EEvRNS_18TensorIteratorBaseERKT_EUliE_EEviT1_,@function
        .size           _ZN2at6native18elementwise_kernelILi128ELi4EZNS0_22gpu_kernel_impl_nocastIZZZNS0_29binary_cross_entropy_out_cudaERKNS_6TensorES5_RKSt8optionalIS3_ElRS3_ENKUlvE_clEvENKUlvE2_clEvEUlN3c108BFloat16ESE_E_EEvRNS_18TensorIteratorBaseERKT_EUliE_EEviT1_,(.L_x_11247 - _ZN2at6native18elementwise_kernelILi128ELi4EZNS0_22gpu_kernel_impl_nocastIZZZNS0_29binary_cross_entropy_out_cudaERKNS_6TensorES5_RKSt8optionalIS3_ElRS3_ENKUlvE_clEvENKUlvE2_clEvEUlN3c108BFloat16ESE_E_EEvRNS_18TensorIteratorBaseERKT_EUliE_EEviT1_)
        .other          _ZN2at6native18elementwise_kernelILi128ELi4EZNS0_22gpu_kernel_impl_nocastIZZZNS0_29binary_cross_entropy_out_cudaERKNS_6TensorES5_RKSt8optionalIS3_ElRS3_ENKUlvE_clEvENKUlvE2_clEvEUlN3c108BFloat16ESE_E_EEvRNS_18TensorIteratorBaseERKT_EUliE_EEviT1_,@"STO_CUDA_ENTRY STV_DEFAULT"
_ZN2at6native18elementwise_kernelILi128ELi4EZNS0_22gpu_kernel_impl_nocastIZZZNS0_29binary_cross_entropy_out_cudaERKNS_6TensorES5_RKSt8optionalIS3_ElRS3_ENKUlvE_clEvENKUlvE2_clEvEUlN3c108BFloat16ESE_E_EEvRNS_18TensorIteratorBaseERKT_EUliE_EEviT1_:
.text._ZN2at6native18elementwise_kernelILi128ELi4EZNS0_22gpu_kernel_impl_nocastIZZZNS0_29binary_cross_entropy_out_cudaERKNS_6TensorES5_RKSt8optionalIS3_ElRS3_ENKUlvE_clEvENKUlvE2_clEvEUlN3c108BFloat16ESE_E_EEvRNS_18TensorIteratorBaseERKT_EUliE_EEviT1_:
[----:B------:R-:W0:Y:S08]  /*0000*/  LDC R1, c[0x0][0x37c] ;  /* 0x0000df00ff017b82 */ /* 0x000e300000000800 */
[----:B------:R-:W1:Y:S01]  /*0010*/  LDC R17, c[0x0][0x388] ;  /* 0x0000e200ff117b82 */ /* 0x000e620000000800 */
[----:B------:R-:W2:Y:S01]  /*0020*/  S2R R19, SR_TID.X ;  /* 0x0000000000137919 */ /* 0x000ea20000002100 */
[----:B------:R-:W3:Y:S06]  /*0030*/  LDCU.64 UR36, c[0x0][0x358] ;  /* 0x00006b00ff2477ac */ /* 0x000eec0008000a00 */
[----:B------:R-:W4:Y:S01]  /*0040*/  S2UR UR4, SR_CTAID.X ;  /* 0x00000000000479c3 */ /* 0x000f220000002500 */
[----:B-1----:R-:W-:Y:S01]  /*0050*/  ISETP.NE.AND P0, PT, R17, RZ, PT ;  /* 0x000000ff1100720c */ /* 0x002fe20003f05270 */
[----:B----4-:R-:W-:-:S06]  /*0060*/  USHF.L.U32 UR4, UR4, 0x9, URZ ;  /* 0x0000000904047899 */ /* 0x010fcc00080006ff */
[----:B--2---:R-:W-:-:S06]  /*0070*/  LOP3.LUT R19, R19, UR4, RZ, 0xfc, !PT ;  /* 0x0000000413137c12 */ /* 0x004fcc000f8efcff */
[----:B0--3--:R-:W-:Y:S05]  /*0080*/  @P0 BRA `(.L_x_2273) ;  /* 0x0000001800980947 */ /* 0x009fea0003800000 */
[----:B------:R-:W0:Y:S01]  /*0090*/  LDCU UR4, c[0x0][0x380] ;  /* 0x00007000ff0477ac */ /* 0x000e220008000800 */
[----:B------:R-:W-:Y:S01]  /*00a0*/  BSSY.RECONVERGENT B6, `(.L_x_2274) ;  /* 0x0000068000067945 */ /* 0x000fe20003800200 */
[----:B0-----:R-:W-:-:S13]  /*00b0*/  ISETP.GE.AND P0, PT, R19, UR4, PT ;  /* 0x0000000413007c0c */ /* 0x001fda000bf06270 */
[----:B------:R-:W-:Y:S05]  /*00c0*/  @P0 BRA `(.L_x_2275) ;  /* 0x0000000400940947 */ /* 0x000fea0003800000 */
[----:B------:R-:W0:Y:S08]  /*00d0*/  LDC.64 R2, c[0x0][0x5f0] ;  /* 0x00017c00ff027b82 */ /* 0x000e300000000a00 */
[----:B------:R-:W1:Y:S01]  /*00e0*/  LDC.64 R4, c[0x0][0x5f8] ;  /* 0x00017e00ff047b82 */ /* 0x000e620000000a00 */
[----:B0-----:R-:W2:Y:S04]  /*00f0*/  LDG.E.U16 R2, desc[UR36][R2.64] ;  /* 0x0000002402027981 */ /* 0x001ea8000c1e1500 */
[----:B-1----:R0:W5:Y:S01]  /*0100*/  LDG.E.U16 R17, desc[UR36][R4.64] ;  /* 0x0000002404117981 */ /* 0x002162000c1e1500 */
[----:B--2---:R-:W-:-:S04]  /*0110*/  SHF.L.U32 R16, R2, 0x10, RZ ;  /* 0x0000001002107819 */ /* 0x004fc800000006ff */
[C---:B------:R-:W-:Y:S02]  /*0120*/  FSETP.GE.FTZ.AND P1, PT, R16.reuse, RZ, PT ;  /* 0x000000ff1000720b */ /* 0x040fe40003f36000 */
[----:B------:R-:W-:-:S13]  /*0130*/  FSETP.GTU.FTZ.AND P0, PT, R16, 1, PT ;  /* 0x3f8000001000780b */ /* 0x000fda0003f1c000 */
[----:B0-----:R-:W-:Y:S05]  /*0140*/  @!P0 BRA P1, `(.L_x_2276) ;  /* 0x0000000000408947 */ /* 0x001fea0000800000 */
[----:B------:R-:W-:Y:S01]  /*0150*/  MOV R2, 0x0 ;  /* 0x0000000000027802 */ /* 0x000fe20000000f00 */
[----:B------:R-:W0:Y:S01]  /*0160*/  LDCU.64 UR4, c[0x4][0x300] ;  /* 0x01006000ff0477ac */ /* 0x000e220008000a00 */
[----:B------:R-:W-:Y:S01]  /*0170*/  HFMA2 R8, -RZ, RZ, 0, 5.36441802978515625e-06 ;  /* 0x0000005aff087431 */ /* 0x000fe200000001ff */
[----:B------:R-:W-:Y:S01]  /*0180*/  MOV R12, 0x1 ;  /* 0x00000001000c7802 */ /* 0x000fe20000000f00 */
[----:B------:R-:W-:Y:S01]  /*0190*/  IMAD.MOV.U32 R13, RZ, RZ, RZ ;  /* 0x000000ffff0d7224 */ /* 0x000fe200078e00ff */
[----:B------:R-:W1:Y:S01]  /*01a0*/  LDCU.64 UR6, c[0x4][0x2d0] ;  /* 0x01005a00ff0677ac */ /* 0x000e620008000a00 */
[----:B------:R-:W2:Y:S01]  /*01b0*/  LDC.64 R2, c[0x4][R2] ;  /* 0x0100000002027b82 */ /* 0x000ea20000000a00 */
[----:B------:R-:W3:Y:S01]  /*01c0*/  LDCU.64 UR8, c[0x4][0x20] ;  /* 0x01000400ff0877ac */ /* 0x000ee20008000a00 */
[----:B0-----:R-:W-:Y:S02]  /*01d0*/  MOV R4, UR4 ;  /* 0x0000000400047c02 */ /* 0x001fe40008000f00 */
[----:B------:R-:W-:-:S02]  /*01e0*/  MOV R5, UR5 ;  /* 0x0000000500057c02 */ /* 0x000fc40008000f00 */
[----:B-1----:R-:W-:Y:S01]  /*01f0*/  MOV R6, UR6 ;  /* 0x0000000600067c02 */ /* 0x002fe20008000f00 */
[----:B------:R-:W-:Y:S01]  /*0200*/  IMAD.U32 R7, RZ, RZ, UR7 ;  /* 0x00000007ff077e24 */ /* 0x000fe2000f8e00ff */
[----:B---3--:R-:W-:Y:S02]  /*0210*/  MOV R10, UR8 ;  /* 0x00000008000a7c02 */ /* 0x008fe40008000f00 */
[----:B------:R-:W-:-:S07]  /*0220*/  MOV R11, UR9 ;  /* 0x00000009000b7c02 */ /* 0x000fce0008000f00 */
[----:B------:R-:W-:-:S07]  /*0230*/  LEPC R20, `(.L_x_2276) ;  /* 0x000000001014794e */ /* 0x000fce0000000000 */
[----:B--2--5:R-:W-:Y:S05]  /*0240*/  CALL.ABS.NOINC R2 ;  /* 0x0000000002007343 */ /* 0x024fea0003c00000 */
.L_x_2276:
[----:B-----5:R-:W-:-:S04]  /*0250*/  SHF.L.U32 R17, R17, 0x10, RZ ;  /* 0x0000001011117819 */ /* 0x020fc800000006ff */
[C---:B------:R-:W-:Y:S02]  /*0260*/  FSETP.GE.FTZ.AND P1, PT, R17.reuse, RZ, PT ;  /* 0x000000ff1100720b */ /* 0x040fe40003f36000 */
[----:B------:R-:W-:-:S13]  /*0270*/  FSETP.GTU.FTZ.AND P0, PT, R17, 1, PT ;  /* 0x3f8000001100780b */ /* 0x000fda0003f1c000 */
[----:B------:R-:W-:Y:S05]  /*0280*/  @!P0 BRA P1, `(.L_x_2277) ;  /* 0x0000000000408947 */ /* 0x000fea0000800000 */
[----:B------:R-:W-:Y:S01]  /*0290*/  MOV R2, 0x0 ;  /* 0x0000000000027802 */ /* 0x000fe20000000f00 */
[----:B------:R-:W0:Y:S01]  /*02a0*/  LDCU.64 UR4, c[0x4][0x308] ;  /* 0x01006100ff0477ac */ /* 0x000e220008000a00 */
[----:B------:R-:W-:Y:S01]  /*02b0*/  HFMA2 R8, -RZ, RZ, 0, 5.424022674560546875e-06 ;  /* 0x0000005bff087431 */ /* 0x000fe200000001ff */
        /* <DEDUP_REMOVED lines=12> */
[----:B--2---:R-:W-:Y:S05]  /*0380*/  CALL.ABS.NOINC R2 ;  /* 0x0000000002007343 */ /* 0x004fea0003c00000 */
.L_x_2277:
[----:B------:R-:W-:Y:S01]  /*0390*/  FADD.FTZ R2, -R16, -RZ ;  /* 0x800000ff10027221 */ /* 0x000fe20000010100 */
[----:B------:R-:W-:Y:S02]  /*03a0*/  HFMA2 R6, -RZ, RZ, 1.625, 0 ;  /* 0x3e800000ff067431 */ /* 0x000fe400000001ff */
[----:B------:R-:W-:Y:S01]  /*03b0*/  IMAD.MOV.U32 R7, RZ, RZ, 0x3d39bf78 ;  /* 0x3d39bf78ff077424 */ /* 0x000fe200078e00ff */
[----:B------:R-:W0:Y:S01]  /*03c0*/  MUFU.LG2 R16, R16 ;  /* 0x0000001000107308 */ /* 0x000e220000000c00 */
[----:B------:R-:W-:-:S07]  /*03d0*/  IADD3 R19, PT, PT, R19, 0x80, RZ ;  /* 0x0000008013137810 */ /* 0x000fce0007ffe0ff */
[----:B------:R0:W1:Y:S02]  /*03e0*/  F2F.BF16.F32 R0, R2 ;  /* 0x0000000200007304 */ /* 0x0000640000202000 */
[----:B0-----:R-:W-:Y:S01]  /*03f0*/  FMUL.FTZ R2, R16, 0.69314718246459960938 ;  /* 0x3f31721810027820 */ /* 0x001fe20000410000 */
[----:B-1----:R-:W-:-:S05]  /*0400*/  SHF.L.U32 R0, R0, 0x10, RZ ;  /* 0x0000001000007819 */ /* 0x002fca00000006ff */
[----:B------:R-:W0:Y:S01]  /*0410*/  F2F.BF16.F32 R2, R2 ;  /* 0x0000000200027304 */ /* 0x000e220000202000 */
[C---:B------:R-:W-:Y:S01]  /*0420*/  ISETP.GE.U32.AND P0, PT, R0.reuse, 0x7f800000, PT ;  /* 0x7f8000000000780c */ /* 0x040fe20003f06070 */
[----:B------:R-:W-:-:S03]  /*0430*/  FADD.FTZ.RZ R3, R0, 1 ;  /* 0x3f80000000037421 */ /* 0x000fc6000001c000 */
[----:B------:R-:W-:Y:S02]  /*0440*/  ISETP.GT.AND P1, PT, R0, -0x40800000, P0 ;  /* 0xbf8000000000780c */ /* 0x000fe40000724270 */
[----:B------:R-:W-:-:S04]  /*0450*/  IADD3 R3, PT, PT, R3, -0x3f400000, RZ ;  /* 0xc0c0000003037810 */ /* 0x000fc80007ffe0ff */
[----:B------:R-:W-:-:S04]  /*0460*/  LOP3.LUT R3, R3, 0xff800000, RZ, 0xc0, !PT ;  /* 0xff80000003037812 */ /* 0x000fc800078ec0ff */
[----:B------:R-:W-:Y:S02]  /*0470*/  IADD3 R5, PT, PT, -R3, 0x40800000, RZ ;  /* 0x4080000003057810 */ /* 0x000fe40007ffe1ff */
[-C--:B------:R-:W-:Y:S02]  /*0480*/  IADD3 R4, PT, PT, R0, -R3.reuse, RZ ;  /* 0x8000000300047210 */ /* 0x080fe40007ffe0ff */
[----:B------:R-:W-:Y:S01]  /*0490*/  I2FP.F32.S32 R3, R3 ;  /* 0x0000000300037245 */ /* 0x000fe20000201400 */
[----:B------:R-:W-:-:S04]  /*04a0*/  FFMA.FTZ R5, R5, R6, -1 ;  /* 0xbf80000005057423 */ /* 0x000fc80000010006 */
[----:B------:R-:W-:Y:S01]  /*04b0*/  FADD.FTZ R4, R4, R5 ;  /* 0x0000000504047221 */ /* 0x000fe20000010000 */
[----:B------:R-:W-:-:S03]  /*04c0*/  FMUL.FTZ R3, R3, 1.1920928955078125e-07 ;  /* 0x3400000003037820 */ /* 0x000fc60000410000 */
        /* <DEDUP_REMOVED lines=20> */
[----:B------:R-:W1:Y:S01]  /*0610*/  F2F.BF16.F32 R3, R3 ;  /* 0x0000000300037304 */ /* 0x000e620000202000 */
[----:B0-----:R-:W-:Y:S01]  /*0620*/  IMAD.U32 R2, R5, 0x10000, RZ ;  /* 0x0001000005027824 */ /* 0x001fe200078e00ff */
[----:B-1----:R-:W-:-:S04]  /*0630*/  SHF.L.U32 R4, R3, 0x10, RZ ;  /* 0x0000001003047819 */ /* 0x002fc800000006ff */
[----:B------:R-:W-:Y:S02]  /*0640*/  FSETP.GEU.FTZ.AND P0, PT, R4, -100, PT ;  /* 0xc2c800000400780b */ /* 0x000fe40003f1e000 */
[----:B------:R-:W-:Y:S02]  /*0650*/  SHF.L.U32 R4, R0, 0x10, RZ ;  /* 0x0000001000047819 */ /* 0x000fe400000006ff */
[----:B------:R-:W-:-:S03]  /*0660*/  SEL R0, R3, 0xc2c8, P0 ;  /* 0x0000c2c803007807 */ /* 0x000fc60000000000 */
[----:B------:R-:W-:Y:S01]  /*0670*/  FMUL.FTZ R4, R17, R4 ;  /* 0x0000000411047220 */ /* 0x000fe20000410000 */
[----:B------:R-:W-:-:S05]  /*0680*/  SHF.L.U32 R3, R0, 0x10, RZ ;  /* 0x0000001000037819 */ /* 0x000fca00000006ff */
[----:B------:R-:W-:Y:S01]  /*0690*/  FMUL.FTZ R0, R2, R3 ;  /* 0x0000000302007220 */ /* 0x000fe20000410000 */
[----:B------:R-:W0:Y:S01]  /*06a0*/  F2F.BF16.F32 R4, R4 ;  /* 0x0000000400047304 */ /* 0x000e220000202000 */
[----:B------:R-:W1:Y:S07]  /*06b0*/  LDC.64 R2, c[0x0][0x5e8] ;  /* 0x00017a00ff027b82 */ /* 0x000e6e0000000a00 */
[----:B------:R-:W2:Y:S01]  /*06c0*/  F2F.BF16.F32 R0, R0 ;  /* 0x0000000000007304 */ /* 0x000ea20000202000 */
[----:B0-----:R-:W-:-:S02]  /*06d0*/  SHF.L.U32 R6, R4, 0x10, RZ ;  /* 0x0000001004067819 */ /* 0x001fc400000006ff */
[----:B--2---:R-:W-:-:S05]  /*06e0*/  SHF.L.U32 R5, R0, 0x10, RZ ;  /* 0x0000001000057819 */ /* 0x004fca00000006ff */
[----:B------:R-:W-:-:S05]  /*06f0*/  FADD.FTZ R5, R5, -R6 ;  /* 0x8000000605057221 */ /* 0x000fca0000010000 */
[----:B------:R-:W-:-:S05]  /*0700*/  F2FP.BF16.F32.PACK_AB R5, RZ, R5 ;  /* 0x00000005ff05723e */ /* 0x000fca00000010ff */
[----:B-1----:R0:W-:Y:S02]  /*0710*/  STG.E.U16 desc[UR36][R2.64], R5 ;  /* 0x0000000502007986 */ /* 0x0021e4000c101524 */
.L_x_2275:
[----:B------:R-:W-:Y:S05]  /*0720*/  BSYNC.RECONVERGENT B6 ;  /* 0x0000000000067941 */ /* 0x000fea0003800200 */
.L_x_2274:
[----:B------:R-:W1:Y:S01]  /*0730*/  LDCU UR4, c[0x0][0x380] ;  /* 0x00007000ff0477ac */ /* 0x000e620008000800 */
[----:B------:R-:W-:Y:S01]  /*0740*/  BSSY.RECONVERGENT B6, `(.L_x_2278) ;  /* 0x0000068000067945 */ /* 0x000fe20003800200 */
[----:B-1----:R-:W-:-:S13]  /*0750*/  ISETP.GE.AND P0, PT, R19, UR4, PT ;  /* 0x0000000413007c0c */ /* 0x002fda000bf06270 */
[----:B------:R-:W-:Y:S05]  /*0760*/  @P0 BRA `(.L_x_2279) ;  /* 0x0000000400940947 */ /* 0x000fea0003800000 */
[----:B0-----:R-:W0:Y:S08]  /*0770*/  LDC.64 R2, c[0x0][0x5f0] ;  /* 0x00017c00ff027b82 */ /* 0x001e300000000a00 */
[----:B------:R-:W1:Y:S01]  /*0780*/  LDC.64 R4, c[0x0][0x5f8] ;  /* 0x00017e00ff047b82 */ /* 0x000e620000000a00 */
[----:B0-----:R-:W2:Y:S04]  /*0790*/  LDG.E.U16 R2, desc[UR36][R2.64] ;  /* 0x0000002402027981 */ /* 0x001ea8000c1e1500 */
[----:B-1----:R0:W5:Y:S01]  /*07a0*/  LDG.E.U16 R17, desc[UR36][R4.64] ;  /* 0x0000002404117981 */ /* 0x002162000c1e1500 */
[----:B--2---:R-:W-:-:S05]  /*07b0*/  IMAD.U32 R16, R2, 0x10000, RZ ;  /* 0x0001000002107824 */ /* 0x004fca00078e00ff */
[C---:B------:R-:W-:Y:S02]  /*07c0*/  FSETP.GE.FTZ.AND P1, PT, R16.reuse, RZ, PT ;  /* 0x000000ff1000720b */ /* 0x040fe40003f36000 */
[----:B------:R-:W-:-:S13]  /*07d0*/  FSETP.GTU.FTZ.AND P0, PT, R16, 1, PT ;  /* 0x3f8000001000780b */ /* 0x000fda0003f1c000 */
[----:B0-----:R-:W-:Y:S05]  /*07e0*/  @!P0 BRA P1, `(.L_x_2280) ;  /* 0x0000000000408947 */ /* 0x001fea0000800000 */
[----:B------:R-:W-:Y:S01]  /*07f0*/  MOV R2, 0x0 ;  /* 0x0000000000027802 */ /* 0x000fe20000000f00 */
[----:B------:R-:W0:Y:S01]  /*0800*/  LDCU.64 UR4, c[0x4][0x300] ;  /* 0x01006000ff0477ac */ /* 0x000e220008000a00 */
[----:B------:R-:W-:Y:S01]  /*0810*/  HFMA2 R8, -RZ, RZ, 0, 5.36441802978515625e-06 ;  /* 0x0000005aff087431 */ /* 0x000fe200000001ff */
[----:B------:R-:W-:Y:S01]  /*0820*/  MOV R12, 0x1 ;  /* 0x00000001000c7802 */ /* 0x000fe20000000f00 */
[----:B------:R-:W-:Y:S01]  /*0830*/  HFMA2 R13, -RZ, RZ, 0, 0 ;  /* 0x00000000ff0d7431 */ /* 0x000fe200000001ff */
[----:B------:R-:W1:Y:S01]  /*0840*/  LDCU.64 UR6, c[0x4][0x2d0] ;  /* 0x01005a00ff0677ac */ /* 0x000e620008000a00 */
[----:B------:R-:W2:Y:S01]  /*0850*/  LDC.64 R2, c[0x4][R2] ;  /* 0x0100000002027b82 */ /* 0x000ea20000000a00 */
[----:B------:R-:W3:Y:S01]  /*0860*/  LDCU.64 UR8, c[0x4][0x20] ;  /* 0x01000400ff0877ac */ /* 0x000ee20008000a00 */
[----:B0-----:R-:W-:Y:S02]  /*0870*/  MOV R4, UR4 ;  /* 0x0000000400047c02 */ /* 0x001fe40008000f00 */
[----:B------:R-:W-:-:S02]  /*0880*/  MOV R5, UR5 ;  /* 0x0000000500057c02 */ /* 0x000fc40008000f00 */
[----:B-1----:R-:W-:Y:S02]  /*0890*/  MOV R6, UR6 ;  /* 0x0000000600067c02 */ /* 0x002fe40008000f00 */
[----:B------:R-:W-:Y:S01]  /*08a0*/  MOV R7, UR7 ;  /* 0x0000000700077c02 */ /* 0x000fe20008000f00 */
[----:B---3--:R-:W-:Y:S01]  /*08b0*/  IMAD.U32 R10, RZ, RZ, UR8 ;  /* 0x00000008ff0a7e24 */ /* 0x008fe2000f8e00ff */
[----:B------:R-:W-:-:S07]  /*08c0*/  MOV R11, UR9 ;  /* 0x00000009000b7c02 */ /* 0x000fce0008000f00 */
[----:B------:R-:W-:-:S07]  /*08d0*/  LEPC R20, `(.L_x_2280) ;  /* 0x000000001014794e */ /* 0x000fce0000000000 */
[----:B--2--5:R-:W-:Y:S05]  /*08e0*/  CALL.ABS.NOINC R2 ;  /* 0x0000000002007343 */ /* 0x024fea0003c00000 */
.L_x_2280:
[----:B-----5:R-:W-:-:S05]  /*08f0*/  IMAD.U32 R17, R17, 0x10000, RZ ;  /* 0x0001000011117824 */ /* 0x020fca00078e00ff */
[C---:B------:R-:W-:Y:S02]  /*0900*/  FSETP.GE.FTZ.AND P1, PT, R17.reuse, RZ, PT ;  /* 0x000000ff1100720b */ /* 0x040fe40003f36000 */
[----:B------:R-:W-:-:S13]  /*0910*/  FSETP.GTU.FTZ.AND P0, PT, R17, 1, PT ;  /* 0x3f8000001100780b */ /* 0x000fda0003f1c000 */
[----:B------:R-:W-:Y:S05]  /*0920*/  @!P0 BRA P1, `(.L_x_2281) ;  /* 0x0000000000408947 */ /* 0x000fea0000800000 */
[----:B------:R-:W-:Y:S01]  /*0930*/  MOV R2, 0x0 ;  /* 0x0000000000027802 */ /* 0x000fe20000000f00 */
[----:B------:R-:W0:Y:S01]  /*0940*/  LDCU.64 UR4, c[0x4][0x308] ;  /* 0x01006100ff0477ac */ /* 0x000e220008000a00 */
[----:B------:R-:W-:Y:S01]  /*0950*/  HFMA2 R8, -RZ, RZ, 0, 5.424022674560546875e-06 ;  /* 0x0000005bff087431 */ /* 0x000fe200000001ff */
        /* <DEDUP_REMOVED lines=12> */
[----:B--2---:R-:W-:Y:S05]  /*0a20*/  CALL.ABS.NOINC R2 ;  /* 0x0000000002007343 */ /* 0x004fea0003c00000 */
.L_x_2281:
[----:B------:R-:W-:Y:S01]  /*0a30*/  FADD.FTZ R2, -R16, -RZ ;  /* 0x800000ff10027221 */ /* 0x000fe20000010100 */
[----:B------:R-:W-:Y:S01]  /*0a40*/  MOV R6, 0x3e800000 ;  /* 0x3e80000000067802 */ /* 0x000fe20000000f00 */
[----:B------:R-:W-:Y:S01]  /*0a50*/  HFMA2 R7, -RZ, RZ, 1.3056640625, -1.8671875 ;  /* 0x3d39bf78ff077431 */ /* 0x000fe200000001ff */
[----:B------:R-:W0:Y:S01]  /*0a60*/  MUFU.LG2 R16, R16 ;  /* 0x0000001000107308 */ /* 0x000e220000000c00 */
[----:B------:R-:W-:-:S07]  /*0a70*/  IADD3 R19, PT, PT, R19, 0x80, RZ ;  /* 0x0000008013137810 */ /* 0x000fce0007ffe0ff */
[----:B------:R0:W1:Y:S02]  /*0a80*/  F2F.BF16.F32 R0, R2 ;  /* 0x0000000200007304 */ /* 0x0000640000202000 */
[----:B0-----:R-:W-:Y:S01]  /*0a90*/  FMUL.FTZ R2, R16, 0.69314718246459960938 ;  /* 0x3f31721810027820 */ /* 0x001fe20000410000 */
[----:B-1----:R-:W-:-:S05]  /*0aa0*/  IMAD.U32 R0, R0, 0x10000, RZ ;  /* 0x0001000000007824 */ /* 0x002fca00078e00ff */
[----:B------:R-:W0:Y:S01]  /*0ab0*/  F2F.BF16.F32 R2, R2 ;  /* 0x0000000200027304 */ /* 0x000e220000202000 */
[C---:B------:R-:W-:Y:S01]  /*0ac0*/  FADD.FTZ.RZ R3, R0.reuse, 1 ;  /* 0x3f80000000037421 */ /* 0x040fe2000001c000 */
[----:B------:R-:W-:-:S04]  /*0ad0*/  ISETP.GE.U32.AND P0, PT, R0, 0x7f800000, PT ;  /* 0x7f8000000000780c */ /* 0x000fc80003f06070 */
[----:B------:R-:W-:Y:S02]  /*0ae0*/  IADD3 R3, PT, PT, R3, -0x3f400000, RZ ;  /* 0xc0c0000003037810 */ /* 0x000fe40007ffe0ff */
[----:B------:R-:W-:Y:S02]  /*0af0*/  ISETP.GT.AND P1, PT, R0, -0x40800000, P0 ;  /* 0xbf8000000000780c */ /* 0x000fe40000724270 */
        /* <DEDUP_REMOVED lines=28> */
[----:B0-----:R-:W-:Y:S02]  /*0cc0*/  SHF.L.U32 R2, R5, 0x10, RZ ;  /* 0x0000001005027819 */ /* 0x001fe400000006ff */
[----:B-1----:R-:W-:-:S04]  /*0cd0*/  SHF.L.U32 R4, R3, 0x10, RZ ;  /* 0x0000001003047819 */ /* 0x002fc800000006ff */
[----:B------:R-:W-:Y:S02]  /*0ce0*/  FSETP.GEU.FTZ.AND P0, PT, R4, -100, PT ;  /* 0xc2c800000400780b */ /* 0x000fe40003f1e000 */
[----:B------:R-:W-:Y:S02]  /*0cf0*/  SHF.L.U32 R4, R0, 0x10, RZ ;  /* 0x0000001000047819 */ /* 0x000fe400000006ff */
[----:B------:R-:W-:-:S03]  /*0d00*/  SEL R0, R3, 0xc2c8, P0 ;  /* 0x0000c2c803007807 */ /* 0x000fc60000000000 */
[----:B------:R-:W-:Y:S02]  /*0d10*/  FMUL.FTZ R4, R17, R4 ;  /* 0x0000000411047220 */ /* 0x000fe40000410000 */
[----:B------:R-:W-:-:S04]  /*0d20*/  IMAD.U32 R3, R0, 0x10000, RZ ;  /* 0x0001000000037824 */ /* 0x000fc800078e00ff */
        /* <DEDUP_REMOVED lines=9> */
.L_x_2279:
[----:B------:R-:W-:Y:S05]  /*0dc0*/  BSYNC.RECONVERGENT B6 ;  /* 0x0000000000067941 */ /* 0x000fea0003800200 */
.L_x_2278:
[----:B------:R-:W2:Y:S01]  /*0dd0*/  LDCU UR4, c[0x0][0x380] ;  /* 0x00007000ff0477ac */ /* 0x000ea20008000800 */
[----:B------:R-:W-:Y:S01]  /*0de0*/  BSSY.RECONVERGENT B6, `(.L_x_2282) ;  /* 0x0000068000067945 */ /* 0x000fe20003800200 */
[----:B--2---:R-:W-:-:S13]  /*0df0*/  ISETP.GE.AND P0, PT, R19, UR4, PT ;  /* 0x0000000413007c0c */ /* 0x004fda000bf06270 */
[----:B------:R-:W-:Y:S05]  /*0e00*/  @P0 BRA `(.L_x_2283) ;  /* 0x0000000400940947 */ /* 0x000fea0003800000 */
[----:B01----:R-:W0:Y:S08]  /*0e10*/  LDC.64 R2, c[0x0][0x5f0] ;  /* 0x00017c00ff027b82 */ /* 0x003e300000000a00 */
        /* <DEDUP_REMOVED lines=15> */
[----:B0-----:R-:W-:Y:S01]  /*0f10*/  IMAD.U32 R4, RZ, RZ, UR4 ;  /* 0x00000004ff047e24 */ /* 0x001fe2000f8e00ff */
[----:B------:R-:W-:Y:S02]  /*0f20*/  MOV R5, UR5 ;  /* 0x0000000500057c02 */ /* 0x000fe40008000f00 */
[----:B-1----:R-:W-:-:S02]  /*0f30*/  MOV R6, UR6 ;  /* 0x0000000600067c02 */ /* 0x002fc40008000f00 */
[----:B------:R-:W-:Y:S02]  /*0f40*/  MOV R7, UR7 ;  /* 0x0000000700077c02 */ /* 0x000fe40008000f00 */
[----:B---3--:R-:W-:Y:S01]  /*0f50*/  MOV R10, UR8 ;  /* 0x00000008000a7c02 */ /* 0x008fe20008000f00 */
[----:B------:R-:W-:-:S07]  /*0f60*/  IMAD.U32 R11, RZ, RZ, UR9 ;  /* 0x00000009ff0b7e24 */ /* 0x000fce000f8e00ff */
[----:B------:R-:W-:-:S07]  /*0f70*/  LEPC R20, `(.L_x_2284) ;  /* 0x000000001014794e */ /* 0x000fce0000000000 */
[----:B--2--5:R-:W-:Y:S05]  /*0f80*/  CALL.ABS.NOINC R2 ;  /* 0x0000000002007343 */ /* 0x024fea0003c00000 */
.L_x_2284:
        /* <DEDUP_REMOVED lines=19> */
[----:B--2---:R-:W-:Y:S05]  /*10c0*/  CALL.ABS.NOINC R2 ;  /* 0x0000000002007343 */ /* 0x004fea0003c00000 */
.L_x_2285:
[----:B------:R-:W-:Y:S01]  /*10d0*/  FADD.FTZ R2, -R16, -RZ ;  /* 0x800000ff10027221 */ /* 0x000fe20000010100 */
[----:B------:R-:W-:Y:S01]  /*10e0*/  MOV R6, 0x3e800000 ;  /* 0x3e80000000067802 */ /* 0x000fe20000000f00 */
[----:B------:R-:W-:Y:S01]  /*10f0*/  HFMA2 R7, -RZ, RZ, 1.3056640625, -1.8671875 ;  /* 0x3d39bf78ff077431 */ /* 0x000fe200000001ff */
        /* <DEDUP_REMOVED lines=8> */
[----:B------:R-:W-:Y:S01]  /*1180*/  ISETP.GT.AND P1, PT, R0, -0x40800000, P0 ;  /* 0xbf8000000000780c */ /* 0x000fe20000724270 */
[----:B------:R-:W-:-:S05]  /*1190*/  VIADD R3, R3, 0xc0c00000 ;  /* 0xc0c0000003037836 */ /* 0x000fca0000000000 */
        /* <DEDUP_REMOVED lines=27> */
[----:B------:R-:W1:Y:S01]  /*1350*/  F2F.BF16.F32 R3, R3 ;  /* 0x0000000300037304 */ /* 0x000e620000202000 */
[----:B0-----:R-:W-:Y:S02]  /*1360*/  SHF.L.U32 R2, R5, 0x10, RZ ;  /* 0x0000001005027819 */ /* 0x001fe400000006ff */
        /* <DEDUP_REMOVED lines=10> */
[----:B0-----:R-:W-:Y:S01]  /*1410*/  IMAD.U32 R6, R4, 0x10000, RZ ;  /* 0x0001000004067824 */ /* 0x001fe200078e00ff */
[----:B--2---:R-:W-:-:S05]  /*1420*/  SHF.L.U32 R5, R0, 0x10, RZ ;  /* 0x0000001000057819 */ /* 0x004fca00000006ff */
[----:B------:R-:W-:-:S05]  /*1430*/  FADD.FTZ R5, R5, -R6 ;  /* 0x8000000605057221 */ /* 0x000fca0000010000 */
[----:B------:R-:W-:-:S05]  /*1440*/  F2FP.BF16.F32.PACK_AB R5, RZ, R5 ;  /* 0x00000005ff05723e */ /* 0x000fca00000010ff */
[----:B-1----:R2:W-:Y:S02]  /*1450*/  STG.E.U16 desc[UR36][R2.64], R5 ;  /* 0x0000000502007986 */ /* 0x0025e4000c101524 */
.L_x_2283:
[----:B------:R-:W-:Y:S05]  /*1460*/  BSYNC.RECONVERGENT B6 ;  /* 0x0000000000067941 */ /* 0x000fea0003800200 */
.L_x_2282:
[----:B------:R-:W3:Y:S02]  /*1470*/  LDCU UR4, c[0x0][0x380] ;  /* 0x00007000ff0477ac */ /* 0x000ee40008000800 */
[----:B---3--:R-:W-:-:S13]  /*1480*/  ISETP.GE.AND P0, PT, R19, UR4, PT ;  /* 0x0000000413007c0c */ /* 0x008fda000bf06270 */
[----:B------:R-:W-:Y:S05]  /*1490*/  @P0 EXIT ;  /* 0x000000000000094d */ /* 0x000fea0003800000 */
[----:B012---:R-:W0:Y:S08]  /*14a0*/  LDC.64 R2, c[0x0][0x5f0] ;  /* 0x00017c00ff027b82 */ /* 0x007e300000000a00 */
        /* <DEDUP_REMOVED lines=9> */
[----:B------:R-:W-:Y:S02]  /*1540*/  HFMA2 R12, -RZ, RZ, 0, 5.9604644775390625e-08 ;  /* 0x00000001ff0c7431 */ /* 0x000fe400000001ff */
[----:B------:R-:W-:Y:S01]  /*1550*/  IMAD.MOV.U32 R8, RZ, RZ, 0x5a ;  /* 0x0000005aff087424 */ /* 0x000fe200078e00ff */
[----:B------:R-:W-:Y:S01]  /*1560*/  MOV R13, RZ ;  /* 0x000000ff000d7202 */ /* 0x000fe20000000f00 */
[----:B------:R-:W1:Y:S01]  /*1570*/  LDCU.64 UR6, c[0x4][0x2d0] ;  /* 0x01005a00ff0677ac */ /* 0x000e620008000a00 */
[----:B------:R-:W2:Y:S01]  /*1580*/  LDC.64 R2, c[0x4][R2] ;  /* 0x0100000002027b82 */ /* 0x000ea20000000a00 */
[----:B------:R-:W3:Y:S01]  /*1590*/  LDCU.64 UR8, c[0x4][0x20] ;  /* 0x01000400ff0877ac */ /* 0x000ee20008000a00 */
[----:B0-----:R-:W-:Y:S01]  /*15a0*/  MOV R4, UR4 ;  /* 0x0000000400047c02 */ /* 0x001fe20008000f00 */
[----:B------:R-:W-:Y:S01]  /*15b0*/  IMAD.U32 R5, RZ, RZ, UR5 ;  /* 0x00000005ff057e24 */ /* 0x000fe2000f8e00ff */
[----:B-1----:R-:W-:-:S02]  /*15c0*/  MOV R6, UR6 ;  /* 0x0000000600067c02 */ /* 0x002fc40008000f00 */
[----:B------:R-:W-:Y:S02]  /*15d0*/  MOV R7, UR7 ;  /* 0x0000000700077c02 */ /* 0x000fe40008000f00 */
[----:B---3--:R-:W-:Y:S02]  /*15e0*/  MOV R10, UR8 ;  /* 0x00000008000a7c02 */ /* 0x008fe40008000f00 */
[----:B------:R-:W-:-:S07]  /*15f0*/  MOV R11, UR9 ;  /* 0x00000009000b7c02 */ /* 0x000fce0008000f00 */
[----:B------:R-:W-:-:S07]  /*1600*/  LEPC R20, `(.L_x_2286) ;  /* 0x000000001014794e */ /* 0x000fce0000000000 */
[----:B--2--5:R-:W-:Y:S05]  /*1610*/  CALL.ABS.NOINC R2 ;  /* 0x0000000002007343 */ /* 0x024fea0003c00000 */
.L_x_2286:
[----:B-----5:R-:W-:-:S04]  /*1620*/  SHF.L.U32 R17, R17, 0x10, RZ ;  /* 0x0000001011117819 */ /* 0x020fc800000006ff */
[C---:B------:R-:W-:Y:S02]  /*1630*/  FSETP.GE.FTZ.AND P1, PT, R17.reuse, RZ, PT ;  /* 0x000000ff1100720b */ /* 0x040fe40003f36000 */
[----:B------:R-:W-:-:S13]  /*1640*/  FSETP.GTU.FTZ.AND P0, PT, R17, 1, PT ;  /* 0x3f8000001100780b */ /* 0x000fda0003f1c000 */
[----:B------:R-:W-:Y:S05]  /*1650*/  @!P0 BRA P1, `(.L_x_2287) ;  /* 0x0000000000408947 */ /* 0x000fea0000800000 */
        /* <DEDUP_REMOVED lines=15> */
[----:B--2---:R-:W-:Y:S05]  /*1750*/  CALL.ABS.NOINC R2 ;  /* 0x0000000002007343 */ /* 0x004fea0003c00000 */
.L_x_2287:
[----:B------:R-:W-:Y:S01]  /*1760*/  FADD.FTZ R0, -R16, -RZ ;  /* 0x800000ff10007221 */ /* 0x000fe20000010100 */
[----:B------:R-:W-:Y:S02]  /*1770*/  IMAD.MOV.U32 R6, RZ, RZ, 0x3e800000 ;  /* 0x3e800000ff067424 */ /* 0x000fe400078e00ff */
[----:B------:R-:W-:Y:S01]  /*1780*/  HFMA2 R7, -RZ, RZ, 1.3056640625, -1.8671875 ;  /* 0x3d39bf78ff077431 */ /* 0x000fe200000001ff */
[----:B------:R-:W-:Y:S08]  /*1790*/  MUFU.LG2 R16, R16 ;  /* 0x0000001000107308 */ /* 0x000ff00000000c00 */
[----:B------:R-:W0:Y:S02]  /*17a0*/  F2F.BF16.F32 R0, R0 ;  /* 0x0000000000007304 */ /* 0x000e240000202000 */
[----:B0-----:R-:W-:Y:S01]  /*17b0*/  SHF.L.U32 R2, R0, 0x10, RZ ;  /* 0x0000001000027819 */ /* 0x001fe200000006ff */
[----:B------:R-:W-:-:S03]  /*17c0*/  FMUL.FTZ R0, R16, 0.69314718246459960938 ;  /* 0x3f31721810007820 */ /* 0x000fc60000410000 */
[C---:B------:R-:W-:Y:S01]  /*17d0*/  ISETP.GE.U32.AND P0, PT, R2.reuse, 0x7f800000, PT ;  /* 0x7f8000000200780c */ /* 0x040fe20003f06070 */
[C---:B------:R-:W-:Y:S02]  /*17e0*/  FADD.FTZ.RZ R3, R2.reuse, 1 ;  /* 0x3f80000002037421 */ /* 0x040fe4000001c000 */
[----:B------:R-:W0:Y:S01]  /*17f0*/  F2F.BF16.F32 R0, R0 ;  /* 0x0000000000007304 */ /* 0x000e220000202000 */
        /* <DEDUP_REMOVED lines=27> */
[----:B------:R-:W-:Y:S03]  /*19b0*/  F2F.BF16.F32 R5, R5 ;  /* 0x0000000500057304 */ /* 0x000fe60000202000 */
[----:B------:R-:W-:-:S05]  /*19c0*/  SEL R2, R0, 0xc2c8, P0 ;  /* 0x0000c2c800027807 */ /* 0x000fca0000000000 */
[----:B------:R-:W0:Y:S02]  /*19d0*/  F2F.BF16.F32 R3, R3 ;  /* 0x0000000300037304 */ /* 0x000e240000202000 */
[----:B0-----:R-:W-:-:S05]  /*19e0*/  IMAD.U32 R4, R3, 0x10000, RZ ;  /* 0x0001000003047824 */ /* 0x001fca00078e00ff */
[----:B------:R-:W-:Y:S02]  /*19f0*/  FSETP.GEU.FTZ.AND P0, PT, R4, -100, PT ;  /* 0xc2c800000400780b */ /* 0x000fe40003f1e000 */
[----:B------:R-:W-:Y:S02]  /*1a00*/  SHF.L.U32 R4, R2, 0x10, RZ ;  /* 0x0000001002047819 */ /* 0x000fe400000006ff */
[----:B------:R-:W-:Y:S02]  /*1a10*/  SEL R0, R3, 0xc2c8, P0 ;  /* 0x0000c2c803007807 */ /* 0x000fe40000000000 */
[----:B------:R-:W-:Y:S01]  /*1a20*/  SHF.L.U32 R2, R5, 0x10, RZ ;  /* 0x0000001005027819 */ /* 0x000fe200000006ff */
[----:B------:R-:W-:Y:S01]  /*1a30*/  FMUL.FTZ R4, R17, R4 ;  /* 0x0000000411047220 */ /* 0x000fe20000410000 */
[----:B------:R-:W-:-:S05]  /*1a40*/  SHF.L.U32 R3, R0, 0x10, RZ ;  /* 0x0000001000037819 */ /* 0x000fca00000006ff */
[----:B------:R-:W-:Y:S01]  /*1a50*/  FMUL.FTZ R0, R2, R3 ;  /* 0x0000000302007220 */ /* 0x000fe20000410000 */
[----:B------:R-:W0:Y:S01]  /*1a60*/  F2F.BF16.F32 R4, R4 ;  /* 0x0000000400047304 */ /* 0x000e220000202000 */
[----:B------:R-:W1:Y:S07]  /*1a70*/  LDC.64 R2, c[0x0][0x5e8] ;  /* 0x00017a00ff027b82 */ /* 0x000e6e0000000a00 */
[----:B------:R-:W2:Y:S01]  /*1a80*/  F2F.BF16.F32 R0, R0 ;  /* 0x0000000000007304 */ /* 0x000ea20000202000 */
[----:B0-----:R-:W-:Y:S01]  /*1a90*/  SHF.L.U32 R6, R4, 0x10, RZ ;  /* 0x0000001004067819 */ /* 0x001fe200000006ff */
[----:B--2---:R-:W-:-:S04]  /*1aa0*/  IMAD.U32 R5, R0, 0x10000, RZ ;  /* 0x0001000000057824 */ /* 0x004fc800078e00ff */
[----:B------:R-:W-:-:S05]  /*1ab0*/  FADD.FTZ R5, R5, -R6 ;  /* 0x8000000605057221 */ /* 0x000fca0000010000 */
[----:B------:R-:W-:-:S05]  /*1ac0*/  F2FP.BF16.F32.PACK_AB R5, RZ, R5 ;  /* 0x00000005ff05723e */ /* 0x000fca00000010ff */
[----:B-1----:R-:W-:Y:S01]  /*1ad0*/  STG.E.U16 desc[UR36][R2.64], R5 ;  /* 0x0000000502007986 */ /* 0x002fe2000c101524 */
[----:B------:R-:W-:Y:S05]  /*1ae0*/  EXIT ;  /* 0x000000000000794d */ /* 0x000fea0003800000 */
.L_x_2273:
[----:B------:R-:W0:Y:S01]  /*1af0*/  LDCU UR4, c[0x0][0x380] ;  /* 0x00007000ff0477ac */ /* 0x000e220008000800 */
[----:B------:R-:W-:Y:S01]  /*1b00*/  IADD3 R17, PT, PT, R17, -0x1, RZ ;  /* 0xffffffff11117810 */ /* 0x000fe20007ffe0ff */
[----:B------:R-:W-:Y:S03]  /*1b10*/  BSSY.RECONVERGENT B7, `(.L_x_2288) ;  /* 0x00001ce000077945 */ /* 0x000fe60003800200 */
[----:B------:R-:W-:-:S04]  /*1b20*/  VIMNMX.U32 R16, PT, PT, R17, 0x18, PT ;  /* 0x0000001811107848 */ /* 0x000fc80003fe0000 */
[----:B------:R-:W-:Y:S02]  /*1b30*/  IADD3 R16, PT, PT, R16, 0x1, RZ ;  /* 0x0000000110107810 */ /* 0x000fe40007ffe0ff */
[----:B0-----:R-:W-:-:S13]  /*1b40*/  ISETP.GE.AND P0, PT, R19, UR4, PT ;  /* 0x0000000413007c0c */ /* 0x001fda000bf06270 */
[----:B------:R-:W-:Y:S05]  /*1b50*/  @P0 BRA `(.L_x_2289) ;  /* 0x0000001c00240947 */ /* 0x000fea0003800000 */
[----:B------:R-:W0:Y:S01]  /*1b60*/  LDCU.64 UR4, c[0x0][0x390] ;  /* 0x00007200ff0477ac */ /* 0x000e220008000a00 */
[----:B------:R-:W-:Y:S01]  /*1b70*/  HFMA2 R18, -RZ, RZ, 0, 0 ;  /* 0x00000000ff127431 */ /* 0x000fe200000001ff */
[----:B------:R-:W-:Y:S01]  /*1b80*/  ISETP.NE.AND P0, PT, R17, RZ, PT ;  /* 0x000000ff1100720c */ /* 0x000fe20003f05270 */
[----:B------:R-:W1:Y:S01]  /*1b90*/  LDCU UR6, c[0x0][0x38c] ;  /* 0x00007180ff0677ac */ /* 0x000e620008000800 */
[----:B------:R-:W2:Y:S02]  /*1ba0*/  LDCU.64 UR8, c[0x0][0x4b8] ;  /* 0x00009700ff0877ac */ /* 0x000ea40008000a00 */
[----:B0-----:R-:W-:Y:S01]  /*1bb0*/  IMAD.HI.U32 R4, R19, UR4, R18 ;  /* 0x0000000413047c27 */ /* 0x001fe2000f8e0012 */
[----:B------:R-:W0:Y:S04]  /*1bc0*/  LDCU UR4, c[0x0][0x4c0] ;  /* 0x00009800ff0477ac */ /* 0x000e280008000800 */
[----:B------:R-:W-:-:S04]  /*1bd0*/  SHF.R.U32.HI R5, RZ, UR5, R4 ;  /* 0x00000005ff057c19 */ /* 0x000fc80008011604 */
[----:B------:R-:W-:-:S05]  /*1be0*/  IADD3 R0, PT, PT, -R5, RZ, RZ ;  /* 0x000000ff05007210 */ /* 0x000fca0007ffe1ff */
[----:B-1----:R-:W-:-:S04]  /*1bf0*/  IMAD R0, R0, UR6, R19 ;  /* 0x0000000600007c24 */ /* 0x002fc8000f8e0213 */
[C---:B--2---:R-:W-:Y:S02]  /*1c00*/  IMAD R23, R0.reuse, UR8, RZ ;  /* 0x0000000800177c24 */ /* 0x044fe4000f8e02ff */
[C---:B------:R-:W-:Y:S02]  /*1c10*/  IMAD R2, R0.reuse, UR9, RZ ;  /* 0x0000000900027c24 */ /* 0x040fe4000f8e02ff */
[----:B0-----:R-:W-:Y:S01]  /*1c20*/  IMAD R0, R0, UR4, RZ ;  /* 0x0000000400007c24 */ /* 0x001fe2000f8e02ff */
[----:B------:R-:W-:Y:S06]  /*1c30*/  @!P0 BRA `(.L_x_2290) ;  /* 0x0000001400348947 */ /* 0x000fec0003800000 */
[----:B------:R-:W0:Y:S01]  /*1c40*/  LDCU.64 UR6, c[0x0][0x398] ;  /* 0x00007300ff0677ac */ /* 0x000e220008000a00 */
[----:B------:R-:W-:Y:S01]  /*1c50*/  IMAD.MOV.U32 R4, RZ, RZ, RZ ;  /* 0x000000ffff047224 */ /* 0x000fe200078e00ff */
[----:B------:R-:W-:Y:S01]  /*1c60*/  ISETP.NE.AND P0, PT, R16, 0x2, PT ;  /* 0x000000021000780c */ /* 0x000fe20003f05270 */
[----:B------:R-:W1:Y:S01]  /*1c70*/  LDCU UR4, c[0x0][0x3a0] ;  /* 0x00007400ff0477ac */ /* 0x000e620008000800 */
[----:B------:R-:W2:Y:S01]  /*1c80*/  LDCU UR5, c[0x0][0x4c4] ;  /* 0x00009880ff0577ac */ /* 0x000ea20008000800 */
[----:B------:R-:W3:Y:S01]  /*1c90*/  LDCU.64 UR8, c[0x0][0x4c8] ;  /* 0x00009900ff0877ac */ /* 0x000ee20008000a00 */
[----:B0-----:R-:W-:-:S05]  /*1ca0*/  IMAD.HI.U32 R6, R5, UR7, R4 ;  /* 0x0000000705067c27 */ /* 0x001fca000f8e0004 */
[----:B-1----:R-:W-:-:S04]  /*1cb0*/  SHF.R.U32.HI R7, RZ, UR4, R6 ;  /* 0x00000004ff077c19 */ /* 0x002fc80008011606 */
[----:B------:R-:W-:-:S05]  /*1cc0*/  IADD3 R3, PT, PT, -R7, RZ, RZ ;  /* 0x000000ff07037210 */ /* 0x000fca0007ffe1ff */
[----:B------:R-:W-:-:S04]  /*1cd0*/  IMAD R5, R3, UR6, R5 ;  /* 0x0000000603057c24 */ /* 0x000fc8000f8e0205 */
[C---:B--2---:R-:W-:Y:S02]  /*1ce0*/  IMAD R23, R5.reuse, UR5, R23 ;  /* 0x0000000505177c24 */ /* 0x044fe4000f8e0217 */
[C---:B---3--:R-:W-:Y:S02]  /*1cf0*/  IMAD R2, R5.reuse, UR8, R2 ;  /* 0x0000000805027c24 */ /* 0x048fe4000f8e0202 */
[----:B------:R-:W-:Y:S01]  /*1d00*/  IMAD R0, R5, UR9, R0 ;  /* 0x0000000905007c24 */ /* 0x000fe2000f8e0200 */
[----:B------:R-:W-:Y:S06]  /*1d10*/  @!P0 BRA `(.L_x_2290) ;  /* 0x0000001000fc8947 */ /* 0x000fec0003800000 */
[----:B------:R-:W0:Y:S01]  /*1d20*/  LDCU.64 UR4, c[0x0][0x3a8] ;  /* 0x00007500ff0477ac */ /* 0x000e220008000a00 */
[----:B------:R-:W-:Y:S02]  /*1d30*/  MOV R6, RZ ;  /* 0x000000ff00067202 */ /* 0x000fe40000000f00 */
[----:B------:R-:W-:Y:S01]  /*1d40*/  ISETP.NE.AND P0, PT, R16, 0x3, PT ;  /* 0x000000031000780c */ /* 0x000fe20003f05270 */
[----:B------:R-:W1:Y:S01]  /*1d50*/  LDCU UR6, c[0x0][0x3a4] ;  /* 0x00007480ff0677ac */ /* 0x000e620008000800 */
[----:B------:R-:W2:Y:S01]  /*1d60*/  LDCU.64 UR8, c[0x0][0x4d0] ;  /* 0x00009a00ff0877ac */ /* 0x000ea20008000a00 */
        /* <DEDUP_REMOVED lines=8> */
[----:B------:R-:W-:Y:S06]  /*1df0*/  @!P0 BRA `(.L_x_2290) ;  /* 0x0000001000c48947 */ /* 0x000fec0003800000 */
[----:B------:R-:W0:Y:S01]  /*1e00*/  LDCU.64 UR6, c[0x0][0x3b0] ;  /* 0x00007600ff0677ac */ /* 0x000e220008000a00 */
[----:B------:R-:W-:Y:S01]  /*1e10*/  HFMA2 R4, -RZ, RZ, 0, 0 ;  /* 0x00000000ff047431 */ /* 0x000fe200000001ff */
[----:B------:R-:W-:Y:S01]  /*1e20*/  ISETP.NE.AND P0, PT, R16, 0x4, PT ;  /* 0x000000041000780c */ /* 0x000fe20003f05270 */
[----:B------:R-:W1:Y:S01]  /*1e30*/  LDCU UR4, c[0x0][0x3b8] ;  /* 0x00007700ff0477ac */ /* 0x000e620008000800 */
[----:B------:R-:W2:Y:S01]  /*1e40*/  LDCU UR5, c[0x0][0x4dc] ;  /* 0x00009b80ff0577ac */ /* 0x000ea20008000800 */
[----:B------:R-:W3:Y:S01]  /*1e50*/  LDCU.64 UR8, c[0x0][0x4e0] ;  /* 0x00009c00ff0877ac */ /* 0x000ee20008000a00 */
[----:B0-----:R-:W-:-:S05]  /*1e60*/  IMAD.HI.U32 R6, R5, UR7, R4 ;  /* 0x0000000705067c27 */ /* 0x001fca000f8e0004 */
[----:B-1----:R-:W-:-:S05]  /*1e70*/  SHF.R.U32.HI R7, RZ, UR4, R6 ;  /* 0x00000004ff077c19 */ /* 0x002fca0008011606 */
[----:B------:R-:W-:-:S04]  /*1e80*/  IMAD.MOV R3, RZ, RZ, -R7 ;  /* 0x000000ffff037224 */ /* 0x000fc800078e0a07 */
        /* <DEDUP_REMOVED lines=20> */
[----:B------:R-:W-:Y:S02]  /*1fd0*/  MOV R4, RZ ;  /* 0x000000ff00047202 */ /* 0x000fe40000000f00 */
        /* <DEDUP_REMOVED lines=13> */
[----:B------:R-:W-:Y:S01]  /*20b0*/  IMAD.MOV.U32 R6, RZ, RZ, RZ ;  /* 0x000000ffff067224 */ /* 0x000fe200078e00ff */
        /* <DEDUP_REMOVED lines=55> */
[----:B------:R-:W-:Y:S01]  /*2430*/  HFMA2 R6, -RZ, RZ, 0, 0 ;  /* 0x00000000ff067431 */ /* 0x000fe200000001ff */
[----:B------:R-:W-:Y:S01]  /*2440*/  ISETP.NE.AND P0, PT, R16, 0xb, PT ;  /* 0x0000000b1000780c */ /* 0x000fe20003f05270 */
        /* <DEDUP_REMOVED lines=179> */
[----:B------:R-:W-:Y:S01]  /*2f80*/  ISETP.NE.AND P0, PT, R16, 0x18, PT ;  /* 0x000000181000780c */ /* 0x000fe20003f05270 */
[----:B------:R-:W0:Y:S01]  /*2f90*/  LDCU.64 UR6, c[0x0][0x4a0] ;  /* 0x00009400ff0677ac */ /* 0x000e220008000a00 */
[----:B------:R-:W-:Y:S01]  /*2fa0*/  HFMA2 R4, -RZ, RZ, 0, 0 ;  /* 0x00000000ff047431 */ /* 0x000fe200000001ff */
[----:B------:R-:W1:Y:S01]  /*2fb0*/  LDCU UR4, c[0x0][0x4a8] ;  /* 0x00009500ff0477ac */ /* 0x000e620008000800 */
[----:B------:R-:W2:Y:S09]  /*2fc0*/  LDCU UR5, c[0x0][0x5cc] ;  /* 0x0000b980ff0577ac */ /* 0x000eb20008000800 */
[----:B------:R-:W3:Y:S01]  /*2fd0*/  @P0 LDC.64 R10, c[0x0][0x4b0] ;  /* 0x00012c00ff0a0b82 */ /* 0x000ee20000000a00 */
[----:B------:R-:W4:Y:S01]  /*2fe0*/  LDCU.64 UR8, c[0x0][0x5d0] ;  /* 0x0000ba00ff0877ac */ /* 0x000f220008000a00 */
[----:B0-----:R-:W-:-:S06]  /*2ff0*/  IMAD.HI.U32 R8, R5, UR7, R4 ;  /* 0x0000000705087c27 */ /* 0x001fcc000f8e0004 */
[----:B------:R-:W0:Y:S01]  /*3000*/  @P0 LDC R13, c[0x0][0x4ac] ;  /* 0x00012b00ff0d0b82 */ /* 0x000e220000000800 */
[----:B-1----:R-:W-:Y:S01]  /*3010*/  SHF.R.U32.HI R9, RZ, UR4, R8 ;  /* 0x00000004ff097c19 */ /* 0x002fe20008011608 */
[----:B------:R-:W-:-:S03]  /*3020*/  @P0 IMAD.MOV.U32 R8, RZ, RZ, RZ ;  /* 0x000000ffff080224 */ /* 0x000fc600078e00ff */
[----:B------:R-:W-:-:S03]  /*3030*/  IADD3 R3, PT, PT, -R9, RZ, RZ ;  /* 0x000000ff09037210 */ /* 0x000fc60007ffe1ff */
[----:B------:R-:W1:Y:S02]  /*3040*/  @P0 LDC.64 R6, c[0x0][0x5d8] ;  /* 0x00017600ff060b82 */ /* 0x000e640000000a00 */
[----:B------:R-:W-:-:S06]  /*3050*/  IMAD R5, R3, UR6, R5 ;  /* 0x0000000603057c24 */ /* 0x000fcc000f8e0205 */
[----:B------:R-:W5:Y:S01]  /*3060*/  @P0 LDC R12, c[0x0][0x5e0] ;  /* 0x00017800ff0c0b82 */ /* 0x000f620000000800 */
[----:B---3--:R-:W-:-:S04]  /*3070*/  @P0 IMAD.HI.U32 R4, R9, R10, R8 ;  /* 0x0000000a09040227 */ /* 0x008fc800078e0008 */
[C---:B--2---:R-:W-:Y:S01]  /*3080*/  IMAD R23, R5.reuse, UR5, R23 ;  /* 0x0000000505177c24 */ /* 0x044fe2000f8e0217 */
[----:B------:R-:W-:Y:S01]  /*3090*/  @P0 SHF.R.U32.HI R4, RZ, R11, R4 ;  /* 0x0000000bff040219 */ /* 0x000fe20000011604 */
[C---:B----4-:R-:W-:Y:S02]  /*30a0*/  IMAD R2, R5.reuse, UR8, R2 ;  /* 0x0000000805027c24 */ /* 0x050fe4000f8e0202 */
[----:B------:R-:W-:Y:S01]  /*30b0*/  IMAD R0, R5, UR9, R0 ;  /* 0x0000000905007c24 */ /* 0x000fe2000f8e0200 */
[----:B------:R-:W-:-:S05]  /*30c0*/  @P0 IADD3 R8, PT, PT, -R4, RZ, RZ ;  /* 0x000000ff04080210 */ /* 0x000fca0007ffe1ff */
[----:B0-----:R-:W-:-:S04]  /*30d0*/  @P0 IMAD R9, R8, R13, R9 ;  /* 0x0000000d08090224 */ /* 0x001fc800078e0209 */
[C---:B-1----:R-:W-:Y:S02]  /*30e0*/  @P0 IMAD R23, R9.reuse, R6, R23 ;  /* 0x0000000609170224 */ /* 0x042fe400078e0217 */
[C---:B------:R-:W-:Y:S02]  /*30f0*/  @P0 IMAD R2, R9.reuse, R7, R2 ;  /* 0x0000000709020224 */ /* 0x040fe400078e0202 */
[----:B-----5:R-:W-:-:S07]  /*3100*/  @P0 IMAD R0, R9, R12, R0 ;  /* 0x0000000c09000224 */ /* 0x020fce00078e0200 */
.L_x_2290:
[----:B------:R-:W0:Y:S02]  /*3110*/  LDCU.128 UR4, c[0x0][0x5f0] ;  /* 0x0000be00ff0477ac */ /* 0x000e240008000c00 */
[----:B0-----:R-:W-:-:S04]  /*3120*/  IADD3 R2, P0, PT, R2, UR4, RZ ;  /* 0x0000000402027c10 */ /* 0x001fc8000ff1e0ff */
[----:B------:R-:W-:-:S05]  /*3130*/  IADD3.X R3, PT, PT, RZ, UR5, RZ, P0, !PT ;  /* 0x00000005ff037c10 */ /* 0x000fca00087fe4ff */
[----:B------:R-:W2:Y:S01]  /*3140*/  LDG.E.U16 R2, desc[UR36][R2.64] ;  /* 0x0000002402027981 */ /* 0x000ea2000c1e1500 */
[----:B------:R-:W-:-:S04]  /*3150*/  IADD3 R4, P0, PT, R0, UR6, RZ ;  /* 0x0000000600047c10 */ /* 0x000fc8000ff1e0ff */
[----:B------:R-:W-:-:S05]  /*3160*/  IADD3.X R5, PT, PT, RZ, UR7, RZ, P0, !PT ;  /* 0x00000007ff057c10 */ /* 0x000fca00087fe4ff */
[----:B------:R0:W5:Y:S01]  /*3170*/  LDG.E.U16 R22, desc[UR36][R4.64] ;  /* 0x0000002404167981 */ /* 0x000162000c1e1500 */
[----:B------:R-:W-:Y:S01]  /*3180*/  BSSY.RECONVERGENT B6, `(.L_x_2291) ;  /* 0x0000015000067945 */ /* 0x000fe20003800200 */
        /* <DEDUP_REMOVED lines=20> */
.L_x_2292:
[----:B------:R-:W-:Y:S05]  /*32d0*/  BSYNC.RECONVERGENT B6 ;  /* 0x0000000000067941 */ /* 0x000fea0003800200 */
.L_x_2291:
[----:B-----5:R-:W-:Y:S01]  /*32e0*/  IMAD.U32 R22, R22, 0x10000, RZ ;  /* 0x0001000016167824 */ /* 0x020fe200078e00ff */
[----:B------:R-:W-:Y:S04]  /*32f0*/  BSSY.RECONVERGENT B6, `(.L_x_2293) ;  /* 0x0000014000067945 */ /* 0x000fe80003800200 */
        /* <DEDUP_REMOVED lines=19> */
.L_x_2294:
[----:B------:R-:W-:Y:S05]  /*3430*/  BSYNC.RECONVERGENT B6 ;  /* 0x0000000000067941 */ /* 0x000fea0003800200 */
.L_x_2293:
[----:B------:R-:W-:Y:S01]  /*3440*/  FADD.FTZ R2, -R18, -RZ ;  /* 0x800000ff12027221 */ /* 0x000fe20000010100 */
[----:B------:R-:W-:Y:S01]  /*3450*/  MOV R6, 0x3e800000 ;  /* 0x3e80000000067802 */ /* 0x000fe20000000f00 */
[----:B------:R-:W-:Y:S01]  /*3460*/  HFMA2 R7, -RZ, RZ, 1.3056640625, -1.8671875 ;  /* 0x3d39bf78ff077431 */ /* 0x000fe200000001ff */
[----:B------:R-:W0:Y:S01]  /*3470*/  MUFU.LG2 R18, R18 ;  /* 0x0000001200127308 */ /* 0x000e220000000c00 */
[----:B------:R-:W1:Y:S01]  /*3480*/  LDCU.64 UR4, c[0x0][0x5e8] ;  /* 0x0000bd00ff0477ac */ /* 0x000e620008000a00 */
[----:B------:R-:W-:-:S06]  /*3490*/  IADD3 R19, PT, PT, R19, 0x80, RZ ;  /* 0x0000008013137810 */ /* 0x000fcc0007ffe0ff */
[----:B------:R0:W2:Y:S02]  /*34a0*/  F2F.BF16.F32 R0, R2 ;  /* 0x0000000200007304 */ /* 0x0000a40000202000 */
[----:B0-----:R-:W-:Y:S01]  /*34b0*/  FMUL.FTZ R2, R18, 0.69314718246459960938 ;  /* 0x3f31721812027820 */ /* 0x001fe20000410000 */
[----:B--2---:R-:W-:-:S05]  /*34c0*/  IMAD.U32 R0, R0, 0x10000, RZ ;  /* 0x0001000000007824 */ /* 0x004fca00078e00ff */
        /* <DEDUP_REMOVED lines=31> */
[----:B------:R-:W-:-:S04]  /*36c0*/  SEL R0, R2, 0xc2c8, P0 ;  /* 0x0000c2c802007807 */ /* 0x000fc80000000000 */
[----:B------:R-:W-:Y:S01]  /*36d0*/  SHF.L.U32 R7, R0, 0x10, RZ ;  /* 0x0000001000077819 */ /* 0x000fe200000006ff */
[----:B------:R-:W2:Y:S04]  /*36e0*/  F2F.BF16.F32 R3, R3 ;  /* 0x0000000300037304 */ /* 0x000ea80000202000 */
[----:B------:R-:W-:Y:S01]  /*36f0*/  FMUL.FTZ R7, R22, R7 ;  /* 0x0000000716077220 */ /* 0x000fe20000410000 */
[----:B0-----:R-:W-:-:S05]  /*3700*/  SHF.L.U32 R2, R5, 0x10, RZ ;  /* 0x0000001005027819 */ /* 0x001fca00000006ff */
[----:B------:R-:W0:Y:S01]  /*3710*/  F2F.BF16.F32 R7, R7 ;  /* 0x0000000700077304 */ /* 0x000e220000202000 */
[----:B--2---:R-:W-:-:S04]  /*3720*/  SHF.L.U32 R4, R3, 0x10, RZ ;  /* 0x0000001003047819 */ /* 0x004fc800000006ff */
[----:B------:R-:W-:-:S04]  /*3730*/  FSETP.GEU.FTZ.AND P0, PT, R4, -100, PT ;  /* 0xc2c800000400780b */ /* 0x000fc80003f1e000 */
[----:B------:R-:W-:-:S05]  /*3740*/  SEL R0, R3, 0xc2c8, P0 ;  /* 0x0000c2c803007807 */ /* 0x000fca0000000000 */
[----:B------:R-:W-:-:S04]  /*3750*/  IMAD.U32 R3, R0, 0x10000, RZ ;  /* 0x0001000000037824 */ /* 0x000fc800078e00ff */
[----:B------:R-:W-:Y:S01]  /*3760*/  FMUL.FTZ R0, R2, R3 ;  /* 0x0000000302007220 */ /* 0x000fe20000410000 */
[----:B0-----:R-:W-:-:S05]  /*3770*/  SHF.L.U32 R3, R7, 0x10, RZ ;  /* 0x0000001007037819 */ /* 0x001fca00000006ff */
[----:B------:R-:W0:Y:S02]  /*3780*/  F2F.BF16.F32 R0, R0 ;  /* 0x0000000000007304 */ /* 0x000e240000202000 */
[----:B0-----:R-:W-:-:S05]  /*3790*/  SHF.L.U32 R2, R0, 0x10, RZ ;  /* 0x0000001000027819 */ /* 0x001fca00000006ff */
[----:B------:R-:W-:Y:S01]  /*37a0*/  FADD.FTZ R3, R2, -R3 ;  /* 0x8000000302037221 */ /* 0x000fe20000010000 */
[----:B-1----:R-:W-:-:S04]  /*37b0*/  IADD3 R2, P0, PT, R23, UR4, RZ ;  /* 0x0000000417027c10 */ /* 0x002fc8000ff1e0ff */
[----:B------:R-:W-:Y:S02]  /*37c0*/  F2FP.BF16.F32.PACK_AB R4, RZ, R3 ;  /* 0x00000003ff04723e */ /* 0x000fe400000010ff */
[----:B------:R-:W-:-:S05]  /*37d0*/  IADD3.X R3, PT, PT, RZ, UR5, RZ, P0, !PT ;  /* 0x00000005ff037c10 */ /* 0x000fca00087fe4ff */
[----:B------:R0:W-:Y:S02]  /*37e0*/  STG.E.U16 desc[UR36][R2.64], R4 ;  /* 0x0000000402007986 */ /* 0x0001e4000c101524 */
.L_x_2289:
[----:B------:R-:W-:Y:S05]  /*37f0*/  BSYNC.RECONVERGENT B7 ;  /* 0x0000000000077941 */ /* 0x000fea0003800200 */
.L_x_2288:
[----:B------:R-:W1:Y:S01]  /*3800*/  LDCU UR4, c[0x0][0x380] ;  /* 0x00007000ff0477ac */ /* 0x000e620008000800 */
[----:B------:R-:W-:Y:S01]  /*3810*/  BSSY.RECONVERGENT B7, `(.L_x_2295) ;  /* 0x00001cc000077945 */ /* 0x000fe20003800200 */
[----:B-1----:R-:W-:-:S13]  /*3820*/  ISETP.GE.AND P0, PT, R19, UR4, PT ;  /* 0x0000000413007c0c */ /* 0x002fda000bf06270 */
[----:B------:R-:W-:Y:S05]  /*3830*/  @P0 BRA `(.L_x_2296) ;  /* 0x0000001c00240947 */ /* 0x000fea0003800000 */
[----:B------:R-:W0:Y:S01]  /*3840*/  LDCU.64 UR4, c[0x0][0x390] ;  /* 0x00007200ff0477ac */ /* 0x000e220008000a00 */
[----:B------:R-:W-:Y:S01]  /*3850*/  IMAD.MOV.U32 R18, RZ, RZ, RZ ;  /* 0x000000ffff127224 */ /* 0x000fe200078e00ff */
[----:B------:R-:W-:Y:S01]  /*3860*/  ISETP.NE.AND P0, PT, R17, RZ, PT ;  /* 0x000000ff1100720c */ /* 0x000fe20003f05270 */
[----:B------:R-:W1:Y:S01]  /*3870*/  LDCU UR6, c[0x0][0x38c] ;  /* 0x00007180ff0677ac */ /* 0x000e620008000800 */
[----:B------:R-:W2:Y:S01]  /*3880*/  LDCU.64 UR8, c[0x0][0x4b8] ;  /* 0x00009700ff0877ac */ /* 0x000ea20008000a00 */
        /* <DEDUP_REMOVED lines=317> */
[----:B------:R-:W-:Y:S01]  /*4c60*/  ISETP.NE.AND P0, PT, R16, 0x18, PT ;  /* 0x000000181000780c */ /* 0x000fe20003f05270 */
[----:B------:R-:W0:Y:S01]  /*4c70*/  LDCU.64 UR6, c[0x0][0x4a0] ;  /* 0x00009400ff0677ac */ /* 0x000e220008000a00 */
[----:B------:R-:W-:Y:S01]  /*4c80*/  MOV R4, RZ ;  /* 0x000000ff00047202 */ /* 0x000fe20000000f00 */
[----:B------:R-:W1:Y:S01]  /*4c90*/  LDCU UR4, c[0x0][0x4a8] ;  /* 0x00009500ff0477ac */ /* 0x000e620008000800 */
[----:B------:R-:W2:Y:S09]  /*4ca0*/  LDCU UR5, c[0x0][0x5cc] ;  /* 0x0000b980ff0577ac */ /* 0x000eb20008000800 */
[----:B------:R-:W3:Y:S01]  /*4cb0*/  @P0 LDC.64 R10, c[0x0][0x4b0] ;  /* 0x00012c00ff0a0b82 */ /* 0x000ee20000000a00 */
[----:B------:R-:W4:Y:S01]  /*4cc0*/  LDCU.64 UR8, c[0x0][0x5d0] ;  /* 0x0000ba00ff0877ac */ /* 0x000f220008000a00 */
[----:B0-----:R-:W-:-:S06]  /*4cd0*/  IMAD.HI.U32 R8, R5, UR7, R4 ;  /* 0x0000000705087c27 */ /* 0x001fcc000f8e0004 */
[----:B------:R-:W0:Y:S01]  /*4ce0*/  @P0 LDC R13, c[0x0][0x4ac] ;  /* 0x00012b00ff0d0b82 */ /* 0x000e220000000800 */
[----:B-1----:R-:W-:Y:S02]  /*4cf0*/  SHF.R.U32.HI R9, RZ, UR4, R8 ;  /* 0x00000004ff097c19 */ /* 0x002fe40008011608 */
[----:B------:R-:W-:Y:S02]  /*4d00*/  @P0 MOV R8, RZ ;  /* 0x000000ff00080202 */ /* 0x000fe40000000f00 */
        /* <DEDUP_REMOVED lines=14> */
.L_x_2297:
[----:B------:R-:W0:Y:S02]  /*4df0*/  LDCU.128 UR4, c[0x0][0x5f0] ;  /* 0x0000be00ff0477ac */ /* 0x000e240008000c00 */
[----:B0-----:R-:W-:-:S05]  /*4e00*/  IADD3 R2, P0, PT, R2, UR4, RZ ;  /* 0x0000000402027c10 */ /* 0x001fca000ff1e0ff */
[----:B------:R-:W-:-:S05]  /*4e10*/  IMAD.X R3, RZ, RZ, UR5, P0 ;  /* 0x00000005ff037e24 */ /* 0x000fca00080e06ff */
[----:B------:R-:W2:Y:S01]  /*4e20*/  LDG.E.U16 R2, desc[UR36][R2.64] ;  /* 0x0000002402027981 */ /* 0x000ea2000c1e1500 */
[----:B------:R-:W-:-:S04]  /*4e30*/  IADD3 R4, P0, PT, R0, UR6, RZ ;  /* 0x0000000600047c10 */ /* 0x000fc8000ff1e0ff */
[----:B------:R-:W-:-:S05]  /*4e40*/  IADD3.X R5, PT, PT, RZ, UR7, RZ, P0, !PT ;  /* 0x00000007ff057c10 */ /* 0x000fca00087fe4ff */
[----:B------:R0:W5:Y:S01]  /*4e50*/  LDG.E.U16 R22, desc[UR36][R4.64] ;  /* 0x0000002404167981 */ /* 0x000162000c1e1500 */
[----:B------:R-:W-:Y:S01]  /*4e60*/  BSSY.RECONVERGENT B6, `(.L_x_2298) ;  /* 0x0000015000067945 */ /* 0x000fe20003800200 */
[----:B--2---:R-:W-:-:S04]  /*4e70*/  SHF.L.U32 R18, R2, 0x10, RZ ;  /* 0x0000001002127819 */ /* 0x004fc800000006ff */
[C---:B------:R-:W-:Y:S02]  /*4e80*/  FSETP.GE.FTZ.AND P1, PT, R18.reuse, RZ, PT ;  /* 0x000000ff1200720b */ /* 0x040fe40003f36000 */
[----:B------:R-:W-:-:S13]  /*4e90*/  FSETP.GTU.FTZ.AND P0, PT, R18, 1, PT ;  /* 0x3f8000001200780b */ /* 0x000fda0003f1c000 */
[----:B0-----:R-:W-:Y:S05]  /*4ea0*/  @!P0 BRA P1, `(.L_x_2299) ;  /* 0x0000000000408947 */ /* 0x001fea0000800000 */
[----:B------:R-:W-:Y:S01]  /*4eb0*/  MOV R2, 0x0 ;  /* 0x0000000000027802 */ /* 0x000fe20000000f00 */
[----:B------:R-:W0:Y:S01]  /*4ec0*/  LDCU.64 UR4, c[0x4][0x300] ;  /* 0x01006000ff0477ac */ /* 0x000e220008000a00 */
[----:B------:R-:W-:Y:S02]  /*4ed0*/  HFMA2 R8, -RZ, RZ, 0, 5.36441802978515625e-06 ;  /* 0x0000005aff087431 */ /* 0x000fe400000001ff */
[----:B------:R-:W-:Y:S01]  /*4ee0*/  IMAD.MOV.U32 R12, RZ, RZ, 0x1 ;  /* 0x00000001ff0c7424 */ /* 0x000fe200078e00ff */
[----:B------:R-:W-:Y:S01]  /*4ef0*/  MOV R13, RZ ;  /* 0x000000ff000d7202 */ /* 0x000fe20000000f00 */
[----:B------:R-:W1:Y:S01]  /*4f00*/  LDCU.64 UR6, c[0x4][0x2d0] ;  /* 0x01005a00ff0677ac */ /* 0x000e620008000a00 */
[----:B------:R-:W2:Y:S01]  /*4f10*/  LDC.64 R2, c[0x4][R2] ;  /* 0x0100000002027b82 */ /* 0x000ea20000000a00 */
[----:B------:R-:W3:Y:S01]  /*4f20*/  LDCU.64 UR8, c[0x4][0x20] ;  /* 0x01000400ff0877ac */ /* 0x000ee20008000a00 */
[----:B0-----:R-:W-:Y:S02]  /*4f30*/  MOV R4, UR4 ;  /* 0x0000000400047c02 */ /* 0x001fe40008000f00 */
[----:B------:R-:W-:Y:S01]  /*4f40*/  MOV R5, UR5 ;  /* 0x0000000500057c02 */ /* 0x000fe20008000f00 */
[----:B-1----:R-:W-:Y:S01]  /*4f50*/  IMAD.U32 R6, RZ, RZ, UR6 ;  /* 0x00000006ff067e24 */ /* 0x002fe2000f8e00ff */
[----:B------:R-:W-:-:S02]  /*4f60*/  MOV R7, UR7 ;  /* 0x0000000700077c02 */ /* 0x000fc40008000f00 */
[----:B---3--:R-:W-:Y:S02]  /*4f70*/  MOV R10, UR8 ;  /* 0x00000008000a7c02 */ /* 0x008fe40008000f00 */
[----:B------:R-:W-:-:S07]  /*4f80*/  MOV R11, UR9 ;  /* 0x00000009000b7c02 */ /* 0x000fce0008000f00 */
[----:B------:R-:W-:-:S07]  /*4f90*/  LEPC R20, `(.L_x_2299) ;  /* 0x000000001014794e */ /* 0x000fce0000000000 */
[----:B--2--5:R-:W-:Y:S05]  /*4fa0*/  CALL.ABS.NOINC R2 ;  /* 0x0000000002007343 */ /* 0x024fea0003c00000 */
.L_x_2299:
[----:B------:R-:W-:Y:S05]  /*4fb0*/  BSYNC.RECONVERGENT B6 ;  /* 0x0000000000067941 */ /* 0x000fea0003800200 */
.L_x_2298:
[----:B-----5:R-:W-:Y:S01]  /*4fc0*/  SHF.L.U32 R22, R22, 0x10, RZ ;  /* 0x0000001016167819 */ /* 0x020fe200000006ff */
[----:B------:R-:W-:Y:S03]  /*4fd0*/  BSSY.RECONVERGENT B6, `(.L_x_2300) ;  /* 0x0000014000067945 */ /* 0x000fe60003800200 */
[C---:B------:R-:W-:Y:S02]  /*4fe0*/  FSETP.GE.FTZ.AND P1, PT, R22.reuse, RZ, PT ;  /* 0x000000ff1600720b */ /* 0x040fe40003f36000 */
[----:B------:R-:W-:-:S13]  /*4ff0*/  FSETP.GTU.FTZ.AND P0, PT, R22, 1, PT ;  /* 0x3f8000001600780b */ /* 0x000fda0003f1c000 */
[----:B------:R-:W-:Y:S05]  /*5000*/  @!P0 BRA P1, `(.L_x_2301) ;  /* 0x0000000000408947 */ /* 0x000fea0000800000 */
[----:B------:R-:W-:Y:S01]  /*5010*/  MOV R2, 0x0 ;  /* 0x0000000000027802 */ /* 0x000fe20000000f00 */
[----:B------:R-:W0:Y:S01]  /*5020*/  LDCU.64 UR4, c[0x4][0x308] ;  /* 0x01006100ff0477ac */ /* 0x000e220008000a00 */
[----:B------:R-:W-:Y:S02]  /*5030*/  HFMA2 R8, -RZ, RZ, 0, 5.424022674560546875e-06 ;  /* 0x0000005bff087431 */ /* 0x000fe400000001ff */
        /* <DEDUP_REMOVED lines=12> */
[----:B--2---:R-:W-:Y:S05]  /*5100*/  CALL.ABS.NOINC R2 ;  /* 0x0000000002007343 */ /* 0x004fea0003c00000 */
.L_x_2301:
[----:B------:R-:W-:Y:S05]  /*5110*/  BSYNC.RECONVERGENT B6 ;  /* 0x0000000000067941 */ /* 0x000fea0003800200 */
.L_x_2300:
[----:B------:R-:W-:Y:S01]  /*5120*/  FADD.FTZ R2, -R18, -RZ ;  /* 0x800000ff12027221 */ /* 0x000fe20000010100 */
[----:B------:R-:W-:Y:S01]  /*5130*/  HFMA2 R6, -RZ, RZ, 1.625, 0 ;  /* 0x3e800000ff067431 */ /* 0x000fe200000001ff */
[----:B------:R-:W-:Y:S01]  /*5140*/  MOV R7, 0x3d39bf78 ;  /* 0x3d39bf7800077802 */ /* 0x000fe20000000f00 */
[----:B------:R-:W0:Y:S01]  /*5150*/  MUFU.LG2 R18, R18 ;  /* 0x0000001200127308 */ /* 0x000e220000000c00 */
[----:B------:R-:W1:Y:S01]  /*5160*/  LDCU.64 UR4, c[0x0][0x5e8] ;  /* 0x0000bd00ff0477ac */ /* 0x000e620008000a00 */
[----:B------:R-:W-:-:S06]  /*5170*/  IADD3 R19, PT, PT, R19, 0x80, RZ ;  /* 0x0000008013137810 */ /* 0x000fcc0007ffe0ff */
[----:B------:R0:W2:Y:S02]  /*5180*/  F2F.BF16.F32 R0, R2 ;  /* 0x0000000200007304 */ /* 0x0000a40000202000 */
[----:B0-----:R-:W-:Y:S01]  /*5190*/  FMUL.FTZ R2, R18, 0.69314718246459960938 ;  /* 0x3f31721812027820 */ /* 0x001fe20000410000 */
[----:B--2---:R-:W-:-:S05]  /*51a0*/  SHF.L.U32 R0, R0, 0x10, RZ ;  /* 0x0000001000007819 */ /* 0x004fca00000006ff */
[----:B------:R-:W0:Y:S01]  /*51b0*/  F2F.BF16.F32 R2, R2 ;  /* 0x0000000200027304 */ /* 0x000e220000202000 */
[C---:B------:R-:W-:Y:S01]  /*51c0*/  ISETP.GE.U32.AND P0, PT, R0.reuse, 0x7f800000, PT ;  /* 0x7f8000000000780c */ /* 0x040fe20003f06070 */
[----:B------:R-:W-:-:S03]  /*51d0*/  FADD.FTZ.RZ R3, R0, 1 ;  /* 0x3f80000000037421 */ /* 0x000fc6000001c000 */
[----:B------:R-:W-:Y:S02]  /*51e0*/  ISETP.GT.AND P1, PT, R0, -0x40800000, P0 ;  /* 0xbf8000000000780c */ /* 0x000fe40000724270 */
[----:B------:R-:W-:-:S04]  /*51f0*/  IADD3 R3, PT, PT, R3, -0x3f400000, RZ ;  /* 0xc0c0000003037810 */ /* 0x000fc80007ffe0ff */
        /* <DEDUP_REMOVED lines=30> */
[----:B0-----:R-:W-:-:S05]  /*53e0*/  SHF.L.U32 R2, R5, 0x10, RZ ;  /* 0x0000001005027819 */ /* 0x001fca00000006ff */
[----:B------:R-:W0:Y:S01]  /*53f0*/  F2F.BF16.F32 R7, R7 ;  /* 0x0000000700077304 */ /* 0x000e220000202000 */
[----:B--2---:R-:W-:-:S04]  /*5400*/  SHF.L.U32 R4, R3, 0x10, RZ ;  /* 0x0000001003047819 */ /* 0x004fc800000006ff */
[----:B------:R-:W-:-:S04]  /*5410*/  FSETP.GEU.FTZ.AND P0, PT, R4, -100, PT ;  /* 0xc2c800000400780b */ /* 0x000fc80003f1e000 */
[----:B------:R-:W-:-:S04]  /*5420*/  SEL R0, R3, 0xc2c8, P0 ;  /* 0x0000c2c803007807 */ /* 0x000fc80000000000 */
[----:B------:R-:W-:-:S05]  /*5430*/  SHF.L.U32 R3, R0, 0x10, RZ ;  /* 0x0000001000037819 */ /* 0x000fca00000006ff */
[----:B------:R-:W-:Y:S01]  /*5440*/  FMUL.FTZ R0, R2, R3 ;  /* 0x0000000302007220 */ /* 0x000fe20000410000 */
[----:B0-----:R-:W-:-:S05]  /*5450*/  SHF.L.U32 R3, R7, 0x10, RZ ;  /* 0x0000001007037819 */ /* 0x001fca00000006ff */
[----:B------:R-:W0:Y:S02]  /*5460*/  F2F.BF16.F32 R0, R0 ;  /* 0x0000000000007304 */ /* 0x000e240000202000 */
[----:B0-----:R-:W-:-:S05]  /*5470*/  SHF.L.U32 R2, R0, 0x10, RZ ;  /* 0x0000001000027819 */ /* 0x001fca00000006ff */
[----:B------:R-:W-:Y:S01]  /*5480*/  FADD.FTZ R3, R2, -R3 ;  /* 0x8000000302037221 */ /* 0x000fe20000010000 */
[----:B-1----:R-:W-:-:S04]  /*5490*/  IADD3 R2, P0, PT, R23, UR4, RZ ;  /* 0x0000000417027c10 */ /* 0x002fc8000ff1e0ff */
[----:B------:R-:W-:Y:S01]  /*54a0*/  F2FP.BF16.F32.PACK_AB R4, RZ, R3 ;  /* 0x00000003ff04723e */ /* 0x000fe200000010ff */
[----:B------:R-:W-:-:S05]  /*54b0*/  IMAD.X R3, RZ, RZ, UR5, P0 ;  /* 0x00000005ff037e24 */ /* 0x000fca00080e06ff */
[----:B------:R1:W-:Y:S03]  /*54c0*/  STG.E.U16 desc[UR36][R2.64], R4 ;  /* 0x0000000402007986 */ /* 0x0003e6000c101524 */
.L_x_2296:
[----:B------:R-:W-:Y:S05]  /*54d0*/  BSYNC.RECONVERGENT B7 ;  /* 0x0000000000077941 */ /* 0x000fea0003800200 */
.L_x_2295:
[----:B------:R-:W2:Y:S01]  /*54e0*/  LDCU UR4, c[0x0][0x380] ;  /* 0x00007000ff0477ac */ /* 0x000ea20008000800 */
[----:B------:R-:W-:Y:S01]  /*54f0*/  BSSY.RECONVERGENT B7, `(.L_x_2302) ;  /* 0x00001cc000077945 */ /* 0x000fe20003800200 */
[----:B--2---:R-:W-:-:S13]  /*5500*/  ISETP.GE.AND P0, PT, R19, UR4, PT ;  /* 0x0000000413007c0c */ /* 0x004fda000bf06270 */
[----:B------:R-:W-:Y:S05]  /*5510*/  @P0 BRA `(.L_x_2303) ;  /* 0x0000001c00240947 */ /* 0x000fea0003800000 */
[----:B------:R-:W0:Y:S01]  /*5520*/  LDCU.64 UR4, c[0x0][0x390] ;  /* 0x00007200ff0477ac */ /* 0x000e220008000a00 */
[----:B------:R-:W-:Y:S01]  /*5530*/  HFMA2 R18, -RZ, RZ, 0, 0 ;  /* 0x00000000ff127431 */ /* 0x000fe200000001ff */
[----:B------:R-:W-:Y:S01]  /*5540*/  ISETP.NE.AND P0, PT, R17, RZ, PT ;  /* 0x000000ff1100720c */ /* 0x000fe20003f05270 */
[----:B------:R-:W2:Y:S01]  /*5550*/  LDCU UR6, c[0x0][0x38c] ;  /* 0x00007180ff0677ac */ /* 0x000ea20008000800 */
[----:B------:R-:W3:Y:S02]  /*5560*/  LDCU.64 UR8, c[0x0][0x4b8] ;  /* 0x00009700ff0877ac */ /* 0x000ee40008000a00 */
[----:B01----:R-:W-:Y:S01]  /*5570*/  IMAD.HI.U32 R4, R19, UR4, R18 ;  /* 0x0000000413047c27 */ /* 0x003fe2000f8e0012 */
[----:B------:R-:W0:Y:S04]  /*5580*/  LDCU UR4, c[0x0][0x4c0] ;  /* 0x00009800ff0477ac */ /* 0x000e280008000800 */
[----:B------:R-:W-:-:S04]  /*5590*/  SHF.R.U32.HI R5, RZ, UR5, R4 ;  /* 0x00000005ff057c19 */ /* 0x000fc80008011604 */
[----:B------:R-:W-:-:S05]  /*55a0*/  IADD3 R0, PT, PT, -R5, RZ, RZ ;  /* 0x000000ff05007210 */ /* 0x000fca0007ffe1ff */
[----:B--2---:R-:W-:-:S04]  /*55b0*/  IMAD R0, R0, UR6, R19 ;  /* 0x0000000600007c24 */ /* 0x004fc8000f8e0213 */
[C---:B---3--:R-:W-:Y:S02]  /*55c0*/  IMAD R23, R0.reuse, UR8, RZ ;  /* 0x0000000800177c24 */ /* 0x048fe4000f8e02ff */
        /* <DEDUP_REMOVED lines=320> */
[----:B-1----:R-:W-:Y:S02]  /*69d0*/  SHF.R.U32.HI R9, RZ, UR4, R8 ;  /* 0x00000004ff097c19 */ /* 0x002fe40008011608 */
[----:B------:R-:W-:-:S05]  /*69e0*/  @P0 MOV R8, RZ ;  /* 0x000000ff00080202 */ /* 0x000fca0000000f00 */
[----:B------:R-:W1:Y:S01]  /*69f0*/  @P0 LDC.64 R6, c[0x0][0x5d8] ;  /* 0x00017600ff060b82 */ /* 0x000e620000000a00 */
[----:B------:R-:W-:-:S04]  /*6a00*/  IMAD.MOV R3, RZ, RZ, -R9 ;  /* 0x000000ffff037224 */ /* 0x000fc800078e0a09 */
[----:B------:R-:W-:-:S03]  /*6a10*/  IMAD R5, R3, UR6, R5 ;  /* 0x0000000603057c24 */ /* 0x000fc6000f8e0205 */
        /* <DEDUP_REMOVED lines=11> */
.L_x_2304:
        /* <DEDUP_REMOVED lines=28> */
.L_x_2306:
[----:B------:R-:W-:Y:S05]  /*6c90*/  BSYNC.RECONVERGENT B6 ;  /* 0x0000000000067941 */ /* 0x000fea0003800200 */
.L_x_2305:
[----:B-----5:R-:W-:Y:S01]  /*6ca0*/  SHF.L.U32 R22, R22, 0x10, RZ ;  /* 0x0000001016167819 */ /* 0x020fe200000006ff */
[----:B------:R-:W-:Y:S03]  /*6cb0*/  BSSY.RECONVERGENT B6, `(.L_x_2307) ;  /* 0x0000014000067945 */ /* 0x000fe60003800200 */
        /* <DEDUP_REMOVED lines=19> */
.L_x_2308:
[----:B------:R-:W-:Y:S05]  /*6df0*/  BSYNC.RECONVERGENT B6 ;  /* 0x0000000000067941 */ /* 0x000fea0003800200 */
.L_x_2307:
        /* <DEDUP_REMOVED lines=51> */
[----:B0-----:R-:W-:-:S05]  /*7130*/  IMAD.U32 R3, R7, 0x10000, RZ ;  /* 0x0001000007037824 */ /* 0x001fca00078e00ff */
[----:B------:R-:W0:Y:S02]  /*7140*/  F2F.BF16.F32 R0, R0 ;  /* 0x0000000000007304 */ /* 0x000e240000202000 */
[----:B0-----:R-:W-:-:S05]  /*7150*/  SHF.L.U32 R2, R0, 0x10, RZ ;  /* 0x0000001000027819 */ /* 0x001fca00000006ff */
[----:B------:R-:W-:Y:S01]  /*7160*/  FADD.FTZ R3, R2, -R3 ;  /* 0x8000000302037221 */ /* 0x000fe20000010000 */
[----:B-1----:R-:W-:-:S04]  /*7170*/  IADD3 R2, P0, PT, R23, UR4, RZ ;  /* 0x0000000417027c10 */ /* 0x002fc8000ff1e0ff */
[----:B------:R-:W-:Y:S02]  /*7180*/  F2FP.BF16.F32.PACK_AB R4, RZ, R3 ;  /* 0x00000003ff04723e */ /* 0x000fe400000010ff */
[----:B------:R-:W-:-:S05]  /*7190*/  IADD3.X R3, PT, PT, RZ, UR5, RZ, P0, !PT ;  /* 0x00000005ff037c10 */ /* 0x000fca00087fe4ff */
[----:B------:R2:W-:Y:S02]  /*71a0*/  STG.E.U16 desc[UR36][R2.64], R4 ;  /* 0x0000000402007986 */ /* 0x0005e4000c101524 */
.L_x_2303:
[----:B------:R-:W-:Y:S05]  /*71b0*/  BSYNC.RECONVERGENT B7 ;  /* 0x0000000000077941 */ /* 0x000fea0003800200 */
.L_x_2302:
[----:B------:R-:W3:Y:S02]  /*71c0*/  LDCU UR4, c[0x0][0x380] ;  /* 0x00007000ff0477ac */ /* 0x000ee40008000800 */
[----:B---3--:R-:W-:-:S13]  /*71d0*/  ISETP.GE.AND P0, PT, R19, UR4, PT ;  /* 0x0000000413007c0c */ /* 0x008fda000bf06270 */
[----:B------:R-:W-:Y:S05]  /*71e0*/  @P0 EXIT ;  /* 0x000000000000094d */ /* 0x000fea0003800000 */
[----:B------:R-:W0:Y:S01]  /*71f0*/  LDCU.64 UR4, c[0x0][0x390] ;  /* 0x00007200ff0477ac */ /* 0x000e220008000a00 */
[----:B------:R-:W-:Y:S01]  /*7200*/  HFMA2 R18, -RZ, RZ, 0, 0 ;  /* 0x00000000ff127431 */ /* 0x000fe200000001ff */
[----:B------:R-:W-:Y:S01]  /*7210*/  ISETP.NE.AND P0, PT, R17, RZ, PT ;  /* 0x000000ff1100720c */ /* 0x000fe20003f05270 */
[----:B------:R-:W3:Y:S01]  /*7220*/  LDCU UR6, c[0x0][0x38c] ;  /* 0x00007180ff0677ac */ /* 0x000ee20008000800 */
[----:B------:R-:W4:Y:S02]  /*7230*/  LDCU.64 UR8, c[0x0][0x4b8] ;  /* 0x00009700ff0877ac */ /* 0x000f240008000a00 */
[----:B012---:R-:W-:Y:S01]  /*7240*/  IMAD.HI.U32 R4, R19, UR4, R18 ;  /* 0x0000000413047c27 */ /* 0x007fe2000f8e0012 */
[----:B------:R-:W0:Y:S04]  /*7250*/  LDCU UR4, c[0x0][0x4c0] ;  /* 0x00009800ff0477ac */ /* 0x000e280008000800 */
[----:B------:R-:W-:-:S04]  /*7260*/  SHF.R.U32.HI R5, RZ, UR5, R4 ;  /* 0x00000005ff057c19 */ /* 0x000fc80008011604 */
[----:B------:R-:W-:-:S05]  /*7270*/  IADD3 R0, PT, PT, -R5, RZ, RZ ;  /* 0x000000ff05007210 */ /* 0x000fca0007ffe1ff */
[----:B---3--:R-:W-:-:S04]  /*7280*/  IMAD R0, R0, UR6, R19 ;  /* 0x0000000600007c24 */ /* 0x008fc8000f8e0213 */
[C---:B----4-:R-:W-:Y:S02]  /*7290*/  IMAD R17, R0.reuse, UR8, RZ ;  /* 0x0000000800117c24 */ /* 0x050fe4000f8e02ff */
        /* <DEDUP_REMOVED lines=336> */
.L_x_2309:
[----:B------:R-:W0:Y:S02]  /*87a0*/  LDCU.128 UR4, c[0x0][0x5f0] ;  /* 0x0000be00ff0477ac */ /* 0x000e240008000c00 */
[----:B0-----:R-:W-:-:S05]  /*87b0*/  IADD3 R2, P0, PT, R2, UR4, RZ ;  /* 0x0000000402027c10 */ /* 0x001fca000ff1e0ff */
[----:B------:R-:W-:Y:S01]  /*87c0*/  IMAD.X R3, RZ, RZ, UR5, P0 ;  /* 0x00000005ff037e24 */ /* 0x000fe200080e06ff */
[----:B------:R-:W0:Y:S04]  /*87d0*/  LDCU.64 UR4, c[0x0][0x5e8] ;  /* 0x0000bd00ff0477ac */ /* 0x000e280008000a00 */
[----:B------:R-:W2:Y:S01]  /*87e0*/  LDG.E.U16 R2, desc[UR36][R2.64] ;  /* 0x0000002402027981 */ /* 0x000ea2000c1e1500 */
[----:B------:R-:W-:-:S04]  /*87f0*/  IADD3 R4, P0, PT, R0, UR6, RZ ;  /* 0x0000000600047c10 */ /* 0x000fc8000ff1e0ff */
[----:B------:R-:W-:-:S05]  /*8800*/  IADD3.X R5, PT, PT, RZ, UR7, RZ, P0, !PT ;  /* 0x00000007ff057c10 */ /* 0x000fca00087fe4ff */
[----:B------:R1:W5:Y:S01]  /*8810*/  LDG.E.U16 R19, desc[UR36][R4.64] ;  /* 0x0000002404137981 */ /* 0x000362000c1e1500 */
[----:B------:R-:W-:Y:S01]  /*8820*/  BSSY.RECONVERGENT B6, `(.L_x_2310) ;  /* 0x0000017000067945 */ /* 0x000fe20003800200 */
[----:B0-----:R-:W-:-:S04]  /*8830*/  IADD3 R16, P1, PT, R17, UR4, RZ ;  /* 0x0000000411107c10 */ /* 0x001fc8000ff3e0ff */
[----:B------:R-:W-:Y:S02]  /*8840*/  IADD3.X R17, PT, PT, RZ, UR5, RZ, P1, !PT ;  /* 0x00000005ff117c10 */ /* 0x000fe40008ffe4ff */
[----:B--2---:R-:W-:-:S04]  /*8850*/  SHF.L.U32 R18, R2, 0x10, RZ ;  /* 0x0000001002127819 */ /* 0x004fc800000006ff */
[C---:B------:R-:W-:Y:S02]  /*8860*/  FSETP.GE.FTZ.AND P2, PT, R18.reuse, RZ, PT ;  /* 0x000000ff1200720b */ /* 0x040fe40003f56000 */
[----:B------:R-:W-:-:S13]  /*8870*/  FSETP.GTU.FTZ.AND P0, PT, R18, 1, PT ;  /* 0x3f8000001200780b */ /* 0x000fda0003f1c000 */
[----:B-1----:R-:W-:Y:S05]  /*8880*/  @!P0 BRA P2, `(.L_x_2311) ;  /* 0x0000000000408947 */ /* 0x002fea0001000000 */
        /* <DEDUP_REMOVED lines=16> */
.L_x_2311:
[----:B------:R-:W-:Y:S05]  /*8990*/  BSYNC.RECONVERGENT B6 ;  /* 0x0000000000067941 */ /* 0x000fea0003800200 */
.L_x_2310:
        /* <DEDUP_REMOVED lines=21> */
.L_x_2313:
[----:B------:R-:W-:Y:S05]  /*8af0*/  BSYNC.RECONVERGENT B6 ;  /* 0x0000000000067941 */ /* 0x000fea0003800200 */
.L_x_2312:
[----:B------:R-:W-:Y:S01]  /*8b00*/  FADD.FTZ R2, -R18, -RZ ;  /* 0x800000ff12027221 */ /* 0x000fe20000010100 */
[----:B------:R-:W-:Y:S01]  /*8b10*/  MOV R6, 0x3e800000 ;  /* 0x3e80000000067802 */ /* 0x000fe20000000f00 */
[----:B------:R-:W-:Y:S01]  /*8b20*/  HFMA2 R7, -RZ, RZ, 1.3056640625, -1.8671875 ;  /* 0x3d39bf78ff077431 */ /* 0x000fe200000001ff */
[----:B------:R-:W0:Y:S08]  /*8b30*/  MUFU.LG2 R18, R18 ;  /* 0x0000001200127308 */ /* 0x000e300000000c00 */
        /* <DEDUP_REMOVED lines=36> */
[----:B0-----:R-:W-:Y:S01]  /*8d80*/  SHF.L.U32 R2, R5, 0x10, RZ ;  /* 0x0000001005027819 */ /* 0x001fe200000006ff */
[----:B-1----:R-:W-:-:S05]  /*8d90*/  IMAD.U32 R4, R3, 0x10000, RZ ;  /* 0x0001000003047824 */ /* 0x002fca00078e00ff */
[----:B------:R-:W-:Y:S02]  /*8da0*/  FSETP.GEU.FTZ.AND P0, PT, R4, -100, PT ;  /* 0xc2c800000400780b */ /* 0x000fe40003f1e000 */
[----:B------:R-:W-:Y:S02]  /*8db0*/  SHF.L.U32 R4, R0, 0x10, RZ ;  /* 0x0000001000047819 */ /* 0x000fe400000006ff */
[----:B------:R-:W-:-:S03]  /*8dc0*/  SEL R0, R3, 0xc2c8, P0 ;  /* 0x0000c2c803007807 */ /* 0x000fc60000000000 */
[----:B------:R-:W-:Y:S01]  /*8dd0*/  FMUL.FTZ R4, R19, R4 ;  /* 0x0000000413047220 */ /* 0x000fe20000410000 */
[----:B------:R-:W-:-:S05]  /*8de0*/  SHF.L.U32 R3, R0, 0x10, RZ ;  /* 0x0000001000037819 */ /* 0x000fca00000006ff */
[----:B------:R-:W-:Y:S01]  /*8df0*/  FMUL.FTZ R2, R2, R3 ;  /* 0x0000000302027220 */ /* 0x000fe20000410000 */
[----:B------:R-:W0:Y:S08]  /*8e00*/  F2F.BF16.F32 R4, R4 ;  /* 0x0000000400047304 */ /* 0x000e300000202000 */
[----:B------:R-:W1:Y:S01]  /*8e10*/  F2F.BF16.F32 R2, R2 ;  /* 0x0000000200027304 */ /* 0x000e620000202000 */
[----:B0-----:R-:W-:-:S02]  /*8e20*/  SHF.L.U32 R3, R4, 0x10, RZ ;  /* 0x0000001004037819 */ /* 0x001fc400000006ff */
[----:B-1----:R-:W-:-:S05]  /*8e30*/  SHF.L.U32 R0, R2, 0x10, RZ ;  /* 0x0000001002007819 */ /* 0x002fca00000006ff */
[----:B------:R-:W-:-:S05]  /*8e40*/  FADD.FTZ R0, R0, -R3 ;  /* 0x8000000300007221 */ /* 0x000fca0000010000 */
[----:B------:R-:W-:-:S05]  /*8e50*/  F2FP.BF16.F32.PACK_AB R0, RZ, R0 ;  /* 0x00000000ff00723e */ /* 0x000fca00000010ff */
[----:B------:R-:W-:Y:S01]  /*8e60*/  STG.E.U16 desc[UR36][R16.64], R0 ;  /* 0x0000000010007986 */ /* 0x000fe2000c101524 */
[----:B------:R-:W-:Y:S05]  /*8e70*/  EXIT ;  /* 0x000000000000794d */ /* 0x000fea0003800000 */
.L_x_2314:
        /* <DEDUP_REMOVED lines=16> */
.L_x_11247:


//--------------------- .text._ZN2at6native27unrolled_elementwise_kernelIZZZNS0_29binary_cross_entropy_out_cudaERKNS_6TensorES4_RKSt8optionalIS2_ElRS2_ENKUlvE_clEvENKUlvE2_clEvEUlN3c108BFloat16ESD_E_St5arrayIPcLm3EELi4E23TrivialOffsetCalculatorILi2EjESI_ILi1EjENS0_6memory15LoadWithoutCastENSL_16StoreWithoutCastEEEviT_T0_T2_T3_T4_T5_ --------------------------
	.section	.text._ZN2at6native27unrolled_elementwise_kernelIZZZNS0_29binary_cross_entropy_out_cudaERKNS_6TensorES4_RKSt8optionalIS2_ElRS2_ENKUlvE_clEvENKUlvE2_clEvEUlN3c108BFloat16ESD_E_St5arrayIPcLm3EELi4E23TrivialOffsetCalculatorILi2EjESI_ILi1EjENS0_6memory15LoadWithoutCastENSL_16StoreWithoutCastEEEviT_T0_T2_T3_T4_T5_,"ax",@progbits
	.align	128
        .global         _ZN2at6native27unrolled_elementwise_kernelIZZZNS0_29binary_cross_entropy_out_cudaERKNS_6TensorES4_RKSt8optionalIS2_ElRS2_ENKUlvE_clEvENKUlvE2_clEvEUlN3c108BFloat16ESD_E_St5arrayIPcLm3EELi4E23TrivialOffsetCalculatorILi2EjESI_ILi1EjENS0_6memory15LoadWithoutCastENSL_16StoreWithoutCastEEEviT_T0_T2_T3_T4_T5_
        .type           _ZN2at6native27unrolled_elementwise_kernelIZZZNS0_29binary_cross_entropy_out_cudaERKNS_6TensorES4_RKSt8optionalIS2_ElRS2_ENKUlvE_clEvENKUlvE2_clEvEUlN3c108BFloat16ESD_E_St5arrayIPcLm3EELi4E23TrivialOffsetCalculatorILi2EjESI_ILi1EjENS0_6memory15LoadWithoutCastENSL_16StoreWithoutCastEEEviT_T0_T2_T3_T4_T5_,@function
        .size           _ZN2at6native27unrolled_elementwise_kernelIZZZNS0_29binary_cross_entropy_out_cudaERKNS_6TensorES4_RKSt8optionalIS2_ElRS2_ENKUlvE_clEvENKUlvE2_clEvEUlN3c108BFloat16ESD_E_St5arrayIPcLm3EELi4E23TrivialOffsetCalculatorILi2EjESI_ILi1EjENS0_6memory15LoadWithoutCastENSL_16StoreWithoutCastEEEviT_T0_T2_T3_T4_T5_,(.L_x_11248 - _ZN2at6native27unrolled_elementwise_kernelIZZZNS0_29binary_cross_entropy_out_cudaERKNS_6TensorES4_RKSt8optionalIS2_ElRS2_ENKUlvE_clEvENKUlvE2_clEvEUlN3c108BFloat16ESD_E_St5arrayIPcLm3EELi4E23TrivialOffsetCalculatorILi2EjESI_ILi1EjENS0_6memory15LoadWithoutCastENSL_16StoreWithoutCastEEEviT_T0_T2_T3_T4_T5_)
        .other          _ZN2at6native27unrolled_elementwise_kernelIZZZNS0_29binary_cross_entropy_out_cudaERKNS_6TensorES4_RKSt8optionalIS2_ElRS2_ENKUlvE_clEvENKUlvE2_clEvEUlN3c108BFloat16ESD_E_St5arrayIPcLm3EELi4E23TrivialOffsetCalculatorILi2EjESI_ILi1EjENS0_6memory15LoadWithoutCastENSL_16StoreWithoutCastEEEviT_T0_T2_T3_T4_T5_,@"STO_CUDA_ENTRY STV_DEFAULT"
_ZN2at6native27unrolled_elementwise_kernelIZZZNS0_29binary_cross_entropy_out_cudaERKNS_6TensorES4_RKSt8optionalIS2_ElRS2_ENKUlvE_clEvENKUlvE2_clEvEUlN3c108BFloat16ESD_E_St5arrayIPcLm3EELi4E23TrivialOffsetCalculatorILi2EjESI_ILi1EjENS0_6memory15LoadWithoutCastENSL_16StoreWithoutCastEEEviT_T0_T2_T3_T4_T5_:
.text._ZN2at6native27unrolled_elementwise_kernelIZZZNS0_29binary_cross_entropy_out_cudaERKNS_6TensorES4_RKSt8optionalIS2_ElRS2_ENKUlvE_clEvENKUlvE2_clEvEUlN3c108BFloat16ESD_E_St5arrayIPcLm3EELi4E23TrivialOffsetCalculatorILi2EjESI_ILi1EjENS0_6memory15LoadWithoutCastENSL_16StoreWithoutCastEEEviT_T0_T2_T3_T4_T5_:
[----:B------:R-:W0:Y:S01]  /*0000*/  LDC R1, c[0x0][0x37c] ;  /* 0x0000df00ff017b82 */ /* 0x000e220000000800 */
[----:B------:R-:W1:Y:S07]  /*0010*/  S2R R28, SR_CTAID.X ;  /* 0x00000000001c7919 */ /* 0x000e6e0000002500 */
[----:B------:R-:W1:Y:S01]  /*0020*/  LDC R3, c[0x0][0x380] ;  /* 0x0000e000ff037b82 */ /* 0x000e620000000800 */
[----:B------:R-:W2:Y:S01]  /*0030*/  LDCU.64 UR36, c[0x0][0x358] ;  /* 0x00006b00ff2477ac */ /* 0x000ea20008000a00 */
[----:B------:R-:W-:Y:S01]  /*0040*/  PRMT R24, RZ, 0x7610, R24 ;  /* 0x00007610ff187816 */ /* 0x000fe20000000018 */
[----:B------:R-:W3:Y:S01]  /*0050*/  S2R R17, SR_TID.X ;  /* 0x0000000000117919 */ /* 0x000ee20000002100 */
[----:B------:R-:W-:-:S02]  /*0060*/  PRMT R16, RZ, 0x7610, R16 ;  /* 0x00007610ff107816 */ /* 0x000fc40000000010 */
[----:B------:R-:W-:Y:S02]  /*0070*/  PRMT R2, RZ, 0x7610, R2 ;  /* 0x00007610ff027816 */ /* 0x000fe40000000002 */
[----:B------:R-:W4:Y:S08]  /*0080*/  LDC.64 R18, c[0x0][0x390] ;  /* 0x0000e400ff127b82 */ /* 0x000f300000000a00 */
[----:B------:R-:W2:Y:S08]  /*0090*/  LDC.64 R12, c[0x0][0x398] ;  /* 0x0000e600ff0c7b82 */ /* 0x000eb00000000a00 */
[----:B------:R-:W0:Y:S01]  /*00a0*/  LDC.64 R8, c[0x0][0x390] ;  /* 0x0000e400ff087b82 */ /* 0x000e220000000a00 */
[----:B-1----:R-:W-:-:S07]  /*00b0*/  IMAD R26, R28, -0x200, R3 ;  /* 0xfffffe001c1a7824 */ /* 0x002fce00078e0203 */
[----:B------:R-:W1:Y:S01]  /*00c0*/  LDC.64 R10, c[0x0][0x398] ;  /* 0x0000e600ff0a7b82 */ /* 0x000e620000000a00 */
[----:B---3--:R-:W-:Y:S02]  /*00d0*/  MOV R25, R17 ;  /* 0x0000001100197202 */ /* 0x008fe40000000f00 */
[----:B------:R-:W-:-:S05]  /*00e0*/  ISETP.GE.AND P0, PT, R17, R26, PT ;  /* 0x0000001a1100720c */ /* 0x000fca0003f06270 */
[----:B------:R-:W3:Y:S08]  /*00f0*/  LDC.64 R4, c[0x0][0x390] ;  /* 0x0000e400ff047b82 */ /* 0x000ef00000000a00 */
[----:B------:R-:W0:Y:S01]  /*0100*/  LDC.64 R6, c[0x0][0x398] ;  /* 0x0000e600ff067b82 */ /* 0x000e220000000a00 */
[----:B------:R-:W-:Y:S01]  /*0110*/  @!P0 VIADD R17, R25, 0x80 ;  /* 0x0000008019118836 */ /* 0x000fe20000000000 */
[----:B------:R-:W-:-:S02]  /*0120*/  PRMT R22, RZ, 0x7610, R22 ;  /* 0x00007610ff167816 */ /* 0x000fc40000000016 */
[C---:B------:R-:W-:Y:S02]  /*0130*/  @!P0 LEA R27, R28.reuse, R25, 0x9 ;  /* 0x000000191c1b8211 */ /* 0x040fe400078e48ff */
[C---:B------:R-:W-:Y:S02]  /*0140*/  ISETP.GE.AND P1, PT, R17.reuse, R26, PT ;  /* 0x0000001a1100720c */ /* 0x040fe40003f26270 */
[----:B------:R-:W1:Y:S08]  /*0150*/  LDC.64 R14, c[0x0][0x390] ;  /* 0x0000e400ff0e7b82 */ /* 0x000e700000000a00 */
[----:B------:R-:W3:Y:S03]  /*0160*/  LDC.64 R20, c[0x0][0x398] ;  /* 0x0000e600ff147b82 */ /* 0x000ee60000000a00 */
[----:B------:R-:W-:Y:S01]  /*0170*/  @!P1 LEA R23, R28, R17, 0x9 ;  /* 0x000000111c179211 */ /* 0x000fe200078e48ff */
[----:B------:R-:W-:-:S04]  /*0180*/  @!P1 VIADD R17, R17, 0x80 ;  /* 0x0000008011119836 */ /* 0x000fc80000000000 */
[----:B----4-:R-:W-:Y:S01]  /*0190*/  @!P1 IMAD.WIDE.U32 R18, R23, 0x2, R18 ;  /* 0x0000000217129825 */ /* 0x010fe200078e0012 */
[----:B------:R-:W-:-:S03]  /*01a0*/  ISETP.GE.AND P3, PT, R17, R26, PT ;  /* 0x0000001a1100720c */ /* 0x000fc60003f66270 */
[----:B--2---:R-:W-:Y:S01]  /*01b0*/  @!P1 IMAD.WIDE.U32 R12, R23, 0x2, R12 ;  /* 0x00000002170c9825 */ /* 0x004fe200078e000c */
[----:B------:R2:W5:Y:S03]  /*01c0*/  @!P1 LDG.E.U16 R24, desc[UR36][R18.64] ;  /* 0x0000002412189981 */ /* 0x000566000c1e1500 */
[----:B-1----:R-:W-:-:S06]  /*01d0*/  @!P0 IMAD.WIDE.U32 R14, R27, 0x2, R14 ;  /* 0x000000021b0e8825 */ /* 0x002fcc00078e000e */
[----:B------:R-:W-:Y:S01]  /*01e0*/  @!P3 LEA R3, R28, R17, 0x9 ;  /* 0x000000111c03b211 */ /* 0x000fe200078e48ff */
[----:B------:R-:W-:Y:S01]  /*01f0*/  @!P3 VIADD R17, R17, 0x80 ;  /* 0x000000801111b836 */ /* 0x000fe20000000000 */
[----:B------:R-:W-:Y:S01]  /*0200*/  PRMT R23, RZ, 0x7610, R23 ;  /* 0x00007610ff177816 */ /* 0x000fe20000000017 */
[----:B---3--:R-:W-:Y:S01]  /*0210*/  @!P0 IMAD.WIDE.U32 R20, R27, 0x2, R20 ;  /* 0x000000021b148825 */ /* 0x008fe200078e0014 */
[----:B--2---:R-:W-:Y:S01]  /*0220*/  PRMT R19, RZ, 0x7610, R19 ;  /* 0x00007610ff137816 */ /* 0x004fe20000000013 */
[----:B------:R1:W5:Y:S01]  /*0230*/  @!P0 LDG.E.U16 R16, desc[UR36][R14.64] ;  /* 0x000000240e108981 */ /* 0x000362000c1e1500 */
[----:B------:R-:W-:Y:S01]  /*0240*/  ISETP.GE.AND P2, PT, R17, R26, PT ;  /* 0x0000001a1100720c */ /* 0x000fe20003f46270 */
[C---:B------:R-:W-:Y:S01]  /*0250*/  @!P3 IMAD.WIDE.U32 R4, R3.reuse, 0x2, R4 ;  /* 0x000000020304b825 */ /* 0x040fe200078e0004 */
[----:B------:R-:W-:Y:S01]  /*0260*/  PRMT R18, RZ, 0x7610, R18 ;  /* 0x00007610ff127816 */ /* 0x000fe20000000012 */
[----:B------:R1:W5:Y:S02]  /*0270*/  @!P1 LDG.E.U16 R23, desc[UR36][R12.64] ;  /* 0x000000240c179981 */ /* 0x000364000c1e1500 */
[----:B0-----:R-:W-:-:S02]  /*0280*/  @!P3 IMAD.WIDE.U32 R6, R3, 0x2, R6 ;  /* 0x000000020306b825 */ /* 0x001fc400078e0006 */
[----:B------:R1:W5:Y:S04]  /*0290*/  @!P3 LDG.E.U16 R22, desc[UR36][R4.64] ;  /* 0x000000240416b981 */ /* 0x000368000c1e1500 */
[----:B------:R1:W5:Y:S02]  /*02a0*/  @!P3 LDG.E.U16 R19, desc[UR36][R6.64] ;  /* 0x000000240613b981 */ /* 0x000364000c1e1500 */
[----:B------:R-:W-:Y:S02]  /*02b0*/  @!P2 IMAD R17, R28, 0x200, R17 ;  /* 0x000002001c11a824 */ /* 0x000fe400078e0211 */
[----:B------:R1:W5:Y:S02]  /*02c0*/  @!P0 LDG.E.U16 R2, desc[UR36][R20.64] ;  /* 0x0000002414028981 */ /* 0x000364000c1e1500 */
[----:B------:R-:W-:-:S04]  /*02d0*/  @!P2 IMAD.WIDE.U32 R8, R17, 0x2, R8 ;  /* 0x000000021108a825 */ /* 0x000fc800078e0008 */
[----:B------:R-:W-:Y:S01]  /*02e0*/  @!P2 IMAD.WIDE.U32 R10, R17, 0x2, R10 ;  /* 0x00000002110aa825 */ /* 0x000fe200078e000a */
[----:B------:R-:W-:Y:S01]  /*02f0*/  PRMT R17, RZ, 0x7610, R17 ;  /* 0x00007610ff117816 */ /* 0x000fe20000000011 */
[----:B------:R1:W5:Y:S05]  /*0300*/  @!P2 LDG.E.U16 R18, desc[UR36][R8.64] ;  /* 0x000000240812a981 */ /* 0x00036a000c1e1500 */
[----:B------:R1:W5:Y:S01]  /*0310*/  @!P2 LDG.E.U16 R17, desc[UR36][R10.64] ;  /* 0x000000240a11a981 */ /* 0x000362000c1e1500 */
[----:B------:R-:W-:Y:S01]  /*0320*/  ISETP.GE.AND P0, PT, R25, R26, PT ;  /* 0x0000001a1900720c */ /* 0x000fe20003f06270 */
[----:B------:R-:W-:-:S12]  /*0330*/  BSSY.RECONVERGENT B7, `(.L_x_2315) ;  /* 0x0000064000077945 */ /* 0x000fd80003800200 */
[----:B-1----:R-:W-:Y:S05]  /*0340*/  @P0 BRA `(.L_x_2316) ;  /* 0x0000000400880947 */ /* 0x002fea0003800000 */
[----:B-----5:R-:W-:Y:S01]  /*0350*/  SHF.L.U32 R16, R16, 0x10, RZ ;  /* 0x0000001010107819 */ /* 0x020fe200000006ff */
[----:B------:R-:W-:Y:S03]  /*0360*/  BSSY.RECONVERGENT B6, `(.L_x_2317) ;  /* 0x0000014000067945 */ /* 0x000fe60003800200 */
[C---:B------:R-:W-:Y:S02]  /*0370*/  FSETP.GE.FTZ.AND P1, PT, R16.reuse, RZ, PT ;  /* 0x000000ff1000720b */ /* 0x040fe40003f36000 */
[----:B------:R-:W-:-:S13]  /*0380*/  FSETP.GTU.FTZ.AND P0, PT, R16, 1, PT ;  /* 0x3f8000001000780b */ /* 0x000fda0003f1c000 */
        /* <DEDUP_REMOVED lines=11> */
[----:B-1----:R-:W-:Y:S01]  /*0440*/  IMAD.U32 R6, RZ, RZ, UR6 ;  /* 0x00000006ff067e24 */ /* 0x002fe2000f8e00ff */
[----:B------:R-:W-:Y:S01]  /*0450*/  MOV R7, UR7 ;  /* 0x0000000700077c02 */ /* 0x000fe20008000f00 */
[----:B---3--:R-:W-:Y:S01]  /*0460*/  IMAD.U32 R10, RZ, RZ, UR8 ;  /* 0x00000008ff0a7e24 */ /* 0x008fe2000f8e00ff */
[----:B------:R-:W-:-:S07]  /*0470*/  MOV R11, UR9 ;  /* 0x00000009000b7c02 */ /* 0x000fce0008000f00 */
[----:B------:R-:W-:-:S07]  /*0480*/  LEPC R20, `(.L_x_2318) ;  /* 0x000000001014794e */ /* 0x000fce0000000000 */
[----:B--2---:R-:W-:Y:S05]  /*0490*/  CALL.ABS.NOINC R14 ;  /* 0x000000000e007343 */ /* 0x004fea0003c00000 */
.L_x_2318:
[----:B------:R-:W-:Y:S05]  /*04a0*/  BSYNC.RECONVERGENT B6 ;  /* 0x0000000000067941 */ /* 0x000fea0003800200 */
.L_x_2317:
[----:B------:R-:W-:Y:S01]  /*04b0*/  SHF.L.U32 R2, R2, 0x10, RZ ;  /* 0x0000001002027819 */ /* 0x000fe200000006ff */
        /* <DEDUP_REMOVED lines=20> */
.L_x_2320:
[----:B------:R-:W-:Y:S05]  /*0600*/  BSYNC.RECONVERGENT B6 ;  /* 0x0000000000067941 */ /* 0x000fea0003800200 */
.L_x_2319:
[----:B------:R-:W-:Y:S01]  /*0610*/  FADD.FTZ R3, -R16, -RZ ;  /* 0x800000ff10037221 */ /* 0x000fe20000010100 */
[----:B------:R-:W-:Y:S01]  /*0620*/  MOV R7, 0x3e800000 ;  /* 0x3e80000000077802 */ /* 0x000fe20000000f00 */
[----:B------:R-:W-:Y:S01]  /*0630*/  HFMA2 R9, -RZ, RZ, 1.3056640625, -1.8671875 ;  /* 0x3d39bf78ff097431 */ /* 0x000fe200000001ff */
[----:B------:R-:W-:Y:S08]  /*0640*/  MUFU.LG2 R16, R16 ;  /* 0x0000001000107308 */ /* 0x000ff00000000c00 */
[----:B------:R-:W0:Y:S02]  /*0650*/  F2F.BF16.F32 R0, R3 ;  /* 0x0000000300007304 */ /* 0x000e240000202000 */
[----:B0-----:R-:W-:-:S04]  /*0660*/  SHF.L.U32 R0, R0, 0x10, RZ ;  /* 0x0000001000007819 */ /* 0x001fc800000006ff */
        /* <DEDUP_REMOVED lines=31> */
[----:B0-----:R-:W-:-:S04]  /*0860*/  SHF.L.U32 R0, R3, 0x10, RZ ;  /* 0x0000001003007819 */ /* 0x001fc800000006ff */
[----:B------:R-:W-:-:S04]  /*0870*/  FSETP.GEU.FTZ.AND P0, PT, R0, -100, PT ;  /* 0xc2c800000000780b */ /* 0x000fc80003f1e000 */
[----:B------:R-:W-:Y:S01]  /*0880*/  SEL R0, R3, 0xc2c8, P0 ;  /* 0x0000c2c803007807 */ /* 0x000fe20000000000 */
[----:B-1----:R-:W-:Y:S02]  /*0890*/  IMAD.U32 R5, R4, 0x10000, RZ ;  /* 0x0001000004057824 */ /* 0x002fe400078e00ff */
[----:B------:R-:W-:-:S03]  /*08a0*/  IMAD.U32 R3, R6, 0x10000, RZ ;  /* 0x0001000006037824 */ /* 0x000fc600078e00ff */
        /* <DEDUP_REMOVED lines=8> */
[----:B0-----:R-:W-:Y:S01]  /*0930*/  IMAD.U32 R3, R5, 0x10000, RZ ;  /* 0x0001000005037824 */ /* 0x001fe200078e00ff */
[----:B-1----:R-:W-:-:S05]  /*0940*/  SHF.L.U32 R2, R0, 0x10, RZ ;  /* 0x0000001000027819 */ /* 0x002fca00000006ff */
[----:B------:R-:W-:-:S05]  /*0950*/  FADD.FTZ R16, R2, -R3 ;  /* 0x8000000302107221 */ /* 0x000fca0000010000 */
[----:B------:R-:W-:-:S07]  /*0960*/  F2FP.BF16.F32.PACK_AB R16, RZ, R16 ;  /* 0x00000010ff10723e */ /* 0x000fce00000010ff */
.L_x_2316:
[----:B------:R-:W-:Y:S05]  /*0970*/  BSYNC.RECONVERGENT B7 ;  /* 0x0000000000077941 */ /* 0x000fea0003800200 */
.L_x_2315:
[----:B------:R-:W-:Y:S01]  /*0980*/  VIADD R27, R25, 0x80 ;  /* 0x00000080191b7836 */ /* 0x000fe20000000000 */
[----:B------:R-:W-:Y:S04]  /*0990*/  BSSY.RECONVERGENT B7, `(.L_x_2321) ;  /* 0x0000065000077945 */ /* 0x000fe80003800200 */
[----:B------:R-:W-:-:S13]  /*09a0*/  ISETP.GE.AND P0, PT, R27, R26, PT ;  /* 0x0000001a1b00720c */ /* 0x000fda0003f06270 */
[----:B------:R-:W-:Y:S05]  /*09b0*/  @P0 BRA `(.L_x_2322) ;  /* 0x0000000400880947 */ /* 0x000fea0003800000 */
        /* <DEDUP_REMOVED lines=21> */
.L_x_2324:
[----:B------:R-:W-:Y:S05]  /*0b10*/  BSYNC.RECONVERGENT B6 ;  /* 0x0000000000067941 */ /* 0x000fea0003800200 */
.L_x_2323:
        /* <DEDUP_REMOVED lines=21> */
.L_x_2326:
[----:B------:R-:W-:Y:S05]  /*0c70*/  BSYNC.RECONVERGENT B6 ;  /* 0x0000000000067941 */ /* 0x000fea0003800200 */
.L_x_2325:
        /* <DEDUP_REMOVED lines=40> */
[----:B0-----:R-:W-:Y:S02]  /*0f00*/  IMAD.U32 R2, R5, 0x10000, RZ ;  /* 0x0001000005027824 */ /* 0x001fe400078e00ff */
        /* <DEDUP_REMOVED lines=13> */
.L_x_2322:
[----:B------:R-:W-:Y:S05]  /*0fe0*/  BSYNC.RECONVERGENT B7 ;  /* 0x0000000000077941 */ /* 0x000fea0003800200 */
.L_x_2321:
        /* <DEDUP_REMOVED lines=25> */
.L_x_2330:
[----:B------:R-:W-:Y:S05]  /*1180*/  BSYNC.RECONVERGENT B6 ;  /* 0x0000000000067941 */ /* 0x000fea0003800200 */
.L_x_2329:
        /* <DEDUP_REMOVED lines=21> */
.L_x_2332:
[----:B------:R-:W-:Y:S05]  /*12e0*/  BSYNC.RECONVERGENT B6 ;  /* 0x0000000000067941 */ /* 0x000fea0003800200 */
.L_x_2331:
        /* <DEDUP_REMOVED lines=54> */
.L_x_2328:
[----:B------:R-:W-:Y:S05]  /*1650*/  BSYNC.RECONVERGENT B7 ;  /* 0x0000000000077941 */ /* 0x000fea0003800200 */
.L_x_2327:
        /* <DEDUP_REMOVED lines=25> */
.L_x_2336:
[----:B------:R-:W-:Y:S05]  /*17f0*/  BSYNC.RECONVERGENT B6 ;  /* 0x0000000000067941 */ /* 0x000fea0003800200 */
.L_x_2335:
        /* <DEDUP_REMOVED lines=21> */
.L_x_2338:
[----:B------:R-:W-:Y:S05]  /*1950*/  BSYNC.RECONVERGENT B6 ;  /* 0x0000000000067941 */ /* 0x000fea0003800200 */
.L_x_2337:
        /* <DEDUP_REMOVED lines=54> */
.L_x_2334:
[----:B------:R-:W-:Y:S05]  /*1cc0*/  BSYNC.RECONVERGENT B7 ;  /* 0x0000000000077941 */ /* 0x000fea0003800200 */
.L_x_2333:
[----:B------:R-:W-:Y:S01]  /*1cd0*/  ISETP.GE.AND P0, PT, R25, R26, PT ;  /* 0x0000001a1900720c */ /* 0x000fe20003f06270 */
[----:B------:R-:W-:Y:S04]  /*1ce0*/  BSSY.RECONVERGENT B0, `(.L_x_2339) ;  /* 0x0000017000007945 */ /* 0x000fe80003800200 */
[----:B------:R-:W-:Y:S08]  /*1cf0*/  BSSY.RELIABLE B1, `(.L_x_2340) ;  /* 0x000000f000017945 */ /* 0x000ff00003800100 */
[----:B------:R-:W-:Y:S05]  /*1d00*/  @P0 BRA `(.L_x_2341) ;  /* 0x0000000000340947 */ /* 0x000fea0003800000 */
[----:B-----5:R-:W0:Y:S01]  /*1d10*/  LDC.64 R2, c[0x0][0x388] ;  /* 0x0000e200ff027b82 */ /* 0x020e220000000a00 */
[----:B------:R-:W-:Y:S01]  /*1d20*/  IMAD R5, R28, 0x200, R25 ;  /* 0x000002001c057824 */ /* 0x000fe200078e0219 */
[----:B------:R-:W-:-:S04]  /*1d30*/  MOV R25, R27 ;  /* 0x0000001b00197202 */ /* 0x000fc80000000f00 */
[----:B------:R-:W-:-:S13]  /*1d40*/  ISETP.GE.AND P0, PT, R25, R26, PT ;  /* 0x0000001a1900720c */ /* 0x000fda0003f06270 */
[----:B------:R-:W-:Y:S05]  /*1d50*/  @P0 BREAK.RELIABLE B1 ;  /* 0x0000000000010942 */ /* 0x000fea0003800100 */
[----:B0-----:R-:W-:-:S05]  /*1d60*/  IMAD.WIDE.U32 R2, R5, 0x2, R2 ;  /* 0x0000000205027825 */ /* 0x001fca00078e0002 */
[----:B------:R0:W-:Y:S01]  /*1d70*/  STG.E.U16 desc[UR36][R2.64], R16 ;  /* 0x0000001002007986 */ /* 0x0001e2000c101524 */
[----:B------:R-:W-:Y:S05]  /*1d80*/  @P0 BRA `(.L_x_2342) ;  /* 0x0000000000300947 */ /* 0x000fea0003800000 */
[----:B0-----:R-:W0:Y:S01]  /*1d90*/  LDC.64 R2, c[0x0][0x388] ;  /* 0x0000e200ff027b82 */ /* 0x001e220000000a00 */
[----:B------:R-:W-:Y:S01]  /*1da0*/  IMAD R5, R28, 0x200, R25 ;  /* 0x000002001c057824 */ /* 0x000fe200078e0219 */
[----:B------:R-:W-:-:S03]  /*1db0*/  IADD3 R25, PT, PT, R25, 0x80, RZ ;  /* 0x0000008019197810 */ /* 0x000fc60007ffe0ff */
[----:B0-----:R-:W-:-:S05]  /*1dc0*/  IMAD.WIDE.U32 R2, R5, 0x2, R2 ;  /* 0x0000000205027825 */ /* 0x001fca00078e0002 */
[----:B------:R0:W-:Y:S02]  /*1dd0*/  STG.E.U16 desc[UR36][R2.64], R23 ;  /* 0x0000001702007986 */ /* 0x0001e4000c101524 */
.L_x_2341:
[----:B------:R-:W-:Y:S05]  /*1de0*/  BSYNC.RELIABLE B1 ;  /* 0x0000000000017941 */ /* 0x000fea0003800100 */
.L_x_2340:
[----:B------:R-:W-:-:S13]  /*1df0*/  ISETP.GE.AND P0, PT, R25, R26, PT ;  /* 0x0000001a1900720c */ /* 0x000fda0003f06270 */
[----:B0----5:R-:W0:Y:S01]  /*1e00*/  @!P0 LDC.64 R2, c[0x0][0x388] ;  /* 0x0000e200ff028b82 */ /* 0x021e220000000a00 */
[----:B------:R-:W-:Y:S01]  /*1e10*/  @!P0 IMAD R5, R28, 0x200, R25 ;  /* 0x000002001c058824 */ /* 0x000fe200078e0219 */
[----:B------:R-:W-:-:S03]  /*1e20*/  @!P0 IADD3 R25, PT, PT, R25, 0x80, RZ ;  /* 0x0000008019198810 */ /* 0x000fc60007ffe0ff */
[----:B0-----:R-:W-:-:S05]  /*1e30*/  @!P0 IMAD.WIDE.U32 R2, R5, 0x2, R2 ;  /* 0x0000000205028825 */ /* 0x001fca00078e0002 */
[----:B------:R1:W-:Y:S02]  /*1e40*/  @!P0 STG.E.U16 desc[UR36][R2.64], R19 ;  /* 0x0000001302008986 */ /* 0x0003e4000c101524 */
.L_x_2342:
[----:B------:R-:W-:Y:S05]  /*1e50*/  BSYNC.RECONVERGENT B0 ;  /* 0x0000000000007941 */ /* 0x000fea0003800200 */
.L_x_2339:
[----:B------:R-:W-:-:S13]  /*1e60*/  ISETP.GE.AND P0, PT, R25, R26, PT ;  /* 0x0000001a1900720c */ /* 0x000fda0003f06270 */
[----:B------:R-:W-:Y:S05]  /*1e70*/  @P0 EXIT ;  /* 0x000000000000094d */ /* 0x000fea0003800000 */
[----:B01----:R-:W0:Y:S01]  /*1e80*/  LDC.64 R2, c[0x0][0x388] ;  /* 0x0000e200ff027b82 */ /* 0x003e220000000a00 */
[----:B------:R-:W-:-:S05]  /*1e90*/  LEA R25, R28, R25, 0x9 ;  /* 0x000000191c197211 */ /* 0x000fca00078e48ff */
[----:B0-----:R-:W-:-:S05]  /*1ea0*/  IMAD.WIDE.U32 R2, R25, 0x2, R2 ;  /* 0x0000000219027825 */ /* 0x001fca00078e0002 */
[----:B------:R-:W-:Y:S01]  /*1eb0*/  STG.E.U16 desc[UR36][R2.64], R0 ;  /* 0x0000000002007986 */ /* 0x000fe2000c101524 */
[----:B------:R-:W-:Y:S05]  /*1ec0*/  EXIT ;  /* 0x000000000000794d */ /* 0x000fea0003800000 */
.L_x_2343:
        /* <DEDUP_REMOVED lines=11> */
.L_x_11248:


//--------------------- .text._ZN2at6native29vectorized_elementwise_kernelILi2EZZZNS0_29binary_cross_entropy_out_cudaERKNS_6TensorES4_RKSt8optionalIS2_ElRS2_ENKUlvE_clEvENKUlvE2_clEvEUlN3c108BFloat16ESD_E_St5arrayIPcLm3EEEEviT0_T1_ --------------------------
	.section	.text._ZN2at6native29vectorized_elementwise_kernelILi2EZZZNS0_29binary_cross_entropy_out_cudaERKNS_6TensorES4_RKSt8optionalIS2_ElRS2_ENKUlvE_clEvENKUlvE2_clEvEUlN3c108BFloat16ESD_E_St5arrayIPcLm3EEEEviT0_T1_,"ax",@progbits
	.align	128
        .global         _ZN2at6native29vectorized_elementwise_kernelILi2EZZZNS0_29binary_cross_entropy_out_cudaERKNS_6TensorES4_RKSt8optionalIS2_ElRS2_ENKUlvE_clEvENKUlvE2_clEvEUlN3c108BFloat16ESD_E_St5arrayIPcLm3EEEEviT0_T1_
        .type           _ZN2at6native29vectorized_elementwise_kernelILi2EZZZNS0_29binary_cross_entropy_out_cudaERKNS_6TensorES4_RKSt8optionalIS2_ElRS2_ENKUlvE_clEvENKUlvE2_clEvEUlN3c108BFloat16ESD_E_St5arrayIPcLm3EEEEviT0_T1_,@function
        .size           _ZN2at6native29vectorized_elementwise_kernelILi2EZZZNS0_29binary_cross_entropy_out_cudaERKNS_6TensorES4_RKSt8optionalIS2_ElRS2_ENKUlvE_clEvENKUlvE2_clEvEUlN3c108BFloat16ESD_E_St5arrayIPcLm3EEEEviT0_T1_,(.L_x_11249 - _ZN2at6native29vectorized_elementwise_kernelILi2EZZZNS0_29binary_cross_entropy_out_cudaERKNS_6TensorES4_RKSt8optionalIS2_ElRS2_ENKUlvE_clEvENKUlvE2_clEvEUlN3c108BFloat16ESD_E_St5arrayIPcLm3EEEEviT0_T1_)
        .other          _ZN2at6native29vectorized_elementwise_kernelILi2EZZZNS0_29binary_cross_entropy_out_cudaERKNS_6TensorES4_RKSt8optionalIS2_ElRS2_ENKUlvE_clEvENKUlvE2_clEvEUlN3c108BFloat16ESD_E_St5arrayIPcLm3EEEEviT0_T1_,@"STO_CUDA_ENTRY STV_DEFAULT"
_ZN2at6native29vectorized_elementwise_kernelILi2EZZZNS0_29binary_cross_entropy_out_cudaERKNS_6TensorES4_RKSt8optionalIS2_ElRS2_ENKUlvE_clEvENKUlvE2_clEvEUlN3c108BFloat16ESD_E_St5arrayIPcLm3EEEEviT0_T1_:
.text._ZN2at6native29vectorized_elementwise_kernelILi2EZZZNS0_29binary_cross_entropy_out_cudaERKNS_6TensorES4_RKSt8optionalIS2_ElRS2_ENKUlvE_clEvENKUlvE2_clEvEUlN3c108BFloat16ESD_E_St5arrayIPcLm3EEEEviT0_T1_:
[----:B------:R-:W0:Y:S01]  /*0000*/  LDC R1, c[0x0][0x37c] ;  /* 0x0000df00ff017b82 */ /* 0x000e220000000800 */
[----:B------:R-:W1:Y:S01]  /*0010*/  S2R R36, SR_CTAID.X ;  /* 0x0000000000247919 */ /* 0x000e620000002500 */
[----:B------:R-:W2:Y:S01]  /*0020*/  LDCU UR4, c[0x0][0x380] ;  /* 0x00007000ff0477ac */ /* 0x000ea20008000800 */
[----:B------:R-:W3:Y:S01]  /*0030*/  LDCU.64 UR36, c[0x0][0x358] ;  /* 0x00006b00ff2477ac */ /* 0x000ee20008000a00 */
[----:B-1----:R-:W-:-:S04]  /*0040*/  SHF.L.U32 R36, R36, 0xa, RZ ;  /* 0x0000000a24247819 */ /* 0x002fc800000006ff */
[----:B--2---:R-:W-:-:S04]  /*0050*/  IADD3 R34, PT, PT, -R36, UR4, RZ ;  /* 0x0000000424227c10 */ /* 0x004fc8000fffe1ff */
[----:B------:R-:W-:-:S13]  /*0060*/  ISETP.GT.U32.AND P0, PT, R34, 0x3ff, PT ;  /* 0x000003ff2200780c */ /* 0x000fda0003f04070 */
[----:B0--3--:R-:W-:Y:S05]  /*0070*/  @P0 BRA `(.L_x_2344) ;  /* 0x0000003c00300947 */ /* 0x009fea0003800000 */
[----:B------:R-:W0:Y:S01]  /*0080*/  S2R R17, SR_TID.X ;  /* 0x0000000000117919 */ /* 0x000e220000002100 */
[----:B------:R-:W1:Y:S01]  /*0090*/  LDC.64 R12, c[0x0][0x390] ;  /* 0x0000e400ff0c7b82 */ /* 0x000e620000000a00 */
[----:B------:R-:W-:Y:S02]  /*00a0*/  PRMT R16, RZ, 0x7610, R16 ;  /* 0x00007610ff107816 */ /* 0x000fe40000000010 */
[----:B------:R-:W-:Y:S02]  /*00b0*/  PRMT R2, RZ, 0x7610, R2 ;  /* 0x00007610ff027816 */ /* 0x000fe40000000002 */
[----:B------:R-:W-:Y:S02]  /*00c0*/  PRMT R31, RZ, 0x7610, R31 ;  /* 0x00007610ff1f7816 */ /* 0x000fe4000000001f */
[----:B------:R-:W-:Y:S01]  /*00d0*/  PRMT R32, RZ, 0x7610, R32 ;  /* 0x00007610ff207816 */ /* 0x000fe20000000020 */
[----:B------:R-:W2:Y:S08]  /*00e0*/  LDC.64 R14, c[0x0][0x398] ;  /* 0x0000e600ff0e7b82 */ /* 0x000eb00000000a00 */
[----:B------:R-:W3:Y:S08]  /*00f0*/  LDC.64 R26, c[0x0][0x398] ;  /* 0x0000e600ff1a7b82 */ /* 0x000ef00000000a00 */
[----:B------:R-:W4:Y:S01]  /*0100*/  LDC.64 R20, c[0x0][0x390] ;  /* 0x0000e400ff147b82 */ /* 0x000f220000000a00 */
[----:B0-----:R-:W-:Y:S01]  /*0110*/  ISETP.GE.U32.AND P4, PT, R17, R34, PT ;  /* 0x000000221100720c */ /* 0x001fe20003f86070 */
[----:B------:R-:W-:-:S06]  /*0120*/  IMAD.MOV.U32 R33, RZ, RZ, R17 ;  /* 0x000000ffff217224 */ /* 0x000fcc00078e0011 */
[----:B------:R-:W0:Y:S08]  /*0130*/  LDC.64 R10, c[0x0][0x390] ;  /* 0x0000e400ff0a7b82 */ /* 0x000e300000000a00 */
[----:B------:R-:W0:Y:S01]  /*0140*/  LDC.64 R8, c[0x0][0x398] ;  /* 0x0000e600ff087b82 */ /* 0x000e220000000a00 */
[----:B------:R-:W-:Y:S01]  /*0150*/  @!P4 IADD3 R17, PT, PT, R33, 0x80, RZ ;  /* 0x000000802111c810 */ /* 0x000fe20007ffe0ff */
[----:B------:R-:W-:-:S03]  /*0160*/  @!P4 IMAD.IADD R23, R36, 0x1, R33 ;  /* 0x000000012417c824 */ /* 0x000fc600078e0221 */
[----:B------:R-:W-:-:S03]  /*0170*/  ISETP.GE.U32.AND P5, PT, R17, R34, PT ;  /* 0x000000221100720c */ /* 0x000fc60003fa6070 */
[----:B------:R-:W0:Y:S01]  /*0180*/  LDC.64 R6, c[0x0][0x390] ;  /* 0x0000e400ff067b82 */ /* 0x000e220000000a00 */
[----:B-1----:R-:W-:-:S04]  /*0190*/  @!P4 IMAD.WIDE.U32 R12, R23, 0x2, R12 ;  /* 0x00000002170cc825 */ /* 0x002fc800078e000c */
[----:B--2---:R-:W-:Y:S01]  /*01a0*/  @!P4 IMAD.WIDE.U32 R14, R23, 0x2, R14 ;  /* 0x00000002170ec825 */ /* 0x004fe200078e000e */
[----:B------:R1:W5:Y:S02]  /*01b0*/  @!P4 LDG.E.U16 R16, desc[UR36][R12.64] ;  /* 0x000000240c10c981 */ /* 0x000364000c1e1500 */
[----:B------:R-:W2:Y:S02]  /*01c0*/  LDC.64 R4, c[0x0][0x398] ;  /* 0x0000e600ff047b82 */ /* 0x000ea40000000a00 */
[----:B------:R4:W5:Y:S01]  /*01d0*/  @!P4 LDG.E.U16 R2, desc[UR36][R14.64] ;  /* 0x000000240e02c981 */ /* 0x000962000c1e1500 */
[----:B------:R-:W-:Y:S01]  /*01e0*/  @!P5 IMAD.IADD R29, R36, 0x1, R17 ;  /* 0x00000001241dd824 */ /* 0x000fe200078e0211 */
[----:B------:R-:W-:-:S03]  /*01f0*/  @!P5 IADD3 R17, PT, PT, R17, 0x80, RZ ;  /* 0x000000801111d810 */ /* 0x000fc60007ffe0ff */
[----:B---3--:R-:W-:Y:S01]  /*0200*/  @!P5 IMAD.WIDE.U32 R26, R29, 0x2, R26 ;  /* 0x000000021d1ad825 */ /* 0x008fe200078e001a */
[----:B------:R-:W-:Y:S01]  /*0210*/  ISETP.GE.U32.AND P3, PT, R17, R34, PT ;  /* 0x000000221100720c */ /* 0x000fe20003f66070 */
[----:B-1----:R-:W1:Y:S01]  /*0220*/  LDC.64 R12, c[0x0][0x390] ;  /* 0x0000e400ff0c7b82 */ /* 0x002e620000000a00 */
[----:B------:R-:W-:Y:S01]  /*0230*/  PRMT R30, RZ, 0x7610, R30 ;  /* 0x00007610ff1e7816 */ /* 0x000fe2000000001e */
[----:B----4-:R-:W-:Y:S01]  /*0240*/  @!P5 IMAD.WIDE.U32 R20, R29, 0x2, R20 ;  /* 0x000000021d14d825 */ /* 0x010fe200078e0014 */
[----:B------:R-:W5:Y:S01]  /*0250*/  @!P5 LDG.E.U16 R31, desc[UR36][R26.64] ;  /* 0x000000241a1fd981 */ /* 0x000f62000c1e1500 */
[----:B------:R-:W-:-:S03]  /*0260*/  PRMT R28, RZ, 0x7610, R28 ;  /* 0x00007610ff1c7816 */ /* 0x000fc6000000001c */
[----:B------:R3:W5:Y:S01]  /*0270*/  @!P5 LDG.E.U16 R32, desc[UR36][R20.64] ;  /* 0x000000241420d981 */ /* 0x000762000c1e1500 */
[----:B------:R-:W-:Y:S01]  /*0280*/  PRMT R22, RZ, 0x7610, R22 ;  /* 0x00007610ff167816 */ /* 0x000fe20000000016 */
[----:B------:R-:W4:Y:S03]  /*0290*/  LDC.64 R14, c[0x0][0x390] ;  /* 0x0000e400ff0e7b82 */ /* 0x000f260000000a00 */
[----:B------:R-:W-:Y:S01]  /*02a0*/  @!P3 IMAD.IADD R19, R36, 0x1, R17 ;  /* 0x000000012413b824 */ /* 0x000fe200078e0211 */
[----:B------:R-:W-:-:S04]  /*02b0*/  @!P3 IADD3 R17, PT, PT, R17, 0x80, RZ ;  /* 0x000000801111b810 */ /* 0x000fc80007ffe0ff */
[----:B------:R-:W-:Y:S01]  /*02c0*/  ISETP.GE.U32.AND P2, PT, R17, R34, PT ;  /* 0x000000221100720c */ /* 0x000fe20003f46070 */
[----:B---3--:R-:W3:-:S12]  /*02d0*/  LDC.64 R20, c[0x0][0x398] ;  /* 0x0000e600ff147b82 */ /* 0x008ed80000000a00 */
[----:B------:R-:W-:Y:S01]  /*02e0*/  @!P2 IMAD.IADD R3, R36, 0x1, R17 ;  /* 0x000000012403a824 */ /* 0x000fe200078e0211 */
[----:B------:R-:W-:-:S04]  /*02f0*/  @!P2 IADD3 R17, PT, PT, R17, 0x80, RZ ;  /* 0x000000801111a810 */ /* 0x000fc80007ffe0ff */
[----:B------:R-:W-:-:S13]  /*0300*/  ISETP.GE.U32.AND P1, PT, R17, R34, PT ;  /* 0x000000221100720c */ /* 0x000fda0003f26070 */
[----:B------:R-:W-:Y:S01]  /*0310*/  @!P1 IADD3 R25, PT, PT, R36, R17, RZ ;  /* 0x0000001124199210 */ /* 0x000fe20007ffe0ff */
[----:B------:R-:W-:-:S05]  /*0320*/  @!P1 VIADD R17, R17, 0x80 ;  /* 0x0000008011119836 */ /* 0x000fca0000000000 */
[----:B------:R-:W-:-:S13]  /*0330*/  ISETP.GE.U32.AND P0, PT, R17, R34, PT ;  /* 0x000000221100720c */ /* 0x000fda0003f06070 */
[----:B------:R-:W-:Y:S01]  /*0340*/  @!P0 IADD3 R23, PT, PT, R36, R17, RZ ;  /* 0x0000001124178210 */ /* 0x000fe20007ffe0ff */
[----:B------:R-:W-:-:S05]  /*0350*/  @!P0 VIADD R17, R17, 0x80 ;  /* 0x0000008011118836 */ /* 0x000fca0000000000 */
[----:B------:R-:W-:Y:S01]  /*0360*/  ISETP.GE.U32.AND P4, PT, R17, R34, PT ;  /* 0x000000221100720c */ /* 0x000fe20003f86070 */
[----:B0-----:R-:W-:Y:S01]  /*0370*/  @!P3 IMAD.WIDE.U32 R10, R19, 0x2, R10 ;  /* 0x00000002130ab825 */ /* 0x001fe200078e000a */
[----:B------:R-:W-:-:S03]  /*0380*/  PRMT R27, RZ, 0x7610, R27 ;  /* 0x00007610ff1b7816 */ /* 0x000fc6000000001b */
[----:B------:R-:W-:Y:S01]  /*0390*/  @!P3 IMAD.WIDE.U32 R8, R19, 0x2, R8 ;  /* 0x000000021308b825 */ /* 0x000fe200078e0008 */
[----:B------:R0:W5:Y:S01]  /*03a0*/  @!P3 LDG.E.U16 R30, desc[UR36][R10.64] ;  /* 0x000000240a1eb981 */ /* 0x000162000c1e1500 */
[----:B------:R-:W1:Y:S02]  /*03b0*/  LDC.64 R18, c[0x0][0x390] ;  /* 0x0000e400ff127b82 */ /* 0x000e640000000a00 */
[----:B------:R-:W-:-:S04]  /*03c0*/  @!P2 IMAD.WIDE.U32 R6, R3, 0x2, R6 ;  /* 0x000000020306a825 */ /* 0x000fc800078e0006 */
[----:B--2---:R-:W-:Y:S01]  /*03d0*/  @!P2 IMAD.WIDE.U32 R4, R3, 0x2, R4 ;  /* 0x000000020304a825 */ /* 0x004fe200078e0004 */
[----:B------:R-:W-:Y:S01]  /*03e0*/  @!P4 IADD3 R3, PT, PT, R36, R17, RZ ;  /* 0x000000112403c210 */ /* 0x000fe20007ffe0ff */
[----:B------:R2:W5:Y:S01]  /*03f0*/  @!P2 LDG.E.U16 R28, desc[UR36][R6.64] ;  /* 0x00000024061ca981 */ /* 0x000562000c1e1500 */
[----:B0-----:R-:W0:Y:S01]  /*0400*/  LDC.64 R10, c[0x0][0x398] ;  /* 0x0000e600ff0a7b82 */ /* 0x001e220000000a00 */
[----:B------:R-:W-:Y:S02]  /*0410*/  @!P4 VIADD R17, R17, 0x80 ;  /* 0x000000801111c836 */ /* 0x000fe40000000000 */
[----:B------:R4:W5:Y:S05]  /*0420*/  @!P2 LDG.E.U16 R27, desc[UR36][R4.64] ;  /* 0x00000024041ba981 */ /* 0x00096a000c1e1500 */
[----:B--2---:R-:W2:Y:S01]  /*0430*/  LDC.64 R6, c[0x0][0x390] ;  /* 0x0000e400ff067b82 */ /* 0x004ea20000000a00 */
[----:B------:R-:W-:-:S07]  /*0440*/  ISETP.GE.U32.AND P2, PT, R17, R34, PT ;  /* 0x000000221100720c */ /* 0x000fce0003f46070 */
[----:B----4-:R-:W4:Y:S01]  /*0450*/  LDC.64 R4, c[0x0][0x398] ;  /* 0x0000e600ff047b82 */ /* 0x010f220000000a00 */
[----:B------:R-:W-:Y:S01]  /*0460*/  PRMT R26, RZ, 0x7610, R26 ;  /* 0x00007610ff1a7816 */ /* 0x000fe2000000001a */
[----:B-1----:R-:W-:-:S04]  /*0470*/  @!P1 IMAD.WIDE.U32 R18, R25, 0x2, R18 ;  /* 0x0000000219129825 */ /* 0x002fc800078e0012 */
[----:B------:R-:W-:Y:S01]  /*0480*/  @!P2 IADD3 R17, PT, PT, R36, R17, RZ ;  /* 0x000000112411a210 */ /* 0x000fe20007ffe0ff */
[----:B------:R1:W5:Y:S01]  /*0490*/  @!P1 LDG.E.U16 R26, desc[UR36][R18.64] ;  /* 0x00000024121a9981 */ /* 0x000362000c1e1500 */
[----:B---3--:R-:W-:Y:S01]  /*04a0*/  @!P1 IMAD.WIDE.U32 R20, R25, 0x2, R20 ;  /* 0x0000000219149825 */ /* 0x008fe200078e0014 */
[----:B------:R-:W-:-:S03]  /*04b0*/  PRMT R25, RZ, 0x7610, R25 ;  /* 0x00007610ff197816 */ /* 0x000fc60000000019 */
[----:B------:R-:W-:-:S03]  /*04c0*/  @!P2 IMAD.WIDE.U32 R12, R17, 0x2, R12 ;  /* 0x00000002110ca825 */ /* 0x000fc600078e000c */
[----:B------:R-:W5:Y:S01]  /*04d0*/  @!P1 LDG.E.U16 R25, desc[UR36][R20.64] ;  /* 0x0000002414199981 */ /* 0x000f62000c1e1500 */
[----:B0-----:R-:W-:Y:S01]  /*04e0*/  @!P2 IMAD.WIDE.U32 R10, R17, 0x2, R10 ;  /* 0x00000002110aa825 */ /* 0x001fe200078e000a */
[----:B-1----:R-:W-:Y:S02]  /*04f0*/  PRMT R19, RZ, 0x7610, R19 ;  /* 0x00007610ff137816 */ /* 0x002fe40000000013 */
[----:B------:R-:W-:Y:S01]  /*0500*/  PRMT R18, RZ, 0x7610, R18 ;  /* 0x00007610ff127816 */ /* 0x000fe20000000012 */
[----:B--2---:R-:W-:Y:S01]  /*0510*/  @!P4 IMAD.WIDE.U32 R6, R3, 0x2, R6 ;  /* 0x000000020306c825 */ /* 0x004fe200078e0006 */
[----:B------:R-:W-:-:S03]  /*0520*/  PRMT R17, RZ, 0x7610, R17 ;  /* 0x00007610ff117816 */ /* 0x000fc60000000011 */
[----:B----4-:R-:W-:Y:S01]  /*0530*/  @!P4 IMAD.WIDE.U32 R4, R3, 0x2, R4 ;  /* 0x000000020304c825 */ /* 0x010fe200078e0004 */
[----:B------:R-:W5:Y:S04]  /*0540*/  @!P4 LDG.E.U16 R22, desc[UR36][R6.64] ;  /* 0x000000240616c981 */ /* 0x000f68000c1e1500 */
[----:B------:R-:W5:Y:S04]  /*0550*/  @!P4 LDG.E.U16 R19, desc[UR36][R4.64] ;  /* 0x000000240413c981 */ /* 0x000f68000c1e1500 */
[----:B------:R-:W5:Y:S04]  /*0560*/  @!P2 LDG.E.U16 R18, desc[UR36][R12.64] ;  /* 0x000000240c12a981 */ /* 0x000f68000c1e1500 */
[----:B------:R-:W5:Y:S01]  /*0570*/  @!P2 LDG.E.U16 R17, desc[UR36][R10.64] ;  /* 0x000000240a11a981 */ /* 0x000f62000c1e1500 */
[----:B------:R-:W-:-:S06]  /*0580*/  PRMT R29, RZ, 0x7610, R29 ;  /* 0x00007610ff1d7816 */ /* 0x000fcc000000001d */
[----:B------:R0:W5:Y:S02]  /*0590*/  @!P3 LDG.E.U16 R29, desc[UR36][R8.64] ;  /* 0x00000024081db981 */ /* 0x000164000c1e1500 */
[----:B0-----:R-:W0:Y:S01]  /*05a0*/  LDC.64 R8, c[0x0][0x398] ;  /* 0x0000e600ff087b82 */ /* 0x001e220000000a00 */
[----:B------:R-:W-:Y:S01]  /*05b0*/  @!P0 IMAD.WIDE.U32 R14, R23, 0x2, R14 ;  /* 0x00000002170e8825 */ /* 0x000fe200078e000e */
[----:B------:R-:W-:-:S06]  /*05c0*/  PRMT R24, RZ, 0x7610, R24 ;  /* 0x00007610ff187816 */ /* 0x000fcc0000000018 */
[----:B------:R1:W5:Y:S01]  /*05d0*/  @!P0 LDG.E.U16 R24, desc[UR36][R14.64] ;  /* 0x000000240e188981 */ /* 0x000362000c1e1500 */
[----:B0-----:R-:W-:Y:S01]  /*05e0*/  @!P0 IMAD.WIDE.U32 R8, R23, 0x2, R8 ;  /* 0x0000000217088825 */ /* 0x001fe200078e0008 */
[----:B------:R-:W-:-:S06]  /*05f0*/  PRMT R23, RZ, 0x7610, R23 ;  /* 0x00007610ff177816 */ /* 0x000fcc0000000017 */
[----:B------:R1:W5:Y:S01]  /*0600*/  @!P0 LDG.E.U16 R23, desc[UR36][R8.64] ;  /* 0x0000002408178981 */ /* 0x000362000c1e1500 */
[----:B------:R-:W-:Y:S01]  /*0610*/  ISETP.GE.U32.AND P0, PT, R33, R34, PT ;  /* 0x000000222100720c */ /* 0x000fe20003f06070 */
[----:B------:R-:W-:-:S12]  /*0620*/  BSSY.RECONVERGENT B7, `(.L_x_2345) ;  /* 0x0000064000077945 */ /* 0x000fd80003800200 */
[----:B-1----:R-:W-:Y:S05]  /*0630*/  @P0 BRA `(.L_x_2346) ;  /* 0x0000000400880947 */ /* 0x002fea0003800000 */
[----:B-----5:R-:W-:Y:S01]  /*0640*/  IMAD.U32 R16, R16, 0x10000, RZ ;  /* 0x0001000010107824 */ /* 0x020fe200078e00ff */
[----:B------:R-:W-:Y:S04]  /*0650*/  BSSY.RECONVERGENT B6, `(.L_x_2347) ;  /* 0x0000014000067945 */ /* 0x000fe80003800200 */
[C---:B------:R-:W-:Y:S02]  /*0660*/  FSETP.GE.FTZ.AND P1, PT, R16.reuse, RZ, PT ;  /* 0x000000ff1000720b */ /* 0x040fe40003f36000 */
[----:B------:R-:W-:-:S13]  /*0670*/  FSETP.GTU.FTZ.AND P0, PT, R16, 1, PT ;  /* 0x3f8000001000780b */ /* 0x000fda0003f1c000 */
[----:B------:R-:W-:Y:S05]  /*0680*/  @!P0 BRA P1, `(.L_x_2348) ;  /* 0x0000000000408947 */ /* 0x000fea0000800000 */
        /* <DEDUP_REMOVED lines=8> */
[----:B0-----:R-:W-:Y:S01]  /*0710*/  MOV R4, UR4 ;  /* 0x0000000400047c02 */ /* 0x001fe20008000f00 */
[----:B------:R-:W-:Y:S01]  /*0720*/  IMAD.U32 R5, RZ, RZ, UR5 ;  /* 0x00000005ff057e24 */ /* 0x000fe2000f8e00ff */
[----:B-1----:R-:W-:Y:S01]  /*0730*/  MOV R6, UR6 ;  /* 0x0000000600067c02 */ /* 0x002fe20008000f00 */
[----:B------:R-:W-:Y:S01]  /*0740*/  IMAD.U32 R7, RZ, RZ, UR7 ;  /* 0x00000007ff077e24 */ /* 0x000fe2000f8e00ff */
[----:B---3--:R-:W-:Y:S01]  /*0750*/  MOV R10, UR8 ;  /* 0x00000008000a7c02 */ /* 0x008fe20008000f00 */
[----:B------:R-:W-:-:S07]  /*0760*/  IMAD.U32 R11, RZ, RZ, UR9 ;  /* 0x00000009ff0b7e24 */ /* 0x000fce000f8e00ff */
[----:B------:R-:W-:-:S07]  /*0770*/  LEPC R20, `(.L_x_2348) ;  /* 0x000000001014794e */ /* 0x000fce0000000000 */
[----:B--2---:R-:W-:Y:S05]  /*0780*/  CALL.ABS.NOINC R14 ;  /* 0x000000000e007343 */ /* 0x004fea0003c00000 */
.L_x_2348:
[----:B------:R-:W-:Y:S05]  /*0790*/  BSYNC.RECONVERGENT B6 ;  /* 0x0000000000067941 */ /* 0x000fea0003800200 */
.L_x_2347:
[----:B------:R-:W-:Y:S01]  /*07a0*/  IMAD.U32 R2, R2, 0x10000, RZ ;  /* 0x0001000002027824 */ /* 0x000fe200078e00ff */
[----:B------:R-:W-:Y:S04]  /*07b0*/  BSSY.RECONVERGENT B6, `(.L_x_2349) ;  /* 0x0000014000067945 */ /* 0x000fe80003800200 */
        /* <DEDUP_REMOVED lines=19> */
.L_x_2350:
[----:B------:R-:W-:Y:S05]  /*08f0*/  BSYNC.RECONVERGENT B6 ;  /* 0x0000000000067941 */ /* 0x000fea0003800200 */
.L_x_2349:
[----:B------:R-:W-:Y:S01]  /*0900*/  FADD.FTZ R3, -R16, -RZ ;  /* 0x800000ff10037221 */ /* 0x000fe20000010100 */
[----:B------:R-:W-:Y:S01]  /*0910*/  IMAD.MOV.U32 R7, RZ, RZ, 0x3e800000 ;  /* 0x3e800000ff077424 */ /* 0x000fe200078e00ff */
[----:B------:R-:W-:Y:S01]  /*0920*/  MUFU.LG2 R16, R16 ;  /* 0x0000001000107308 */ /* 0x000fe20000000c00 */
[----:B------:R-:W-:-:S07]  /*0930*/  IMAD.MOV.U32 R9, RZ, RZ, 0x3d39bf78 ;  /* 0x3d39bf78ff097424 */ /* 0x000fce00078e00ff */
[----:B------:R-:W0:Y:S02]  /*0940*/  F2F.BF16.F32 R0, R3 ;  /* 0x0000000300007304 */ /* 0x000e240000202000 */
[----:B0-----:R-:W-:-:S04]  /*0950*/  IMAD.U32 R0, R0, 0x10000, RZ ;  /* 0x0001000000007824 */ /* 0x001fc800078e00ff */
        /* <DEDUP_REMOVED lines=8> */
[----:B------:R-:W-:Y:S01]  /*09e0*/  FFMA.FTZ R7, R6, R7, -1 ;  /* 0xbf80000006077423 */ /* 0x000fe20000010007 */
[----:B------:R-:W-:-:S03]  /*09f0*/  FADD.FTZ R6, R2, -1 ;  /* 0xbf80000002067421 */ /* 0x000fc60000010000 */
[----:B------:R-:W-:Y:S01]  /*0a00*/  FADD.FTZ R4, R4, R7 ;  /* 0x0000000704047221 */ /* 0x000fe20000010000 */
[----:B------:R-:W-:Y:S01]  /*0a10*/  FMUL.FTZ R5, R5, 1.1920928955078125e-07 ;  /* 0x3400000005057820 */ /* 0x000fe20000410000 */
[----:B------:R-:W-:Y:S01]  /*0a20*/  @P0 MOV R7, 0x7f800000 ;  /* 0x7f80000000070802 */ /* 0x000fe20000000f00 */
        /* <DEDUP_REMOVED lines=19> */
[----:B------:R-:W-:Y:S02]  /*0b60*/  FSETP.GEU.FTZ.AND P0, PT, R0, -100, PT ;  /* 0xc2c800000000780b */ /* 0x000fe40003f1e000 */
[----:B-1----:R-:W-:Y:S02]  /*0b70*/  SHF.L.U32 R5, R4, 0x10, RZ ;  /* 0x0000001004057819 */ /* 0x002fe400000006ff */
[----:B------:R-:W-:Y:S02]  /*0b80*/  SEL R0, R3, 0xc2c8, P0 ;  /* 0x0000c2c803007807 */ /* 0x000fe40000000000 */
[----:B------:R-:W-:Y:S02]  /*0b90*/  FSETP.GEU.FTZ.AND P0, PT, R5, -100, PT ;  /* 0xc2c800000500780b */ /* 0x000fe40003f1e000 */
[----:B------:R-:W-:Y:S01]  /*0ba0*/  SHF.L.U32 R3, R6, 0x10, RZ ;  /* 0x0000001006037819 */ /* 0x000fe200000006ff */
[----:B------:R-:W-:Y:S01]  /*0bb0*/  IMAD.U32 R5, R0, 0x10000, RZ ;  /* 0x0001000000057824 */ /* 0x000fe200078e00ff */
[----:B------:R-:W-:-:S03]  /*0bc0*/  SEL R0, R4, 0xc2c8, P0 ;  /* 0x0000c2c804007807 */ /* 0x000fc60000000000 */
[----:B------:R-:W-:Y:S02]  /*0bd0*/  FMUL.FTZ R5, R2, R5 ;  /* 0x0000000502057220 */ /* 0x000fe40000410000 */
[----:B------:R-:W-:-:S04]  /*0be0*/  IMAD.U32 R0, R0, 0x10000, RZ ;  /* 0x0001000000007824 */ /* 0x000fc800078e00ff */
[----:B------:R-:W-:Y:S01]  /*0bf0*/  FMUL.FTZ R0, R3, R0 ;  /* 0x0000000003007220 */ /* 0x000fe20000410000 */
[----:B------:R-:W0:Y:S08]  /*0c00*/  F2F.BF16.F32 R5, R5 ;  /* 0x0000000500057304 */ /* 0x000e300000202000 */
[----:B------:R-:W1:Y:S01]  /*0c10*/  F2F.BF16.F32 R0, R0 ;  /* 0x0000000000007304 */ /* 0x000e620000202000 */
[----:B0-----:R-:W-:Y:S01]  /*0c20*/  SHF.L.U32 R3, R5, 0x10, RZ ;  /* 0x0000001005037819 */ /* 0x001fe200000006ff */
[----:B-1----:R-:W-:-:S04]  /*0c30*/  IMAD.U32 R2, R0, 0x10000, RZ ;  /* 0x0001000000027824 */ /* 0x002fc800078e00ff */
[----:B------:R-:W-:-:S05]  /*0c40*/  FADD.FTZ R16, R2, -R3 ;  /* 0x8000000302107221 */ /* 0x000fca0000010000 */
[----:B------:R-:W-:-:S07]  /*0c50*/  F2FP.BF16.F32.PACK_AB R16, RZ, R16 ;  /* 0x00000010ff10723e */ /* 0x000fce00000010ff */
.L_x_2346:
[----:B------:R-:W-:Y:S05]  /*0c60*/  BSYNC.RECONVERGENT B7 ;  /* 0x0000000000077941 */ /* 0x000fea0003800200 */
.L_x_2345:
[----:B------:R-:W-:Y:S01]  /*0c70*/  IADD3 R35, PT, PT, R33, 0x80, RZ ;  /* 0x0000008021237810 */ /* 0x000fe20007ffe0ff */
[----:B------:R-:W-:Y:S03]  /*0c80*/  BSSY.RECONVERGENT B7, `(.L_x_2351) ;  /* 0x0000065000077945 */ /* 0x000fe60003800200 */
[----:B------:R-:W-:-:S13]  /*0c90*/  ISETP.GE.U32.AND P0, PT, R35, R34, PT ;  /* 0x000000222300720c */ /* 0x000fda0003f06070 */
        /* <DEDUP_REMOVED lines=22> */
.L_x_2354:
[----:B------:R-:W-:Y:S05]  /*0e00*/  BSYNC.RECONVERGENT B6 ;  /* 0x0000000000067941 */ /* 0x000fea0003800200 */
.L_x_2353:
        /* <DEDUP_REMOVED lines=21> */
.L_x_2356:
[----:B------:R-:W-:Y:S05]  /*0f60*/  BSYNC.RECONVERGENT B6 ;  /* 0x0000000000067941 */ /* 0x000fea0003800200 */
.L_x_2355:
[----:B------:R-:W-:Y:S01]  /*0f70*/  FADD.FTZ R2, -R32, -RZ ;  /* 0x800000ff20027221 */ /* 0x000fe20000010100 */
[----:B------:R-:W-:Y:S01]  /*0f80*/  IMAD.MOV.U32 R6, RZ, RZ, 0x3e800000 ;  /* 0x3e800000ff067424 */ /* 0x000fe200078e00ff */
[----:B------:R-:W0:Y:S01]  /*0f90*/  MUFU.LG2 R32, R32 ;  /* 0x0000002000207308 */ /* 0x000e220000000c00 */
[----:B------:R-:W-:-:S07]  /*0fa0*/  IMAD.MOV.U32 R7, RZ, RZ, 0x3d39bf78 ;  /* 0x3d39bf78ff077424 */ /* 0x000fce00078e00ff */
        /* <DEDUP_REMOVED lines=38> */
[----:B------:R-:W-:Y:S01]  /*1210*/  FSETP.GEU.FTZ.AND P0, PT, R4, -100, PT ;  /* 0xc2c800000400780b */ /* 0x000fe20003f1e000 */
[----:B------:R-:W-:-:S03]  /*1220*/  IMAD.U32 R4, R0, 0x10000, RZ ;  /* 0x0001000000047824 */ /* 0x000fc600078e00ff */
[----:B------:R-:W-:Y:S01]  /*1230*/  SEL R0, R3, 0xc2c8, P0 ;  /* 0x0000c2c803007807 */ /* 0x000fe20000000000 */
[----:B------:R-:W-:-:S04]  /*1240*/  FMUL.FTZ R4, R31, R4 ;  /* 0x000000041f047220 */ /* 0x000fc80000410000 */
[----:B------:R-:W-:Y:S02]  /*1250*/  IMAD.U32 R3, R0, 0x10000, RZ ;  /* 0x0001000000037824 */ /* 0x000fe400078e00ff */
[----:B------:R-:W0:Y:S02]  /*1260*/  F2F.BF16.F32 R4, R4 ;  /* 0x0000000400047304 */ /* 0x000e240000202000 */
[----:B------:R-:W-:-:S06]  /*1270*/  FMUL.FTZ R2, R2, R3 ;  /* 0x0000000302027220 */ /* 0x000fcc0000410000 */
[----:B------:R-:W1:Y:S01]  /*1280*/  F2F.BF16.F32 R2, R2 ;  /* 0x0000000200027304 */ /* 0x000e620000202000 */
[----:B0-----:R-:W-:Y:S01]  /*1290*/  SHF.L.U32 R3, R4, 0x10, RZ ;  /* 0x0000001004037819 */ /* 0x001fe200000006ff */
[----:B-1----:R-:W-:-:S04]  /*12a0*/  IMAD.U32 R0, R2, 0x10000, RZ ;  /* 0x0001000002007824 */ /* 0x002fc800078e00ff */
[----:B------:R-:W-:-:S05]  /*12b0*/  FADD.FTZ R31, R0, -R3 ;  /* 0x80000003001f7221 */ /* 0x000fca0000010000 */
[----:B------:R-:W-:-:S07]  /*12c0*/  F2FP.BF16.F32.PACK_AB R31, RZ, R31 ;  /* 0x0000001fff1f723e */ /* 0x000fce00000010ff */
.L_x_2352:
[----:B------:R-:W-:Y:S05]  /*12d0*/  BSYNC.RECONVERGENT B7 ;  /* 0x0000000000077941 */ /* 0x000fea0003800200 */
.L_x_2351:
        /* <DEDUP_REMOVED lines=25> */
.L_x_2360:
[----:B------:R-:W-:Y:S05]  /*1470*/  BSYNC.RECONVERGENT B6 ;  /* 0x0000000000067941 */ /* 0x000fea0003800200 */
.L_x_2359:
        /* <DEDUP_REMOVED lines=21> */
.L_x_2362:
[----:B------:R-:W-:Y:S05]  /*15d0*/  BSYNC.RECONVERGENT B6 ;  /* 0x0000000000067941 */ /* 0x000fea0003800200 */
.L_x_2361:
        /* <DEDUP_REMOVED lines=54> */
.L_x_2358:
[----:B------:R-:W-:Y:S05]  /*1940*/  BSYNC.RECONVERGENT B7 ;  /* 0x0000000000077941 */ /* 0x000fea0003800200 */
.L_x_2357:
        /* <DEDUP_REMOVED lines=25> */
.L_x_2366:
[----:B------:R-:W-:Y:S05]  /*1ae0*/  BSYNC.RECONVERGENT B6 ;  /* 0x0000000000067941 */ /* 0x000fea0003800200 */
.L_x_2365:
        /* <DEDUP_REMOVED lines=21> */
.L_x_2368:
[----:B------:R-:W-:Y:S05]  /*1c40*/  BSYNC.RECONVERGENT B6 ;  /* 0x0000000000067941 */ /* 0x000fea0003800200 */
.L_x_2367:
        /* <DEDUP_REMOVED lines=54> */
.L_x_2364:
[----:B------:R-:W-:Y:S05]  /*1fb0*/  BSYNC.RECONVERGENT B7 ;  /* 0x0000000000077941 */ /* 0x000fea0003800200 */
.L_x_2363:
        /* <DEDUP_REMOVED lines=25> */
.L_x_2372:
[----:B------:R-:W-:Y:S05]  /*2150*/  BSYNC.RECONVERGENT B6 ;  /* 0x0000000000067941 */ /* 0x000fea0003800200 */
.L_x_2371:
        /* <DEDUP_REMOVED lines=21> */
.L_x_2374:
[----:B------:R-:W-:Y:S05]  /*22b0*/  BSYNC.RECONVERGENT B6 ;  /* 0x0000000000067941 */ /* 0x000fea0003800200 */
.L_x_2373:
        /* <DEDUP_REMOVED lines=54> */
.L_x_2370:
[----:B------:R-:W-:Y:S05]  /*2620*/  BSYNC.RECONVERGENT B7 ;  /* 0x0000000000077941 */ /* 0x000fea0003800200 */
.L_x_2369:
        /* <DEDUP_REMOVED lines=25> */
.L_x_2378:
[----:B------:R-:W-:Y:S05]  /*27c0*/  BSYNC.RECONVERGENT B6 ;  /* 0x0000000000067941 */ /* 0x000fea0003800200 */
.L_x_2377:
        /* <DEDUP_REMOVED lines=21> */
.L_x_2380:
[----:B------:R-:W-:Y:S05]  /*2920*/  BSYNC.RECONVERGENT B6 ;  /* 0x0000000000067941 */ /* 0x000fea0003800200 */
.L_x_2379:
        /* <DEDUP_REMOVED lines=54> */
.L_x_2376:
[----:B------:R-:W-:Y:S05]  /*2c90*/  BSYNC.RECONVERGENT B7 ;  /* 0x0000000000077941 */ /* 0x000fea0003800200 */
.L_x_2375:
        /* <DEDUP_REMOVED lines=25> */
.L_x_2384:
[----:B------:R-:W-:Y:S05]  /*2e30*/  BSYNC.RECONVERGENT B6 ;  /* 0x0000000000067941 */ /* 0x000fea0003800200 */
.L_x_2383:
        /* <DEDUP_REMOVED lines=21> */
.L_x_2386:
[----:B------:R-:W-:Y:S05]  /*2f90*/  BSYNC.RECONVERGENT B6 ;  /* 0x0000000000067941 */ /* 0x000fea0003800200 */
.L_x_2385:
        /* <DEDUP_REMOVED lines=54> */
.L_x_2382:
[----:B------:R-:W-:Y:S05]  /*3300*/  BSYNC.RECONVERGENT B7 ;  /* 0x0000000000077941 */ /* 0x000fea0003800200 */
.L_x_2381:
        /* <DEDUP_REMOVED lines=25> */
.L_x_2390:
[----:B------:R-:W-:Y:S05]  /*34a0*/  BSYNC.RECONVERGENT B6 ;  /* 0x0000000000067941 */ /* 0x000fea0003800200 */
.L_x_2389:
        /* <DEDUP_REMOVED lines=21> */
.L_x_2392:
[----:B------:R-:W-:Y:S05]  /*3600*/  BSYNC.RECONVERGENT B6 ;  /* 0x0000000000067941 */ /* 0x000fea0003800200 */
.L_x_2391:
        /* <DEDUP_REMOVED lines=54> */
.L_x_2388:
[----:B------:R-:W-:Y:S05]  /*3970*/  BSYNC.RECONVERGENT B7 ;  /* 0x0000000000077941 */ /* 0x000fea0003800200 */
.L_x_2387:
[----:B------:R-:W-:Y:S01]  /*3980*/  ISETP.GE.U32.AND P0, PT, R33, R34, PT ;  /* 0x000000222100720c */ /* 0x000fe20003f06070 */
[----:B------:R-:W-:Y:S04]  /*3990*/  BSSY.RECONVERGENT B0, `(.L_x_2393) ;  /* 0x0000033000007945 */ /* 0x000fe80003800200 */
[----:B------:R-:W-:Y:S08]  /*39a0*/  BSSY.RELIABLE B1, `(.L_x_2394) ;  /* 0x000002b000017945 */ /* 0x000ff00003800100 */
[----:B------:R-:W-:Y:S05]  /*39b0*/  @P0 BRA `(.L_x_2395) ;  /* 0x0000000000300947 */ /* 0x000fea0003800000 */
[----:B-----5:R-:W0:Y:S01]  /*39c0*/  LDC.64 R2, c[0x0][0x388] ;  /* 0x0000e200ff027b82 */ /* 0x020e220000000a00 */
[----:B------:R-:W-:Y:S01]  /*39d0*/  IADD3 R5, PT, PT, R36, R33, RZ ;  /* 0x0000002124057210 */ /* 0x000fe20007ffe0ff */
[----:B------:R-:W-:-:S05]  /*39e0*/  IMAD.MOV.U32 R33, RZ, RZ, R35 ;  /* 0x000000ffff217224 */ /* 0x000fca00078e0023 */
[----:B------:R-:W-:Y:S01]  /*39f0*/  ISETP.GE.U32.AND P0, PT, R33, R34, PT ;  /* 0x000000222100720c */ /* 0x000fe20003f06070 */
[----:B0-----:R-:W-:-:S05]  /*3a00*/  IMAD.WIDE.U32 R2, R5, 0x2, R2 ;  /* 0x0000000205027825 */ /* 0x001fca00078e0002 */
[----:B------:R0:W-:Y:S07]  /*3a10*/  STG.E.U16 desc[UR36][R2.64], R16 ;  /* 0x0000001002007986 */ /* 0x0001ee000c101524 */
[----:B------:R-:W-:Y:S05]  /*3a20*/  @P0 BRA `(.L_x_2396) ;  /* 0x0000000000300947 */ /* 0x000fea0003800000 */
[----:B0-----:R-:W0:Y:S01]  /*3a30*/  LDC.64 R2, c[0x0][0x388] ;  /* 0x0000e200ff027b82 */ /* 0x001e220000000a00 */
[----:B------:R-:W-:Y:S01]  /*3a40*/  IADD3 R5, PT, PT, R36, R33, RZ ;  /* 0x0000002124057210 */ /* 0x000fe20007ffe0ff */
[----:B------:R-:W-:-:S04]  /*3a50*/  VIADD R33, R33, 0x80 ;  /* 0x0000008021217836 */ /* 0x000fc80000000000 */
[----:B0-----:R-:W-:-:S05]  /*3a60*/  IMAD.WIDE.U32 R2, R5, 0x2, R2 ;  /* 0x0000000205027825 */ /* 0x001fca00078e0002 */
[----:B------:R0:W-:Y:S02]  /*3a70*/  STG.E.U16 desc[UR36][R2.64], R31 ;  /* 0x0000001f02007986 */ /* 0x0001e4000c101524 */
.L_x_2395:
[----:B------:R-:W-:-:S13]  /*3a80*/  ISETP.GE.U32.AND P0, PT, R33, R34, PT ;  /* 0x000000222100720c */ /* 0x000fda0003f06070 */
[----:B------:R-:W-:Y:S05]  /*3a90*/  @P0 BRA `(.L_x_2397) ;  /* 0x0000000000300947 */ /* 0x000fea0003800000 */
[----:B0----5:R-:W0:Y:S01]  /*3aa0*/  LDC.64 R2, c[0x0][0x388] ;  /* 0x0000e200ff027b82 */ /* 0x021e220000000a00 */
[----:B------:R-:W-:Y:S01]  /*3ab0*/  IADD3 R5, PT, PT, R36, R33, RZ ;  /* 0x0000002124057210 */ /* 0x000fe20007ffe0ff */
[----:B------:R-:W-:-:S04]  /*3ac0*/  VIADD R33, R33, 0x80 ;  /* 0x0000008021217836 */ /* 0x000fc80000000000 */
[----:B0-----:R-:W-:-:S05]  /*3ad0*/  IMAD.WIDE.U32 R2, R5, 0x2, R2 ;  /* 0x0000000205027825 */ /* 0x001fca00078e0002 */
[----:B------:R1:W-:Y:S02]  /*3ae0*/  STG.E.U16 desc[UR36][R2.64], R29 ;  /* 0x0000001d02007986 */ /* 0x0003e4000c101524 */
.L_x_2396:
[----:B------:R-:W-:-:S13]  /*3af0*/  ISETP.GE.U32.AND P0, PT, R33, R34, PT ;  /* 0x000000222100720c */ /* 0x000fda0003f06070 */
[----:B------:R-:W-:Y:S05]  /*3b00*/  @P0 BRA `(.L_x_2398) ;  /* 0x0000000000300947 */ /* 0x000fea0003800000 */
[----:B01----:R-:W0:Y:S01]  /*3b10*/  LDC.64 R2, c[0x0][0x388] ;  /* 0x0000e200ff027b82 */ /* 0x003e220000000a00 */
[----:B------:R-:W-:Y:S01]  /*3b20*/  IADD3 R5, PT, PT, R36, R33, RZ ;  /* 0x0000002124057210 */ /* 0x000fe20007ffe0ff */
[----:B------:R-:W-:-:S04]  /*3b30*/  VIADD R33, R33, 0x80 ;  /* 0x0000008021217836 */ /* 0x000fc80000000000 */
[----:B0-----:R-:W-:-:S05]  /*3b40*/  IMAD.WIDE.U32 R2, R5, 0x2, R2 ;  /* 0x0000000205027825 */ /* 0x001fca00078e0002 */
[----:B------:R1:W-:Y:S02]  /*3b50*/  STG.E.U16 desc[UR36][R2.64], R27 ;  /* 0x0000001b02007986 */ /* 0x0003e4000c101524 */
.L_x_2397:
[----:B------:R-:W-:-:S13]  /*3b60*/  ISETP.GE.U32.AND P0, PT, R33, R34, PT ;  /* 0x000000222100720c */ /* 0x000fda0003f06070 */
[----:B------:R-:W-:Y:S05]  /*3b70*/  @P0 BRA `(.L_x_2399) ;  /* 0x0000000000340947 */ /* 0x000fea0003800000 */
[----:B01---5:R-:W0:Y:S01]  /*3b80*/  LDC.64 R2, c[0x0][0x388] ;  /* 0x0000e200ff027b82 */ /* 0x023e220000000a00 */
[----:B------:R-:W-:Y:S01]  /*3b90*/  IADD3 R5, PT, PT, R36, R33, RZ ;  /* 0x0000002124057210 */ /* 0x000fe20007ffe0ff */
[----:B------:R-:W-:-:S04]  /*3ba0*/  VIADD R33, R33, 0x80 ;  /* 0x0000008021217836 */ /* 0x000fc80000000000 */
[----:B0-----:R-:W-:-:S05]  /*3bb0*/  IMAD.WIDE.U32 R2, R5, 0x2, R2 ;  /* 0x0000000205027825 */ /* 0x001fca00078e0002 */
[----:B------:R2:W-:Y:S02]  /*3bc0*/  STG.E.U16 desc[UR36][R2.64], R25 ;  /* 0x0000001902007986 */ /* 0x0005e4000c101524 */
.L_x_2398:
[----:B------:R-:W-:-:S13]  /*3bd0*/  ISETP.GE.U32.AND P0, PT, R33, R34, PT ;  /* 0x000000222100720c */ /* 0x000fda0003f06070 */
[----:B------:R-:W-:Y:S05]  /*3be0*/  @P0 BREAK.RELIABLE B1 ;  /* 0x0000000000010942 */ /* 0x000fea0003800100 */
[----:B------:R-:W-:Y:S05]  /*3bf0*/  @P0 BRA `(.L_x_2400) ;  /* 0x0000000000300947 */ /* 0x000fea0003800000 */
[----:B012---:R-:W0:Y:S01]  /*3c00*/  LDC.64 R2, c[0x0][0x388] ;  /* 0x0000e200ff027b82 */ /* 0x007e220000000a00 */
[----:B------:R-:W-:Y:S01]  /*3c10*/  IADD3 R5, PT, PT, R36, R33, RZ ;  /* 0x0000002124057210 */ /* 0x000fe20007ffe0ff */
[----:B------:R-:W-:-:S04]  /*3c20*/  VIADD R33, R33, 0x80 ;  /* 0x0000008021217836 */ /* 0x000fc80000000000 */
[----:B0-----:R-:W-:-:S05]  /*3c30*/  IMAD.WIDE.U32 R2, R5, 0x2, R2 ;  /* 0x0000000205027825 */ /* 0x001fca00078e0002 */
[----:B------:R2:W-:Y:S02]  /*3c40*/  STG.E.U16 desc[UR36][R2.64], R23 ;  /* 0x0000001702007986 */ /* 0x0005e4000c101524 */
.L_x_2399:
[----:B------:R-:W-:Y:S05]  /*3c50*/  BSYNC.RELIABLE B1 ;  /* 0x0000000000017941 */ /* 0x000fea0003800100 */
.L_x_2394:
[----:B------:R-:W-:-:S13]  /*3c60*/  ISETP.GE.U32.AND P0, PT, R33, R34, PT ;  /* 0x000000222100720c */ /* 0x000fda0003f06070 */
[----:B012--5:R-:W0:Y:S01]  /*3c70*/  @!P0 LDC.64 R2, c[0x0][0x388] ;  /* 0x0000e200ff028b82 */ /* 0x027e220000000a00 */
[----:B------:R-:W-:Y:S01]  /*3c80*/  @!P0 IADD3 R5, PT, PT, R36, R33, RZ ;  /* 0x0000002124058210 */ /* 0x000fe20007ffe0ff */
[----:B------:R-:W-:-:S04]  /*3c90*/  @!P0 VIADD R33, R33, 0x80 ;  /* 0x0000008021218836 */ /* 0x000fc80000000000 */
[----:B0-----:R-:W-:-:S05]  /*3ca0*/  @!P0 IMAD.WIDE.U32 R2, R5, 0x2, R2 ;  /* 0x0000000205028825 */ /* 0x001fca00078e0002 */
[----:B------:R3:W-:Y:S02]  /*3cb0*/  @!P0 STG.E.U16 desc[UR36][R2.64], R19 ;  /* 0x0000001302008986 */ /* 0x0007e4000c101524 */
.L_x_2400:
[----:B------:R-:W-:Y:S05]  /*3cc0*/  BSYNC.RECONVERGENT B0 ;  /* 0x0000000000007941 */ /* 0x000fea0003800200 */
.L_x_2393:
[----:B------:R-:W-:-:S13]  /*3cd0*/  ISETP.GE.U32.AND P0, PT, R33, R34, PT ;  /* 0x000000222100720c */ /* 0x000fda0003f06070 */
[----:B------:R-:W-:Y:S05]  /*3ce0*/  @P0 EXIT ;  /* 0x000000000000094d */ /* 0x000fea0003800000 */
[----:B0123--:R-:W0:Y:S01]  /*3cf0*/  LDC.64 R2, c[0x0][0x388] ;  /* 0x0000e200ff027b82 */ /* 0x00fe220000000a00 */
[----:B------:R-:W-:-:S05]  /*3d00*/  IADD3 R33, PT, PT, R36, R33, RZ ;  /* 0x0000002124217210 */ /* 0x000fca0007ffe0ff */
[----:B0-----:R-:W-:-:S05]  /*3d10*/  IMAD.WIDE.U32 R2, R33, 0x2, R2 ;  /* 0x0000000221027825 */ /* 0x001fca00078e0002 */
[----:B------:R-:W-:Y:S01]  /*3d20*/  STG.E.U16 desc[UR36][R2.64], R0 ;  /* 0x0000000002007986 */ /* 0x000fe2000c101524 */
[----:B------:R-:W-:Y:S05]  /*3d30*/  EXIT ;  /* 0x000000000000794d */ /* 0x000fea0003800000 */
.L_x_2344:
[----:B------:R-:W0:Y:S01]  /*3d40*/  S2R R16, SR_TID.X ;  /* 0x0000000000107919 */ /* 0x000e220000002100 */
[----:B------:R-:W1:Y:S08]  /*3d50*/  LDC.64 R2, c[0x0][0x390] ;  /* 0x0000e400ff027b82 */ /* 0x000e700000000a00 */
[----:B------:R-:W2:Y:S01]  /*3d60*/  LDC.64 R4, c[0x0][0x398] ;  /* 0x0000e600ff047b82 */ /* 0x000ea20000000a00 */
[----:B-1----:R-:W-:-:S04]  /*3d70*/  IMAD.WIDE.U32 R2, R36, 0x2, R2 ;  /* 0x0000000224027825 */ /* 0x002fc800078e0002 */
[----:B0-----:R-:W-:-:S05]  /*3d80*/  IMAD.WIDE.U32 R2, R16, 0x4, R2 ;  /* 0x0000000410027825 */ /* 0x001fca00078e0002 */
[----:B------:R-:W3:Y:S01]  /*3d90*/  LDG.E R27, desc[UR36][R2.64] ;  /* 0x00000024021b7981 */ /* 0x000ee2000c1e1900 */
[----:B--2---:R-:W-:-:S03]  /*3da0*/  IMAD.WIDE.U32 R4, R36, 0x2, R4 ;  /* 0x0000000224047825 */ /* 0x004fc600078e0004 */
[----:B------:R0:W5:Y:S01]  /*3db0*/  LDG.E R17, desc[UR36][R2.64+0x200] ;  /* 0x0002002402117981 */ /* 0x000162000c1e1900 */
[----:B------:R-:W-:-:S03]  /*3dc0*/  IMAD.WIDE.U32 R4, R16, 0x4, R4 ;  /* 0x0000000410047825 */ /* 0x000fc600078e0004 */
[----:B------:R0:W5:Y:S04]  /*3dd0*/  LDG.E R18, desc[UR36][R2.64+0x400] ;  /* 0x0004002402127981 */ /* 0x000168000c1e1900 */
[----:B------:R0:W5:Y:S04]  /*3de0*/  LDG.E R19, desc[UR36][R2.64+0x600] ;  /* 0x0006002402137981 */ /* 0x000168000c1e1900 */
[----:B------:R0:W5:Y:S04]  /*3df0*/  LDG.E R26, desc[UR36][R4.64] ;  /* 0x00000024041a7981 */ /* 0x000168000c1e1900 */
[----:B------:R0:W5:Y:S04]  /*3e00*/  LDG.E R22, desc[UR36][R4.64+0x200] ;  /* 0x0002002404167981 */ /* 0x000168000c1e1900 */
[----:B------:R0:W5:Y:S04]  /*3e10*/  LDG.E R23, desc[UR36][R4.64+0x400] ;  /* 0x0004002404177981 */ /* 0x000168000c1e1900 */
[----:B------:R0:W5:Y:S01]  /*3e20*/  LDG.E R24, desc[UR36][R4.64+0x600] ;  /* 0x0006002404187981 */ /* 0x000162000c1e1900 */
[----:B------:R-:W-:Y:S01]  /*3e30*/  BSSY.RECONVERGENT B6, `(.L_x_2401) ;  /* 0x0000015000067945 */ /* 0x000fe20003800200 */
[----:B---3--:R-:W-:-:S05]  /*3e40*/  IMAD.U32 R25, R27, 0x10000, RZ ;  /* 0x000100001b197824 */ /* 0x008fca00078e00ff */
        /* <DEDUP_REMOVED lines=18> */
[----:B--2--5:R-:W-:Y:S05]  /*3f70*/  CALL.ABS.NOINC R2 ;  /* 0x0000000002007343 */ /* 0x024fea0003c00000 */
.L_x_2402:
[----:B------:R-:W-:Y:S05]  /*3f80*/  BSYNC.RECONVERGENT B6 ;  /* 0x0000000000067941 */ /* 0x000fea0003800200 */
.L_x_2401:
[----:B-----5:R-:W-:Y:S01]  /*3f90*/  IMAD.U32 R28, R26, 0x10000, RZ ;  /* 0x000100001a1c7824 */ /* 0x020fe200078e00ff */
        /* <DEDUP_REMOVED lines=20> */
.L_x_2404:
[----:B------:R-:W-:Y:S05]  /*40e0*/  BSYNC.RECONVERGENT B6 ;  /* 0x0000000000067941 */ /* 0x000fea0003800200 */
.L_x_2403:
[----:B------:R-:W-:Y:S01]  /*40f0*/  FADD.FTZ R2, -R25, -RZ ;  /* 0x800000ff19027221 */ /* 0x000fe20000010100 */
[----:B------:R-:W-:Y:S01]  /*4100*/  IMAD.MOV.U32 R6, RZ, RZ, 0x3e800000 ;  /* 0x3e800000ff067424 */ /* 0x000fe200078e00ff */
[----:B------:R-:W0:Y:S01]  /*4110*/  MUFU.LG2 R25, R25 ;  /* 0x0000001900197308 */ /* 0x000e220000000c00 */
[----:B------:R-:W-:Y:S01]  /*4120*/  IMAD.MOV.U32 R7, RZ, RZ, 0x3d39bf78 ;  /* 0x3d39bf78ff077424 */ /* 0x000fe200078e00ff */
[----:B------:R-:W-:Y:S01]  /*4130*/  PRMT R27, R27, 0x7632, R27 ;  /* 0x000076321b1b7816 */ /* 0x000fe2000000001b */
[----:B------:R-:W-:Y:S01]  /*4140*/  BSSY.RECONVERGENT B6, `(.L_x_2405) ;  /* 0x0000047000067945 */ /* 0x000fe20003800200 */
[----:B------:R-:W-:Y:S02]  /*4150*/  PRMT R26, R26, 0x7632, R26 ;  /* 0x000076321a1a7816 */ /* 0x000fe4000000001a */
[----:B------:R-:W-:Y:S02]  /*4160*/  SHF.L.U32 R27, R27, 0x10, RZ ;  /* 0x000000101b1b7819 */ /* 0x000fe400000006ff */
        /* <DEDUP_REMOVED lines=31> */
[----:B------:R-:W-:Y:S02]  /*4360*/  @P0 FSEL R3, R3, -RZ, P1 ;  /* 0x800000ff03030208 */ /* 0x000fe40000800000 */
[----:B------:R-:W-:Y:S01]  /*4370*/  FSETP.GE.FTZ.AND P1, PT, R27, RZ, PT ;  /* 0x000000ff1b00720b */ /* 0x000fe20003f36000 */
[----:B------:R-:W0:Y:S01]  /*4380*/  F2F.BF16.F32 R5, R5 ;  /* 0x0000000500057304 */ /* 0x000e220000202000 */
[----:B------:R-:W-:-:S04]  /*4390*/  FSETP.GEU.FTZ.AND P0, PT, R0, -100, PT ;  /* 0xc2c800000000780b */ /* 0x000fc80003f1e000 */
[----:B------:R-:W-:-:S03]  /*43a0*/  SEL R0, R2, 0xc2c8, P0 ;  /* 0x0000c2c802007807 */ /* 0x000fc60000000000 */
[----:B------:R-:W1:Y:S02]  /*43b0*/  F2F.BF16.F32 R3, R3 ;  /* 0x0000000300037304 */ /* 0x000e640000202000 */
[----:B------:R-:W-:-:S04]  /*43c0*/  IMAD.U32 R7, R0, 0x10000, RZ ;  /* 0x0001000000077824 */ /* 0x000fc800078e00ff */
[----:B------:R-:W-:Y:S01]  /*43d0*/  FMUL.FTZ R7, R28, R7 ;  /* 0x000000071c077220 */ /* 0x000fe20000410000 */
[----:B0-----:R-:W-:-:S05]  /*43e0*/  SHF.L.U32 R2, R5, 0x10, RZ ;  /* 0x0000001005027819 */ /* 0x001fca00000006ff */
[----:B------:R-:W0:Y:S01]  /*43f0*/  F2F.BF16.F32 R7, R7 ;  /* 0x0000000700077304 */ /* 0x000e220000202000 */
[----:B-1----:R-:W-:-:S04]  /*4400*/  SHF.L.U32 R4, R3, 0x10, RZ ;  /* 0x0000001003047819 */ /* 0x002fc800000006ff */
[----:B------:R-:W-:-:S04]  /*4410*/  FSETP.GEU.FTZ.AND P0, PT, R4, -100, PT ;  /* 0xc2c800000400780b */ /* 0x000fc80003f1e000 */
[----:B------:R-:W-:Y:S02]  /*4420*/  SEL R0, R3, 0xc2c8, P0 ;  /* 0x0000c2c803007807 */ /* 0x000fe40000000000 */
[----:B------:R-:W-:-:S03]  /*4430*/  FSETP.GTU.FTZ.AND P0, PT, R27, 1, PT ;  /* 0x3f8000001b00780b */ /* 0x000fc60003f1c000 */
[----:B------:R-:W-:Y:S02]  /*4440*/  IMAD.U32 R3, R0, 0x10000, RZ ;  /* 0x0001000000037824 */ /* 0x000fe400078e00ff */
[----:B0-----:R-:W-:Y:S02]  /*4450*/  IMAD.U32 R0, R7, 0x10000, RZ ;  /* 0x0001000007007824 */ /* 0x001fe400078e00ff */
[----:B------:R-:W-:-:S06]  /*4460*/  FMUL.FTZ R2, R2, R3 ;  /* 0x0000000302027220 */ /* 0x000fcc0000410000 */
[----:B------:R-:W0:Y:S02]  /*4470*/  F2F.BF16.F32 R2, R2 ;  /* 0x0000000200027304 */ /* 0x000e240000202000 */
[----:B0-----:R-:W-:-:S05]  /*4480*/  SHF.L.U32 R25, R2, 0x10, RZ ;  /* 0x0000001002197819 */ /* 0x001fca00000006ff */
[----:B------:R-:W-:Y:S01]  /*4490*/  FADD.FTZ R25, R25, -R0 ;  /* 0x8000000019197221 */ /* 0x000fe20000010000 */
[----:B------:R-:W-:Y:S06]  /*44a0*/  @!P0 BRA P1, `(.L_x_2406) ;  /* 0x0000000000408947 */ /* 0x000fec0000800000 */
        /* <DEDUP_REMOVED lines=16> */
.L_x_2406:
[----:B------:R-:W-:Y:S05]  /*45b0*/  BSYNC.RECONVERGENT B6 ;  /* 0x0000000000067941 */ /* 0x000fea0003800200 */
.L_x_2405:
        /* <DEDUP_REMOVED lines=21> */
.L_x_2408:
[----:B------:R-:W-:Y:S05]  /*4710*/  BSYNC.RECONVERGENT B6 ;  /* 0x0000000000067941 */ /* 0x000fea0003800200 */
.L_x_2407:
[----:B------:R-:W-:Y:S01]  /*4720*/  FADD.FTZ R2, -R27, -RZ ;  /* 0x800000ff1b027221 */ /* 0x000fe20000010100 */
[----:B------:R-:W-:Y:S01]  /*4730*/  MOV R6, 0x3e800000 ;  /* 0x3e80000000067802 */ /* 0x000fe20000000f00 */
[----:B------:R-:W-:Y:S01]  /*4740*/  HFMA2 R7, -RZ, RZ, 1.3056640625, -1.8671875 ;  /* 0x3d39bf78ff077431 */ /* 0x000fe200000001ff */
[----:B------:R-:W0:Y:S01]  /*4750*/  MUFU.LG2 R27, R27 ;  /* 0x0000001b001b7308 */ /* 0x000e220000000c00 */
[----:B------:R-:W-:Y:S07]  /*4760*/  BSSY.RECONVERGENT B6, `(.L_x_2409) ;  /* 0x0000046000067945 */ /* 0x000fee0003800200 */
[----:B------:R0:W1:Y:S02]  /*4770*/  F2F.BF16.F32 R0, R2 ;  /* 0x0000000200007304 */ /* 0x0000640000202000 */
[----:B0-----:R-:W-:Y:S01]  /*4780*/  FMUL.FTZ R2, R27, 0.69314718246459960938 ;  /* 0x3f3172181b027820 */ /* 0x001fe20000410000 */
[----:B------:R-:W-:Y:S01]  /*4790*/  IMAD.U32 R27, R17, 0x10000, RZ ;  /* 0x00010000111b7824 */ /* 0x000fe200078e00ff */
[----:B-1----:R-:W-:-:S04]  /*47a0*/  SHF.L.U32 R0, R0, 0x10, RZ ;  /* 0x0000001000007819 */ /* 0x002fc800000006ff */
        /* <DEDUP_REMOVED lines=30> */
[----:B------:R-:W0:Y:S01]  /*4990*/  F2F.BF16.F32 R5, R5 ;  /* 0x0000000500057304 */ /* 0x000e220000202000 */
[----:B------:R-:W-:-:S02]  /*49a0*/  FSETP.GE.FTZ.AND P1, PT, R27, RZ, PT ;  /* 0x000000ff1b00720b */ /* 0x000fc40003f36000 */
[----:B------:R-:W-:-:S04]  /*49b0*/  SEL R0, R2, 0xc2c8, P0 ;  /* 0x0000c2c802007807 */ /* 0x000fc80000000000 */
[----:B------:R-:W-:Y:S01]  /*49c0*/  SHF.L.U32 R7, R0, 0x10, RZ ;  /* 0x0000001000077819 */ /* 0x000fe200000006ff */
[----:B------:R-:W1:Y:S04]  /*49d0*/  F2F.BF16.F32 R3, R3 ;  /* 0x0000000300037304 */ /* 0x000e680000202000 */
[----:B------:R-:W-:Y:S01]  /*49e0*/  FMUL.FTZ R7, R26, R7 ;  /* 0x000000071a077220 */ /* 0x000fe20000410000 */
[----:B0-----:R-:W-:-:S05]  /*49f0*/  IMAD.U32 R2, R5, 0x10000, RZ ;  /* 0x0001000005027824 */ /* 0x001fca00078e00ff */
[----:B------:R-:W0:Y:S01]  /*4a00*/  F2F.BF16.F32 R7, R7 ;  /* 0x0000000700077304 */ /* 0x000e220000202000 */
[----:B-1----:R-:W-:-:S05]  /*4a10*/  IMAD.U32 R4, R3, 0x10000, RZ ;  /* 0x0001000003047824 */ /* 0x002fca00078e00ff */
[----:B------:R-:W-:-:S04]  /*4a20*/  FSETP.GEU.FTZ.AND P0, PT, R4, -100, PT ;  /* 0xc2c800000400780b */ /* 0x000fc80003f1e000 */
[----:B------:R-:W-:Y:S02]  /*4a30*/  SEL R0, R3, 0xc2c8, P0 ;  /* 0x0000c2c803007807 */ /* 0x000fe40000000000 */
[----:B------:R-:W-:Y:S02]  /*4a40*/  FSETP.GTU.FTZ.AND P0, PT, R27, 1, PT ;  /* 0x3f8000001b00780b */ /* 0x000fe40003f1c000 */
[----:B------:R-:W-:-:S05]  /*4a50*/  SHF.L.U32 R3, R0, 0x10, RZ ;  /* 0x0000001000037819 */ /* 0x000fca00000006ff */
[----:B------:R-:W-:Y:S01]  /*4a60*/  FMUL.FTZ R2, R2, R3 ;  /* 0x0000000302027220 */ /* 0x000fe20000410000 */
[----:B0-----:R-:W-:-:S05]  /*4a70*/  SHF.L.U32 R3, R7, 0x10, RZ ;  /* 0x0000001007037819 */ /* 0x001fca00000006ff */
[----:B------:R-:W0:Y:S02]  /*4a80*/  F2F.BF16.F32 R2, R2 ;  /* 0x0000000200027304 */ /* 0x000e240000202000 */
[----:B0-----:R-:W-:-:S04]  /*4a90*/  IMAD.U32 R26, R2, 0x10000, RZ ;  /* 0x00010000021a7824 */ /* 0x001fc800078e00ff */
[----:B------:R-:W-:Y:S01]  /*4aa0*/  FADD.FTZ R26, R26, -R3 ;  /* 0x800000031a1a7221 */ /* 0x000fe20000010000 */
[----:B------:R-:W-:Y:S06]  /*4ab0*/  @!P0 BRA P1, `(.L_x_2410) ;  /* 0x0000000000408947 */ /* 0x000fec0000800000 */
[----:B------:R-:W-:Y:S01]  /*4ac0*/  MOV R2, 0x0 ;  /* 0x0000000000027802 */ /* 0x000fe20000000f00 */
[----:B------:R-:W0:Y:S01]  /*4ad0*/  LDCU.64 UR4, c[0x4][0x300] ;  /* 0x01006000ff0477ac */ /* 0x000e220008000a00 */
[----:B------:R-:W-:Y:S01]  /*4ae0*/  MOV R8, 0x5a ;  /* 0x0000005a00087802 */ /* 0x000fe20000000f00 */
        /* <DEDUP_REMOVED lines=13> */
.L_x_2410:
[----:B------:R-:W-:Y:S05]  /*4bc0*/  BSYNC.RECONVERGENT B6 ;  /* 0x0000000000067941 */ /* 0x000fea0003800200 */
.L_x_2409:
        /* <DEDUP_REMOVED lines=21> */
.L_x_2412:
[----:B------:R-:W-:Y:S05]  /*4d20*/  BSYNC.RECONVERGENT B6 ;  /* 0x0000000000067941 */ /* 0x000fea0003800200 */
.L_x_2411:
[----:B------:R-:W-:Y:S01]  /*4d30*/  FADD.FTZ R2, -R27, -RZ ;  /* 0x800000ff1b027221 */ /* 0x000fe20000010100 */
[----:B------:R-:W-:Y:S01]  /*4d40*/  IMAD.MOV.U32 R6, RZ, RZ, 0x3e800000 ;  /* 0x3e800000ff067424 */ /* 0x000fe200078e00ff */
[----:B------:R-:W0:Y:S01]  /*4d50*/  MUFU.LG2 R27, R27 ;  /* 0x0000001b001b7308 */ /* 0x000e220000000c00 */
[----:B------:R-:W-:Y:S01]  /*4d60*/  IMAD.MOV.U32 R7, RZ, RZ, 0x3d39bf78 ;  /* 0x3d39bf78ff077424 */ /* 0x000fe200078e00ff */
[----:B------:R-:W-:Y:S01]  /*4d70*/  BSSY.RECONVERGENT B6, `(.L_x_2413) ;  /* 0x0000048000067945 */ /* 0x000fe20003800200 */
[----:B------:R-:W-:-:S05]  /*4d80*/  PRMT R22, R22, 0x7632, R22 ;  /* 0x0000763216167816 */ /* 0x000fca0000000016 */
[----:B------:R0:W1:Y:S02]  /*4d90*/  F2F.BF16.F32 R0, R2 ;  /* 0x0000000200007304 */ /* 0x0000640000202000 */
[----:B0-----:R-:W-:Y:S01]  /*4da0*/  FMUL.FTZ R2, R27, 0.69314718246459960938 ;  /* 0x3f3172181b027820 */ /* 0x001fe20000410000 */
[----:B------:R-:W-:-:S04]  /*4db0*/  PRMT R27, R17, 0x7632, R27 ;  /* 0x00007632111b7816 */ /* 0x000fc8000000001b */
[----:B------:R-:W-:Y:S01]  /*4dc0*/  SHF.L.U32 R27, R27, 0x10, RZ ;  /* 0x000000101b1b7819 */ /* 0x000fe200000006ff */
[----:B-1----:R-:W-:Y:S01]  /*4dd0*/  IMAD.U32 R0, R0, 0x10000, RZ ;  /* 0x0001000000007824 */ /* 0x002fe200078e00ff */
[----:B------:R-:W0:Y:S03]  /*4de0*/  F2F.BF16.F32 R2, R2 ;  /* 0x0000000200027304 */ /* 0x000e260000202000 */
        /* <DEDUP_REMOVED lines=64> */
.L_x_2414:
[----:B------:R-:W-:Y:S05]  /*51f0*/  BSYNC.RECONVERGENT B6 ;  /* 0x0000000000067941 */ /* 0x000fea0003800200 */
.L_x_2413:
        /* <DEDUP_REMOVED lines=21> */
.L_x_2416:
[----:B------:R-:W-:Y:S05]  /*5350*/  BSYNC.RECONVERGENT B6 ;  /* 0x0000000000067941 */ /* 0x000fea0003800200 */
.L_x_2415:
        /* <DEDUP_REMOVED lines=74> */
.L_x_2418:
[----:B------:R-:W-:Y:S05]  /*5800*/  BSYNC.RECONVERGENT B6 ;  /* 0x0000000000067941 */ /* 0x000fea0003800200 */
.L_x_2417:
        /* <DEDUP_REMOVED lines=21> */
.L_x_2420:
[----:B------:R-:W-:Y:S05]  /*5960*/  BSYNC.RECONVERGENT B6 ;  /* 0x0000000000067941 */ /* 0x000fea0003800200 */
.L_x_2419:
        /* <DEDUP_REMOVED lines=53> */
[----:B------:R-:W-:-:S04]  /*5cc0*/  IMAD.U32 R3, R0, 0x10000, RZ ;  /* 0x0001000000037824 */ /* 0x000fc800078e00ff */
[----:B------:R-:W-:Y:S01]  /*5cd0*/  FMUL.FTZ R2, R2, R3 ;  /* 0x0000000302027220 */ /* 0x000fe20000410000 */
[----:B0-----:R-:W-:-:S05]  /*5ce0*/  IMAD.U32 R3, R7, 0x10000, RZ ;  /* 0x0001000007037824 */ /* 0x001fca00078e00ff */
        /* <DEDUP_REMOVED lines=20> */
.L_x_2422:
[----:B------:R-:W-:Y:S05]  /*5e30*/  BSYNC.RECONVERGENT B6 ;  /* 0x0000000000067941 */ /* 0x000fea0003800200 */
.L_x_2421:
        /* <DEDUP_REMOVED lines=21> */
.L_x_2424:
[----:B------:R-:W-:Y:S05]  /*5f90*/  BSYNC.RECONVERGENT B6 ;  /* 0x0000000000067941 */ /* 0x000fea0003800200 */
.L_x_2423:
        /* <DEDUP_REMOVED lines=41> */
[----:B------:R-:W-:-:S05]  /*6230*/  SEL R0, R2, 0xc2c8, P0 ;  /* 0x0000c2c802007807 */ /* 0x000fca0000000000 */
[----:B------:R-:W1:Y:S01]  /*6240*/  F2F.BF16.F32 R3, R3 ;  /* 0x0000000300037304 */ /* 0x000e620000202000 */
[----:B0-----:R-:W-:Y:S02]  /*6250*/  IMAD.U32 R2, R5, 0x10000, RZ ;  /* 0x0001000005027824 */ /* 0x001fe400078e00ff */
[----:B-1----:R-:W-:-:S05]  /*6260*/  IMAD.U32 R4, R3, 0x10000, RZ ;  /* 0x0001000003047824 */ /* 0x002fca00078e00ff */
[----:B------:R-:W-:Y:S02]  /*6270*/  FSETP.GEU.FTZ.AND P0, PT, R4, -100, PT ;  /* 0xc2c800000400780b */ /* 0x000fe40003f1e000 */
[----:B------:R-:W-:Y:S02]  /*6280*/  SHF.L.U32 R4, R0, 0x10, RZ ;  /* 0x0000001000047819 */ /* 0x000fe400000006ff */
[----:B------:R-:W-:Y:S02]  /*6290*/  SEL R0, R3, 0xc2c8, P0 ;  /* 0x0000c2c803007807 */ /* 0x000fe40000000000 */
[----:B------:R-:W-:Y:S01]  /*62a0*/  FSETP.GTU.FTZ.AND P0, PT, R27, 1, PT ;  /* 0x3f8000001b00780b */ /* 0x000fe20003f1c000 */
[----:B------:R-:W-:Y:S01]  /*62b0*/  FMUL.FTZ R4, R23, R4 ;  /* 0x0000000417047220 */ /* 0x000fe20000410000 */
[----:B------:R-:W-:-:S05]  /*62c0*/  SHF.L.U32 R3, R0, 0x10, RZ ;  /* 0x0000001000037819 */ /* 0x000fca00000006ff */
[----:B------:R-:W-:Y:S01]  /*62d0*/  FMUL.FTZ R2, R2, R3 ;  /* 0x0000000302027220 */ /* 0x000fe20000410000 */
[----:B------:R-:W0:Y:S08]  /*62e0*/  F2F.BF16.F32 R4, R4 ;  /* 0x0000000400047304 */ /* 0x000e300000202000 */
[----:B------:R-:W1:Y:S01]  /*62f0*/  F2F.BF16.F32 R2, R2 ;  /* 0x0000000200027304 */ /* 0x000e620000202000 */
[----:B0-----:R-:W-:Y:S01]  /*6300*/  SHF.L.U32 R0, R4, 0x10, RZ ;  /* 0x0000001004007819 */ /* 0x001fe200000006ff */
[----:B-1----:R-:W-:-:S04]  /*6310*/  IMAD.U32 R23, R2, 0x10000, RZ ;  /* 0x0001000002177824 */ /* 0x002fc800078e00ff */
        /* <DEDUP_REMOVED lines=18> */
.L_x_2426:
[----:B------:R-:W-:Y:S05]  /*6440*/  BSYNC.RECONVERGENT B6 ;  /* 0x0000000000067941 */ /* 0x000fea0003800200 */
.L_x_2425:
        /* <DEDUP_REMOVED lines=21> */
.L_x_2428:
[----:B------:R-:W-:Y:S05]  /*65a0*/  BSYNC.RECONVERGENT B6 ;  /* 0x0000000000067941 */ /* 0x000fea0003800200 */
.L_x_2427:
[----:B------:R-:W-:Y:S01]  /*65b0*/  FADD.FTZ R2, -R27, -RZ ;  /* 0x800000ff1b027221 */ /* 0x000fe20000010100 */
[----:B------:R-:W-:Y:S02]  /*65c0*/  HFMA2 R6, -RZ, RZ, 1.625, 0 ;  /* 0x3e800000ff067431 */ /* 0x000fe400000001ff */
[----:B------:R-:W-:Y:S01]  /*65d0*/  IMAD.MOV.U32 R7, RZ, RZ, 0x3d39bf78 ;  /* 0x3d39bf78ff077424 */ /* 0x000fe200078e00ff */
[----:B------:R-:W0:Y:S01]  /*65e0*/  MUFU.LG2 R27, R27 ;  /* 0x0000001b001b7308 */ /* 0x000e220000000c00 */
[----:B------:R-:W-:Y:S01]  /*65f0*/  PRMT R19, R19, 0x7632, R19 ;  /* 0x0000763213137816 */ /* 0x000fe20000000013 */
[----:B------:R-:W-:Y:S01]  /*6600*/  BSSY.RECONVERGENT B6, `(.L_x_2429) ;  /* 0x0000047000067945 */ /* 0x000fe20003800200 */
[----:B------:R-:W-:Y:S02]  /*6610*/  PRMT R24, R24, 0x7632, R24 ;  /* 0x0000763218187816 */ /* 0x000fe40000000018 */
[----:B------:R-:W-:-:S03]  /*6620*/  SHF.L.U32 R19, R19, 0x10, RZ ;  /* 0x0000001013137819 */ /* 0x000fc600000006ff */
        /* <DEDUP_REMOVED lines=39> */
[----:B0-----:R-:W-:-:S05]  /*68a0*/  SHF.L.U32 R2, R5, 0x10, RZ ;  /* 0x0000001005027819 */ /* 0x001fca00000006ff */
[----:B------:R-:W0:Y:S01]  /*68b0*/  F2F.BF16.F32 R7, R7 ;  /* 0x0000000700077304 */ /* 0x000e220000202000 */
[----:B-1----:R-:W-:-:S05]  /*68c0*/  IMAD.U32 R4, R3, 0x10000, RZ ;  /* 0x0001000003047824 */ /* 0x002fca00078e00ff */
[----:B------:R-:W-:-:S04]  /*68d0*/  FSETP.GEU.FTZ.AND P0, PT, R4, -100, PT ;  /* 0xc2c800000400780b */ /* 0x000fc80003f1e000 */
[----:B------:R-:W-:Y:S02]  /*68e0*/  SEL R0, R3, 0xc2c8, P0 ;  /* 0x0000c2c803007807 */ /* 0x000fe40000000000 */
[----:B------:R-:W-:-:S03]  /*68f0*/  FSETP.GTU.FTZ.AND P0, PT, R19, 1, PT ;  /* 0x3f8000001300780b */ /* 0x000fc60003f1c000 */
[----:B------:R-:W-:Y:S01]  /*6900*/  IMAD.U32 R3, R0, 0x10000, RZ ;  /* 0x0001000000037824 */ /* 0x000fe200078e00ff */
[----:B0-----:R-:W-:-:S03]  /*6910*/  SHF.L.U32 R0, R7, 0x10, RZ ;  /* 0x0000001007007819 */ /* 0x001fc600000006ff */
[----:B------:R-:W-:-:S06]  /*6920*/  FMUL.FTZ R2, R2, R3 ;  /* 0x0000000302027220 */ /* 0x000fcc0000410000 */
[----:B------:R-:W0:Y:S02]  /*6930*/  F2F.BF16.F32 R2, R2 ;  /* 0x0000000200027304 */ /* 0x000e240000202000 */
[----:B0-----:R-:W-:-:S04]  /*6940*/  IMAD.U32 R27, R2, 0x10000, RZ ;  /* 0x00010000021b7824 */ /* 0x001fc800078e00ff */
[----:B------:R-:W-:Y:S01]  /*6950*/  FADD.FTZ R27, R27, -R0 ;  /* 0x800000001b1b7221 */ /* 0x000fe20000010000 */
[----:B------:R-:W-:Y:S06]  /*6960*/  @!P0 BRA P1, `(.L_x_2430) ;  /* 0x0000000000408947 */ /* 0x000fec0000800000 */
[----:B------:R-:W-:Y:S01]  /*6970*/  MOV R2, 0x0 ;  /* 0x0000000000027802 */ /* 0x000fe20000000f00 */
[----:B------:R-:W0:Y:S01]  /*6980*/  LDCU.64 UR4, c[0x4][0x300] ;  /* 0x01006000ff0477ac */ /* 0x000e220008000a00 */
[----:B------:R-:W-:Y:S01]  /*6990*/  MOV R8, 0x5a ;  /* 0x0000005a00087802 */ /* 0x000fe20000000f00 */
[----:B------:R-:W-:Y:S01]  /*69a0*/  IMAD.MOV.U32 R13, RZ, RZ, RZ ;  /* 0x000000ffff0d7224 */ /* 0x000fe200078e00ff */
[----:B------:R-:W-:Y:S01]  /*69b0*/  MOV R12, 0x1 ;  /* 0x00000001000c7802 */ /* 0x000fe20000000f00 */
[----:B------:R-:W1:Y:S01]  /*69c0*/  LDCU.64 UR6, c[0x4][0x2d0] ;  /* 0x01005a00ff0677ac */ /* 0x000e620008000a00 */
[----:B------:R-:W2:Y:S01]  /*69d0*/  LDC.64 R2, c[0x4][R2] ;  /* 0x0100000002027b82 */ /* 0x000ea20000000a00 */
[----:B------:R-:W3:Y:S01]  /*69e0*/  LDCU.64 UR8, c[0x4][0x20] ;  /* 0x01000400ff0877ac */ /* 0x000ee20008000a00 */
[----:B0-----:R-:W-:Y:S02]  /*69f0*/  MOV R4, UR4 ;  /* 0x0000000400047c02 */ /* 0x001fe40008000f00 */
[----:B------:R-:W-:Y:S01]  /*6a00*/  MOV R5, UR5 ;  /* 0x0000000500057c02 */ /* 0x000fe20008000f00 */
[----:B-1----:R-:W-:Y:S01]  /*6a10*/  IMAD.U32 R6, RZ, RZ, UR6 ;  /* 0x00000006ff067e24 */ /* 0x002fe2000f8e00ff */
[----:B------:R-:W-:-:S02]  /*6a20*/  MOV R7, UR7 ;  /* 0x0000000700077c02 */ /* 0x000fc40008000f00 */
[----:B---3--:R-:W-:Y:S01]  /*6a30*/  MOV R10, UR8 ;  /* 0x00000008000a7c02 */ /* 0x008fe20008000f00 */
[----:B------:R-:W-:-:S07]  /*6a40*/  IMAD.U32 R11, RZ, RZ, UR9 ;  /* 0x00000009ff0b7e24 */ /* 0x000fce000f8e00ff */
[----:B------:R-:W-:-:S07]  /*6a50*/  LEPC R20, `(.L_x_2430) ;  /* 0x000000001014794e */ /* 0x000fce0000000000 */
[----:B--2---:R-:W-:Y:S05]  /*6a60*/  CALL.ABS.NOINC R2 ;  /* 0x0000000002007343 */ /* 0x004fea0003c00000 */
.L_x_2430:
[----:B------:R-:W-:Y:S05]  /*6a70*/  BSYNC.RECONVERGENT B6 ;  /* 0x0000000000067941 */ /* 0x000fea0003800200 */
.L_x_2429:
[----:B------:R-:W-:Y:S01]  /*6a80*/  SHF.L.U32 R24, R24, 0x10, RZ ;  /* 0x0000001018187819 */ /* 0x000fe200000006ff */
        /* <DEDUP_REMOVED lines=15> */
[----:B------:R-:W-:Y:S01]  /*6b80*/  MOV R7, UR7 ;  /* 0x0000000700077c02 */ /* 0x000fe20008000f00 */
[----:B---3--:R-:W-:Y:S01]  /*6b90*/  IMAD.U32 R10, RZ, RZ, UR8 ;  /* 0x00000008ff0a7e24 */ /* 0x008fe2000f8e00ff */
[----:B------:R-:W-:-:S07]  /*6ba0*/  MOV R11, UR9 ;  /* 0x00000009000b7c02 */ /* 0x000fce0008000f00 */
[----:B------:R-:W-:-:S07]  /*6bb0*/  LEPC R20, `(.L_x_2432) ;  /* 0x000000001014794e */ /* 0x000fce0000000000 */
[----:B--2---:R-:W-:Y:S05]  /*6bc0*/  CALL.ABS.NOINC R2 ;  /* 0x0000000002007343 */ /* 0x004fea0003c00000 */
.L_x_2432:
[----:B------:R-:W-:Y:S05]  /*6bd0*/  BSYNC.RECONVERGENT B6 ;  /* 0x0000000000067941 */ /* 0x000fea0003800200 */
.L_x_2431:
[----:B------:R-:W-:Y:S01]  /*6be0*/  FADD.FTZ R2, -R19, -RZ ;  /* 0x800000ff13027221 */ /* 0x000fe20000010100 */
[----:B------:R-:W-:Y:S02]  /*6bf0*/  HFMA2 R6, -RZ, RZ, 1.625, 0 ;  /* 0x3e800000ff067431 */ /* 0x000fe400000001ff */
[----:B------:R-:W-:Y:S01]  /*6c00*/  IMAD.MOV.U32 R7, RZ, RZ, 0x3d39bf78 ;  /* 0x3d39bf78ff077424 */ /* 0x000fe200078e00ff */
[----:B------:R-:W0:Y:S01]  /*6c10*/  MUFU.LG2 R19, R19 ;  /* 0x0000001300137308 */ /* 0x000e220000000c00 */
[----:B------:R-:W-:Y:S02]  /*6c20*/  F2FP.BF16.F32.PACK_AB R25, R26, R25 ;  /* 0x000000191a19723e */ /* 0x000fe400000010ff */
[----:B------:R-:W-:Y:S02]  /*6c30*/  F2FP.BF16.F32.PACK_AB R17, R22, R17 ;  /* 0x000000111611723e */ /* 0x000fe400000010ff */
[----:B------:R-:W-:-:S03]  /*6c40*/  F2FP.BF16.F32.PACK_AB R23, R23, R18 ;  /* 0x000000121717723e */ /* 0x000fc600000010ff */
        /* <DEDUP_REMOVED lines=34> */
[----:B------:R-:W-:-:S04]  /*6e70*/  SEL R0, R2, 0xc2c8, P0 ;  /* 0x0000c2c802007807 */ /* 0x000fc80000000000 */
[----:B------:R-:W-:Y:S01]  /*6e80*/  SHF.L.U32 R7, R0, 0x10, RZ ;  /* 0x0000001000077819 */ /* 0x000fe200000006ff */
[----:B------:R-:W0:Y:S04]  /*6e90*/  F2F.BF16.F32 R3, R3 ;  /* 0x0000000300037304 */ /* 0x000e280000202000 */
[----:B------:R-:W-:-:S06]  /*6ea0*/  FMUL.FTZ R24, R24, R7 ;  /* 0x0000000718187220 */ /* 0x000fcc0000410000 */
[----:B------:R-:W1:Y:S01]  /*6eb0*/  F2F.BF16.F32 R24, R24 ;  /* 0x0000001800187304 */ /* 0x000e620000202000 */
[----:B0-----:R-:W-:-:S05]  /*6ec0*/  IMAD.U32 R4, R3, 0x10000, RZ ;  /* 0x0001000003047824 */ /* 0x001fca00078e00ff */
[----:B------:R-:W-:Y:S02]  /*6ed0*/  FSETP.GEU.FTZ.AND P0, PT, R4, -100, PT ;  /* 0xc2c800000400780b */ /* 0x000fe40003f1e000 */
[----:B------:R-:W-:Y:S02]  /*6ee0*/  SHF.L.U32 R4, R5, 0x10, RZ ;  /* 0x0000001005047819 */ /* 0x000fe400000006ff */
[----:B------:R-:W-:Y:S02]  /*6ef0*/  SEL R0, R3, 0xc2c8, P0 ;  /* 0x0000c2c803007807 */ /* 0x000fe40000000000 */
[----:B------:R-:W0:Y:S01]  /*6f00*/  LDC.64 R2, c[0x0][0x388] ;  /* 0x0000e200ff027b82 */ /* 0x000e220000000a00 */
[----:B-1----:R-:W-:Y:S02]  /*6f10*/  SHF.L.U32 R5, R24, 0x10, RZ ;  /* 0x0000001018057819 */ /* 0x002fe400000006ff */
[----:B------:R-:W-:-:S04]  /*6f20*/  IMAD.U32 R7, R0, 0x10000, RZ ;  /* 0x0001000000077824 */ /* 0x000fc800078e00ff */
[----:B------:R-:W-:-:S06]  /*6f30*/  FMUL.FTZ R4, R4, R7 ;  /* 0x0000000704047220 */ /* 0x000fcc0000410000 */
[----:B------:R-:W1:Y:S01]  /*6f40*/  F2F.BF16.F32 R4, R4 ;  /* 0x0000000400047304 */ /* 0x000e620000202000 */
[----:B0-----:R-:W-:Y:S01]  /*6f50*/  IMAD.WIDE.U32 R36, R36, 0x2, R2 ;  /* 0x0000000224247825 */ /* 0x001fe200078e0002 */
[----:B-1----:R-:W-:-:S03]  /*6f60*/  SHF.L.U32 R0, R4, 0x10, RZ ;  /* 0x0000001004007819 */ /* 0x002fc600000006ff */
[----:B------:R-:W-:-:S04]  /*6f70*/  IMAD.WIDE.U32 R36, R16, 0x4, R36 ;  /* 0x0000000410247825 */ /* 0x000fc800078e0024 */
[----:B------:R-:W-:Y:S01]  /*6f80*/  FADD.FTZ R0, R0, -R5 ;  /* 0x8000000500007221 */ /* 0x000fe20000010000 */
[----:B------:R-:W-:Y:S04]  /*6f90*/  STG.E desc[UR36][R36.64], R25 ;  /* 0x0000001924007986 */ /* 0x000fe8000c101924 */
[----:B------:R-:W-:Y:S01]  /*6fa0*/  F2FP.BF16.F32.PACK_AB R27, R0, R27 ;  /* 0x0000001b001b723e */ /* 0x000fe200000010ff */
[----:B------:R-:W-:Y:S04]  /*6fb0*/  STG.E desc[UR36][R36.64+0x200], R17 ;  /* 0x0002001124007986 */ /* 0x000fe8000c101924 */
[----:B------:R-:W-:Y:S04]  /*6fc0*/  STG.E desc[UR36][R36.64+0x400], R23 ;  /* 0x0004001724007986 */ /* 0x000fe8000c101924 */
[----:B------:R-:W-:Y:S01]  /*6fd0*/  STG.E desc[UR36][R36.64+0x600], R27 ;  /* 0x0006001b24007986 */ /* 0x000fe2000c101924 */
[----:B------:R-:W-:Y:S05]  /*6fe0*/  EXIT ;  /* 0x000000000000794d */ /* 0x000fea0003800000 */
.L_x_2433:
        /* <DEDUP_REMOVED lines=9> */
.L_x_11249:


//--------------------- .text._ZN2at6native29vectorized_elementwise_kernelILi4EZZZNS0_29binary_cross_entropy_out_cudaERKNS_6TensorES4_RKSt8optionalIS2_ElRS2_ENKUlvE_clEvENKUlvE2_clEvEUlN3c108BFloat16ESD_E_St5arrayIPcLm3EEEEviT0_T1_ --------------------------
	.section	.text._ZN2at6native29vectorized_elementwise_kernelILi4EZZZNS0_29binary_cross_entropy_out_cudaERKNS_6TensorES4_RKSt8optionalIS2_ElRS2_ENKUlvE_clEvENKUlvE2_clEvEUlN3c108BFloat16ESD_E_St5arrayIPcLm3EEEEviT0_T1_,"ax",@progbits
	.align	128
        .global         _ZN2at6native29vectorized_elementwise_kernelILi4EZZZNS0_29binary_cross_entropy_out_cudaERKNS_6TensorES4_RKSt8optionalIS2_ElRS2_ENKUlvE_clEvENKUlvE2_clEvEUlN3c108BFloat16ESD_E_St5arrayIPcLm3EEEEviT0_T1_
        .type           _ZN2at6native29vectorized_elementwise_kernelILi4EZZZNS0_29binary_cross_entropy_out_cudaERKNS_6TensorES4_RKSt8optionalIS2_ElRS2_ENKUlvE_clEvENKUlvE2_clEvEUlN3c108BFloat16ESD_E_St5arrayIPcLm3EEEEviT0_T1_,@function
        .size           _ZN2at6native29vectorized_elementwise_kernelILi4EZZZNS0_29binary_cross_entropy_out_cudaERKNS_6TensorES4_RKSt8optionalIS2_ElRS2_ENKUlvE_clEvENKUlvE2_clEvEUlN3c108BFloat16ESD_E_St5arrayIPcLm3EEEEviT0_T1_,(.L_x_11250 - _ZN2at6native29vectorized_elementwise_kernelILi4EZZZNS0_29binary_cross_entropy_out_cudaERKNS_6TensorES4_RKSt8optionalIS2_ElRS2_ENKUlvE_clEvENKUlvE2_clEvEUlN3c108BFloat16ESD_E_St5arrayIPcLm3EEEEviT0_T1_)
        .other          _ZN2at6native29vectorized_elementwise_kernelILi4EZZZNS0_29binary_cross_entropy_out_cudaERKNS_6TensorES4_RKSt8optionalIS2_ElRS2_ENKUlvE_clEvENKUlvE2_clEvEUlN3c108BFloat16ESD_E_St5arrayIPcLm3EEEEviT0_T1_,@"STO_CUDA_ENTRY STV_DEFAULT"
_ZN2at6native29vectorized_elementwise_kernelILi4EZZZNS0_29binary_cross_entropy_out_cudaERKNS_6TensorES4_RKSt8optionalIS2_ElRS2_ENKUlvE_clEvENKUlvE2_clEvEUlN3c108BFloat16ESD_E_St5arrayIPcLm3EEEEviT0_T1_:
.text._ZN2at6native29vectorized_elementwise_kernelILi4EZZZNS0_29binary_cross_entropy_out_cudaERKNS_6TensorES4_RKSt8optionalIS2_ElRS2_ENKUlvE_clEvENKUlvE2_clEvEUlN3c108BFloat16ESD_E_St5arrayIPcLm3EEEEviT0_T1_:
        /* <DEDUP_REMOVED lines=121> */
.L_x_2438:
[----:B------:R-:W-:Y:S05]  /*0790*/  BSYNC.RECONVERGENT B6 ;  /* 0x0000000000067941 */ /* 0x000fea0003800200 */
.L_x_2437:
        /* <DEDUP_REMOVED lines=21> */
.L_x_2440:
[----:B------:R-:W-:Y:S05]  /*08f0*/  BSYNC.RECONVERGENT B6 ;  /* 0x0000000000067941 */ /* 0x000fea0003800200 */
.L_x_2439:
        /* <DEDUP_REMOVED lines=54> */
.L_x_2436:
[----:B------:R-:W-:Y:S05]  /*0c60*/  BSYNC.RECONVERGENT B7 ;  /* 0x0000000000077941 */ /* 0x000fea0003800200 */
.L_x_2435:
        /* <DEDUP_REMOVED lines=25> */
.L_x_2444:
[----:B------:R-:W-:Y:S05]  /*0e00*/  BSYNC.RECONVERGENT B6 ;  /* 0x0000000000067941 */ /* 0x000fea0003800200 */
.L_x_2443:
        /* <DEDUP_REMOVED lines=21> */
.L_x_2446:
[----:B------:R-:W-:Y:S05]  /*0f60*/  BSYNC.RECONVERGENT B6 ;  /* 0x0000000000067941 */ /* 0x000fea0003800200 */
.L_x_2445:
        /* <DEDUP_REMOVED lines=54> */
.L_x_2442:
[----:B------:R-:W-:Y:S05]  /*12d0*/  BSYNC.RECONVERGENT B7 ;  /* 0x0000000000077941 */ /* 0x000fea0003800200 */
.L_x_2441:
        /* <DEDUP_REMOVED lines=25> */
.L_x_2450:
[----:B------:R-:W-:Y:S05]  /*1470*/  BSYNC.RECONVERGENT B6 ;  /* 0x0000000000067941 */ /* 0x000fea0003800200 */
.L_x_2449:
        /* <DEDUP_REMOVED lines=21> */
.L_x_2452:
[----:B------:R-:W-:Y:S05]  /*15d0*/  BSYNC.RECONVERGENT B6 ;  /* 0x0000000000067941 */ /* 0x000fea0003800200 */
.L_x_2451:
        /* <DEDUP_REMOVED lines=54> */
.L_x_2448:
[----:B------:R-:W-:Y:S05]  /*1940*/  BSYNC.RECONVERGENT B7 ;  /* 0x0000000000077941 */ /* 0x000fea0003800200 */
.L_x_2447:
        /* <DEDUP_REMOVED lines=25> */
.L_x_2456:
[----:B------:R-:W-:Y:S05]  /*1ae0*/  BSYNC.RECONVERGENT B6 ;  /* 0x0000000000067941 */ /* 0x000fea0003800200 */
.L_x_2455:
        /* <DEDUP_REMOVED lines=21> */
.L_x_2458:
[----:B------:R-:W-:Y:S05]  /*1c40*/  BSYNC.RECONVERGENT B6 ;  /* 0x0000000000067941 */ /* 0x000fea0003800200 */
.L_x_2457:
        /* <DEDUP_REMOVED lines=54> */
.L_x_2454:
[----:B------:R-:W-:Y:S05]  /*1fb0*/  BSYNC.RECONVERGENT B7 ;  /* 0x0000000000077941 */ /* 0x000fea0003800200 */
.L_x_2453:
        /* <DEDUP_REMOVED lines=25> */
.L_x_2462:
[----:B------:R-:W-:Y:S05]  /*2150*/  BSYNC.RECONVERGENT B6 ;  /* 0x0000000000067941 */ /* 0x000fea0003800200 */
.L_x_2461:
        /* <DEDUP_REMOVED lines=21> */
.L_x_2464:
[----:B------:R-:W-:Y:S05]  /*22b0*/  BSYNC.RECONVERGENT B6 ;  /* 0x0000000000067941 */ /* 0x000fea0003800200 */
.L_x_2463:
        /* <DEDUP_REMOVED lines=54> */
.L_x_2460:
[----:B------:R-:W-:Y:S05]  /*2620*/  BSYNC.RECONVERGENT B7 ;  /* 0x0000000000077941 */ /* 0x000fea0003800200 */
.L_x_2459:
        /* <DEDUP_REMOVED lines=25> */
.L_x_2468:
[----:B------:R-:W-:Y:S05]  /*27c0*/  BSYNC.RECONVERGENT B6 ;  /* 0x0000000000067941 */ /* 0x000fea0003800200 */
.L_x_2467:
        /* <DEDUP_REMOVED lines=21> */
.L_x_2470:
[----:B------:R-:W-:Y:S05]  /*2920*/  BSYNC.RECONVERGENT B6 ;  /* 0x0000000000067941 */ /* 0x000fea0003800200 */
.L_x_2469:
        /* <DEDUP_REMOVED lines=54> */
.L_x_2466:
[----:B------:R-:W-:Y:S05]  /*2c90*/  BSYNC.RECONVERGENT B7 ;  /* 0x0000000000077941 */ /* 0x000fea0003800200 */
.L_x_2465:
        /* <DEDUP_REMOVED lines=25> */
.L_x_2474:
[----:B------:R-:W-:Y:S05]  /*2e30*/  BSYNC.RECONVERGENT B6 ;  /* 0x0000000000067941 */ /* 0x000fea0003800200 */
.L_x_2473:
        /* <DEDUP_REMOVED lines=21> */
.L_x_2476:
[----:B------:R-:W-:Y:S05]  /*2f90*/  BSYNC.RECONVERGENT B6 ;  /* 0x0000000000067941 */ /* 0x000fea0003800200 */
.L_x_2475:
        /* <DEDUP_REMOVED lines=54> */
.L_x_2472:
[----:B------:R-:W-:Y:S05]  /*3300*/  BSYNC.RECONVERGENT B7 ;  /* 0x0000000000077941 */ /* 0x000fea0003800200 */
.L_x_2471:
        /* <DEDUP_REMOVED lines=25> */
.L_x_2480:
[----:B------:R-:W-:Y:S05]  /*34a0*/  BSYNC.RECONVERGENT B6 ;  /* 0x0000000000067941 */ /* 0x000fea0003800200 */
.L_x_2479:
        /* <DEDUP_REMOVED lines=21> */
.L_x_2482:
[----:B------:R-:W-:Y:S05]  /*3600*/  BSYNC.RECONVERGENT B6 ;  /* 0x0000000000067941 */ /* 0x000fea0003800200 */
.L_x_2481:
        /* <DEDUP_REMOVED lines=54> */
.L_x_2478:
[----:B------:R-:W-:Y:S05]  /*3970*/  BSYNC.RECONVERGENT B7 ;  /* 0x0000000000077941 */ /* 0x000fea0003800200 */
.L_x_2477:
        /* <DEDUP_REMOVED lines=16> */
.L_x_2485:
[----:B------:R-:W-:-:S13]  /*3a80*/  ISETP.GE.U32.AND P0, PT, R33, R34, PT ;  /* 0x000000222100720c */ /* 0x000fda0003f06070 */
[----:B------:R-:W-:Y:S05]  /*3a90*/  @P0 BRA `(.L_x_2487) ;  /* 0x0000000000300947 */ /* 0x000fea0003800000 */
[----:B0----5:R-:W0:Y:S01]  /*3aa0*/  LDC.64 R2, c[0x0][0x388] ;  /* 0x0000e200ff027b82 */ /* 0x021e220000000a00 */
[----:B------:R-:W-:Y:S01]  /*3ab0*/  IADD3 R5, PT, PT, R36, R33, RZ ;  /* 0x0000002124057210 */ /* 0x000fe20007ffe0ff */
[----:B------:R-:W-:-:S04]  /*3ac0*/  VIADD R33, R33, 0x80 ;  /* 0x0000008021217836 */ /* 0x000fc80000000000 */
[----:B0-----:R-:W-:-:S05]  /*3ad0*/  IMAD.WIDE.U32 R2, R5, 0x2, R2 ;  /* 0x0000000205027825 */ /* 0x001fca00078e0002 */
[----:B------:R1:W-:Y:S02]  /*3ae0*/  STG.E.U16 desc[UR36][R2.64], R29 ;  /* 0x0000001d02007986 */ /* 0x0003e4000c101524 */
.L_x_2486:
[----:B------:R-:W-:-:S13]  /*3af0*/  ISETP.GE.U32.AND P0, PT, R33, R34, PT ;  /* 0x000000222100720c */ /* 0x000fda0003f06070 */
[----:B------:R-:W-:Y:S05]  /*3b00*/  @P0 BRA `(.L_x_2488) ;  /* 0x0000000000300947 */ /* 0x000fea0003800000 */
[----:B01----:R-:W0:Y:S01]  /*3b10*/  LDC.64 R2, c[0x0][0x388] ;  /* 0x0000e200ff027b82 */ /* 0x003e220000000a00 */
[----:B------:R-:W-:Y:S01]  /*3b20*/  IADD3 R5, PT, PT, R36, R33, RZ ;  /* 0x0000002124057210 */ /* 0x000fe20007ffe0ff */
[----:B------:R-:W-:-:S04]  /*3b30*/  VIADD R33, R33, 0x80 ;  /* 0x0000008021217836 */ /* 0x000fc80000000000 */
[----:B0-----:R-:W-:-:S05]  /*3b40*/  IMAD.WIDE.U32 R2, R5, 0x2, R2 ;  /* 0x0000000205027825 */ /* 0x001fca00078e0002 */
[----:B------:R1:W-:Y:S02]  /*3b50*/  STG.E.U16 desc[UR36][R2.64], R27 ;  /* 0x0000001b02007986 */ /* 0x0003e4000c101524 */
.L_x_2487:
[----:B------:R-:W-:-:S13]  /*3b60*/  ISETP.GE.U32.AND P0, PT, R33, R34, PT ;  /* 0x000000222100720c */ /* 0x000fda0003f06070 */
[----:B------:R-:W-:Y:S05]  /*3b70*/  @P0 BRA `(.L_x_2489) ;  /* 0x0000000000340947 */ /* 0x000fea0003800000 */
[----:B01---5:R-:W0:Y:S01]  /*3b80*/  LDC.64 R2, c[0x0][0x388] ;  /* 0x0000e200ff027b82 */ /* 0x023e220000000a00 */
[----:B------:R-:W-:Y:S01]  /*3b90*/  IADD3 R5, PT, PT, R36, R33, RZ ;  /* 0x0000002124057210 */ /* 0x000fe20007ffe0ff */
[----:B------:R-:W-:-:S04]  /*3ba0*/  VIADD R33, R33, 0x80 ;  /* 0x0000008021217836 */ /* 0x000fc80000000000 */
[----:B0-----:R-:W-:-:S05]  /*3bb0*/  IMAD.WIDE.U32 R2, R5, 0x2, R2 ;  /* 0x0000000205027825 */ /* 0x001fca00078e0002 */
[----:B------:R2:W-:Y:S02]  /*3bc0*/  STG.E.U16 desc[UR36][R2.64], R25 ;  /* 0x0000001902007986 */ /* 0x0005e4000c101524 */
.L_x_2488:
        /* <DEDUP_REMOVED lines=8> */
.L_x_2489:
[----:B------:R-:W-:Y:S05]  /*3c50*/  BSYNC.RELIABLE B1 ;  /* 0x0000000000017941 */ /* 0x000fea0003800100 */
.L_x_2484:
[----:B------:R-:W-:-:S13]  /*3c60*/  ISETP.GE.U32.AND P0, PT, R33, R34, PT ;  /* 0x000000222100720c */ /* 0x000fda0003f06070 */
[----:B012--5:R-:W0:Y:S01]  /*3c70*/  @!P0 LDC.64 R2, c[0x0][0x388] ;  /* 0x0000e200ff028b82 */ /* 0x027e220000000a00 */
[----:B------:R-:W-:Y:S01]  /*3c80*/  @!P0 IADD3 R5, PT, PT, R36, R33, RZ ;  /* 0x0000002124058210 */ /* 0x000fe20007ffe0ff */
[----:B------:R-:W-:-:S04]  /*3c90*/  @!P0 VIADD R33, R33, 0x80 ;  /* 0x0000008021218836 */ /* 0x000fc80000000000 */
[----:B0-----:R-:W-:-:S05]  /*3ca0*/  @!P0 IMAD.WIDE.U32 R2, R5, 0x2, R2 ;  /* 0x0000000205028825 */ /* 0x001fca00078e0002 */
[----:B------:R3:W-:Y:S02]  /*3cb0*/  @!P0 STG.E.U16 desc[UR36][R2.64], R19 ;  /* 0x0000001302008986 */ /* 0x0007e4000c101524 */
.L_x_2490:
[----:B------:R-:W-:Y:S05]  /*3cc0*/  BSYNC.RECONVERGENT B0 ;  /* 0x0000000000007941 */ /* 0x000fea0003800200 */
.L_x_2483:
[----:B------:R-:W-:-:S13]  /*3cd0*/  ISETP.GE.U32.AND P0, PT, R33, R34, PT ;  /* 0x000000222100720c */ /* 0x000fda0003f06070 */
[----:B------:R-:W-:Y:S05]  /*3ce0*/  @P0 EXIT ;  /* 0x000000000000094d */ /* 0x000fea0003800000 */
[----:B0123--:R-:W0:Y:S01]  /*3cf0*/  LDC.64 R2, c[0x0][0x388] ;  /* 0x0000e200ff027b82 */ /* 0x00fe220000000a00 */
[----:B------:R-:W-:-:S05]  /*3d00*/  IADD3 R33, PT, PT, R36, R33, RZ ;  /* 0x0000002124217210 */ /* 0x000fca0007ffe0ff */
[----:B0-----:R-:W-:-:S05]  /*3d10*/  IMAD.WIDE.U32 R2, R33, 0x2, R2 ;  /* 0x0000000221027825 */ /* 0x001fca00078e0002 */
[----:B------:R-:W-:Y:S01]  /*3d20*/  STG.E.U16 desc[UR36][R2.64], R0 ;  /* 0x0000000002007986 */ /* 0x000fe2000c101524 */
[----:B------:R-:W-:Y:S05]  /*3d30*/  EXIT ;  /* 0x000000000000794d */ /* 0x000fea0003800000 */
.L_x_2434:
[----:B------:R-:W0:Y:S01]  /*3d40*/  S2R R16, SR_TID.X ;  /* 0x0000000000107919 */ /* 0x000e220000002100 */
[----:B------:R-:W1:Y:S08]  /*3d50*/  LDC.64 R2, c[0x0][0x390] ;  /* 0x0000e400ff027b82 */ /* 0x000e700000000a00 */
[----:B------:R-:W2:Y:S01]  /*3d60*/  LDC.64 R4, c[0x0][0x398] ;  /* 0x0000e600ff047b82 */ /* 0x000ea20000000a00 */
[----:B-1----:R-:W-:-:S04]  /*3d70*/  IMAD.WIDE.U32 R2, R36, 0x2, R2 ;  /* 0x0000000224027825 */ /* 0x002fc800078e0002 */
[----:B0-----:R-:W-:-:S05]  /*3d80*/  IMAD.WIDE.U32 R2, R16, 0x8, R2 ;  /* 0x0000000810027825 */ /* 0x001fca00078e0002 */
[----:B------:R-:W3:Y:S01]  /*3d90*/  LDG.E.64 R24, desc[UR36][R2.64] ;  /* 0x0000002402187981 */ /* 0x000ee2000c1e1b00 */
[----:B--2---:R-:W-:-:S03]  /*3da0*/  IMAD.WIDE.U32 R4, R36, 0x2, R4 ;  /* 0x0000000224047825 */ /* 0x004fc600078e0004 */
[----:B------:R0:W5:Y:S01]  /*3db0*/  LDG.E.64 R22, desc[UR36][R2.64+0x400] ;  /* 0x0004002402167981 */ /* 0x000162000c1e1b00 */
[----:B------:R-:W-:-:S05]  /*3dc0*/  IMAD.WIDE.U32 R4, R16, 0x8, R4 ;  /* 0x0000000810047825 */ /* 0x000fca00078e0004 */
[----:B------:R0:W5:Y:S04]  /*3dd0*/  LDG.E.64 R26, desc[UR36][R4.64] ;  /* 0x00000024041a7981 */ /* 0x000168000c1e1b00 */
[----:B------:R0:W5:Y:S01]  /*3de0*/  LDG.E.64 R18, desc[UR36][R4.64+0x400] ;  /* 0x0004002404127981 */ /* 0x000162000c1e1b00 */
[----:B------:R-:W-:Y:S01]  /*3df0*/  BSSY.RECONVERGENT B6, `(.L_x_2491) ;  /* 0x0000016000067945 */ /* 0x000fe20003800200 */
[----:B---3--:R-:W-:-:S05]  /*3e00*/  IMAD.U32 R17, R24, 0x10000, RZ ;  /* 0x0001000018117824 */ /* 0x008fca00078e00ff */
[C---:B------:R-:W-:Y:S02]  /*3e10*/  FSETP.GE.FTZ.AND P1, PT, R17.reuse, RZ, PT ;  /* 0x000000ff1100720b */ /* 0x040fe40003f36000 */
[----:B------:R-:W-:Y:S02]  /*3e20*/  FSETP.GTU.FTZ.AND P0, PT, R17, 1, PT ;  /* 0x3f8000001100780b */ /* 0x000fe40003f1c000 */
[----:B------:R-:W-:-:S11]  /*3e30*/  PRMT R24, R24, 0x7632, R24 ;  /* 0x0000763218187816 */ /* 0x000fd60000000018 */
        /* <DEDUP_REMOVED lines=17> */
.L_x_2492:
[----:B------:R-:W-:Y:S05]  /*3f50*/  BSYNC.RECONVERGENT B6 ;  /* 0x0000000000067941 */ /* 0x000fea0003800200 */
.L_x_2491:
        /* <DEDUP_REMOVED lines=21> */
.L_x_2494:
[----:B------:R-:W-:Y:S05]  /*40b0*/  BSYNC.RECONVERGENT B6 ;  /* 0x0000000000067941 */ /* 0x000fea0003800200 */
.L_x_2493:
[----:B------:R-:W-:Y:S01]  /*40c0*/  FADD.FTZ R2, -R17, -RZ ;  /* 0x800000ff11027221 */ /* 0x000fe20000010100 */
[----:B------:R-:W-:Y:S01]  /*40d0*/  IMAD.MOV.U32 R6, RZ, RZ, 0x3e800000 ;  /* 0x3e800000ff067424 */ /* 0x000fe200078e00ff */
[----:B------:R-:W0:Y:S01]  /*40e0*/  MUFU.LG2 R17, R17 ;  /* 0x0000001100117308 */ /* 0x000e220000000c00 */
[----:B------:R-:W-:Y:S01]  /*40f0*/  IMAD.MOV.U32 R7, RZ, RZ, 0x3d39bf78 ;  /* 0x3d39bf78ff077424 */ /* 0x000fe200078e00ff */
[----:B------:R-:W-:Y:S01]  /*4100*/  SHF.L.U32 R24, R24, 0x10, RZ ;  /* 0x0000001018187819 */ /* 0x000fe200000006ff */
[----:B------:R-:W-:Y:S01]  /*4110*/  BSSY.RECONVERGENT B6, `(.L_x_2495) ;  /* 0x0000046000067945 */ /* 0x000fe20003800200 */
[----:B------:R-:W-:-:S04]  /*4120*/  PRMT R26, R26, 0x7632, R26 ;  /* 0x000076321a1a7816 */ /* 0x000fc8000000001a */
        /* <DEDUP_REMOVED lines=68> */
.L_x_2496:
[----:B------:R-:W-:Y:S05]  /*4570*/  BSYNC.RECONVERGENT B6 ;  /* 0x0000000000067941 */ /* 0x000fea0003800200 */
.L_x_2495:
        /* <DEDUP_REMOVED lines=21> */
.L_x_2498:
[----:B------:R-:W-:Y:S05]  /*46d0*/  BSYNC.RECONVERGENT B6 ;  /* 0x0000000000067941 */ /* 0x000fea0003800200 */
.L_x_2497:
[----:B------:R-:W-:Y:S01]  /*46e0*/  FADD.FTZ R2, -R24, -RZ ;  /* 0x800000ff18027221 */ /* 0x000fe20000010100 */
[----:B------:R-:W-:Y:S01]  /*46f0*/  MOV R6, 0x3e800000 ;  /* 0x3e80000000067802 */ /* 0x000fe20000000f00 */
[----:B------:R-:W-:Y:S01]  /*4700*/  HFMA2 R7, -RZ, RZ, 1.3056640625, -1.8671875 ;  /* 0x3d39bf78ff077431 */ /* 0x000fe200000001ff */
[----:B------:R-:W0:Y:S01]  /*4710*/  MUFU.LG2 R24, R24 ;  /* 0x0000001800187308 */ /* 0x000e220000000c00 */
[----:B------:R-:W-:Y:S07]  /*4720*/  BSSY.RECONVERGENT B6, `(.L_x_2499) ;  /* 0x0000046000067945 */ /* 0x000fee0003800200 */
        /* <DEDUP_REMOVED lines=36> */
[----:B------:R-:W1:Y:S04]  /*4970*/  F2F.BF16.F32 R3, R3 ;  /* 0x0000000300037304 */ /* 0x000e680000202000 */
[----:B------:R-:W-:Y:S01]  /*4980*/  FMUL.FTZ R7, R26, R7 ;  /* 0x000000071a077220 */ /* 0x000fe20000410000 */
[----:B------:R-:W-:Y:S02]  /*4990*/  IMAD.U32 R26, R25, 0x10000, RZ ;  /* 0x00010000191a7824 */ /* 0x000fe400078e00ff */
[----:B0-----:R-:W-:-:S03]  /*49a0*/  IMAD.U32 R2, R5, 0x10000, RZ ;  /* 0x0001000005027824 */ /* 0x001fc600078e00ff */
[----:B------:R-:W0:Y:S01]  /*49b0*/  F2F.BF16.F32 R7, R7 ;  /* 0x0000000700077304 */ /* 0x000e220000202000 */
[----:B------:R-:W-:Y:S01]  /*49c0*/  FSETP.GE.FTZ.AND P1, PT, R26, RZ, PT ;  /* 0x000000ff1a00720b */ /* 0x000fe20003f36000 */
        /* <DEDUP_REMOVED lines=27> */
.L_x_2500:
[----:B------:R-:W-:Y:S05]  /*4b80*/  BSYNC.RECONVERGENT B6 ;  /* 0x0000000000067941 */ /* 0x000fea0003800200 */
.L_x_2499:
        /* <DEDUP_REMOVED lines=21> */
.L_x_2502:
[----:B------:R-:W-:Y:S05]  /*4ce0*/  BSYNC.RECONVERGENT B6 ;  /* 0x0000000000067941 */ /* 0x000fea0003800200 */
.L_x_2501:
        /* <DEDUP_REMOVED lines=76> */
.L_x_2504:
[----:B------:R-:W-:Y:S05]  /*51b0*/  BSYNC.RECONVERGENT B6 ;  /* 0x0000000000067941 */ /* 0x000fea0003800200 */
.L_x_2503:
        /* <DEDUP_REMOVED lines=21> */
.L_x_2506:
[----:B------:R-:W-:Y:S05]  /*5310*/  BSYNC.RECONVERGENT B6 ;  /* 0x0000000000067941 */ /* 0x000fea0003800200 */
.L_x_2505:
        /* <DEDUP_REMOVED lines=47> */
[----:B------:R-:W-:Y:S01]  /*5610*/  SHF.L.U32 R3, R0, 0x10, RZ ;  /* 0x0000001000037819 */ /* 0x000fe200000006ff */
[----:B------:R-:W-:-:S04]  /*5620*/  IMAD.U32 R27, R22, 0x10000, RZ ;  /* 0x00010000161b7824 */ /* 0x000fc800078e00ff */
[----:B------:R-:W-:Y:S01]  /*5630*/  FMUL.FTZ R2, R2, R3 ;  /* 0x0000000302027220 */ /* 0x000fe20000410000 */
[----:B------:R-:W0:Y:S01]  /*5640*/  F2F.BF16.F32 R4, R4 ;  /* 0x0000000400047304 */ /* 0x000e220000202000 */
[C---:B------:R-:W-:Y:S02]  /*5650*/  FSETP.GE.FTZ.AND P1, PT, R27.reuse, RZ, PT ;  /* 0x000000ff1b00720b */ /* 0x040fe40003f36000 */
[----:B------:R-:W-:-:S05]  /*5660*/  FSETP.GTU.FTZ.AND P0, PT, R27, 1, PT ;  /* 0x3f8000001b00780b */ /* 0x000fca0003f1c000 */
[----:B------:R-:W1:Y:S01]  /*5670*/  F2F.BF16.F32 R2, R2 ;  /* 0x0000000200027304 */ /* 0x000e620000202000 */
[----:B0-----:R-:W-:Y:S01]  /*5680*/  SHF.L.U32 R3, R4, 0x10, RZ ;  /* 0x0000001004037819 */ /* 0x001fe200000006ff */
[----:B-1----:R-:W-:-:S04]  /*5690*/  IMAD.U32 R26, R2, 0x10000, RZ ;  /* 0x00010000021a7824 */ /* 0x002fc800078e00ff */
[----:B------:R-:W-:Y:S02]  /*56a0*/  FADD.FTZ R26, R26, -R3 ;  /* 0x800000031a1a7221 */ /* 0x000fe40000010000 */
[----:B------:R-:W-:Y:S05]  /*56b0*/  @!P0 BRA P1, `(.L_x_2508) ;  /* 0x0000000000408947 */ /* 0x000fea0000800000 */
        /* <DEDUP_REMOVED lines=16> */
.L_x_2508:
[----:B------:R-:W-:Y:S05]  /*57c0*/  BSYNC.RECONVERGENT B6 ;  /* 0x0000000000067941 */ /* 0x000fea0003800200 */
.L_x_2507:
        /* <DEDUP_REMOVED lines=21> */
.L_x_2510:
[----:B------:R-:W-:Y:S05]  /*5920*/  BSYNC.RECONVERGENT B6 ;  /* 0x0000000000067941 */ /* 0x000fea0003800200 */
.L_x_2509:
        /* <DEDUP_REMOVED lines=76> */
.L_x_2512:
[----:B------:R-:W-:Y:S05]  /*5df0*/  BSYNC.RECONVERGENT B6 ;  /* 0x0000000000067941 */ /* 0x000fea0003800200 */
.L_x_2511:
        /* <DEDUP_REMOVED lines=21> */
.L_x_2514:
[----:B------:R-:W-:Y:S05]  /*5f50*/  BSYNC.RECONVERGENT B6 ;  /* 0x0000000000067941 */ /* 0x000fea0003800200 */
.L_x_2513:
        /* <DEDUP_REMOVED lines=51> */
[----:B------:R-:W-:Y:S02]  /*6290*/  SHF.L.U32 R3, R0, 0x10, RZ ;  /* 0x0000001000037819 */ /* 0x000fe400000006ff */
        /* <DEDUP_REMOVED lines=22> */
.L_x_2516:
[----:B------:R-:W-:Y:S05]  /*6400*/  BSYNC.RECONVERGENT B6 ;  /* 0x0000000000067941 */ /* 0x000fea0003800200 */
.L_x_2515:
        /* <DEDUP_REMOVED lines=21> */
.L_x_2518:
[----:B------:R-:W-:Y:S05]  /*6560*/  BSYNC.RECONVERGENT B6 ;  /* 0x0000000000067941 */ /* 0x000fea0003800200 */
.L_x_2517:
[----:B------:R-:W-:Y:S01]  /*6570*/  FADD.FTZ R2, -R18, -RZ ;  /* 0x800000ff12027221 */ /* 0x000fe20000010100 */
[----:B------:R-:W-:Y:S02]  /*6580*/  HFMA2 R6, -RZ, RZ, 1.625, 0 ;  /* 0x3e800000ff067431 */ /* 0x000fe400000001ff */
[----:B------:R-:W-:Y:S01]  /*6590*/  IMAD.MOV.U32 R7, RZ, RZ, 0x3d39bf78 ;  /* 0x3d39bf78ff077424 */ /* 0x000fe200078e00ff */
[----:B------:R-:W0:Y:S01]  /*65a0*/  MUFU.LG2 R18, R18 ;  /* 0x0000001200127308 */ /* 0x000e220000000c00 */
[----:B------:R-:W-:Y:S01]  /*65b0*/  BSSY.RECONVERGENT B6, `(.L_x_2519) ;  /* 0x0000048000067945 */ /* 0x000fe20003800200 */
[----:B------:R-:W-:-:S06]  /*65c0*/  PRMT R19, R19, 0x7632, R19 ;  /* 0x0000763213137816 */ /* 0x000fcc0000000013 */
[----:B------:R0:W1:Y:S02]  /*65d0*/  F2F.BF16.F32 R0, R2 ;  /* 0x0000000200007304 */ /* 0x0000640000202000 */
[----:B0-----:R-:W-:Y:S01]  /*65e0*/  FMUL.FTZ R2, R18, 0.69314718246459960938 ;  /* 0x3f31721812027820 */ /* 0x001fe20000410000 */
[----:B------:R-:W-:-:S04]  /*65f0*/  PRMT R18, R23, 0x7632, R18 ;  /* 0x0000763217127816 */ /* 0x000fc80000000012 */
[----:B------:R-:W-:Y:S01]  /*6600*/  SHF.L.U32 R18, R18, 0x10, RZ ;  /* 0x0000001012127819 */ /* 0x000fe200000006ff */
[----:B------:R-:W0:Y:S01]  /*6610*/  F2F.BF16.F32 R2, R2 ;  /* 0x0000000200027304 */ /* 0x000e220000202000 */
[----:B-1----:R-:W-:-:S04]  /*6620*/  SHF.L.U32 R0, R0, 0x10, RZ ;  /* 0x0000001000007819 */ /* 0x002fc800000006ff */
        /* <DEDUP_REMOVED lines=64> */
.L_x_2520:
[----:B------:R-:W-:Y:S05]  /*6a30*/  BSYNC.RECONVERGENT B6 ;  /* 0x0000000000067941 */ /* 0x000fea0003800200 */
.L_x_2519:
        /* <DEDUP_REMOVED lines=21> */
.L_x_2522:
[----:B------:R-:W-:Y:S05]  /*6b90*/  BSYNC.RECONVERGENT B6 ;  /* 0x0000000000067941 */ /* 0x000fea0003800200 */
.L_x_2521:
        /* <DEDUP_REMOVED lines=59> */
[----:B------:R-:W-:Y:S04]  /*6f50*/  STG.E.64 desc[UR36][R36.64], R24 ;  /* 0x0000001824007986 */ /* 0x000fe8000c101b24 */
[----:B------:R-:W-:-:S05]  /*6f60*/  F2FP.BF16.F32.PACK_AB R23, R0, R23 ;  /* 0x000000170017723e */ /* 0x000fca00000010ff */
[----:B------:R-:W-:Y:S01]  /*6f70*/  STG.E.64 desc[UR36][R36.64+0x400], R22 ;  /* 0x0004001624007986 */ /* 0x000fe2000c101b24 */
[----:B------:R-:W-:Y:S05]  /*6f80*/  EXIT ;  /* 0x000000000000794d */ /* 0x000fea0003800000 */
.L_x_2523:
        /* <DEDUP_REMOVED lines=15> */
.L_x_11250:


//--------------------- .text._ZN2at6native29vectorized_elementwise_kernelILi8EZZZNS0_29binary_cross_entropy_out_cudaERKNS_6TensorES4_RKSt8optionalIS2_ElRS2_ENKUlvE_clEvENKUlvE2_clEvEUlN3c108BFloat16ESD_E_St5arrayIPcLm3EEEEviT0_T1_ --------------------------
	.section	.text._ZN2at6native29vectorized_elementwise_kernelILi8EZZZNS0_29binary_cross_entropy_out_cudaERKNS_6TensorES4_RKSt8optionalIS2_ElRS2_ENKUlvE_clEvENKUlvE2_clEvEUlN3c108BFloat16ESD_E_St5arrayIPcLm3EEEEviT0_T1_,"ax",@progbits
	.align	128
        .global         _ZN2at6native29vectorized_elementwise_kernelILi8EZZZNS0_29binary_cross_entropy_out_cudaERKNS_6TensorES4_RKSt8optionalIS2_ElRS2_ENKUlvE_clEvENKUlvE2_clEvEUlN3c108BFloat16ESD_E_St5arrayIPcLm3EEEEviT0_T1_
        .type           _ZN2at6native29vectorized_elementwise_kernelILi8EZZZNS0_29binary_cross_entropy_out_cudaERKNS_6TensorES4_RKSt8optionalIS2_ElRS2_ENKUlvE_clEvENKUlvE2_clEvEUlN3c108BFloat16ESD_E_St5arrayIPcLm3EEEEviT0_T1_,@function
        .size           _ZN2at6native29vectorized_elementwise_kernelILi8EZZZNS0_29binary_cross_entropy_out_cudaERKNS_6TensorES4_RKSt8optionalIS2_ElRS2_ENKUlvE_clEvENKUlvE2_clEvEUlN3c108BFloat16ESD_E_St5arrayIPcLm3EEEEviT0_T1_,(.L_x_11251 - _ZN2at6native29vectorized_elementwise_kernelILi8EZZZNS0_29binary_cross_entropy_out_cudaERKNS_6TensorES4_RKSt8optionalIS2_ElRS2_ENKUlvE_clEvENKUlvE2_clEvEUlN3c108BFloat16ESD_E_St5arrayIPcLm3EEEEviT0_T1_)
        .other          _ZN2at6native29vectorized_elementwise_kernelILi8EZZZNS0_29binary_cross_entropy_out_cudaERKNS_6TensorES4_RKSt8optionalIS2_ElRS2_ENKUlvE_clEvENKUlvE2_clEvEUlN3c108BFloat16ESD_E_St5arrayIPcLm3EEEEviT0_T1_,@"STO_CUDA_ENTRY STV_DEFAULT"
_ZN2at6native29vectorized_elementwise_kernelILi8EZZZNS0_29binary_cross_entropy_out_cudaERKNS_6TensorES4_RKSt8optionalIS2_ElRS2_ENKUlvE_clEvENKUlvE2_clEvEUlN3c108BFloat16ESD_E_St5arrayIPcLm3EEEEviT0_T1_:
.text._ZN2at6native29vectorized_elementwise_kernelILi8EZZZNS0_29binary_cross_entropy_out_cudaERKNS_6TensorES4_RKSt8optionalIS2_ElRS2_ENKUlvE_clEvENKUlvE2_clEvEUlN3c108BFloat16ESD_E_St5arrayIPcLm3EEEEviT0_T1_:
        /* <DEDUP_REMOVED lines=121> */
.L_x_2528:
[----:B------:R-:W-:Y:S05]  /*0790*/  BSYNC.RECONVERGENT B6 ;  /* 0x0000000000067941 */ /* 0x000fea0003800200 */
.L_x_2527:
        /* <DEDUP_REMOVED lines=21> */
.L_x_2530:
[----:B------:R-:W-:Y:S05]  /*08f0*/  BSYNC.RECONVERGENT B6 ;  /* 0x0000000000067941 */ /* 0x000fea0003800200 */
.L_x_2529:
        /* <DEDUP_REMOVED lines=54> */
.L_x_2526:
[----:B------:R-:W-:Y:S05]  /*0c60*/  BSYNC.RECONVERGENT B7 ;  /* 0x0000000000077941 */ /* 0x000fea0003800200 */
.L_x_2525:
        /* <DEDUP_REMOVED lines=25> */
.L_x_2534:
[----:B------:R-:W-:Y:S05]  /*0e00*/  BSYNC.RECONVERGENT B6 ;  /* 0x0000000000067941 */ /* 0x000fea0003800200 */
.L_x_2533:
        /* <DEDUP_REMOVED lines=21> */
.L_x_2536:
[----:B------:R-:W-:Y:S05]  /*0f60*/  BSYNC.RECONVERGENT B6 ;  /* 0x0000000000067941 */ /* 0x000fea0003800200 */
.L_x_2535:
        /* <DEDUP_REMOVED lines=54> */
.L_x_2532:
[----:B------:R-:W-:Y:S05]  /*12d0*/  BSYNC.RECONVERGENT B7 ;  /* 0x0000000000077941 */ /* 0x000fea0003800200 */
.L_x_2531:
        /* <DEDUP_REMOVED lines=25> */
.L_x_2540:
[----:B------:R-:W-:Y:S05]  /*1470*/  BSYNC.RECONVERGENT B6 ;  /* 0x0000000000067941 */ /* 0x000fea0003800200 */
.L_x_2539:
        /* <DEDUP_REMOVED lines=21> */
.L_x_2542:
[----:B------:R-:W-:Y:S05]  /*15d0*/  BSYNC.RECONVERGENT B6 ;  /* 0x0000000000067941 */ /* 0x000fea0003800200 */
.L_x_2541:
        /* <DEDUP_REMOVED lines=54> */
.L_x_2538:
[----:B------:R-:W-:Y:S05]  /*1940*/  BSYNC.RECONVERGENT B7 ;  /* 0x0000000000077941 */ /* 0x000fea0003800200 */
.L_x_2537:
        /* <DEDUP_REMOVED lines=25> */
.L_x_2546:
[----:B------:R-:W-:Y:S05]  /*1ae0*/  BSYNC.RECONVERGENT B6 ;  /* 0x0000000000067941 */ /* 0x000fea0003800200 */
.L_x_2545:
        /* <DEDUP_REMOVED lines=21> */
.L_x_2548:
[----:B------:R-:W-:Y:S05]  /*1c40*/  BSYNC.RECONVERGENT B6 ;  /* 0x0000000000067941 */ /* 0x000fea0003800200 */
.L_x_2547:
        /* <DEDUP_REMOVED lines=54> */
.L_x_2544:
[----:B------:R-:W-:Y:S05]  /*1fb0*/  BSYNC.RECONVERGENT B7 ;  /* 0x0000000000077941 */ /* 0x000fea0003800200 */
.L_x_2543:
        /* <DEDUP_REMOVED lines=25> */
.L_x_2552:
[----:B------:R-:W-:Y:S05]  /*2150*/  BSYNC.RECONVERGENT B6 ;  /* 0x0000000000067941 */ /* 0x000fea0003800200 */
.L_x_2551:
        /* <DEDUP_REMOVED lines=21> */
.L_x_2554:
[----:B------:R-:W-:Y:S05]  /*22b0*/  BSYNC.RECONVERGENT B6 ;  /* 0x0000000000067941 */ /* 0x000fea0003800200 */
.L_x_2553:
        /* <DEDUP_REMOVED lines=54> */
.L_x_2550:
[----:B------:R-:W-:Y:S05]  /*2620*/  BSYNC.RECONVERGENT B7 ;  /* 0x0000000000077941 */ /* 0x000fea0003800200 */
.L_x_2549:
        /* <DEDUP_REMOVED lines=25> */
.L_x_2558:
[----:B------:R-:W-:Y:S05]  /*27c0*/  BSYNC.RECONVERGENT B6 ;  /* 0x0000000000067941 */ /* 0x000fea0003800200 */
.L_x_2557:
        /* <DEDUP_REMOVED lines=21> */
.L_x_2560:
[----:B------:R-:W-:Y:S05]  /*2920*/  BSYNC.RECONVERGENT B6 ;  /* 0x0000000000067941 */ /* 0x000fea0003800200 */
.L_x_2559:
        /* <DEDUP_REMOVED lines=54> */
.L_x_2556:
[----:B------:R-:W-:Y:S05]  /*2c90*/  BSYNC.RECONVERGENT B7 ;  /* 0x0000000000077941 */ /* 0x000fea0003800200 */
.L_x_2555:
        /* <DEDUP_REMOVED lines=25> */
.L_x_2564:
[----:B------:R-:W-:Y:S05]  /*2e30*/  BSYNC.RECONVERGENT B6 ;  /* 0x0000000000067941 */ /* 0x000fea0003800200 */
.L_x_2563:
        /* <DEDUP_REMOVED lines=21> */
.L_x_2566:
[----:B------:R-:W-:Y:S05]  /*2f90*/  BSYNC.RECONVERGENT B6 ;  /* 0x0000000000067941 */ /* 0x000fea0003800200 */
.L_x_2565:
        /* <DEDUP_REMOVED lines=54> */
.L_x_2562:
[----:B------:R-:W-:Y:S05]  /*3300*/  BSYNC.RECONVERGENT B7 ;  /* 0x0000000000077941 */ /* 0x000fea0003800200 */
.L_x_2561:
        /* <DEDUP_REMOVED lines=25> */
.L_x_2570:
[----:B------:R-:W-:Y:S05]  /*34a0*/  BSYNC.RECONVERGENT B6 ;  /* 0x0000000000067941 */ /* 0x000fea0003800200 */
.L_x_2569:
        /* <DEDUP_REMOVED lines=21> */
.L_x_2572:
[----:B------:R-:W-:Y:S05]  /*3600*/  BSYNC.RECONVERGENT B6 ;  /* 0x0000000000067941 */ /* 0x000fea0003800200 */
.L_x_2571:
        /* <DEDUP_REMOVED lines=54> */
.L_x_2568:
[----:B------:R-:W-:Y:S05]  /*3970*/  BSYNC.RECONVERGENT B7 ;  /* 0x0000000000077941 */ /* 0x000fea0003800200 */
.L_x_2567:
        /* <DEDUP_REMOVED lines=16> */
.L_x_2575:
[----:B------:R-:W-:-:S13]  /*3a80*/  ISETP.GE.U32.AND P0, PT, R33, R34, PT ;  /* 0x000000222100720c */ /* 0x000fda0003f06070 */
[----:B------:R-:W-:Y:S05]  /*3a90*/  @P0 BRA `(.L_x_2577) ;  /* 0x0000000000300947 */ /* 0x000fea0003800000 */
[----:B0----5:R-:W0:Y:S01]  /*3aa0*/  LDC.64 R2, c[0x0][0x388] ;  /* 0x0000e200ff027b82 */ /* 0x021e220000000a00 */
[----:B------:R-:W-:Y:S01]  /*3ab0*/  IADD3 R5, PT, PT, R36, R33, RZ ;  /* 0x0000002124057210 */ /* 0x000fe20007ffe0ff */
[----:B------:R-:W-:-:S04]  /*3ac0*/  VIADD R33, R33, 0x80 ;  /* 0x0000008021217836 */ /* 0x000fc80000000000 */
[----:B0-----:R-:W-:-:S05]  /*3ad0*/  IMAD.WIDE.U32 R2, R5, 0x2, R2 ;  /* 0x0000000205027825 */ /* 0x001fca00078e0002 */
[----:B------:R1:W-:Y:S02]  /*3ae0*/  STG.E.U16 desc[UR36][R2.64], R29 ;  /* 0x0000001d02007986 */ /* 0x0003e4000c101524 */
.L_x_2576:
[----:B------:R-:W-:-:S13]  /*3af0*/  ISETP.GE.U32.AND P0, PT, R33, R34, PT ;  /* 0x000000222100720c */ /* 0x000fda0003f06070 */
[----:B------:R-:W-:Y:S05]  /*3b00*/  @P0 BRA `(.L_x_2578) ;  /* 0x0000000000300947 */ /* 0x000fea0003800000 */
[----:B01----:R-:W0:Y:S01]  /*3b10*/  LDC.64 R2, c[0x0][0x388] ;  /* 0x0000e200ff027b82 */ /* 0x003e220000000a00 */
[----:B------:R-:W-:Y:S01]  /*3b20*/  IADD3 R5, PT, PT, R36, R33, RZ ;  /* 0x0000002124057210 */ /* 0x000fe20007ffe0ff */
[----:B------:R-:W-:-:S04]  /*3b30*/  VIADD R33, R33, 0x80 ;  /* 0x0000008021217836 */ /* 0x000fc80000000000 */
[----:B0-----:R-:W-:-:S05]  /*3b40*/  IMAD.WIDE.U32 R2, R5, 0x2, R2 ;  /* 0x0000000205027825 */ /* 0x001fca00078e0002 */
[----:B------:R1:W-:Y:S02]  /*3b50*/  STG.E.U16 desc[UR36][R2.64], R27 ;  /* 0x0000001b02007986 */ /* 0x0003e4000c101524 */
.L_x_2577:
[----:B------:R-:W-:-:S13]  /*3b60*/  ISETP.GE.U32.AND P0, PT, R33, R34, PT ;  /* 0x000000222100720c */ /* 0x000fda0003f06070 */
[----:B------:R-:W-:Y:S05]  /*3b70*/  @P0 BRA `(.L_x_2579) ;  /* 0x0000000000340947 */ /* 0x000fea0003800000 */
[----:B01---5:R-:W0:Y:S01]  /*3b80*/  LDC.64 R2, c[0x0][0x388] ;  /* 0x0000e200ff027b82 */ /* 0x023e220000000a00 */
[----:B------:R-:W-:Y:S01]  /*3b90*/  IADD3 R5, PT, PT, R36, R33, RZ ;  /* 0x0000002124057210 */ /* 0x000fe20007ffe0ff */
[----:B------:R-:W-:-:S04]  /*3ba0*/  VIADD R33, R33, 0x80 ;  /* 0x0000008021217836 */ /* 0x000fc80000000000 */
[----:B0-----:R-:W-:-:S05]  /*3bb0*/  IMAD.WIDE.U32 R2, R5, 0x2, R2 ;  /* 0x0000000205027825 */ /* 0x001fca00078e0002 */
[----:B------:R2:W-:Y:S02]  /*3bc0*/  STG.E.U16 desc[UR36][R2.64], R25 ;  /* 0x0000001902007986 */ /* 0x0005e4000c101524 */
.L_x_2578:
        /* <DEDUP_REMOVED lines=8> */
.L_x_2579:
[----:B------:R-:W-:Y:S05]  /*3c50*/  BSYNC.RELIABLE B1 ;  /* 0x0000000000017941 */ /* 0x000fea0003800100 */
.L_x_2574:
[----:B------:R-:W-:-:S13]  /*3c60*/  ISETP.GE.U32.AND P0, PT, R33, R34, PT ;  /* 0x000000222100720c */ /* 0x000fda0003f06070 */
[----:B012--5:R-:W0:Y:S01]  /*3c70*/  @!P0 LDC.64 R2, c[0x0][0x388] ;  /* 0x0000e200ff028b82 */ /* 0x027e220000000a00 */
[----:B------:R-:W-:Y:S01]  /*3c80*/  @!P0 IADD3 R5, PT, PT, R36, R33, RZ ;  /* 0x0000002124058210 */ /* 0x000fe20007ffe0ff */
[----:B------:R-:W-:-:S04]  /*3c90*/  @!P0 VIADD R33, R33, 0x80 ;  /* 0x0000008021218836 */ /* 0x000fc80000000000 */
[----:B0-----:R-:W-:-:S05]  /*3ca0*/  @!P0 IMAD.WIDE.U32 R2, R5, 0x2, R2 ;  /* 0x0000000205028825 */ /* 0x001fca00078e0002 */
[----:B------:R3:W-:Y:S02]  /*3cb0*/  @!P0 STG.E.U16 desc[UR36][R2.64], R19 ;  /* 0x0000001302008986 */ /* 0x0007e4000c101524 */
.L_x_2580:
[----:B------:R-:W-:Y:S05]  /*3cc0*/  BSYNC.RECONVERGENT B0 ;  /* 0x0000000000007941 */ /* 0x000fea0003800200 */
.L_x_2573:
[----:B------:R-:W-:-:S13]  /*3cd0*/  ISETP.GE.U32.AND P0, PT, R33, R34, PT ;  /* 0x000000222100720c */ /* 0x000fda0003f06070 */
[----:B------:R-:W-:Y:S05]  /*3ce0*/  @P0 EXIT ;  /* 0x000000000000094d */ /* 0x000fea0003800000 */
[----:B0123--:R-:W0:Y:S01]  /*3cf0*/  LDC.64 R2, c[0x0][0x388] ;  /* 0x0000e200ff027b82 */ /* 0x00fe220000000a00 */
[----:B------:R-:W-:-:S05]  /*3d00*/  IADD3 R33, PT, PT, R36, R33, RZ ;  /* 0x0000002124217210 */ /* 0x000fca0007ffe0ff */
[----:B0-----:R-:W-:-:S05]  /*3d10*/  IMAD.WIDE.U32 R2, R33, 0x2, R2 ;  /* 0x0000000221027825 */ /* 0x001fca00078e0002 */
[----:B------:R-:W-:Y:S01]  /*3d20*/  STG.E.U16 desc[UR36][R2.64], R0 ;  /* 0x0000000002007986 */ /* 0x000fe2000c101524 */
[----:B------:R-:W-:Y:S05]  /*3d30*/  EXIT ;  /* 0x000000000000794d */ /* 0x000fea0003800000 */
.L_x_2524:
[----:B------:R-:W0:Y:S01]  /*3d40*/  S2R R22, SR_TID.X ;  /* 0x0000000000167919 */ /* 0x000e220000002100 */
[----:B------:R-:W1:Y:S08]  /*3d50*/  LDC.64 R2, c[0x0][0x390] ;  /* 0x0000e400ff027b82 */ /* 0x000e700000000a00 */
[----:B------:R-:W2:Y:S01]  /*3d60*/  LDC.64 R4, c[0x0][0x398] ;  /* 0x0000e600ff047b82 */ /* 0x000ea20000000a00 */
[----:B-1----:R-:W-:-:S04]  /*3d70*/  IMAD.WIDE.U32 R2, R36, 0x2, R2 ;  /* 0x0000000224027825 */ /* 0x002fc800078e0002 */
[----:B0-----:R-:W-:-:S05]  /*3d80*/  IMAD.WIDE.U32 R2, R22, 0x10, R2 ;  /* 0x0000001016027825 */ /* 0x001fca00078e0002 */
[----:B------:R-:W3:Y:S01]  /*3d90*/  LDG.E.128 R24, desc[UR36][R2.64] ;  /* 0x0000002402187981 */ /* 0x000ee2000c1e1d00 */
[----:B--2---:R-:W-:-:S04]  /*3da0*/  IMAD.WIDE.U32 R4, R36, 0x2, R4 ;  /* 0x0000000224047825 */ /* 0x004fc800078e0004 */
[----:B------:R-:W-:-:S05]  /*3db0*/  IMAD.WIDE.U32 R4, R22, 0x10, R4 ;  /* 0x0000001016047825 */ /* 0x000fca00078e0004 */
[----:B------:R0:W5:Y:S01]  /*3dc0*/  LDG.E.128 R16, desc[UR36][R4.64] ;  /* 0x0000002404107981 */ /* 0x000162000c1e1d00 */
[----:B------:R-:W-:Y:S01]  /*3dd0*/  BSSY.RECONVERGENT B6, `(.L_x_2581) ;  /* 0x0000016000067945 */ /* 0x000fe20003800200 */
[C---:B---3--:R-:W-:Y:S01]  /*3de0*/  IMAD.U32 R23, R24.reuse, 0x10000, RZ ;  /* 0x0001000018177824 */ /* 0x048fe200078e00ff */
[----:B------:R-:W-:-:S04]  /*3df0*/  PRMT R24, R24, 0x7632, R24 ;  /* 0x0000763218187816 */ /* 0x000fc80000000018 */
        /* <DEDUP_REMOVED lines=19> */
.L_x_2582:
[----:B------:R-:W-:Y:S05]  /*3f30*/  BSYNC.RECONVERGENT B6 ;  /* 0x0000000000067941 */ /* 0x000fea0003800200 */
.L_x_2581:
        /* <DEDUP_REMOVED lines=21> */
.L_x_2584:
[----:B------:R-:W-:Y:S05]  /*4090*/  BSYNC.RECONVERGENT B6 ;  /* 0x0000000000067941 */ /* 0x000fea0003800200 */
.L_x_2583:
        /* <DEDUP_REMOVED lines=75> */
.L_x_2586:
[----:B------:R-:W-:Y:S05]  /*4550*/  BSYNC.RECONVERGENT B6 ;  /* 0x0000000000067941 */ /* 0x000fea0003800200 */
.L_x_2585:
        /* <DEDUP_REMOVED lines=21> */
.L_x_2588:
[----:B------:R-:W-:Y:S05]  /*46b0*/  BSYNC.RECONVERGENT B6 ;  /* 0x0000000000067941 */ /* 0x000fea0003800200 */
.L_x_2587:
        /* <DEDUP_REMOVED lines=74> */
.L_x_2590:
[----:B------:R-:W-:Y:S05]  /*4b60*/  BSYNC.RECONVERGENT B6 ;  /* 0x0000000000067941 */ /* 0x000fea0003800200 */
.L_x_2589:
        /* <DEDUP_REMOVED lines=21> */
.L_x_2592:
[----:B------:R-:W-:Y:S05]  /*4cc0*/  BSYNC.RECONVERGENT B6 ;  /* 0x0000000000067941 */ /* 0x000fea0003800200 */
.L_x_2591:
        /* <DEDUP_REMOVED lines=76> */
.L_x_2594:
[----:B------:R-:W-:Y:S05]  /*5190*/  BSYNC.RECONVERGENT B6 ;  /* 0x0000000000067941 */ /* 0x000fea0003800200 */
.L_x_2593:
        /* <DEDUP_REMOVED lines=21> */
.L_x_2596:
[----:B------:R-:W-:Y:S05]  /*52f0*/  BSYNC.RECONVERGENT B6 ;  /* 0x0000000000067941 */ /* 0x000fea0003800200 */
.L_x_2595:
        /* <DEDUP_REMOVED lines=74> */
.L_x_2598:
[----:B------:R-:W-:Y:S05]  /*57a0*/  BSYNC.RECONVERGENT B6 ;  /* 0x0000000000067941 */ /* 0x000fea0003800200 */
.L_x_2597:
        /* <DEDUP_REMOVED lines=21> */
.L_x_2600:
[----:B------:R-:W-:Y:S05]  /*5900*/  BSYNC.RECONVERGENT B6 ;  /* 0x0000000000067941 */ /* 0x000fea0003800200 */
.L_x_2599:
        /* <DEDUP_REMOVED lines=76> */
.L_x_2602:
[----:B------:R-:W-:Y:S05]  /*5dd0*/  BSYNC.RECONVERGENT B6 ;  /* 0x0000000000067941 */ /* 0x000fea0003800200 */
.L_x_2601:
        /* <DEDUP_REMOVED lines=21> */
.L_x_2604:
[----:B------:R-:W-:Y:S05]  /*5f30*/  BSYNC.RECONVERGENT B6 ;  /* 0x0000000000067941 */ /* 0x000fea0003800200 */
.L_x_2603:
        /* <DEDUP_REMOVED lines=74> */
.L_x_2606:
[----:B------:R-:W-:Y:S05]  /*63e0*/  BSYNC.RECONVERGENT B6 ;  /* 0x0000000000067941 */ /* 0x000fea0003800200 */
.L_x_2605:
        /* <DEDUP_REMOVED lines=21> */
.L_x_2608:
[----:B------:R-:W-:Y:S05]  /*6540*/  BSYNC.RECONVERGENT B6 ;  /* 0x0000000000067941 */ /* 0x000fea0003800200 */
.L_x_2607:
[----:B------:R-:W-:Y:S01]  /*6550*/  FADD.FTZ R2, -R26, -RZ ;  /* 0x800000ff1a027221 */ /* 0x000fe20000010100 */
[----:B------:R-:W-:Y:S02]  /*6560*/  HFMA2 R6, -RZ, RZ, 1.625, 0 ;  /* 0x3e800000ff067431 */ /* 0x000fe400000001ff */
[----:B------:R-:W-:Y:S01]  /*6570*/  IMAD.MOV.U32 R7, RZ, RZ, 0x3d39bf78 ;  /* 0x3d39bf78ff077424 */ /* 0x000fe200078e00ff */
[----:B------:R-:W0:Y:S01]  /*6580*/  MUFU.LG2 R26, R26 ;  /* 0x0000001a001a7308 */ /* 0x000e220000000c00 */
[----:B------:R-:W-:Y:S07]  /*6590*/  BSSY.RECONVERGENT B6, `(.L_x_2609) ;  /* 0x0000048000067945 */ /* 0x000fee0003800200 */
[----:B------:R0:W1:Y:S02]  /*65a0*/  F2F.BF16.F32 R0, R2 ;  /* 0x0000000200007304 */ /* 0x0000640000202000 */
[----:B0-----:R-:W-:Y:S01]  /*65b0*/  FMUL.FTZ R2, R26, 0.69314718246459960938 ;  /* 0x3f3172181a027820 */ /* 0x001fe20000410000 */
[----:B------:R-:W-:-:S02]  /*65c0*/  PRMT R26, R27, 0x7632, R26 ;  /* 0x000076321b1a7816 */ /* 0x000fc4000000001a */
[----:B------:R-:W-:Y:S02]  /*65d0*/  PRMT R27, R19, 0x7632, R27 ;  /* 0x00007632131b7816 */ /* 0x000fe4000000001b */
        /* <DEDUP_REMOVED lines=44> */
[----:B------:R-:W-:-:S04]  /*68a0*/  IMAD.U32 R3, R0, 0x10000, RZ ;  /* 0x0001000000037824 */ /* 0x000fc800078e00ff */
        /* <DEDUP_REMOVED lines=22> */
.L_x_2610:
[----:B------:R-:W-:Y:S05]  /*6a10*/  BSYNC.RECONVERGENT B6 ;  /* 0x0000000000067941 */ /* 0x000fea0003800200 */
.L_x_2609:
        /* <DEDUP_REMOVED lines=21> */
.L_x_2612:
[----:B------:R-:W-:Y:S05]  /*6b70*/  BSYNC.RECONVERGENT B6 ;  /* 0x0000000000067941 */ /* 0x000fea0003800200 */
.L_x_2611:
        /* <DEDUP_REMOVED lines=58> */
[----:B------:R-:W-:-:S05]  /*6f20*/  FADD.FTZ R0, R0, -R5 ;  /* 0x8000000500007221 */ /* 0x000fca0000010000 */
[----:B------:R-:W-:-:S05]  /*6f30*/  F2FP.BF16.F32.PACK_AB R19, R0, R19 ;  /* 0x000000130013723e */ /* 0x000fca00000010ff */
[----:B------:R-:W-:Y:S01]  /*6f40*/  STG.E.128 desc[UR36][R36.64], R16 ;  /* 0x0000001024007986 */ /* 0x000fe2000c101d24 */
[----:B------:R-:W-:Y:S05]  /*6f50*/  EXIT ;  /* 0x000000000000794d */ /* 0x000fea0003800000 */
.L_x_2613:
        /* <DEDUP_REMOVED lines=10> */
.L_x_11251:


//--------------------- .text._ZN2at6native18elementwise_kernelILi128ELi4EZNS0_15gpu_kernel_implIZZZNS0_29binary_cross_entropy_out_cudaERKNS_6TensorES5_RKSt8optionalIS3_ElRS3_ENKUlvE_clEvENKUlvE1_clEvEUlN3c104HalfESE_E_EEvRNS_18TensorIteratorBaseERKT_EUliE_EEviT1_ --------------------------
	.section	.text._ZN2at6native18elementwise_kernelILi128ELi4EZNS0_15gpu_kernel_implIZZZNS0_29binary_cross_entropy_out_cudaERKNS_6TensorES5_RKSt8optionalIS3_ElRS3_ENKUlvE_clEvENKUlvE1_clEvEUlN3c104HalfESE_E_EEvRNS_18TensorIteratorBaseERKT_EUliE_EEviT1_,"ax",@progbits
	.align	128
        .global         _ZN2at6native18elementwise_kernelILi128ELi4EZNS0_15gpu_kernel_implIZZZNS0_29binary_cross_entropy_out_cudaERKNS_6TensorES5_RKSt8optionalIS3_ElRS3_ENKUlvE_clEvENKUlvE1_clEvEUlN3c104HalfESE_E_EEvRNS_18TensorIteratorBaseERKT_EUliE_EEviT1_
        .type           _ZN2at6native18elementwise_kernelILi128ELi4EZNS0_15gpu_kernel_implIZZZNS0_29binary_cross_entropy_out_cudaERKNS_6TensorES5_RKSt8optionalIS3_ElRS3_ENKUlvE_clEvENKUlvE1_clEvEUlN3c104HalfESE_E_EEvRNS_18TensorIteratorBaseERKT_EUliE_EEviT1_,@function
        .size           _ZN2at6native18elementwise_kernelILi128ELi4EZNS0_15gpu_kernel_implIZZZNS0_29binary_cross_entropy_out_cudaERKNS_6TensorES5_RKSt8optionalIS3_ElRS3_ENKUlvE_clEvENKUlvE1_clEvEUlN3c104HalfESE_E_EEvRNS_18TensorIteratorBaseERKT_EUliE_EEviT1_,(.L_x_11252 - _ZN2at6native18elementwise_kernelILi128ELi4EZNS0_15gpu_kernel_implIZZZNS0_29binary_cross_entropy_out_cudaERKNS_6TensorES5_RKSt8optionalIS3_ElRS3_ENKUlvE_clEvENKUlvE1_clEvEUlN3c104HalfESE_E_EEvRNS_18TensorIteratorBaseERKT_EUliE_EEviT1_)
        .other          _ZN2at6native18elementwise_kernelILi128ELi4EZNS0_15gpu_kernel_implIZZZNS0_29binary_cross_entropy_out_cudaERKNS_6TensorES5_RKSt8optionalIS3_ElRS3_ENKUlvE_clEvENKUlvE1_clEvEUlN3c104HalfESE_E_EEvRNS_18TensorIteratorBaseERKT_EUliE_EEviT1_,@"STO_CUDA_ENTRY STV_DEFAULT"
_ZN2at6native18elementwise_kernelILi128ELi4EZNS0_15gpu_kernel_implIZZZNS0_29binary_cross_entropy_out_cudaERKNS_6TensorES5_RKSt8optionalIS3_ElRS3_ENKUlvE_clEvENKUlvE1_clEvEUlN3c104HalfESE_E_EEvRNS_18TensorIteratorBaseERKT_EUliE_EEviT1_:
.text._ZN2at6native18elementwise_kernelILi128ELi4EZNS0_15gpu_kernel_implIZZZNS0_29binary_cross_entropy_out_cudaERKNS_6TensorES5_RKSt8optionalIS3_ElRS3_ENKUlvE_clEvENKUlvE1_clEvEUlN3c104HalfESE_E_EEvRNS_18TensorIteratorBaseERKT_EUliE_EEviT1_:
        /* <DEDUP_REMOVED lines=371> */
.L_x_2616:
        /* <DEDUP_REMOVED lines=16> */
[----:B0-----:R-:W-:-:S04]  /*1830*/  F2FP.F16.F32.PACK_AB R0, RZ, R0 ;  /* 0x00000000ff00723e */ /* 0x001fc800000000ff */
[----:B------:R-:W-:Y:S01]  /*1840*/  PRMT R18, R0, 0x7610, R18 ;  /* 0x0000761000127816 */ /* 0x000fe20000000012 */
[----:B------:R-:W-:Y:S06]  /*1850*/  BRA `(.L_x_2622) ;  /* 0x0000000c00c87947 */ /* 0x000fec0003800000 */
.L_x_2620:
[----:B------:R-:W2:Y:S02]  /*1860*/  LDG.E.U8 R2, desc[UR36][R2.64] ;  /* 0x0000002402027981 */ /* 0x000ea4000c1e1100 */
[----:B--2---:R-:W-:-:S04]  /*1870*/  I2FP.F32.U32 R0, R2 ;  /* 0x0000000200007245 */ /* 0x004fc80000201000 */
[----:B------:R-:W-:-:S04]  /*1880*/  F2FP.F16.F32.PACK_AB R0, RZ, R0 ;  /* 0x00000000ff00723e */ /* 0x000fc800000000ff */
[----:B------:R-:W-:Y:S01]  /*1890*/  PRMT R18, R0, 0x7610, R18 ;  /* 0x0000761000127816 */ /* 0x000fe20000000012 */
[----:B------:R-:W-:Y:S06]  /*18a0*/  BRA `(.L_x_2622) ;  /* 0x0000000c00b47947 */ /* 0x000fec0003800000 */
.L_x_2619:
        /* <DEDUP_REMOVED lines=8> */
[----:B0-----:R-:W-:-:S04]  /*1930*/  F2FP.F16.F32.PACK_AB R0, RZ, R0 ;  /* 0x00000000ff00723e */ /* 0x001fc800000000ff */
[----:B------:R-:W-:Y:S01]  /*1940*/  PRMT R18, R0, 0x7610, R18 ;  /* 0x0000761000127816 */ /* 0x000fe20000000012 */
[----:B------:R-:W-:Y:S06]  /*1950*/  BRA `(.L_x_2622) ;  /* 0x0000000c00887947 */ /* 0x000fec0003800000 */
.L_x_2624:
[----:B------:R-:W2:Y:S02]  /*1960*/  LDG.E R2, desc[UR36][R2.64] ;  /* 0x0000002402027981 */ /* 0x000ea4000c1e1900 */
[----:B--2---:R-:W-:-:S04]  /*1970*/  I2FP.F32.S32 R0, R2 ;  /* 0x0000000200007245 */ /* 0x004fc80000201400 */
[----:B------:R-:W-:-:S04]  /*1980*/  F2FP.F16.F32.PACK_AB R0, RZ, R0 ;  /* 0x00000000ff00723e */ /* 0x000fc800000000ff */
[----:B------:R-:W-:Y:S01]  /*1990*/  PRMT R18, R0, 0x7610, R18 ;  /* 0x0000761000127816 */ /* 0x000fe20000000012 */
[----:B------:R-:W-:Y:S06]  /*19a0*/  BRA `(.L_x_2622) ;  /* 0x0000000c00747947 */ /* 0x000fec0003800000 */
.L_x_2623:
[----:B------:R-:W2:Y:S02]  /*19b0*/  LDG.E.U16 R2, desc[UR36][R2.64] ;  /* 0x0000002402027981 */ /* 0x000ea4000c1e1500 */
[----:B--2---:R-:W0:Y:S02]  /*19c0*/  I2F.S16 R0, R2 ;  /* 0x0000000200007306 */ /* 0x004e240000101400 */
[----:B0-----:R-:W-:-:S04]  /*19d0*/  F2FP.F16.F32.PACK_AB R0, RZ, R0 ;  /* 0x00000000ff00723e */ /* 0x001fc800000000ff */
[----:B------:R-:W-:Y:S01]  /*19e0*/  PRMT R18, R0, 0x7610, R18 ;  /* 0x0000761000127816 */ /* 0x000fe20000000012 */
[----:B------:R-:W-:Y:S06]  /*19f0*/  BRA `(.L_x_2622) ;  /* 0x0000000c00607947 */ /* 0x000fec0003800000 */
.L_x_2618:
[----:B------:R-:W-:-:S09]  /*1a00*/  UISETP.GT.AND UP0, UPT, UR4, 0x6, UPT ;  /* 0x000000060400788c */ /* 0x000fd2000bf04270 */
[----:B------:R-:W-:Y:S05]  /*1a10*/  BRA.U UP0, `(.L_x_2625) ;  /* 0x0000000100247547 */ /* 0x000fea000b800000 */
[----:B------:R-:W-:-:S09]  /*1a20*/  UISETP.NE.AND UP0, UPT, UR4, 0x5, UPT ;  /* 0x000000050400788c */ /* 0x000fd2000bf05270 */
[----:B------:R-:W-:Y:S05]  /*1a30*/  BRA.U !UP0, `(.L_x_2626) ;  /* 0x0000000108147547 */ /* 0x000fea000b800000 */
[----:B------:R-:W-:-:S09]  /*1a40*/  UISETP.NE.AND UP0, UPT, UR4, 0x6, UPT ;  /* 0x000000060400788c */ /* 0x000fd2000bf05270 */
[----:B------:R-:W-:Y:S05]  /*1a50*/  BRA.U UP0, `(.L_x_2621) ;  /* 0x0000000900ac7547 */ /* 0x000fea000b800000 */
[----:B------:R-:W2:Y:S02]  /*1a60*/  LDG.E R2, desc[UR36][R2.64] ;  /* 0x0000002402027981 */ /* 0x000ea4000c1e1900 */
[----:B--2---:R-:W-:Y:S01]  /*1a70*/  F2FP.F16.F32.PACK_AB R18, RZ, R2 ;  /* 0x00000002ff12723e */ /* 0x004fe200000000ff */
[----:B------:R-:W-:Y:S06]  /*1a80*/  BRA `(.L_x_2622) ;  /* 0x0000000c003c7947 */ /* 0x000fec0003800000 */
.L_x_2626:
[----:B------:R0:W5:Y:S01]  /*1a90*/  LDG.E.U16 R18, desc[UR36][R2.64] ;  /* 0x0000002402127981 */ /* 0x000162000c1e1500 */
[----:B------:R-:W-:Y:S05]  /*1aa0*/  BRA `(.L_x_2622) ;  /* 0x0000000c00347947 */ /* 0x000fea0003800000 */
.L_x_2625:
[----:B------:R-:W-:-:S09]  /*1ab0*/  UISETP.NE.AND UP0, UPT, UR4, 0x7, UPT ;  /* 0x000000070400788c */ /* 0x000fd2000bf05270 */
[----:B------:R-:W-:Y:S05]  /*1ac0*/  BRA.U !UP0, `(.L_x_2627) ;  /* 0x0000000108247547 */ /* 0x000fea000b800000 */
[----:B------:R-:W-:-:S09]  /*1ad0*/  UISETP.NE.AND UP0, UPT, UR4, 0x8, UPT ;  /* 0x000000080400788c */ /* 0x000fd2000bf05270 */
[----:B------:R-:W-:Y:S05]  /*1ae0*/  BRA.U !UP0, `(.L_x_2628) ;  /* 0x0000000108147547 */ /* 0x000fea000b800000 */
[----:B------:R-:W-:-:S09]  /*1af0*/  UISETP.NE.AND UP0, UPT, UR4, 0x9, UPT ;  /* 0x000000090400788c */ /* 0x000fd2000bf05270 */
[----:B------:R-:W-:Y:S05]  /*1b00*/  BRA.U UP0, `(.L_x_2621) ;  /* 0x0000000900807547 */ /* 0x000fea000b800000 */
[----:B------:R-:W2:Y:S02]  /*1b10*/  LDG.E R2, desc[UR36][R2.64] ;  /* 0x0000002402027981 */ /* 0x000ea4000c1e1900 */
[----:B--2---:R-:W-:Y:S01]  /*1b20*/  F2FP.F16.F32.PACK_AB R18, RZ, R2 ;  /* 0x00000002ff12723e */ /* 0x004fe200000000ff */
[----:B------:R-:W-:Y:S06]  /*1b30*/  BRA `(.L_x_2622) ;  /* 0x0000000c00107947 */ /* 0x000fec0003800000 */
.L_x_2628:
[----:B------:R1:W5:Y:S01]  /*1b40*/  LDG.E.U16 R18, desc[UR36][R2.64] ;  /* 0x0000002402127981 */ /* 0x000362000c1e1500 */
[----:B------:R-:W-:Y:S05]  /*1b50*/  BRA `(.L_x_2622) ;  /* 0x0000000c00087947 */ /* 0x000fea0003800000 */
.L_x_2627:
[----:B------:R-:W2:Y:S01]  /*1b60*/  LDG.E.64 R2, desc[UR36][R2.64] ;  /* 0x0000002402027981 */ /* 0x000ea2000c1e1b00 */
[----:B------:R-:W-:Y:S01]  /*1b70*/  UMOV UR4, 0xf0000000 ;  /* 0xf000000000047882 */ /* 0x000fe20000000000 */
[----:B------:R-:W-:Y:S01]  /*1b80*/  UMOV UR5, 0x380fffff ;  /* 0x380fffff00057882 */ /* 0x000fe20000000000 */
[----:B--2---:R-:W0:Y:S01]  /*1b90*/  F2F.F32.F64 R0, R2 ;  /* 0x0000000200007310 */ /* 0x004e220000301000 */
[----:B------:R-:W-:-:S14]  /*1ba0*/  DSETP.GEU.AND P0, PT, |R2|, UR4, PT ;  /* 0x0000000402007e2a */ /* 0x000fdc000bf0e200 */
[----:B0-----:R-:W-:-:S05]  /*1bb0*/  @!P0 FMUL R0, R0, 1.175494350822287508e-38 ;  /* 0x0080000000008820 */ /* 0x001fca0000400000 */
[----:B------:R-:W-:-:S04]  /*1bc0*/  F2FP.F16.F32.PACK_AB R0, RZ, R0 ;  /* 0x00000000ff00723e */ /* 0x000fc800000000ff */
[----:B------:R-:W-:Y:S01]  /*1bd0*/  PRMT R18, R0, 0x7610, R18 ;  /* 0x0000761000127816 */ /* 0x000fe20000000012 */
[----:B------:R-:W-:Y:S06]  /*1be0*/  BRA `(.L_x_2622) ;  /* 0x0000000800e47947 */ /* 0x000fec0003800000 */
.L_x_2617:
        /* <DEDUP_REMOVED lines=11> */
[----:B------:R-:W-:-:S04]  /*1ca0*/  F2FP.F16.F32.PACK_AB R0, RZ, R0 ;  /* 0x00000000ff00723e */ /* 0x000fc800000000ff */
[----:B------:R-:W-:Y:S01]  /*1cb0*/  PRMT R18, R0, 0x7610, R18 ;  /* 0x0000761000127816 */ /* 0x000fe20000000012 */
[----:B------:R-:W-:Y:S06]  /*1cc0*/  BRA `(.L_x_2622) ;  /* 0x0000000800ac7947 */ /* 0x000fec0003800000 */
.L_x_2631:
        /* <DEDUP_REMOVED lines=9> */
.L_x_2630:
        /* <DEDUP_REMOVED lines=24> */
[----:B------:R-:W-:-:S04]  /*1ee0*/  F2FP.F16.F32.PACK_AB R5, RZ, R5 ;  /* 0x00000005ff05723e */ /* 0x000fc800000000ff */
[----:B------:R-:W-:Y:S01]  /*1ef0*/  PRMT R18, R5, 0x7610, R18 ;  /* 0x0000761005127816 */ /* 0x000fe20000000012 */
[----:B------:R-:W-:Y:S06]  /*1f00*/  BRA `(.L_x_2622) ;  /* 0x00000008001c7947 */ /* 0x000fec0003800000 */
.L_x_2633:
[----:B------:R-:W2:Y:S02]  /*1f10*/  LDG.E.U8 R2, desc[UR36][R2.64] ;  /* 0x0000002402027981 */ /* 0x000ea4000c1e1100 */
[C---:B--2---:R-:W-:Y:S01]  /*1f20*/  IMAD.SHL.U32 R4, R2.reuse, 0x2000000, RZ ;  /* 0x0200000002047824 */ /* 0x044fe200078e00ff */
[----:B------:R-:W-:-:S04]  /*1f30*/  SHF.L.U32 R5, R2, 0x8, RZ ;  /* 0x0000000802057819 */ /* 0x000fc800000006ff */
        /* <DEDUP_REMOVED lines=8> */
[----:B------:R-:W-:-:S04]  /*1fc0*/  F2FP.F16.F32.PACK_AB R0, RZ, R0 ;  /* 0x00000000ff00723e */ /* 0x000fc800000000ff */
[----:B------:R-:W-:Y:S01]  /*1fd0*/  PRMT R18, R0, 0x7610, R18 ;  /* 0x0000761000127816 */ /* 0x000fe20000000012 */
[----:B------:R-:W-:Y:S06]  /*1fe0*/  BRA `(.L_x_2622) ;  /* 0x0000000400e47947 */ /* 0x000fec0003800000 */
.L_x_2632:
[----:B------:R-:W2:Y:S02]  /*1ff0*/  LDG.E.U16 R0, desc[UR36][R2.64] ;  /* 0x0000002402007981 */ /* 0x000ea4000c1e1500 */
[----:B--2---:R-:W-:-:S05]  /*2000*/  IMAD.U32 R0, R0, 0x10000, RZ ;  /* 0x0001000000007824 */ /* 0x004fca00078e00ff */
[----:B------:R-:W-:-:S04]  /*2010*/  F2FP.F16.F32.PACK_AB R0, RZ, R0 ;  /* 0x00000000ff00723e */ /* 0x000fc800000000ff */
[----:B------:R-:W-:Y:S01]  /*2020*/  PRMT R18, R0, 0x7610, R18 ;  /* 0x0000761000127816 */ /* 0x000fe20000000012 */
[----:B------:R-:W-:Y:S06]  /*2030*/  BRA `(.L_x_2622) ;  /* 0x0000000400d07947 */ /* 0x000fec0003800000 */
.L_x_2629:
        /* <DEDUP_REMOVED lines=10> */
[----:B------:R-:W-:-:S04]  /*20e0*/  F2FP.F16.F32.PACK_AB R0, RZ, R0 ;  /* 0x00000000ff00723e */ /* 0x000fc800000000ff */
[----:B------:R-:W-:Y:S01]  /*20f0*/  PRMT R18, R0, 0x7610, R18 ;  /* 0x0000761000127816 */ /* 0x000fe20000000012 */
[----:B------:R-:W-:Y:S06]  /*2100*/  BRA `(.L_x_2622) ;  /* 0x00000004009c7947 */ /* 0x000fec0003800000 */
.L_x_2636:
        /* <DEDUP_REMOVED lines=21> */
.L_x_2640:
[----:B------:R-:W-:Y:S05]  /*2260*/  BSYNC.RECONVERGENT B1 ;  /* 0x0000000000017941 */ /* 0x000fea0003800200 */
.L_x_2639:
[----:B------:R-:W-:Y:S01]  /*2270*/  IMAD.SHL.U32 R0, R0, 0x100000, RZ ;  /* 0x0010000000007824 */ /* 0x000fe200078e00ff */
[----:B------:R-:W-:-:S04]  /*2280*/  LEA R2, R2, 0x3b800000, 0x17 ;  /* 0x3b80000002027811 */ /* 0x000fc800078eb8ff */
[----:B------:R-:W-:-:S07]  /*2290*/  LOP3.LUT R0, R2, R0, R7, 0xfe, !PT ;  /* 0x0000000002007212 */ /* 0x000fce00078efe07 */
.L_x_2638:
[----:B------:R-:W-:Y:S05]  /*22a0*/  BSYNC.RECONVERGENT B0 ;  /* 0x0000000000007941 */ /* 0x000fea0003800200 */
.L_x_2637:
[----:B------:R-:W-:-:S04]  /*22b0*/  F2FP.F16.F32.PACK_AB R0, RZ, R0 ;  /* 0x00000000ff00723e */ /* 0x000fc800000000ff */
[----:B------:R-:W-:Y:S01]  /*22c0*/  PRMT R18, R0, 0x7610, R18 ;  /* 0x0000761000127816 */ /* 0x000fe20000000012 */
[----:B------:R-:W-:Y:S06]  /*22d0*/  BRA `(.L_x_2622) ;  /* 0x0000000400287947 */ /* 0x000fec0003800000 */
.L_x_2635:
        /* <DEDUP_REMOVED lines=21> */
.L_x_2644:
[----:B------:R-:W-:Y:S05]  /*2430*/  BSYNC.RECONVERGENT B1 ;  /* 0x0000000000017941 */ /* 0x000fea0003800200 */
.L_x_2643:
[----:B------:R-:W-:Y:S01]  /*2440*/  IMAD.SHL.U32 R0, R0, 0x200000, RZ ;  /* 0x0020000000007824 */ /* 0x000fe200078e00ff */
[----:B------:R-:W-:-:S04]  /*2450*/  LEA R2, R2, 0x37800000, 0x17 ;  /* 0x3780000002027811 */ /* 0x000fc800078eb8ff */
[----:B------:R-:W-:-:S07]  /*2460*/  LOP3.LUT R0, R2, R0, R7, 0xfe, !PT ;  /* 0x0000000002007212 */ /* 0x000fce00078efe07 */
.L_x_2642:
[----:B------:R-:W-:Y:S05]  /*2470*/  BSYNC.RECONVERGENT B0 ;  /* 0x0000000000007941 */ /* 0x000fea0003800200 */
.L_x_2641:
[----:B------:R-:W-:-:S04]  /*2480*/  F2FP.F16.F32.PACK_AB R0, RZ, R0 ;  /* 0x00000000ff00723e */ /* 0x000fc800000000ff */
[----:B------:R-:W-:Y:S01]  /*2490*/  PRMT R18, R0, 0x7610, R18 ;  /* 0x0000761000127816 */ /* 0x000fe20000000012 */
[----:B------:R-:W-:Y:S06]  /*24a0*/  BRA `(.L_x_2622) ;  /* 0x0000000000b47947 */ /* 0x000fec0003800000 */
.L_x_2634:
[----:B------:R-:W-:-:S09]  /*24b0*/  UISETP.NE.AND UP0, UPT, UR4, 0x1c, UPT ;  /* 0x0000001c0400788c */ /* 0x000fd2000bf05270 */
[----:B------:R-:W-:Y:S05]  /*24c0*/  BRA.U !UP0, `(.L_x_2645) ;  /* 0x00000001089c7547 */ /* 0x000fea000b800000 */
[----:B------:R-:W-:-:S09]  /*24d0*/  UISETP.NE.AND UP0, UPT, UR4, 0x1d, UPT ;  /* 0x0000001d0400788c */ /* 0x000fd2000bf05270 */
[----:B------:R-:W-:Y:S05]  /*24e0*/  BRA.U !UP0, `(.L_x_2646) ;  /* 0x0000000108807547 */ /* 0x000fea000b800000 */
[----:B------:R-:W-:-:S09]  /*24f0*/  UISETP.NE.AND UP0, UPT, UR4, 0x2c, UPT ;  /* 0x0000002c0400788c */ /* 0x000fd2000bf05270 */
[----:B------:R-:W-:Y:S05]  /*2500*/  BRA.U !UP0, `(.L_x_2647) ;  /* 0x0000000108487547 */ /* 0x000fea000b800000 */
.L_x_2621:
        /* <DEDUP_REMOVED lines=16> */
.L_x_2648:
[----:B------:R-:W-:Y:S01]  /*2610*/  PRMT R18, RZ, 0x7610, R18 ;  /* 0x00007610ff127816 */ /* 0x000fe20000000012 */
[----:B------:R-:W-:Y:S06]  /*2620*/  BRA `(.L_x_2622) ;  /* 0x0000000000547947 */ /* 0x000fec0003800000 */
.L_x_2647:
        /* <DEDUP_REMOVED lines=8> */
.L_x_2650:
[----:B------:R-:W-:Y:S05]  /*26b0*/  BSYNC.RECONVERGENT B0 ;  /* 0x0000000000007941 */ /* 0x000fea0003800200 */
.L_x_2649:
[----:B------:R-:W-:-:S04]  /*26c0*/  F2FP.F16.F32.PACK_AB R0, RZ, R0 ;  /* 0x00000000ff00723e */ /* 0x000fc800000000ff */
[----:B------:R-:W-:Y:S01]  /*26d0*/  PRMT R18, R0, 0x7610, R18 ;  /* 0x0000761000127816 */ /* 0x000fe20000000012 */
[----:B------:R-:W-:Y:S06]  /*26e0*/  BRA `(.L_x_2622) ;  /* 0x0000000000247947 */ /* 0x000fec0003800000 */
.L_x_2646:
[----:B------:R-:W2:Y:S02]  /*26f0*/  LDG.E.64 R2, desc[UR36][R2.64] ;  /* 0x0000002402027981 */ /* 0x000ea4000c1e1b00 */
[----:B--2---:R-:W0:Y:S02]  /*2700*/  I2F.U64 R0, R2 ;  /* 0x0000000200007312 */ /* 0x004e240000301000 */
[----:B0-----:R-:W-:-:S04]  /*2710*/  F2FP.F16.F32.PACK_AB R0, RZ, R0 ;  /* 0x00000000ff00723e */ /* 0x001fc800000000ff */
[----:B------:R-:W-:Y:S01]  /*2720*/  PRMT R18, R0, 0x7610, R18 ;  /* 0x0000761000127816 */ /* 0x000fe20000000012 */
[----:B------:R-:W-:Y:S06]  /*2730*/  BRA `(.L_x_2622) ;  /* 0x0000000000107947 */ /* 0x000fec0003800000 */
.L_x_2645:
[----:B------:R-:W2:Y:S02]  /*2740*/  LDG.E R2, desc[UR36][R2.64] ;  /* 0x0000002402027981 */ /* 0x000ea4000c1e1900 */
[----:B--2---:R-:W-:-:S04]  /*2750*/  I2FP.F32.U32 R0, R2 ;  /* 0x0000000200007245 */ /* 0x004fc80000201000 */
[----:B------:R-:W-:-:S04]  /*2760*/  F2FP.F16.F32.PACK_AB R0, RZ, R0 ;  /* 0x00000000ff00723e */ /* 0x000fc800000000ff */
[----:B------:R-:W-:-:S07]  /*2770*/  PRMT R18, R0, 0x7610, R18 ;  /* 0x0000761000127816 */ /* 0x000fce0000000012 */
.L_x_2622:
[----:B------:R-:W0:Y:S01]  /*2780*/  LDCU.64 UR6, c[0x0][0x5f8] ;  /* 0x0000bf00ff0677ac */ /* 0x000e220008000a00 */
[----:B------:R-:W-:-:S04]  /*2790*/  UPRMT UR4, UR42, 0x9910, URZ ;  /* 0x000099102a047896 */ /* 0x000fc800080000ff */
[----:B------:R-:W-:Y:S01]  /*27a0*/  UISETP.GT.AND UP0, UPT, UR4, 0x9, UPT ;  /* 0x000000090400788c */ /* 0x000fe2000bf04270 */
[----:B01----:R-:W-:-:S05]  /*27b0*/  IADD3 R2, P0, PT, R19, UR6, RZ ;  /* 0x0000000613027c10 */ /* 0x003fca000ff1e0ff */
        /* <DEDUP_REMOVED lines=15> */
.L_x_2654:
[----:B------:R-:W2:Y:S02]  /*28b0*/  LDG.E.U8 R2, desc[UR36][R2.64] ;  /* 0x0000002402027981 */ /* 0x000ea4000c1e1100 */
[----:B--2---:R-:W-:-:S04]  /*28c0*/  I2FP.F32.U32 R0, R2 ;  /* 0x0000000200007245 */ /* 0x004fc80000201000 */
[----:B------:R-:W-:-:S04]  /*28d0*/  F2FP.F16.F32.PACK_AB R0, RZ, R0 ;  /* 0x00000000ff00723e */ /* 0x000fc800000000ff */
[----:B------:R-:W-:Y:S01]  /*28e0*/  PRMT R22, R0, 0x7610, R22 ;  /* 0x0000761000167816 */ /* 0x000fe20000000016 */
[----:B------:R-:W-:Y:S06]  /*28f0*/  BRA `(.L_x_2656) ;  /* 0x0000000c00b47947 */ /* 0x000fec0003800000 */
.L_x_2653:
        /* <DEDUP_REMOVED lines=11> */
.L_x_2658:
[----:B------:R-:W2:Y:S02]  /*29b0*/  LDG.E R2, desc[UR36][R2.64] ;  /* 0x0000002402027981 */ /* 0x000ea4000c1e1900 */
[----:B--2---:R-:W-:-:S04]  /*29c0*/  I2FP.F32.S32 R0, R2 ;  /* 0x0000000200007245 */ /* 0x004fc80000201400 */
[----:B------:R-:W-:-:S04]  /*29d0*/  F2FP.F16.F32.PACK_AB R0, RZ, R0 ;  /* 0x00000000ff00723e */ /* 0x000fc800000000ff */
[----:B------:R-:W-:Y:S01]  /*29e0*/  PRMT R22, R0, 0x7610, R22 ;  /* 0x0000761000167816 */ /* 0x000fe20000000016 */
[----:B------:R-:W-:Y:S06]  /*29f0*/  BRA `(.L_x_2656) ;  /* 0x0000000c00747947 */ /* 0x000fec0003800000 */
.L_x_2657:
[----:B------:R-:W2:Y:S02]  /*2a00*/  LDG.E.U16 R2, desc[UR36][R2.64] ;  /* 0x0000002402027981 */ /* 0x000ea4000c1e1500 */
[----:B--2---:R-:W0:Y:S02]  /*2a10*/  I2F.S16 R0, R2 ;  /* 0x0000000200007306 */ /* 0x004e240000101400 */
[----:B0-----:R-:W-:-:S04]  /*2a20*/  F2FP.F16.F32.PACK_AB R0, RZ, R0 ;  /* 0x00000000ff00723e */ /* 0x001fc800000000ff */
[----:B------:R-:W-:Y:S01]  /*2a30*/  PRMT R22, R0, 0x7610, R22 ;  /* 0x0000761000167816 */ /* 0x000fe20000000016 */
[----:B------:R-:W-:Y:S06]  /*2a40*/  BRA `(.L_x_2656) ;  /* 0x0000000c00607947 */ /* 0x000fec0003800000 */
.L_x_2652:
        /* <DEDUP_REMOVED lines=9> */
.L_x_2660:
[----:B------:R1:W5:Y:S01]  /*2ae0*/  LDG.E.U16 R22, desc[UR36][R2.64] ;  /* 0x0000002402167981 */ /* 0x000362000c1e1500 */
[----:B------:R-:W-:Y:S05]  /*2af0*/  BRA `(.L_x_2656) ;  /* 0x0000000c00347947 */ /* 0x000fea0003800000 */
.L_x_2659:
        /* <DEDUP_REMOVED lines=9> */
.L_x_2662:
[----:B------:R0:W5:Y:S01]  /*2b90*/  LDG.E.U16 R22, desc[UR36][R2.64] ;  /* 0x0000002402167981 */ /* 0x000162000c1e1500 */
[----:B------:R-:W-:Y:S05]  /*2ba0*/  BRA `(.L_x_2656) ;  /* 0x0000000c00087947 */ /* 0x000fea0003800000 */
.L_x_2661:
        /* <DEDUP_REMOVED lines=9> */
.L_x_2651:
        /* <DEDUP_REMOVED lines=14> */
.L_x_2665:
        /* <DEDUP_REMOVED lines=9> */
.L_x_2664:
        /* <DEDUP_REMOVED lines=27> */
.L_x_2667:
        /* <DEDUP_REMOVED lines=14> */
.L_x_2666:
[----:B------:R-:W2:Y:S02]  /*3040*/  LDG.E.U16 R0, desc[UR36][R2.64] ;  /* 0x0000002402007981 */ /* 0x000ea4000c1e1500 */
[----:B--2---:R-:W-:-:S05]  /*3050*/  IMAD.U32 R0, R0, 0x10000, RZ ;  /* 0x0001000000007824 */ /* 0x004fca00078e00ff */
[----:B------:R-:W-:-:S04]  /*3060*/  F2FP.F16.F32.PACK_AB R0, RZ, R0 ;  /* 0x00000000ff00723e */ /* 0x000fc800000000ff */
[----:B------:R-:W-:Y:S01]  /*3070*/  PRMT R22, R0, 0x7610, R22 ;  /* 0x0000761000167816 */ /* 0x000fe20000000016 */
[----:B------:R-:W-:Y:S06]  /*3080*/  BRA `(.L_x_2656) ;  /* 0x0000000400d07947 */ /* 0x000fec0003800000 */
.L_x_2663:
        /* <DEDUP_REMOVED lines=13> */
.L_x_2670:
        /* <DEDUP_REMOVED lines=21> */
.L_x_2674:
[----:B------:R-:W-:Y:S05]  /*32b0*/  BSYNC.RECONVERGENT B1 ;  /* 0x0000000000017941 */ /* 0x000fea0003800200 */
.L_x_2673:
[----:B------:R-:W-:Y:S01]  /*32c0*/  IMAD.SHL.U32 R0, R0, 0x100000, RZ ;  /* 0x0010000000007824 */ /* 0x000fe200078e00ff */
[----:B------:R-:W-:-:S04]  /*32d0*/  LEA R2, R2, 0x3b800000, 0x17 ;  /* 0x3b80000002027811 */ /* 0x000fc800078eb8ff */
[----:B------:R-:W-:-:S07]  /*32e0*/  LOP3.LUT R0, R2, R0, R7, 0xfe, !PT ;  /* 0x0000000002007212 */ /* 0x000fce00078efe07 */
.L_x_2672:
[----:B------:R-:W-:Y:S05]  /*32f0*/  BSYNC.RECONVERGENT B0 ;  /* 0x0000000000007941 */ /* 0x000fea0003800200 */
.L_x_2671:
[----:B------:R-:W-:-:S04]  /*3300*/  F2FP.F16.F32.PACK_AB R0, RZ, R0 ;  /* 0x00000000ff00723e */ /* 0x000fc800000000ff */
[----:B------:R-:W-:Y:S01]  /*3310*/  PRMT R22, R0, 0x7610, R22 ;  /* 0x0000761000167816 */ /* 0x000fe20000000016 */
[----:B------:R-:W-:Y:S06]  /*3320*/  BRA `(.L_x_2656) ;  /* 0x0000000400287947 */ /* 0x000fec0003800000 */
.L_x_2669:
[----:B------:R-:W2:Y:S01]  /*3330*/  LDG.E.U8 R3, desc[UR36][R2.64] ;  /* 0x0000002402037981 */ /* 0x000ea2000c1e1100 */
[----:B------:R-:W-:Y:S01]  /*3340*/  BSSY.RECONVERGENT B0, `(.L_x_2675) ;  /* 0x0000018000007945 */ /* 0x000fe20003800200 */
[----:B------:R-:W-:Y:S01]  /*3350*/  HFMA2 R0, -RZ, RZ, 0, 0 ;  /* 0x00000000ff007431 */ /* 0x000fe200000001ff */
        /* <DEDUP_REMOVED lines=18> */
.L_x_2678:
[----:B------:R-:W-:Y:S05]  /*3480*/  BSYNC.RECONVERGENT B1 ;  /* 0x0000000000017941 */ /* 0x000fea0003800200 */
.L_x_2677:
[----:B------:R-:W-:Y:S01]  /*3490*/  IMAD.SHL.U32 R0, R0, 0x200000, RZ ;  /* 0x0020000000007824 */ /* 0x000fe200078e00ff */
[----:B------:R-:W-:-:S04]  /*34a0*/  LEA R2, R2, 0x37800000, 0x17 ;  /* 0x3780000002027811 */ /* 0x000fc800078eb8ff */
[----:B------:R-:W-:-:S07]  /*34b0*/  LOP3.LUT R0, R2, R0, R7, 0xfe, !PT ;  /* 0x0000000002007212 */ /* 0x000fce00078efe07 */
.L_x_2676:
[----:B------:R-:W-:Y:S05]  /*34c0*/  BSYNC.RECONVERGENT B0 ;  /* 0x0000000000007941 */ /* 0x000fea0003800200 */
.L_x_2675:
[----:B------:R-:W-:-:S04]  /*34d0*/  F2FP.F16.F32.PACK_AB R0, RZ, R0 ;  /* 0x00000000ff00723e */ /* 0x000fc800000000ff */
[----:B------:R-:W-:Y:S01]  /*34e0*/  PRMT R22, R0, 0x7610, R22 ;  /* 0x0000761000167816 */ /* 0x000fe20000000016 */
[----:B------:R-:W-:Y:S06]  /*34f0*/  BRA `(.L_x_2656) ;  /* 0x0000000000b47947 */ /* 0x000fec0003800000 */
.L_x_2668:
[----:B------:R-:W-:-:S09]  /*3500*/  UISETP.NE.AND UP0, UPT, UR4, 0x1c, UPT ;  /* 0x0000001c0400788c */ /* 0x000fd2000bf05270 */
[----:B------:R-:W-:Y:S05]  /*3510*/  BRA.U !UP0, `(.L_x_2679) ;  /* 0x00000001089c7547 */ /* 0x000fea000b800000 */
[----:B------:R-:W-:-:S09]  /*3520*/  UISETP.NE.AND UP0, UPT, UR4, 0x1d, UPT ;  /* 0x0000001d0400788c */ /* 0x000fd2000bf05270 */
[----:B------:R-:W-:Y:S05]  /*3530*/  BRA.U !UP0, `(.L_x_2680) ;  /* 0x0000000108807547 */ /* 0x000fea000b800000 */
[----:B------:R-:W-:-:S09]  /*3540*/  UISETP.NE.AND UP0, UPT, UR4, 0x2c, UPT ;  /* 0x0000002c0400788c */ /* 0x000fd2000bf05270 */
[----:B------:R-:W-:Y:S05]  /*3550*/  BRA.U !UP0, `(.L_x_2681) ;  /* 0x0000000108487547 */ /* 0x000fea000b800000 */
.L_x_2655:
        /* <DEDUP_REMOVED lines=15> */
[----:B--2--5:R-:W-:Y:S05]  /*3650*/  CALL.ABS.NOINC R2 ;  /* 0x0000000002007343 */ /* 0x024fea0003c00000 */
.L_x_2682:
[----:B------:R-:W-:Y:S01]  /*3660*/  PRMT R22, RZ, 0x7610, R22 ;  /* 0x00007610ff167816 */ /* 0x000fe20000000016 */
[----:B------:R-:W-:Y:S06]  /*3670*/  BRA `(.L_x_2656) ;  /* 0x0000000000547947 */ /* 0x000fec0003800000 */
.L_x_2681:
        /* <DEDUP_REMOVED lines=8> */
.L_x_2684:
[----:B------:R-:W-:Y:S05]  /*3700*/  BSYNC.RECONVERGENT B0 ;  /* 0x0000000000007941 */ /* 0x000fea0003800200 */
.L_x_2683:
[----:B------:R-:W-:-:S04]  /*3710*/  F2FP.F16.F32.PACK_AB R0, RZ, R0 ;  /* 0x00000000ff00723e */ /* 0x000fc800000000ff */
[----:B------:R-:W-:Y:S01]  /*3720*/  PRMT R22, R0, 0x7610, R22 ;  /* 0x0000761000167816 */ /* 0x000fe20000000016 */
[----:B------:R-:W-:Y:S06]  /*3730*/  BRA `(.L_x_2656) ;  /* 0x0000000000247947 */ /* 0x000fec0003800000 */
.L_x_2680:
[----:B------:R-:W2:Y:S02]  /*3740*/  LDG.E.64 R2, desc[UR36][R2.64] ;  /* 0x0000002402027981 */ /* 0x000ea4000c1e1b00 */
[----:B--2---:R-:W0:Y:S02]  /*3750*/  I2F.U64 R0, R2 ;  /* 0x0000000200007312 */ /* 0x004e240000301000 */
[----:B0-----:R-:W-:-:S04]  /*3760*/  F2FP.F16.F32.PACK_AB R0, RZ, R0 ;  /* 0x00000000ff00723e */ /* 0x001fc800000000ff */
[----:B------:R-:W-:Y:S01]  /*3770*/  PRMT R22, R0, 0x7610, R22 ;  /* 0x0000761000167816 */ /* 0x000fe20000000016 */
[----:B------:R-:W-:Y:S06]  /*3780*/  BRA `(.L_x_2656) ;  /* 0x0000000000107947 */ /* 0x000fec0003800000 */
.L_x_2679:
[----:B------:R-:W2:Y:S02]  /*3790*/  LDG.E R2, desc[UR36][R2.64] ;  /* 0x0000002402027981 */ /* 0x000ea4000c1e1900 */
[----:B--2---:R-:W-:-:S04]  /*37a0*/  I2FP.F32.U32 R0, R2 ;  /* 0x0000000200007245 */ /* 0x004fc80000201000 */
[----:B------:R-:W-:-:S04]  /*37b0*/  F2FP.F16.F32.PACK_AB R0, RZ, R0 ;  /* 0x00000000ff00723e */ /* 0x000fc800000000ff */
[----:B------:R-:W-:-:S07]  /*37c0*/  PRMT R22, R0, 0x7610, R22 ;  /* 0x0000761000167816 */ /* 0x000fce0000000016 */
.L_x_2656:
[----:B-----5:R-:W-:Y:S01]  /*37d0*/  HADD2.F32 R19, -RZ, R18.H0_H0 ;  /* 0x20000012ff137230 */ /* 0x020fe20000004100 */
[----:B------:R-:W-:Y:S04]  /*37e0*/  BSSY.RECONVERGENT B6, `(.L_x_2685) ;  /* 0x0000014000067945 */ /* 0x000fe80003800200 */
[C---:B------:R-:W-:Y:S02]  /*37f0*/  FSETP.GE.FTZ.AND P1, PT, R19.reuse, RZ, PT ;  /* 0x000000ff1300720b */ /* 0x040fe40003f36000 */
[----:B------:R-:W-:-:S13]  /*3800*/  FSETP.GTU.FTZ.AND P0, PT, R19, 1, PT ;  /* 0x3f8000001300780b */ /* 0x000fda0003f1c000 */
[----:B------:R-:W-:Y:S05]  /*3810*/  @!P0 BRA P1, `(.L_x_2686) ;  /* 0x0000000000408947 */ /* 0x000fea0000800000 */
[----:B01----:R-:W-:Y:S01]  /*3820*/  MOV R2, 0x0 ;  /* 0x0000000000027802 */ /* 0x003fe20000000f00 */
        /* <DEDUP_REMOVED lines=15> */
.L_x_2686:
[----:B------:R-:W-:Y:S05]  /*3920*/  BSYNC.RECONVERGENT B6 ;  /* 0x0000000000067941 */ /* 0x000fea0003800200 */
.L_x_2685:
[----:B------:R-:W-:Y:S01]  /*3930*/  HADD2.F32 R22, -RZ, R22.H0_H0 ;  /* 0x20000016ff167230 */ /* 0x000fe20000004100 */
[----:B------:R-:W-:Y:S04]  /*3940*/  BSSY.RECONVERGENT B6, `(.L_x_2687) ;  /* 0x0000014000067945 */ /* 0x000fe80003800200 */
[C---:B------:R-:W-:Y:S02]  /*3950*/  FSETP.GE.FTZ.AND P1, PT, R22.reuse, RZ, PT ;  /* 0x000000ff1600720b */ /* 0x040fe40003f36000 */
[----:B------:R-:W-:-:S13]  /*3960*/  FSETP.GTU.FTZ.AND P0, PT, R22, 1, PT ;  /* 0x3f8000001600780b */ /* 0x000fda0003f1c000 */
[----:B------:R-:W-:Y:S05]  /*3970*/  @!P0 BRA P1, `(.L_x_2688) ;  /* 0x0000000000408947 */ /* 0x000fea0000800000 */
        /* <DEDUP_REMOVED lines=16> */
.L_x_2688:
[----:B------:R-:W-:Y:S05]  /*3a80*/  BSYNC.RECONVERGENT B6 ;  /* 0x0000000000067941 */ /* 0x000fea0003800200 */
.L_x_2687:
[----:B------:R-:W-:Y:S01]  /*3a90*/  HADD2.F32 R7, -RZ, -R18.H0_H0 ;  /* 0xa0000012ff077230 */ /* 0x000fe20000004100 */
[----:B------:R-:W2:Y:S01]  /*3aa0*/  MUFU.LG2 R19, R19 ;  /* 0x0000001300137308 */ /* 0x000ea20000000c00 */
[----:B------:R-:W-:Y:S01]  /*3ab0*/  IMAD.MOV.U32 R4, RZ, RZ, 0x3e800000 ;  /* 0x3e800000ff047424 */ /* 0x000fe200078e00ff */
[----:B------:R-:W3:Y:S01]  /*3ac0*/  LDCU.64 UR6, c[0x0][0x5e8] ;  /* 0x0000bd00ff0677ac */ /* 0x000ee20008000a00 */
[----:B------:R-:W-:Y:S02]  /*3ad0*/  IMAD.MOV.U32 R5, RZ, RZ, 0x3d39bf78 ;  /* 0x3d39bf78ff057424 */ /* 0x000fe400078e00ff */
[C---:B------:R-:W-:Y:S01]  /*3ae0*/  FADD.FTZ.RZ R0, R7.reuse, 1 ;  /* 0x3f80000007007421 */ /* 0x040fe2000001c000 */
[----:B------:R-:W-:Y:S01]  /*3af0*/  ISETP.GE.U32.AND P0, PT, R7, 0x7f800000, PT ;  /* 0x7f8000000700780c */ /* 0x000fe20003f06070 */
[----:B------:R-:W-:-:S03]  /*3b00*/  UPRMT UR4, UR43, 0x9910, URZ ;  /* 0x000099102b047896 */ /* 0x000fc600080000ff */
[----:B------:R-:W-:Y:S01]  /*3b10*/  IADD3 R0, PT, PT, R0, -0x3f400000, RZ ;  /* 0xc0c0000000007810 */ /* 0x000fe20007ffe0ff */
[----:B------:R-:W-:Y:S01]  /*3b20*/  UISETP.GT.AND UP0, UPT, UR4, 0x9, UPT ;  /* 0x000000090400788c */ /* 0x000fe2000bf04270 */
[----:B------:R-:W-:Y:S02]  /*3b30*/  ISETP.GT.AND P1, PT, R7, -0x40800000, P0 ;  /* 0xbf8000000700780c */ /* 0x000fe40000724270 */
[----:B------:R-:W-:-:S04]  /*3b40*/  LOP3.LUT R0, R0, 0xff800000, RZ, 0xc0, !PT ;  /* 0xff80000000007812 */ /* 0x000fc800078ec0ff */
[----:B01----:R-:W-:Y:S01]  /*3b50*/  IADD3 R3, PT, PT, -R0, 0x40800000, RZ ;  /* 0x4080000000037810 */ /* 0x003fe20007ffe1ff */
        /* <DEDUP_REMOVED lines=19> */
[----:B--2---:R-:W-:Y:S01]  /*3c90*/  FMUL.FTZ R0, R19, 0.69314718246459960938 ;  /* 0x3f31721813007820 */ /* 0x004fe20000410000 */
[----:B------:R-:W-:Y:S02]  /*3ca0*/  FADD.FTZ R2, R22, -1 ;  /* 0xbf80000016027421 */ /* 0x000fe40000010000 */
[----:B------:R-:W-:Y:S02]  /*3cb0*/  @P0 FSEL R3, R3, -RZ, P1 ;  /* 0x800000ff03030208 */ /* 0x000fe40000800000 */
[----:B------:R-:W-:Y:S02]  /*3cc0*/  F2FP.F16.F32.PACK_AB R0, RZ, R0 ;  /* 0x00000000ff00723e */ /* 0x000fe400000000ff */
[----:B------:R-:W-:-:S02]  /*3cd0*/  F2FP.F16.F32.PACK_AB R3, RZ, R3 ;  /* 0x00000003ff03723e */ /* 0x000fc400000000ff */
[----:B------:R-:W-:Y:S02]  /*3ce0*/  PRMT R4, R0, 0x7610, R4 ;  /* 0x0000761000047816 */ /* 0x000fe40000000004 */
[----:B------:R-:W-:-:S03]  /*3cf0*/  PRMT R0, R3, 0x7610, R0 ;  /* 0x0000761003007816 */ /* 0x000fc60000000000 */
[----:B------:R-:W-:Y:S02]  /*3d00*/  HADD2.F32 R3, -RZ, R4.H0_H0 ;  /* 0x20000004ff037230 */ /* 0x000fe40000004100 */
[----:B------:R-:W-:-:S03]  /*3d10*/  HADD2.F32 R5, -RZ, R0.H0_H0 ;  /* 0x20000000ff057230 */ /* 0x000fc60000004100 */
[----:B------:R-:W-:Y:S02]  /*3d20*/  FSETP.GEU.FTZ.AND P0, PT, R3, -100, PT ;  /* 0xc2c800000300780b */ /* 0x000fe40003f1e000 */
[----:B------:R-:W-:Y:S02]  /*3d30*/  FSETP.GEU.FTZ.AND P1, PT, R5, -100, PT ;  /* 0xc2c800000500780b */ /* 0x000fe40003f3e000 */
[----:B------:R-:W-:Y:S02]  /*3d40*/  F2FP.F16.F32.PACK_AB R3, RZ, R2 ;  /* 0x00000002ff03723e */ /* 0x000fe400000000ff */
[----:B------:R-:W-:Y:S02]  /*3d50*/  SEL R2, R4, 0xd640, P0 ;  /* 0x0000d64004027807 */ /* 0x000fe40000000000 */
[----:B------:R-:W-:Y:S01]  /*3d60*/  SEL R0, R0, 0xd640, P1 ;  /* 0x0000d64000007807 */ /* 0x000fe20000800000 */
[----:B------:R-:W-:Y:S02]  /*3d70*/  HADD2.F32 R3, -RZ, R3.H0_H0 ;  /* 0x20000003ff037230 */ /* 0x000fe40000004100 */
[----:B------:R-:W-:Y:S01]  /*3d80*/  HADD2.F32 R5, -RZ, R2.H0_H0 ;  /* 0x20000002ff057230 */ /* 0x000fe20000004100 */
[----:B---3--:R-:W-:Y:S01]  /*3d90*/  IADD3 R2, P0, PT, R16, UR6, RZ ;  /* 0x0000000610027c10 */ /* 0x008fe2000ff1e0ff */
[----:B------:R-:W-:-:S03]  /*3da0*/  HADD2.F32 R0, -RZ, R0.H0_H0 ;  /* 0x20000000ff007230 */ /* 0x000fc60000004100 */
[----:B------:R-:W-:Y:S02]  /*3db0*/  FMUL.FTZ R5, R22, R5 ;  /* 0x0000000516057220 */ /* 0x000fe40000410000 */
[----:B------:R-:W-:-:S05]  /*3dc0*/  FMUL.FTZ R0, R3, R0 ;  /* 0x0000000003007220 */ /* 0x000fca0000410000 */
[----:B------:R-:W-:-:S05]  /*3dd0*/  F2FP.F16.F32.PACK_AB R0, R5, R0 ;  /* 0x000000000500723e */ /* 0x000fca00000000ff */
[--C-:B------:R-:W-:Y:S02]  /*3de0*/  HADD2.F32 R3, -RZ, R0.reuse.H0_H0 ;  /* 0x20000000ff037230 */ /* 0x100fe40000004100 */
[----:B------:R-:W-:-:S05]  /*3df0*/  HADD2.F32 R0, -RZ, R0.H1_H1 ;  /* 0x30000000ff007230 */ /* 0x000fca0000004100 */
[----:B------:R-:W-:Y:S01]  /*3e00*/  FADD.FTZ R0, R3, -R0 ;  /* 0x8000000003007221 */ /* 0x000fe20000010000 */
[----:B------:R-:W-:-:S04]  /*3e10*/  IADD3.X R3, PT, PT, RZ, UR7, RZ, P0, !PT ;  /* 0x00000007ff037c10 */ /* 0x000fc800087fe4ff */
[----:B------:R-:W-:Y:S01]  /*3e20*/  F2FP.F16.F32.PACK_AB R0, RZ, R0 ;  /* 0x00000000ff00723e */ /* 0x000fe200000000ff */
[----:B------:R-:W-:Y:S06]  /*3e30*/  BRA.U UP0, `(.L_x_2689) ;  /* 0x0000000500047547 */ /* 0x000fec000b800000 */
        /* <DEDUP_REMOVED lines=8> */
[----:B------:R-:W-:-:S04]  /*3ec0*/  HADD2.F32 R0, -RZ, R0.H0_H0 ;  /* 0x20000000ff007230 */ /* 0x000fc80000004100 */
[----:B------:R-:W0:Y:S02]  /*3ed0*/  F2I.FTZ.TRUNC.NTZ R5, R0 ;  /* 0x0000000000057305 */ /* 0x000e24000021f100 */
[----:B0-----:R4:W-:Y:S01]  /*3ee0*/  STG.E.U8 desc[UR36][R2.64], R5 ;  /* 0x0000000502007986 */ /* 0x0019e2000c101124 */
[----:B------:R-:W-:Y:S05]  /*3ef0*/  BRA `(.L_x_2694) ;  /* 0x0000000c00807947 */ /* 0x000fea0003800000 */
.L_x_2692:
[----:B------:R-:W-:-:S06]  /*3f00*/  HADD2.F32 R5, -RZ, R0.H0_H0 ;  /* 0x20000000ff057230 */ /* 0x000fcc0000004100 */
[----:B------:R-:W0:Y:S02]  /*3f10*/  F2I.S64.TRUNC R4, R5 ;  /* 0x0000000500047311 */ /* 0x000e24000020d900 */
[----:B0-----:R3:W-:Y:S01]  /*3f20*/  STG.E.U8 desc[UR36][R2.64], R4 ;  /* 0x0000000402007986 */ /* 0x0017e2000c101124 */
[----:B------:R-:W-:Y:S05]  /*3f30*/  BRA `(.L_x_2694) ;  /* 0x0000000c00707947 */ /* 0x000fea0003800000 */
.L_x_2691:
[----:B------:R-:W-:-:S09]  /*3f40*/  UISETP.NE.AND UP0, UPT, UR4, 0x2, UPT ;  /* 0x000000020400788c */ /* 0x000fd2000bf05270 */
[----:B------:R-:W-:Y:S05]  /*3f50*/  BRA.U !UP0, `(.L_x_2695) ;  /* 0x0000000108307547 */ /* 0x000fea000b800000 */
[----:B------:R-:W-:-:S09]  /*3f60*/  UISETP.NE.AND UP0, UPT, UR4, 0x3, UPT ;  /* 0x000000030400788c */ /* 0x000fd2000bf05270 */
[----:B------:R-:W-:Y:S05]  /*3f70*/  BRA.U !UP0, `(.L_x_2696) ;  /* 0x0000000108187547 */ /* 0x000fea000b800000 */
[----:B------:R-:W-:-:S09]  /*3f80*/  UISETP.NE.AND UP0, UPT, UR4, 0x4, UPT ;  /* 0x000000040400788c */ /* 0x000fd2000bf05270 */
[----:B------:R-:W-:Y:S05]  /*3f90*/  BRA.U UP0, `(.L_x_2693) ;  /* 0x0000000900b87547 */ /* 0x000fea000b800000 */
[----:B------:R-:W-:-:S06]  /*3fa0*/  HADD2.F32 R4, -RZ, R0.H0_H0 ;  /* 0x20000000ff047230 */ /* 0x000fcc0000004100 */
[----:B------:R-:W0:Y:S02]  /*3fb0*/  F2I.S64.TRUNC R4, R4 ;  /* 0x0000000400047311 */ /* 0x000e24000020d900 */
[----:B0-----:R0:W-:Y:S01]  /*3fc0*/  STG.E.64 desc[UR36][R2.64], R4 ;  /* 0x0000000402007986 */ /* 0x0011e2000c101b24 */
[----:B------:R-:W-:Y:S05]  /*3fd0*/  BRA `(.L_x_2694) ;  /* 0x0000000c00487947 */ /* 0x000fea0003800000 */
.L_x_2696:
[----:B------:R-:W-:-:S04]  /*3fe0*/  HADD2.F32 R0, -RZ, R0.H0_H0 ;  /* 0x20000000ff007230 */ /* 0x000fc80000004100 */
[----:B------:R-:W0:Y:S02]  /*3ff0*/  F2I.FTZ.TRUNC.NTZ R5, R0 ;  /* 0x0000000000057305 */ /* 0x000e24000021f100 */
[----:B0-----:R1:W-:Y:S01]  /*4000*/  STG.E desc[UR36][R2.64], R5 ;  /* 0x0000000502007986 */ /* 0x0013e2000c101924 */
[----:B------:R-:W-:Y:S05]  /*4010*/  BRA `(.L_x_2694) ;  /* 0x0000000c00387947 */ /* 0x000fea0003800000 */
.L_x_2695:
[----:B------:R-:W-:-:S04]  /*4020*/  HADD2.F32 R0, -RZ, R0.H0_H0 ;  /* 0x20000000ff007230 */ /* 0x000fc80000004100 */
[----:B------:R-:W0:Y:S02]  /*4030*/  F2I.FTZ.TRUNC.NTZ R5, R0 ;  /* 0x0000000000057305 */ /* 0x000e24000021f100 */
[----:B0-----:R2:W-:Y:S01]  /*4040*/  STG.E.U16 desc[UR36][R2.64], R5 ;  /* 0x0000000502007986 */ /* 0x0015e2000c101524 */
[----:B------:R-:W-:Y:S05]  /*4050*/  BRA `(.L_x_2694) ;  /* 0x0000000c00287947 */ /* 0x000fea0003800000 */
.L_x_2690:
[----:B------:R-:W-:-:S09]  /*4060*/  UISETP.GT.AND UP0, UPT, UR4, 0x6, UPT ;  /* 0x000000060400788c */ /* 0x000fd2000bf04270 */
[----:B------:R-:W-:Y:S05]  /*4070*/  BRA.U UP0, `(.L_x_2697) ;  /* 0x0000000100247547 */ /* 0x000fea000b800000 */
[----:B------:R-:W-:-:S09]  /*4080*/  UISETP.NE.AND UP0, UPT, UR4, 0x5, UPT ;  /* 0x000000050400788c */ /* 0x000fd2000bf05270 */
[----:B------:R-:W-:Y:S05]  /*4090*/  BRA.U !UP0, `(.L_x_2698) ;  /* 0x0000000108147547 */ /* 0x000fea000b800000 */
[----:B------:R-:W-:-:S09]  /*40a0*/  UISETP.NE.AND UP0, UPT, UR4, 0x6, UPT ;  /* 0x000000060400788c */ /* 0x000fd2000bf05270 */
[----:B------:R-:W-:Y:S05]  /*40b0*/  BRA.U UP0, `(.L_x_2693) ;  /* 0x0000000900707547 */ /* 0x000fea000b800000 */
[----:B------:R-:W-:-:S05]  /*40c0*/  HADD2.F32 R5, -RZ, R0.H0_H0 ;  /* 0x20000000ff057230 */ /* 0x000fca0000004100 */
[----:B------:R0:W-:Y:S01]  /*40d0*/  STG.E desc[UR36][R2.64], R5 ;  /* 0x0000000502007986 */ /* 0x0001e2000c101924 */
[----:B------:R-:W-:Y:S05]  /*40e0*/  BRA `(.L_x_2694) ;  /* 0x0000000c00047947 */ /* 0x000fea0003800000 */
.L_x_2698:
[----:B------:R0:W-:Y:S01]  /*40f0*/  STG.E.U16 desc[UR36][R2.64], R0 ;  /* 0x0000000002007986 */ /* 0x0001e2000c101524 */
[----:B------:R-:W-:Y:S05]  /*4100*/  BRA `(.L_x_2694) ;  /* 0x0000000800fc7947 */ /* 0x000fea0003800000 */
.L_x_2697:
[----:B------:R-:W-:-:S09]  /*4110*/  UISETP.NE.AND UP0, UPT, UR4, 0x7, UPT ;  /* 0x000000070400788c */ /* 0x000fd2000bf05270 */
[----:B------:R-:W-:Y:S05]  /*4120*/  BRA.U !UP0, `(.L_x_2699) ;  /* 0x0000000108347547 */ /* 0x000fea000b800000 */
[----:B------:R-:W-:-:S09]  /*4130*/  UISETP.NE.AND UP0, UPT, UR4, 0x8, UPT ;  /* 0x000000080400788c */ /* 0x000fd2000bf05270 */
[----:B------:R-:W-:Y:S05]  /*4140*/  BRA.U !UP0, `(.L_x_2700) ;  /* 0x0000000108187547 */ /* 0x000fea000b800000 */
[----:B------:R-:W-:-:S09]  /*4150*/  UISETP.NE.AND UP0, UPT, UR4, 0x9, UPT ;  /* 0x000000090400788c */ /* 0x000fd2000bf05270 */
[----:B------:R-:W-:Y:S05]  /*4160*/  BRA.U UP0, `(.L_x_2693) ;  /* 0x0000000900447547 */ /* 0x000fea000b800000 */
[----:B------:R-:W-:Y:S02]  /*4170*/  HADD2.F32 R4, -RZ, R0.H0_H0 ;  /* 0x20000000ff047230 */ /* 0x000fe40000004100 */
[----:B------:R-:W-:-:S05]  /*4180*/  IMAD.MOV.U32 R5, RZ, RZ, RZ ;  /* 0x000000ffff057224 */ /* 0x000fca00078e00ff */
[----:B------:R0:W-:Y:S01]  /*4190*/  STG.E.64 desc[UR36][R2.64], R4 ;  /* 0x0000000402007986 */ /* 0x0001e2000c101b24 */
[----:B------:R-:W-:Y:S05]  /*41a0*/  BRA `(.L_x_2694) ;  /* 0x0000000800d47947 */ /* 0x000fea0003800000 */
.L_x_2700:
[----:B------:R-:W-:-:S05]  /*41b0*/  HADD2.F32 R0, -RZ, R0.H0_H0 ;  /* 0x20000000ff007230 */ /* 0x000fca0000004100 */
[----:B------:R-:W-:-:S04]  /*41c0*/  F2FP.F16.F32.PACK_AB R0, RZ, R0 ;  /* 0x00000000ff00723e */ /* 0x000fc800000000ff */
[----:B------:R-:W-:-:S05]  /*41d0*/  PRMT R0, R0, 0x5410, RZ ;  /* 0x0000541000007816 */ /* 0x000fca00000000ff */
[----:B------:R0:W-:Y:S01]  /*41e0*/  STG.E desc[UR36][R2.64], R0 ;  /* 0x0000000002007986 */ /* 0x0001e2000c101924 */
[----:B------:R-:W-:Y:S05]  /*41f0*/  BRA `(.L_x_2694) ;  /* 0x0000000800c07947 */ /* 0x000fea0003800000 */
.L_x_2699:
[----:B------:R-:W-:-:S05]  /*4200*/  HADD2.F32 R4, -RZ, R0.H0_H0 ;  /* 0x20000000ff047230 */ /* 0x000fca0000004100 */
[----:B------:R-:W-:-:S06]  /*4210*/  FMUL.FTZ R4, R4, 1 ;  /* 0x3f80000004047820 */ /* 0x000fcc0000410000 */
[----:B------:R-:W0:Y:S02]  /*4220*/  F2F.F64.F32 R4, R4 ;  /* 0x0000000400047310 */ /* 0x000e240000201800 */
[----:B0-----:R0:W-:Y:S01]  /*4230*/  STG.E.64 desc[UR36][R2.64], R4 ;  /* 0x0000000402007986 */ /* 0x0011e2000c101b24 */
[----:B------:R-:W-:Y:S05]  /*4240*/  BRA `(.L_x_2694) ;  /* 0x0000000800ac7947 */ /* 0x000fea0003800000 */
.L_x_2689:
        /* <DEDUP_REMOVED lines=8> */
[----:B------:R-:W-:-:S05]  /*42d0*/  HADD2.F32 R0, -RZ, R0.H0_H0 ;  /* 0x20000000ff007230 */ /* 0x000fca0000004100 */
[----:B------:R-:W-:-:S04]  /*42e0*/  FSETP.NEU.FTZ.AND P0, PT, R0, RZ, PT ;  /* 0x000000ff0000720b */ /* 0x000fc80003f1d000 */
[----:B------:R-:W-:-:S05]  /*42f0*/  SEL R5, RZ, 0x1, !P0 ;  /* 0x00000001ff057807 */ /* 0x000fca0004000000 */
[----:B------:R0:W-:Y:S01]  /*4300*/  STG.E.U8 desc[UR36][R2.64], R5 ;  /* 0x0000000502007986 */ /* 0x0001e2000c101124 */
[----:B------:R-:W-:Y:S05]  /*4310*/  BRA `(.L_x_2694) ;  /* 0x0000000800787947 */ /* 0x000fea0003800000 */
.L_x_2703:
[----:B------:R-:W-:Y:S01]  /*4320*/  HADD2.F32 R0, -RZ, R0.H0_H0 ;  /* 0x20000000ff007230 */ /* 0x000fe20000004100 */
[----:B------:R-:W-:-:S04]  /*4330*/  CS2R R6, SRZ ;  /* 0x0000000000067805 */ /* 0x000fc8000001ff00 */
[----:B------:R-:W-:-:S04]  /*4340*/  FMUL.FTZ R0, R0, 1 ;  /* 0x3f80000000007820 */ /* 0x000fc80000410000 */
[----:B------:R-:W0:Y:S02]  /*4350*/  F2F.F64.F32 R4, R0 ;  /* 0x0000000000047310 */ /* 0x000e240000201800 */
[----:B0-----:R0:W-:Y:S01]  /*4360*/  STG.E.128 desc[UR36][R2.64], R4 ;  /* 0x0000000402007986 */ /* 0x0011e2000c101d24 */
[----:B------:R-:W-:Y:S05]  /*4370*/  BRA `(.L_x_2694) ;  /* 0x0000000800607947 */ /* 0x000fea0003800000 */
.L_x_2702:
[----:B------:R-:W-:-:S09]  /*4380*/  UISETP.NE.AND UP0, UPT, UR4, 0xf, UPT ;  /* 0x0000000f0400788c */ /* 0x000fd2000bf05270 */
[----:B------:R-:W-:Y:S05]  /*4390*/  BRA.U !UP0, `(.L_x_2704) ;  /* 0x0000000108a07547 */ /* 0x000fea000b800000 */
[----:B------:R-:W-:-:S09]  /*43a0*/  UISETP.NE.AND UP0, UPT, UR4, 0x17, UPT ;  /* 0x000000170400788c */ /* 0x000fd2000bf05270 */
[----:B------:R-:W-:Y:S05]  /*43b0*/  BRA.U !UP0, `(.L_x_2705) ;  /* 0x00000001084c7547 */ /* 0x000fea000b800000 */
[----:B------:R-:W-:-:S09]  /*43c0*/  UISETP.NE.AND UP0, UPT, UR4, 0x18, UPT ;  /* 0x000000180400788c */ /* 0x000fd2000bf05270 */
[----:B------:R-:W-:Y:S05]  /*43d0*/  BRA.U UP0, `(.L_x_2693) ;  /* 0x0000000500a87547 */ /* 0x000fea000b800000 */
[----:B------:R-:W-:Y:S01]  /*43e0*/  HADD2.F32 R7, -RZ, R0.H0_H0 ;  /* 0x20000000ff077230 */ /* 0x000fe20000004100 */
        /* <DEDUP_REMOVED lines=12> */
.L_x_2707:
[----:B------:R-:W-:Y:S05]  /*44b0*/  BSYNC.RECONVERGENT B0 ;  /* 0x0000000000007941 */ /* 0x000fea0003800200 */
.L_x_2706:
[----:B------:R-:W-:-:S05]  /*44c0*/  LOP3.LUT R5, R0, 0x80, R5, 0xf8, !PT ;  /* 0x0000008000057812 */ /* 0x000fca00078ef805 */
[----:B------:R0:W-:Y:S01]  /*44d0*/  STG.E.U8 desc[UR36][R2.64], R5 ;  /* 0x0000000502007986 */ /* 0x0001e2000c101124 */
[----:B------:R-:W-:Y:S05]  /*44e0*/  BRA `(.L_x_2694) ;  /* 0x0000000800047947 */ /* 0x000fea0003800000 */
.L_x_2705:
[----:B------:R-:W-:Y:S01]  /*44f0*/  HADD2.F32 R7, -RZ, R0.H0_H0 ;  /* 0x20000000ff077230 */ /* 0x000fe20000004100 */
        /* <DEDUP_REMOVED lines=14> */
.L_x_2709:
[----:B------:R-:W-:Y:S05]  /*45e0*/  BSYNC.RECONVERGENT B0 ;  /* 0x0000000000007941 */ /* 0x000fea0003800200 */
.L_x_2708:
[----:B------:R-:W-:-:S05]  /*45f0*/  LOP3.LUT R5, R0, 0x80, R5, 0xf8, !PT ;  /* 0x0000008000057812 */ /* 0x000fca00078ef805 */
[----:B------:R0:W-:Y:S01]  /*4600*/  STG.E.U8 desc[UR36][R2.64], R5 ;  /* 0x0000000502007986 */ /* 0x0001e2000c101124 */
[----:B------:R-:W-:Y:S05]  /*4610*/  BRA `(.L_x_2694) ;  /* 0x0000000400b87947 */ /* 0x000fea0003800000 */
.L_x_2704:
[----:B------:R-:W-:-:S05]  /*4620*/  HADD2.F32 R0, -RZ, R0.H0_H0 ;  /* 0x20000000ff007230 */ /* 0x000fca0000004100 */
[----:B------:R-:W-:-:S05]  /*4630*/  F2FP.BF16.F32.PACK_AB R0, RZ, R0 ;  /* 0x00000000ff00723e */ /* 0x000fca00000010ff */
[----:B------:R0:W-:Y:S01]  /*4640*/  STG.E.U16 desc[UR36][R2.64], R0 ;  /* 0x0000000002007986 */ /* 0x0001e2000c101524 */
[----:B------:R-:W-:Y:S05]  /*4650*/  BRA `(.L_x_2694) ;  /* 0x0000000400a87947 */ /* 0x000fea0003800000 */
.L_x_2701:
        /* <DEDUP_REMOVED lines=8> */
[----:B------:R-:W-:-:S06]  /*46e0*/  HADD2.F32 R5, -RZ, R0.H0_H0 ;  /* 0x20000000ff057230 */ /* 0x000fcc0000004100 */
[----:B------:R-:W0:Y:S02]  /*46f0*/  F2I.FTZ.U32.TRUNC.NTZ R5, R5 ;  /* 0x0000000500057305 */ /* 0x000e24000021f000 */
[----:B0-----:R0:W-:Y:S01]  /*4700*/  STG.E.U16 desc[UR36][R2.64], R5 ;  /* 0x0000000502007986 */ /* 0x0011e2000c101524 */
[----:B------:R-:W-:Y:S05]  /*4710*/  BRA `(.L_x_2694) ;  /* 0x0000000400787947 */ /* 0x000fea0003800000 */
.L_x_2712:
[----:B------:R-:W-:Y:S01]  /*4720*/  HADD2.F32 R5, -RZ, R0.H0_H0 ;  /* 0x20000000ff057230 */ /* 0x000fe20000004100 */
[----:B------:R-:W-:Y:S01]  /*4730*/  BSSY.RECONVERGENT B0, `(.L_x_2713) ;  /* 0x0000014000007945 */ /* 0x000fe20003800200 */
[----:B------:R-:W-:-:S03]  /*4740*/  IMAD.MOV.U32 R0, RZ, RZ, 0x80 ;  /* 0x00000080ff007424 */ /* 0x000fc600078e00ff */
[----:B------:R-:W-:-:S04]  /*4750*/  LOP3.LUT R4, R5, 0x7fffffff, RZ, 0xc0, !PT ;  /* 0x7fffffff05047812 */ /* 0x000fc800078ec0ff */
        /* <DEDUP_REMOVED lines=9> */
.L_x_2715:
[----:B------:R-:W-:-:S04]  /*47f0*/  SHF.R.U32.HI R0, RZ, 0x14, R5 ;  /* 0x00000014ff007819 */ /* 0x000fc80000011605 */
[----:B------:R-:W-:-:S04]  /*4800*/  LOP3.LUT R0, R0, 0x1, RZ, 0xc0, !PT ;  /* 0x0000000100007812 */ /* 0x000fc800078ec0ff */
[----:B------:R-:W-:-:S04]  /*4810*/  IADD3 R0, PT, PT, R5, 0x487ffff, R0 ;  /* 0x0487ffff05007810 */ /* 0x000fc80007ffe000 */
[----:B------:R-:W-:-:S04]  /*4820*/  SHF.R.U32.HI R0, RZ, 0x14, R0 ;  /* 0x00000014ff007819 */ /* 0x000fc80000011600 */
[----:B------:R-:W-:-:S07]  /*4830*/  LOP3.LUT R4, R0, 0xff, RZ, 0xc0, !PT ;  /* 0x000000ff00047812 */ /* 0x000fce00078ec0ff */
.L_x_2716:
[----:B------:R-:W-:-:S04]  /*4840*/  SHF.R.U32.HI R5, RZ, 0x18, R5 ;  /* 0x00000018ff057819 */ /* 0x000fc80000011605 */
[----:B------:R-:W-:-:S04]  /*4850*/  LOP3.LUT R4, R4, 0x80, R5, 0xf8, !PT ;  /* 0x0000008004047812 */ /* 0x000fc800078ef805 */
[----:B------:R-:W-:-:S07]  /*4860*/  PRMT R0, R4, 0x7610, R0 ;  /* 0x0000761004007816 */ /* 0x000fce0000000000 */
.L_x_2714:
[----:B------:R-:W-:Y:S05]  /*4870*/  BSYNC.RECONVERGENT B0 ;  /* 0x0000000000007941 */ /* 0x000fea0003800200 */
.L_x_2713:
[----:B------:R0:W-:Y:S01]  /*4880*/  STG.E.U8 desc[UR36][R2.64], R0 ;  /* 0x0000000002007986 */ /* 0x0001e2000c101124 */
[----:B------:R-:W-:Y:S05]  /*4890*/  BRA `(.L_x_2694) ;  /* 0x0000000400187947 */ /* 0x000fea0003800000 */
.L_x_2711:
[----:B------:R-:W-:Y:S01]  /*48a0*/  HADD2.F32 R5, -RZ, R0.H0_H0 ;  /* 0x20000000ff057230 */ /* 0x000fe20000004100 */
[----:B------:R-:W-:Y:S01]  /*48b0*/  BSSY.RECONVERGENT B0, `(.L_x_2717) ;  /* 0x0000014000007945 */ /* 0x000fe20003800200 */
[----:B------:R-:W-:-:S03]  /*48c0*/  HFMA2 R0, -RZ, RZ, 0, 7.62939453125e-06 ;  /* 0x00000080ff007431 */ /* 0x000fc600000001ff */
        /* <DEDUP_REMOVED lines=10> */
.L_x_2719:
[----:B------:R-:W-:-:S04]  /*4970*/  SHF.R.U32.HI R0, RZ, 0x15, R5 ;  /* 0x00000015ff007819 */ /* 0x000fc80000011605 */
[----:B------:R-:W-:-:S04]  /*4980*/  LOP3.LUT R0, R0, 0x1, RZ, 0xc0, !PT ;  /* 0x0000000100007812 */ /* 0x000fc800078ec0ff */
[----:B------:R-:W-:-:S04]  /*4990*/  IADD3 R0, PT, PT, R5, 0x88fffff, R0 ;  /* 0x088fffff05007810 */ /* 0x000fc80007ffe000 */
[----:B------:R-:W-:-:S04]  /*49a0*/  SHF.R.U32.HI R0, RZ, 0x15, R0 ;  /* 0x00000015ff007819 */ /* 0x000fc80000011600 */
[----:B------:R-:W-:-:S07]  /*49b0*/  LOP3.LUT R4, R0, 0xff, RZ, 0xc0, !PT ;  /* 0x000000ff00047812 */ /* 0x000fce00078ec0ff */
.L_x_2720:
[----:B------:R-:W-:-:S04]  /*49c0*/  SHF.R.U32.HI R5, RZ, 0x18, R5 ;  /* 0x00000018ff057819 */ /* 0x000fc80000011605 */
[----:B------:R-:W-:-:S04]  /*49d0*/  LOP3.LUT R4, R4, 0x80, R5, 0xf8, !PT ;  /* 0x0000008004047812 */ /* 0x000fc800078ef805 */
[----:B------:R-:W-:-:S07]  /*49e0*/  PRMT R0, R4, 0x7610, R0 ;  /* 0x0000761004007816 */ /* 0x000fce0000000000 */
.L_x_2718:
[----:B------:R-:W-:Y:S05]  /*49f0*/  BSYNC.RECONVERGENT B0 ;  /* 0x0000000000007941 */ /* 0x000fea0003800200 */
.L_x_2717:
[----:B------:R0:W-:Y:S01]  /*4a00*/  STG.E.U8 desc[UR36][R2.64], R0 ;  /* 0x0000000002007986 */ /* 0x0001e2000c101124 */
[----:B------:R-:W-:Y:S05]  /*4a10*/  BRA `(.L_x_2694) ;  /* 0x0000000000b87947 */ /* 0x000fea0003800000 */
.L_x_2710:
[----:B------:R-:W-:-:S09]  /*4a20*/  UISETP.NE.AND UP0, UPT, UR4, 0x1c, UPT ;  /* 0x0000001c0400788c */ /* 0x000fd2000bf05270 */
[----:B------:R-:W-:Y:S05]  /*4a30*/  BRA.U !UP0, `(.L_x_2721) ;  /* 0x0000000108a47547 */ /* 0x000fea000b800000 */
[----:B------:R-:W-:-:S09]  /*4a40*/  UISETP.NE.AND UP0, UPT, UR4, 0x1d, UPT ;  /* 0x0000001d0400788c */ /* 0x000fd2000bf05270 */
[----:B------:R-:W-:Y:S05]  /*4a50*/  BRA.U !UP0, `(.L_x_2722) ;  /* 0x00000001088c7547 */ /* 0x000fea000b800000 */
[----:B------:R-:W-:-:S09]  /*4a60*/  UISETP.NE.AND UP0, UPT, UR4, 0x2c, UPT ;  /* 0x0000002c0400788c */ /* 0x000fd2000bf05270 */
[----:B------:R-:W-:Y:S05]  /*4a70*/  BRA.U !UP0, `(.L_x_2723) ;  /* 0x0000000108447547 */ /* 0x000fea000b800000 */
.L_x_2693:
        /* <DEDUP_REMOVED lines=16> */
.L_x_2724:
[----:B------:R-:W-:Y:S05]  /*4b80*/  BRA `(.L_x_2694) ;  /* 0x00000000005c7947 */ /* 0x000fea0003800000 */
.L_x_2723:
[----:B------:R-:W-:-:S05]  /*4b90*/  HADD2.F32 R5, -RZ, R0.H0_H0 ;  /* 0x20000000ff057230 */ /* 0x000fca0000004100 */
[----:B------:R-:W-:-:S04]  /*4ba0*/  SHF.R.U32.HI R6, RZ, 0x17, R5 ;  /* 0x00000017ff067819 */ /* 0x000fc80000011605 */
[----:B------:R-:W-:-:S04]  /*4bb0*/  LOP3.LUT R4, R6, 0xff, RZ, 0xc0, !PT ;  /* 0x000000ff06047812 */ /* 0x000fc800078ec0ff */
[----:B------:R-:W-:-:S13]  /*4bc0*/  ISETP.NE.AND P1, PT, R4, 0xff, PT ;  /* 0x000000ff0400780c */ /* 0x000fda0003f25270 */
[--C-:B------:R-:W-:Y:S02]  /*4bd0*/  @P1 SHF.R.U32.HI R0, RZ, 0x16, R5.reuse ;  /* 0x00000016ff001819 */ /* 0x100fe40000011605 */
[----:B------:R-:W-:Y:S01]  /*4be0*/  @P1 LOP3.LUT P0, RZ, R4, 0x3fffff, R5, 0xf8, !PT ;  /* 0x003fffff04ff1812 */ /* 0x000fe2000780f805 */
[----:B------:R-:W-:Y:S01]  /*4bf0*/  HFMA2 R5, -RZ, RZ, 0, 1.5199184417724609375e-05 ;  /* 0x000000ffff057431 */ /* 0x000fe200000001ff */
        /* <DEDUP_REMOVED lines=9> */
.L_x_2722:
[----:B------:R-:W-:-:S06]  /*4c90*/  HADD2.F32 R4, -RZ, R0.H0_H0 ;  /* 0x20000000ff047230 */ /* 0x000fcc0000004100 */
[----:B------:R-:W0:Y:S02]  /*4ca0*/  F2I.U64.TRUNC R4, R4 ;  /* 0x0000000400047311 */ /* 0x000e24000020d800 */
[----:B0-----:R0:W-:Y:S01]  /*4cb0*/  STG.E.64 desc[UR36][R2.64], R4 ;  /* 0x0000000402007986 */ /* 0x0011e2000c101b24 */
[----:B------:R-:W-:Y:S05]  /*4cc0*/  BRA `(.L_x_2694) ;  /* 0x00000000000c7947 */ /* 0x000fea0003800000 */
.L_x_2721:
[----:B------:R-:W-:-:S04]  /*4cd0*/  HADD2.F32 R0, -RZ, R0.H0_H0 ;  /* 0x20000000ff007230 */ /* 0x000fc80000004100 */
[----:B------:R-:W0:Y:S02]  /*4ce0*/  F2I.FTZ.U32.TRUNC.NTZ R5, R0 ;  /* 0x0000000000057305 */ /* 0x000e24000021f000 */
[----:B0-----:R0:W-:Y:S02]  /*4cf0*/  STG.E desc[UR36][R2.64], R5 ;  /* 0x0000000502007986 */ /* 0x0011e4000c101924 */
.L_x_2694:
[----:B------:R-:W-:-:S07]  /*4d00*/  VIADD R17, R17, 0x80 ;  /* 0x0000008011117836 */ /* 0x000fce0000000000 */
.L_x_2615:
[----:B------:R-:W-:Y:S05]  /*4d10*/  BSYNC.RECONVERGENT B7 ;  /* 0x0000000000077941 */ /* 0x000fea0003800200 */
.L_x_2614:
[----:B------:R-:W5:Y:S01]  /*4d20*/  LDCU UR4, c[0x0][0x380] ;  /* 0x00007000ff0477ac */ /* 0x000f620008000800 */
[----:B------:R-:W-:Y:S01]  /*4d30*/  BSSY.RECONVERGENT B7, `(.L_x_2725) ;  /* 0x00004c2000077945 */ /* 0x000fe20003800200 */
[----:B-----5:R-:W-:-:S13]  /*4d40*/  ISETP.GE.AND P0, PT, R17, UR4, PT ;  /* 0x0000000411007c0c */ /* 0x020fda000bf06270 */
[----:B------:R-:W-:Y:S05]  /*4d50*/  @P0 BRA `(.L_x_2726) ;  /* 0x0000004800fc0947 */ /* 0x000fea0003800000 */
[----:B------:R-:W5:Y:S01]  /*4d60*/  LDCU UR4, c[0x0][0x388] ;  /* 0x00007100ff0477ac */ /* 0x000f620008000800 */
[----:B------:R-:W-:Y:S01]  /*4d70*/  MOV R19, RZ ;  /* 0x000000ff00137202 */ /* 0x000fe20000000f00 */
[----:B0-----:R-:W-:Y:S02]  /*4d80*/  IMAD.MOV.U32 R0, RZ, RZ, RZ ;  /* 0x000000ffff007224 */ /* 0x001fe400078e00ff */
[----:B------:R-:W-:Y:S01]  /*4d90*/  IMAD.MOV.U32 R16, RZ, RZ, RZ ;  /* 0x000000ffff107224 */ /* 0x000fe200078e00ff */
[----:B-----5:R-:W-:-:S09]  /*4da0*/  UISETP.NE.AND UP0, UPT, UR4, URZ, UPT ;  /* 0x000000ff0400728c */ /* 0x020fd2000bf05270 */
[----:B------:R-:W-:Y:S05]  /*4db0*/  BRA.U !UP0, `(.L_x_2727) ;  /* 0x0000001508707547 */ /* 0x000fea000b800000 */
[----:B------:R-:W1:Y:S01]  /*4dc0*/  LDCU.64 UR4, c[0x0][0x390] ;  /* 0x00007200ff0477ac */ /* 0x000e620008000a00 */
[----:B------:R-:W-:Y:S01]  /*4dd0*/  IMAD.MOV.U32 R16, RZ, RZ, RZ ;  /* 0x000000ffff107224 */ /* 0x000fe200078e00ff */
[----:B------:R-:W0:Y:S01]  /*4de0*/  LDCU UR6, c[0x0][0x38c] ;  /* 0x00007180ff0677ac */ /* 0x000e220008000800 */
[----:B------:R-:W5:Y:S01]  /*4df0*/  LDCU.64 UR8, c[0x0][0x4b8] ;  /* 0x00009700ff0877ac */ /* 0x000f620008000a00 */
[----:B------:R-:W-:Y:S01]  /*4e00*/  UISETP.NE.AND UP0, UPT, UR41, URZ, UPT ;  /* 0x000000ff2900728c */ /* 0x000fe2000bf05270 */
[----:B-1234-:R-:W-:Y:S01]  /*4e10*/  IMAD.HI.U32 R2, R17, UR4, R16 ;  /* 0x0000000411027c27 */ /* 0x01efe2000f8e0010 */
[----:B------:R-:W1:Y:S04]  /*4e20*/  LDCU UR4, c[0x0][0x4c0] ;  /* 0x00009800ff0477ac */ /* 0x000e680008000800 */
[----:B------:R-:W-:-:S05]  /*4e30*/  SHF.R.U32.HI R3, RZ, UR5, R2 ;  /* 0x00000005ff037c19 */ /* 0x000fca0008011602 */
[----:B------:R-:W-:-:S04]  /*4e40*/  IMAD.MOV R0, RZ, RZ, -R3 ;  /* 0x000000ffff007224 */ /* 0x000fc800078e0a03 */
[----:B0-----:R-:W-:-:S04]  /*4e50*/  IMAD R19, R0, UR6, R17 ;  /* 0x0000000600137c24 */ /* 0x001fc8000f8e0211 */
[C---:B-----5:R-:W-:Y:S02]  /*4e60*/  IMAD R16, R19.reuse, UR8, RZ ;  /* 0x0000000813107c24 */ /* 0x060fe4000f8e02ff */
[C---:B------:R-:W-:Y:S02]  /*4e70*/  IMAD R0, R19.reuse, UR9, RZ ;  /* 0x0000000913007c24 */ /* 0x040fe4000f8e02ff */
[----:B-1----:R-:W-:Y:S01]  /*4e80*/  IMAD R19, R19, UR4, RZ ;  /* 0x0000000413137c24 */ /* 0x002fe2000f8e02ff */
        /* <DEDUP_REMOVED lines=335> */
.L_x_2727:
[----:B------:R-:W1:Y:S01]  /*6380*/  LDCU.64 UR6, c[0x0][0x5f0] ;  /* 0x0000be00ff0677ac */ /* 0x000e620008000a00 */
[----:B------:R-:W-:-:S04]  /*6390*/  UPRMT UR4, UR39, 0x9910, URZ ;  /* 0x0000991027047896 */ /* 0x000fc800080000ff */
[----:B------:R-:W-:Y:S01]  /*63a0*/  UISETP.GT.AND UP0, UPT, UR4, 0x9, UPT ;  /* 0x000000090400788c */ /* 0x000fe2000bf04270 */
[----:B-1234-:R-:W-:-:S05]  /*63b0*/  IADD3 R2, P0, PT, R0, UR6, RZ ;  /* 0x0000000600027c10 */ /* 0x01efca000ff1e0ff */
        /* <DEDUP_REMOVED lines=15> */
.L_x_2731:
[----:B------:R-:W2:Y:S02]  /*64b0*/  LDG.E.U8 R2, desc[UR36][R2.64] ;  /* 0x0000002402027981 */ /* 0x000ea4000c1e1100 */
[----:B--2---:R-:W-:-:S04]  /*64c0*/  I2FP.F32.U32 R0, R2 ;  /* 0x0000000200007245 */ /* 0x004fc80000201000 */
[----:B------:R-:W-:-:S04]  /*64d0*/  F2FP.F16.F32.PACK_AB R0, RZ, R0 ;  /* 0x00000000ff00723e */ /* 0x000fc800000000ff */
[----:B------:R-:W-:Y:S01]  /*64e0*/  PRMT R18, R0, 0x7610, R18 ;  /* 0x0000761000127816 */ /* 0x000fe20000000012 */
[----:B------:R-:W-:Y:S06]  /*64f0*/  BRA `(.L_x_2733) ;  /* 0x0000000c00b47947 */ /* 0x000fec0003800000 */
.L_x_2730:
        /* <DEDUP_REMOVED lines=11> */
.L_x_2735:
[----:B------:R-:W2:Y:S02]  /*65b0*/  LDG.E R2, desc[UR36][R2.64] ;  /* 0x0000002402027981 */ /* 0x000ea4000c1e1900 */
[----:B--2---:R-:W-:-:S04]  /*65c0*/  I2FP.F32.S32 R0, R2 ;  /* 0x0000000200007245 */ /* 0x004fc80000201400 */
[----:B------:R-:W-:-:S04]  /*65d0*/  F2FP.F16.F32.PACK_AB R0, RZ, R0 ;  /* 0x00000000ff00723e */ /* 0x000fc800000000ff */
[----:B------:R-:W-:Y:S01]  /*65e0*/  PRMT R18, R0, 0x7610, R18 ;  /* 0x0000761000127816 */ /* 0x000fe20000000012 */
[----:B------:R-:W-:Y:S06]  /*65f0*/  BRA `(.L_x_2733) ;  /* 0x0000000c00747947 */ /* 0x000fec0003800000 */
.L_x_2734:
[----:B------:R-:W2:Y:S02]  /*6600*/  LDG.E.U16 R2, desc[UR36][R2.64] ;  /* 0x0000002402027981 */ /* 0x000ea4000c1e1500 */
[----:B--2---:R-:W0:Y:S02]  /*6610*/  I2F.S16 R0, R2 ;  /* 0x0000000200007306 */ /* 0x004e240000101400 */
[----:B0-----:R-:W-:-:S04]  /*6620*/  F2FP.F16.F32.PACK_AB R0, RZ, R0 ;  /* 0x00000000ff00723e */ /* 0x001fc800000000ff */
[----:B------:R-:W-:Y:S01]  /*6630*/  PRMT R18, R0, 0x7610, R18 ;  /* 0x0000761000127816 */ /* 0x000fe20000000012 */
[----:B------:R-:W-:Y:S06]  /*6640*/  BRA `(.L_x_2733) ;  /* 0x0000000c00607947 */ /* 0x000fec0003800000 */
.L_x_2729:
        /* <DEDUP_REMOVED lines=9> */
.L_x_2737:
[----:B------:R1:W5:Y:S01]  /*66e0*/  LDG.E.U16 R18, desc[UR36][R2.64] ;  /* 0x0000002402127981 */ /* 0x000362000c1e1500 */
[----:B------:R-:W-:Y:S05]  /*66f0*/  BRA `(.L_x_2733) ;  /* 0x0000000c00347947 */ /* 0x000fea0003800000 */
.L_x_2736:
        /* <DEDUP_REMOVED lines=9> */
.L_x_2739:
[----:B------:R0:W5:Y:S01]  /*6790*/  LDG.E.U16 R18, desc[UR36][R2.64] ;  /* 0x0000002402127981 */ /* 0x000162000c1e1500 */
[----:B------:R-:W-:Y:S05]  /*67a0*/  BRA `(.L_x_2733) ;  /* 0x0000000c00087947 */ /* 0x000fea0003800000 */
.L_x_2738:
        /* <DEDUP_REMOVED lines=9> */
.L_x_2728:
        /* <DEDUP_REMOVED lines=14> */
.L_x_2742:
        /* <DEDUP_REMOVED lines=9> */
.L_x_2741:
        /* <DEDUP_REMOVED lines=24> */
[----:B------:R-:W-:-:S04]  /*6b30*/  F2FP.F16.F32.PACK_AB R5, RZ, R5 ;  /* 0x00000005ff05723e */ /* 0x000fc800000000ff */
[----:B------:R-:W-:Y:S01]  /*6b40*/  PRMT R18, R5, 0x7610, R18 ;  /* 0x0000761005127816 */ /* 0x000fe20000000012 */
[----:B------:R-:W-:Y:S06]  /*6b50*/  BRA `(.L_x_2733) ;  /* 0x00000008001c7947 */ /* 0x000fec0003800000 */
.L_x_2744:
        /* <DEDUP_REMOVED lines=11> */
[----:B------:R-:W-:-:S04]  /*6c10*/  F2FP.F16.F32.PACK_AB R0, RZ, R0 ;  /* 0x00000000ff00723e */ /* 0x000fc800000000ff */
[----:B------:R-:W-:Y:S01]  /*6c20*/  PRMT R18, R0, 0x7610, R18 ;  /* 0x0000761000127816 */ /* 0x000fe20000000012 */
[----:B------:R-:W-:Y:S06]  /*6c30*/  BRA `(.L_x_2733) ;  /* 0x0000000400e47947 */ /* 0x000fec0003800000 */
.L_x_2743:
[----:B------:R-:W2:Y:S02]  /*6c40*/  LDG.E.U16 R0, desc[UR36][R2.64] ;  /* 0x0000002402007981 */ /* 0x000ea4000c1e1500 */
[----:B--2---:R-:W-:-:S05]  /*6c50*/  IMAD.U32 R0, R0, 0x10000, RZ ;  /* 0x0001000000007824 */ /* 0x004fca00078e00ff */
[----:B------:R-:W-:-:S04]  /*6c60*/  F2FP.F16.F32.PACK_AB R0, RZ, R0 ;  /* 0x00000000ff00723e */ /* 0x000fc800000000ff */
[----:B------:R-:W-:Y:S01]  /*6c70*/  PRMT R18, R0, 0x7610, R18 ;  /* 0x0000761000127816 */ /* 0x000fe20000000012 */
[----:B------:R-:W-:Y:S06]  /*6c80*/  BRA `(.L_x_2733) ;  /* 0x0000000400d07947 */ /* 0x000fec0003800000 */
.L_x_2740:
        /* <DEDUP_REMOVED lines=13> */
.L_x_2747:
        /* <DEDUP_REMOVED lines=21> */
.L_x_2751:
[----:B------:R-:W-:Y:S05]  /*6eb0*/  BSYNC.RECONVERGENT B1 ;  /* 0x0000000000017941 */ /* 0x000fea0003800200 */
.L_x_2750:
[----:B------:R-:W-:Y:S01]  /*6ec0*/  IMAD.SHL.U32 R0, R0, 0x100000, RZ ;  /* 0x0010000000007824 */ /* 0x000fe200078e00ff */
[----:B------:R-:W-:-:S04]  /*6ed0*/  LEA R2, R2, 0x3b800000, 0x17 ;  /* 0x3b80000002027811 */ /* 0x000fc800078eb8ff */
[----:B------:R-:W-:-:S07]  /*6ee0*/  LOP3.LUT R0, R2, R0, R7, 0xfe, !PT ;  /* 0x0000000002007212 */ /* 0x000fce00078efe07 */
.L_x_2749:
[----:B------:R-:W-:Y:S05]  /*6ef0*/  BSYNC.RECONVERGENT B0 ;  /* 0x0000000000007941 */ /* 0x000fea0003800200 */
.L_x_2748:
[----:B------:R-:W-:-:S04]  /*6f00*/  F2FP.F16.F32.PACK_AB R0, RZ, R0 ;  /* 0x00000000ff00723e */ /* 0x000fc800000000ff */
[----:B------:R-:W-:Y:S01]  /*6f10*/  PRMT R18, R0, 0x7610, R18 ;  /* 0x0000761000127816 */ /* 0x000fe20000000012 */
[----:B------:R-:W-:Y:S06]  /*6f20*/  BRA `(.L_x_2733) ;  /* 0x0000000400287947 */ /* 0x000fec0003800000 */
.L_x_2746:
        /* <DEDUP_REMOVED lines=21> */
.L_x_2755:
[----:B------:R-:W-:Y:S05]  /*7080*/  BSYNC.RECONVERGENT B1 ;  /* 0x0000000000017941 */ /* 0x000fea0003800200 */
.L_x_2754:
[----:B------:R-:W-:Y:S01]  /*7090*/  IMAD.SHL.U32 R0, R0, 0x200000, RZ ;  /* 0x0020000000007824 */ /* 0x000fe200078e00ff */
[----:B------:R-:W-:-:S04]  /*70a0*/  LEA R2, R2, 0x37800000, 0x17 ;  /* 0x3780000002027811 */ /* 0x000fc800078eb8ff */
[----:B------:R-:W-:-:S07]  /*70b0*/  LOP3.LUT R0, R2, R0, R7, 0xfe, !PT ;  /* 0x0000000002007212 */ /* 0x000fce00078efe07 */
.L_x_2753:
[----:B------:R-:W-:Y:S05]  /*70c0*/  BSYNC.RECONVERGENT B0 ;  /* 0x0000000000007941 */ /* 0x000fea0003800200 */
.L_x_2752:
[----:B------:R-:W-:-:S04]  /*70d0*/  F2FP.F16.F32.PACK_AB R0, RZ, R0 ;  /* 0x00000000ff00723e */ /* 0x000fc800000000ff */
[----:B------:R-:W-:Y:S01]  /*70e0*/  PRMT R18, R0, 0x7610, R18 ;  /* 0x0000761000127816 */ /* 0x000fe20000000012 */
[----:B------:R-:W-:Y:S06]  /*70f0*/  BRA `(.L_x_2733) ;  /* 0x0000000000b47947 */ /* 0x000fec0003800000 */
.L_x_2745:
        /* <DEDUP_REMOVED lines=14> */
.L_x_2759:
[----:B------:R-:W-:Y:S05]  /*71e0*/  BSYNC.RECONVERGENT B0 ;  /* 0x0000000000007941 */ /* 0x000fea0003800200 */
.L_x_2758:
[----:B------:R-:W-:-:S04]  /*71f0*/  F2FP.F16.F32.PACK_AB R0, RZ, R0 ;  /* 0x00000000ff00723e */ /* 0x000fc800000000ff */
[----:B------:R-:W-:Y:S01]  /*7200*/  PRMT R18, R0, 0x7610, R18 ;  /* 0x0000761000127816 */ /* 0x000fe20000000012 */
[----:B------:R-:W-:Y:S06]  /*7210*/  BRA `(.L_x_2733) ;  /* 0x00000000006c7947 */ /* 0x000fec0003800000 */
.L_x_2732:
        /* <DEDUP_REMOVED lines=16> */
.L_x_2760:
[----:B------:R-:W-:Y:S01]  /*7320*/  PRMT R18, RZ, 0x7610, R18 ;  /* 0x00007610ff127816 */ /* 0x000fe20000000012 */
[----:B------:R-:W-:Y:S06]  /*7330*/  BRA `(.L_x_2733) ;  /* 0x0000000000247947 */ /* 0x000fec0003800000 */
.L_x_2757:
[----:B------:R-:W2:Y:S02]  /*7340*/  LDG.E.64 R2, desc[UR36][R2.64] ;  /* 0x0000002402027981 */ /* 0x000ea4000c1e1b00 */
[----:B--2---:R-:W0:Y:S02]  /*7350*/  I2F.U64 R0, R2 ;  /* 0x0000000200007312 */ /* 0x004e240000301000 */
[----:B0-----:R-:W-:-:S04]  /*7360*/  F2FP.F16.F32.PACK_AB R0, RZ, R0 ;  /* 0x00000000ff00723e */ /* 0x001fc800000000ff */
[----:B------:R-:W-:Y:S01]  /*7370*/  PRMT R18, R0, 0x7610, R18 ;  /* 0x0000761000127816 */ /* 0x000fe20000000012 */
[----:B------:R-:W-:Y:S06]  /*7380*/  BRA `(.L_x_2733) ;  /* 0x0000000000107947 */ /* 0x000fec0003800000 */
.L_x_2756:
[----:B------:R-:W2:Y:S02]  /*7390*/  LDG.E R2, desc[UR36][R2.64] ;  /* 0x0000002402027981 */ /* 0x000ea4000c1e1900 */
[----:B--2---:R-:W-:-:S04]  /*73a0*/  I2FP.F32.U32 R0, R2 ;  /* 0x0000000200007245 */ /* 0x004fc80000201000 */
[----:B------:R-:W-:-:S04]  /*73b0*/  F2FP.F16.F32.PACK_AB R0, RZ, R0 ;  /* 0x00000000ff00723e */ /* 0x000fc800000000ff */
[----:B------:R-:W-:-:S07]  /*73c0*/  PRMT R18, R0, 0x7610, R18 ;  /* 0x0000761000127816 */ /* 0x000fce0000000012 */
.L_x_2733:
        /* <DEDUP_REMOVED lines=19> */
.L_x_2764:
[----:B------:R-:W2:Y:S02]  /*7500*/  LDG.E.U8 R2, desc[UR36][R2.64] ;  /* 0x0000002402027981 */ /* 0x000ea4000c1e1100 */
[----:B--2---:R-:W-:-:S04]  /*7510*/  I2FP.F32.U32 R0, R2 ;  /* 0x0000000200007245 */ /* 0x004fc80000201000 */
[----:B------:R-:W-:-:S04]  /*7520*/  F2FP.F16.F32.PACK_AB R0, RZ, R0 ;  /* 0x00000000ff00723e */ /* 0x000fc800000000ff */
[----:B------:R-:W-:Y:S01]  /*7530*/  PRMT R22, R0, 0x7610, R22 ;  /* 0x0000761000167816 */ /* 0x000fe20000000016 */
[----:B------:R-:W-:Y:S06]  /*7540*/  BRA `(.L_x_2766) ;  /* 0x0000000c00b47947 */ /* 0x000fec0003800000 */
.L_x_2763:
        /* <DEDUP_REMOVED lines=11> */
.L_x_2768:
[----:B------:R-:W2:Y:S02]  /*7600*/  LDG.E R2, desc[UR36][R2.64] ;  /* 0x0000002402027981 */ /* 0x000ea4000c1e1900 */
[----:B--2---:R-:W-:-:S04]  /*7610*/  I2FP.F32.S32 R0, R2 ;  /* 0x0000000200007245 */ /* 0x004fc80000201400 */
[----:B------:R-:W-:-:S04]  /*7620*/  F2FP.F16.F32.PACK_AB R0, RZ, R0 ;  /* 0x00000000ff00723e */ /* 0x000fc800000000ff */
[----:B------:R-:W-:Y:S01]  /*7630*/  PRMT R22, R0, 0x7610, R22 ;  /* 0x0000761000167816 */ /* 0x000fe20000000016 */
[----:B------:R-:W-:Y:S06]  /*7640*/  BRA `(.L_x_2766) ;  /* 0x0000000c00747947 */ /* 0x000fec0003800000 */
.L_x_2767:
[----:B------:R-:W2:Y:S02]  /*7650*/  LDG.E.U16 R2, desc[UR36][R2.64] ;  /* 0x0000002402027981 */ /* 0x000ea4000c1e1500 */
[----:B--2---:R-:W0:Y:S02]  /*7660*/  I2F.S16 R0, R2 ;  /* 0x0000000200007306 */ /* 0x004e240000101400 */
[----:B0-----:R-:W-:-:S04]  /*7670*/  F2FP.F16.F32.PACK_AB R0, RZ, R0 ;  /* 0x00000000ff00723e */ /* 0x001fc800000000ff */
[----:B------:R-:W-:Y:S01]  /*7680*/  PRMT R22, R0, 0x7610, R22 ;  /* 0x0000761000167816 */ /* 0x000fe20000000016 */
[----:B------:R-:W-:Y:S06]  /*7690*/  BRA `(.L_x_2766) ;  /* 0x0000000c00607947 */ /* 0x000fec0003800000 */
.L_x_2762:
        /* <DEDUP_REMOVED lines=9> */
.L_x_2770:
[----:B------:R1:W5:Y:S01]  /*7730*/  LDG.E.U16 R22, desc[UR36][R2.64] ;  /* 0x0000002402167981 */ /* 0x000362000c1e1500 */
[----:B------:R-:W-:Y:S05]  /*7740*/  BRA `(.L_x_2766) ;  /* 0x0000000c00347947 */ /* 0x000fea0003800000 */
.L_x_2769:
        /* <DEDUP_REMOVED lines=9> */
.L_x_2772:
[----:B------:R0:W5:Y:S01]  /*77e0*/  LDG.E.U16 R22, desc[UR36][R2.64] ;  /* 0x0000002402167981 */ /* 0x000162000c1e1500 */
[----:B------:R-:W-:Y:S05]  /*77f0*/  BRA `(.L_x_2766) ;  /* 0x0000000c00087947 */ /* 0x000fea0003800000 */
.L_x_2771:
        /* <DEDUP_REMOVED lines=9> */
.L_x_2761:
        /* <DEDUP_REMOVED lines=14> */
.L_x_2775:
        /* <DEDUP_REMOVED lines=9> */
.L_x_2774:
        /* <DEDUP_REMOVED lines=27> */
.L_x_2777:
        /* <DEDUP_REMOVED lines=14> */
.L_x_2776:
[----:B------:R-:W2:Y:S02]  /*7c90*/  LDG.E.U16 R0, desc[UR36][R2.64] ;  /* 0x0000002402007981 */ /* 0x000ea4000c1e1500 */
[----:B--2---:R-:W-:-:S05]  /*7ca0*/  IMAD.U32 R0, R0, 0x10000, RZ ;  /* 0x0001000000007824 */ /* 0x004fca00078e00ff */
[----:B------:R-:W-:-:S04]  /*7cb0*/  F2FP.F16.F32.PACK_AB R0, RZ, R0 ;  /* 0x00000000ff00723e */ /* 0x000fc800000000ff */
[----:B------:R-:W-:Y:S01]  /*7cc0*/  PRMT R22, R0, 0x7610, R22 ;  /* 0x0000761000167816 */ /* 0x000fe20000000016 */
[----:B------:R-:W-:Y:S06]  /*7cd0*/  BRA `(.L_x_2766) ;  /* 0x0000000400d07947 */ /* 0x000fec0003800000 */
.L_x_2773:
        /* <DEDUP_REMOVED lines=13> */
.L_x_2780:
        /* <DEDUP_REMOVED lines=21> */
.L_x_2784:
[----:B------:R-:W-:Y:S05]  /*7f00*/  BSYNC.RECONVERGENT B1 ;  /* 0x0000000000017941 */ /* 0x000fea0003800200 */
.L_x_2783:
[----:B------:R-:W-:Y:S01]  /*7f10*/  IMAD.SHL.U32 R0, R0, 0x100000, RZ ;  /* 0x0010000000007824 */ /* 0x000fe200078e00ff */
[----:B------:R-:W-:-:S04]  /*7f20*/  LEA R2, R2, 0x3b800000, 0x17 ;  /* 0x3b80000002027811 */ /* 0x000fc800078eb8ff */
[----:B------:R-:W-:-:S07]  /*7f30*/  LOP3.LUT R0, R2, R0, R7, 0xfe, !PT ;  /* 0x0000000002007212 */ /* 0x000fce00078efe07 */
.L_x_2782:
[----:B------:R-:W-:Y:S05]  /*7f40*/  BSYNC.RECONVERGENT B0 ;  /* 0x0000000000007941 */ /* 0x000fea0003800200 */
.L_x_2781:
[----:B------:R-:W-:-:S04]  /*7f50*/  F2FP.F16.F32.PACK_AB R0, RZ, R0 ;  /* 0x00000000ff00723e */ /* 0x000fc800000000ff */
[----:B------:R-:W-:Y:S01]  /*7f60*/  PRMT R22, R0, 0x7610, R22 ;  /* 0x0000761000167816 */ /* 0x000fe20000000016 */
[----:B------:R-:W-:Y:S06]  /*7f70*/  BRA `(.L_x_2766) ;  /* 0x0000000400287947 */ /* 0x000fec0003800000 */
.L_x_2779:
        /* <DEDUP_REMOVED lines=21> */
.L_x_2788:
[----:B------:R-:W-:Y:S05]  /*80d0*/  BSYNC.RECONVERGENT B1 ;  /* 0x0000000000017941 */ /* 0x000fea0003800200 */
.L_x_2787:
[----:B------:R-:W-:Y:S01]  /*80e0*/  IMAD.SHL.U32 R0, R0, 0x200000, RZ ;  /* 0x0020000000007824 */ /* 0x000fe200078e00ff */
[----:B------:R-:W-:-:S04]  /*80f0*/  LEA R2, R2, 0x37800000, 0x17 ;  /* 0x3780000002027811 */ /* 0x000fc800078eb8ff */
[----:B------:R-:W-:-:S07]  /*8100*/  LOP3.LUT R0, R2, R0, R7, 0xfe, !PT ;  /* 0x0000000002007212 */ /* 0x000fce00078efe07 */
.L_x_2786:
[----:B------:R-:W-:Y:S05]  /*8110*/  BSYNC.RECONVERGENT B0 ;  /* 0x0000000000007941 */ /* 0x000fea0003800200 */
.L_x_2785:
[----:B------:R-:W-:-:S04]  /*8120*/  F2FP.F16.F32.PACK_AB R0, RZ, R0 ;  /* 0x00000000ff00723e */ /* 0x000fc800000000ff */
[----:B------:R-:W-:Y:S01]  /*8130*/  PRMT R22, R0, 0x7610, R22 ;  /* 0x0000761000167816 */ /* 0x000fe20000000016 */
[----:B------:R-:W-:Y:S06]  /*8140*/  BRA `(.L_x_2766) ;  /* 0x0000000000b47947 */ /* 0x000fec0003800000 */
.L_x_2778:
        /* <DEDUP_REMOVED lines=14> */
.L_x_2792:
[----:B------:R-:W-:Y:S05]  /*8230*/  BSYNC.RECONVERGENT B0 ;  /* 0x0000000000007941 */ /* 0x000fea0003800200 */
.L_x_2791:
[----:B------:R-:W-:-:S04]  /*8240*/  F2FP.F16.F32.PACK_AB R0, RZ, R0 ;  /* 0x00000000ff00723e */ /* 0x000fc800000000ff */
[----:B------:R-:W-:Y:S01]  /*8250*/  PRMT R22, R0, 0x7610, R22 ;  /* 0x0000761000167816 */ /* 0x000fe20000000016 */
[----:B------:R-:W-:Y:S06]  /*8260*/  BRA `(.L_x_2766) ;  /* 0x00000000006c7947 */ /* 0x000fec0003800000 */
.L_x_2765:
        /* <DEDUP_REMOVED lines=16> */
.L_x_2793:
[----:B------:R-:W-:Y:S01]  /*8370*/  PRMT R22, RZ, 0x7610, R22 ;  /* 0x00007610ff167816 */ /* 0x000fe20000000016 */
[----:B------:R-:W-:Y:S06]  /*8380*/  BRA `(.L_x_2766) ;  /* 0x0000000000247947 */ /* 0x000fec0003800000 */
.L_x_2790:
[----:B------:R-:W2:Y:S02]  /*8390*/  LDG.E.64 R2, desc[UR36][R2.64] ;  /* 0x0000002402027981 */ /* 0x000ea4000c1e1b00 */
[----:B--2---:R-:W0:Y:S02]  /*83a0*/  I2F.U64 R0, R2 ;  /* 0x0000000200007312 */ /* 0x004e240000301000 */
[----:B0-----:R-:W-:-:S04]  /*83b0*/  F2FP.F16.F32.PACK_AB R0, RZ, R0 ;  /* 0x00000000ff00723e */ /* 0x001fc800000000ff */
[----:B------:R-:W-:Y:S01]  /*83c0*/  PRMT R22, R0, 0x7610, R22 ;  /* 0x0000761000167816 */ /* 0x000fe20000000016 */
[----:B------:R-:W-:Y:S06]  /*83d0*/  BRA `(.L_x_2766) ;  /* 0x0000000000107947 */ /* 0x000fec0003800000 */
.L_x_2789:
[----:B------:R-:W2:Y:S02]  /*83e0*/  LDG.E R2, desc[UR36][R2.64] ;  /* 0x0000002402027981 */ /* 0x000ea4000c1e1900 */
[----:B--2---:R-:W-:-:S04]  /*83f0*/  I2FP.F32.U32 R0, R2 ;  /* 0x0000000200007245 */ /* 0x004fc80000201000 */
[----:B------:R-:W-:-:S04]  /*8400*/  F2FP.F16.F32.PACK_AB R0, RZ, R0 ;  /* 0x00000000ff00723e */ /* 0x000fc800000000ff */
[----:B------:R-:W-:-:S07]  /*8410*/  PRMT R22, R0, 0x7610, R22 ;  /* 0x0000761000167816 */ /* 0x000fce0000000016 */
.L_x_2766:
[----:B-----5:R-:W-:Y:S01]  /*8420*/  HADD2.F32 R19, -RZ, R18.H0_H0 ;  /* 0x20000012ff137230 */ /* 0x020fe20000004100 */
[----:B------:R-:W-:Y:S04]  /*8430*/  BSSY.RECONVERGENT B6, `(.L_x_2794) ;  /* 0x0000014000067945 */ /* 0x000fe80003800200 */
[C---:B------:R-:W-:Y:S02]  /*8440*/  FSETP.GE.FTZ.AND P1, PT, R19.reuse, RZ, PT ;  /* 0x000000ff1300720b */ /* 0x040fe40003f36000 */
[----:B------:R-:W-:-:S13]  /*8450*/  FSETP.GTU.FTZ.AND P0, PT, R19, 1, PT ;  /* 0x3f8000001300780b */ /* 0x000fda0003f1c000 */
[----:B------:R-:W-:Y:S05]  /*8460*/  @!P0 BRA P1, `(.L_x_2795) ;  /* 0x0000000000408947 */ /* 0x000fea0000800000 */
[----:B01----:R-:W-:Y:S01]  /*8470*/  MOV R2, 0x0 ;  /* 0x0000000000027802 */ /* 0x003fe20000000f00 */
        /* <DEDUP_REMOVED lines=15> */
.L_x_2795:
[----:B------:R-:W-:Y:S05]  /*8570*/  BSYNC.RECONVERGENT B6 ;  /* 0x0000000000067941 */ /* 0x000fea0003800200 */
.L_x_2794:
[----:B------:R-:W-:Y:S01]  /*8580*/  HADD2.F32 R22, -RZ, R22.H0_H0 ;  /* 0x20000016ff167230 */ /* 0x000fe20000004100 */
[----:B------:R-:W-:Y:S04]  /*8590*/  BSSY.RECONVERGENT B6, `(.L_x_2796) ;  /* 0x0000014000067945 */ /* 0x000fe80003800200 */
[C---:B------:R-:W-:Y:S02]  /*85a0*/  FSETP.GE.FTZ.AND P1, PT, R22.reuse, RZ, PT ;  /* 0x000000ff1600720b */ /* 0x040fe40003f36000 */
[----:B------:R-:W-:-:S13]  /*85b0*/  FSETP.GTU.FTZ.AND P0, PT, R22, 1, PT ;  /* 0x3f8000001600780b */ /* 0x000fda0003f1c000 */
[----:B------:R-:W-:Y:S05]  /*85c0*/  @!P0 BRA P1, `(.L_x_2797) ;  /* 0x0000000000408947 */ /* 0x000fea0000800000 */
[----:B01----:R-:W-:Y:S01]  /*85d0*/  MOV R2, 0x0 ;  /* 0x0000000000027802 */ /* 0x003fe20000000f00 */
        /* <DEDUP_REMOVED lines=15> */
.L_x_2797:
[----:B------:R-:W-:Y:S05]  /*86d0*/  BSYNC.RECONVERGENT B6 ;  /* 0x0000000000067941 */ /* 0x000fea0003800200 */
.L_x_2796:
[----:B------:R-:W-:Y:S01]  /*86e0*/  HADD2.F32 R5, -RZ, -R18.H0_H0 ;  /* 0xa0000012ff057230 */ /* 0x000fe20000004100 */
[----:B------:R-:W-:Y:S01]  /*86f0*/  MOV R7, 0x3d39bf78 ;  /* 0x3d39bf7800077802 */ /* 0x000fe20000000f00 */
[----:B------:R-:W-:Y:S01]  /*8700*/  IMAD.MOV.U32 R4, RZ, RZ, 0x3e800000 ;  /* 0x3e800000ff047424 */ /* 0x000fe200078e00ff */
[----:B------:R-:W2:Y:S01]  /*8710*/  MUFU.LG2 R19, R19 ;  /* 0x0000001300137308 */ /* 0x000ea20000000c00 */
[----:B------:R-:W3:Y:S01]  /*8720*/  LDCU.64 UR6, c[0x0][0x5e8] ;  /* 0x0000bd00ff0677ac */ /* 0x000ee20008000a00 */
[C---:B------:R-:W-:Y:S01]  /*8730*/  FADD.FTZ.RZ R0, R5.reuse, 1 ;  /* 0x3f80000005007421 */ /* 0x040fe2000001c000 */
[C---:B------:R-:W-:Y:S01]  /*8740*/  ISETP.GE.U32.AND P0, PT, R5.reuse, 0x7f800000, PT ;  /* 0x7f8000000500780c */ /* 0x040fe20003f06070 */
[----:B------:R-:W-:Y:S02]  /*8750*/  UPRMT UR4, UR43, 0x9910, URZ ;  /* 0x000099102b047896 */ /* 0x000fe400080000ff */
[----:B------:R-:W-:Y:S01]  /*8760*/  VIADD R0, R0, 0xc0c00000 ;  /* 0xc0c0000000007836 */ /* 0x000fe20000000000 */
[----:B------:R-:W-:Y:S01]  /*8770*/  ISETP.GT.AND P1, PT, R5, -0x40800000, P0 ;  /* 0xbf8000000500780c */ /* 0x000fe20000724270 */
[----:B------:R-:W-:-:S03]  /*8780*/  UISETP.GT.AND UP0, UPT, UR4, 0x9, UPT ;  /* 0x000000090400788c */ /* 0x000fc6000bf04270 */
        /* <DEDUP_REMOVED lines=45> */
[----:B------:R-:W-:-:S04]  /*8a60*/  IMAD.X R3, RZ, RZ, UR7, P0 ;  /* 0x00000007ff037e24 */ /* 0x000fc800080e06ff */
        /* <DEDUP_REMOVED lines=14> */
.L_x_2801:
[----:B------:R-:W-:-:S06]  /*8b50*/  HADD2.F32 R5, -RZ, R0.H0_H0 ;  /* 0x20000000ff057230 */ /* 0x000fcc0000004100 */
[----:B------:R-:W0:Y:S02]  /*8b60*/  F2I.S64.TRUNC R4, R5 ;  /* 0x0000000500047311 */ /* 0x000e24000020d900 */
[----:B0-----:R0:W-:Y:S01]  /*8b70*/  STG.E.U8 desc[UR36][R2.64], R4 ;  /* 0x0000000402007986 */ /* 0x0011e2000c101124 */
[----:B------:R-:W-:Y:S05]  /*8b80*/  BRA `(.L_x_2803) ;  /* 0x0000000c006c7947 */ /* 0x000fea0003800000 */
.L_x_2800:
        /* <DEDUP_REMOVED lines=10> */
.L_x_2805:
[----:B------:R-:W-:-:S04]  /*8c30*/  HADD2.F32 R0, -RZ, R0.H0_H0 ;  /* 0x20000000ff007230 */ /* 0x000fc80000004100 */
[----:B------:R-:W0:Y:S02]  /*8c40*/  F2I.FTZ.TRUNC.NTZ R5, R0 ;  /* 0x0000000000057305 */ /* 0x000e24000021f100 */
[----:B0-----:R0:W-:Y:S01]  /*8c50*/  STG.E desc[UR36][R2.64], R5 ;  /* 0x0000000502007986 */ /* 0x0011e2000c101924 */
[----:B------:R-:W-:Y:S05]  /*8c60*/  BRA `(.L_x_2803) ;  /* 0x0000000c00347947 */ /* 0x000fea0003800000 */
.L_x_2804:
[----:B------:R-:W-:-:S04]  /*8c70*/  HADD2.F32 R0, -RZ, R0.H0_H0 ;  /* 0x20000000ff007230 */ /* 0x000fc80000004100 */
[----:B------:R-:W0:Y:S02]  /*8c80*/  F2I.FTZ.TRUNC.NTZ R5, R0 ;  /* 0x0000000000057305 */ /* 0x000e24000021f100 */
[----:B0-----:R0:W-:Y:S01]  /*8c90*/  STG.E.U16 desc[UR36][R2.64], R5 ;  /* 0x0000000502007986 */ /* 0x0011e2000c101524 */
[----:B------:R-:W-:Y:S05]  /*8ca0*/  BRA `(.L_x_2803) ;  /* 0x0000000c00247947 */ /* 0x000fea0003800000 */
.L_x_2799:
        /* <DEDUP_REMOVED lines=9> */
.L_x_2807:
[----:B------:R0:W-:Y:S01]  /*8d40*/  STG.E.U16 desc[UR36][R2.64], R0 ;  /* 0x0000000002007986 */ /* 0x0001e2000c101524 */
[----:B------:R-:W-:Y:S05]  /*8d50*/  BRA `(.L_x_2803) ;  /* 0x0000000800f87947 */ /* 0x000fea0003800000 */
.L_x_2806:
        /* <DEDUP_REMOVED lines=10> */
.L_x_2809:
[----:B------:R-:W-:-:S05]  /*8e00*/  HADD2.F32 R0, -RZ, R0.H0_H0 ;  /* 0x20000000ff007230 */ /* 0x000fca0000004100 */
[----:B------:R-:W-:-:S04]  /*8e10*/  F2FP.F16.F32.PACK_AB R0, RZ, R0 ;  /* 0x00000000ff00723e */ /* 0x000fc800000000ff */
[----:B------:R-:W-:-:S05]  /*8e20*/  PRMT R0, R0, 0x5410, RZ ;  /* 0x0000541000007816 */ /* 0x000fca00000000ff */
[----:B------:R0:W-:Y:S01]  /*8e30*/  STG.E desc[UR36][R2.64], R0 ;  /* 0x0000000002007986 */ /* 0x0001e2000c101924 */
[----:B------:R-:W-:Y:S05]  /*8e40*/  BRA `(.L_x_2803) ;  /* 0x0000000800bc7947 */ /* 0x000fea0003800000 */
.L_x_2808:
[----:B------:R-:W-:-:S05]  /*8e50*/  HADD2.F32 R4, -RZ, R0.H0_H0 ;  /* 0x20000000ff047230 */ /* 0x000fca0000004100 */
[----:B------:R-:W-:-:S06]  /*8e60*/  FMUL.FTZ R4, R4, 1 ;  /* 0x3f80000004047820 */ /* 0x000fcc0000410000 */
[----:B------:R-:W0:Y:S02]  /*8e70*/  F2F.F64.F32 R4, R4 ;  /* 0x0000000400047310 */ /* 0x000e240000201800 */
[----:B0-----:R0:W-:Y:S01]  /*8e80*/  STG.E.64 desc[UR36][R2.64], R4 ;  /* 0x0000000402007986 */ /* 0x0011e2000c101b24 */
[----:B------:R-:W-:Y:S05]  /*8e90*/  BRA `(.L_x_2803) ;  /* 0x0000000800a87947 */ /* 0x000fea0003800000 */
.L_x_2798:
        /* <DEDUP_REMOVED lines=14> */
.L_x_2813:
[----:B------:R-:W-:Y:S01]  /*8f80*/  HADD2.F32 R5, -RZ, R0.H0_H0 ;  /* 0x20000000ff057230 */ /* 0x000fe20000004100 */
        /* <DEDUP_REMOVED lines=16> */
[----:B------:R-:W-:-:S07]  /*9090*/  MOV R0, R4 ;  /* 0x0000000400007202 */ /* 0x000fce0000000f00 */
.L_x_2816:
[----:B------:R-:W-:-:S04]  /*90a0*/  SHF.R.U32.HI R5, RZ, 0x18, R5 ;  /* 0x00000018ff057819 */ /* 0x000fc80000011605 */
[----:B------:R-:W-:-:S07]  /*90b0*/  LOP3.LUT R0, R0, 0x80, R5, 0xf8, !PT ;  /* 0x0000008000007812 */ /* 0x000fce00078ef805 */
.L_x_2815:
[----:B------:R-:W-:Y:S05]  /*90c0*/  BSYNC.RECONVERGENT B0 ;  /* 0x0000000000007941 */ /* 0x000fea0003800200 */
.L_x_2814:
[----:B------:R0:W-:Y:S01]  /*90d0*/  STG.E.U8 desc[UR36][R2.64], R0 ;  /* 0x0000000002007986 */ /* 0x0001e2000c101124 */
[----:B------:R-:W-:Y:S05]  /*90e0*/  BRA `(.L_x_2803) ;  /* 0x0000000800147947 */ /* 0x000fea0003800000 */
.L_x_2812:
        /* <DEDUP_REMOVED lines=18> */
.L_x_2819:
[----:B------:R-:W-:-:S04]  /*9210*/  SHF.R.U32.HI R5, RZ, 0x18, R5 ;  /* 0x00000018ff057819 */ /* 0x000fc80000011605 */
[----:B------:R-:W-:-:S07]  /*9220*/  LOP3.LUT R0, R0, 0x80, R5, 0xf8, !PT ;  /* 0x0000008000007812 */ /* 0x000fce00078ef805 */
.L_x_2818:
[----:B------:R-:W-:Y:S05]  /*9230*/  BSYNC.RECONVERGENT B0 ;  /* 0x0000000000007941 */ /* 0x000fea0003800200 */
.L_x_2817:
[----:B------:R0:W-:Y:S01]  /*9240*/  STG.E.U8 desc[UR36][R2.64], R0 ;  /* 0x0000000002007986 */ /* 0x0001e2000c101124 */
[----:B------:R-:W-:Y:S05]  /*9250*/  BRA `(.L_x_2803) ;  /* 0x0000000400b87947 */ /* 0x000fea0003800000 */
.L_x_2811:
[----:B------:R-:W-:-:S09]  /*9260*/  UISETP.NE.AND UP0, UPT, UR4, 0x1c, UPT ;  /* 0x0000001c0400788c */ /* 0x000fd2000bf05270 */
[----:B------:R-:W-:Y:S05]  /*9270*/  BRA.U !UP0, `(.L_x_2820) ;  /* 0x0000000108607547 */ /* 0x000fea000b800000 */
[----:B------:R-:W-:-:S09]  /*9280*/  UISETP.NE.AND UP0, UPT, UR4, 0x1d, UPT ;  /* 0x0000001d0400788c */ /* 0x000fd2000bf05270 */
[----:B------:R-:W-:Y:S05]  /*9290*/  BRA.U !UP0, `(.L_x_2821) ;  /* 0x0000000108487547 */ /* 0x000fea000b800000 */
[----:B------:R-:W-:-:S09]  /*92a0*/  UISETP.NE.AND UP0, UPT, UR4, 0x2c, UPT ;  /* 0x0000002c0400788c */ /* 0x000fd2000bf05270 */
[----:B------:R-:W-:Y:S05]  /*92b0*/  BRA.U UP0, `(.L_x_2802) ;  /* 0x0000000100bc7547 */ /* 0x000fea000b800000 */
[----:B------:R-:W-:-:S05]  /*92c0*/  HADD2.F32 R5, -RZ, R0.H0_H0 ;  /* 0x20000000ff057230 */ /* 0x000fca0000004100 */
        /* <DEDUP_REMOVED lines=15> */
.L_x_2821:
[----:B------:R-:W-:-:S06]  /*93c0*/  HADD2.F32 R4, -RZ, R0.H0_H0 ;  /* 0x20000000ff047230 */ /* 0x000fcc0000004100 */
[----:B------:R-:W0:Y:S02]  /*93d0*/  F2I.U64.TRUNC R4, R4 ;  /* 0x0000000400047311 */ /* 0x000e24000020d800 */
[----:B0-----:R0:W-:Y:S01]  /*93e0*/  STG.E.64 desc[UR36][R2.64], R4 ;  /* 0x0000000402007986 */ /* 0x0011e2000c101b24 */
[----:B------:R-:W-:Y:S05]  /*93f0*/  BRA `(.L_x_2803) ;  /* 0x0000000400507947 */ /* 0x000fea0003800000 */
.L_x_2820:
[----:B------:R-:W-:-:S04]  /*9400*/  HADD2.F32 R0, -RZ, R0.H0_H0 ;  /* 0x20000000ff007230 */ /* 0x000fc80000004100 */
[----:B------:R-:W0:Y:S02]  /*9410*/  F2I.FTZ.U32.TRUNC.NTZ R5, R0 ;  /* 0x0000000000057305 */ /* 0x000e24000021f000 */
[----:B0-----:R0:W-:Y:S01]  /*9420*/  STG.E desc[UR36][R2.64], R5 ;  /* 0x0000000502007986 */ /* 0x0011e2000c101924 */
[----:B------:R-:W-:Y:S05]  /*9430*/  BRA `(.L_x_2803) ;  /* 0x0000000400407947 */ /* 0x000fea0003800000 */
.L_x_2810:
        /* <DEDUP_REMOVED lines=11> */
.L_x_2823:
[----:B------:R-:W-:Y:S01]  /*94f0*/  HADD2.F32 R0, -RZ, R0.H0_H0 ;  /* 0x20000000ff007230 */ /* 0x000fe20000004100 */
[----:B------:R-:W-:-:S04]  /*9500*/  CS2R R6, SRZ ;  /* 0x0000000000067805 */ /* 0x000fc8000001ff00 */
[----:B------:R-:W-:-:S04]  /*9510*/  FMUL.FTZ R0, R0, 1 ;  /* 0x3f80000000007820 */ /* 0x000fc80000410000 */
[----:B------:R-:W0:Y:S02]  /*9520*/  F2F.F64.F32 R4, R0 ;  /* 0x0000000000047310 */ /* 0x000e240000201800 */
[----:B0-----:R4:W-:Y:S01]  /*9530*/  STG.E.128 desc[UR36][R2.64], R4 ;  /* 0x0000000402007986 */ /* 0x0019e2000c101d24 */
[----:B------:R-:W-:Y:S05]  /*9540*/  BRA `(.L_x_2803) ;  /* 0x0000000000fc7947 */ /* 0x000fea0003800000 */
.L_x_2822:
[----:B------:R-:W-:-:S09]  /*9550*/  UISETP.NE.AND UP0, UPT, UR4, 0xf, UPT ;  /* 0x0000000f0400788c */ /* 0x000fd2000bf05270 */
[----:B------:R-:W-:Y:S05]  /*9560*/  BRA.U !UP0, `(.L_x_2824) ;  /* 0x0000000108e87547 */ /* 0x000fea000b800000 */
[----:B------:R-:W-:-:S09]  /*9570*/  UISETP.NE.AND UP0, UPT, UR4, 0x17, UPT ;  /* 0x000000170400788c */ /* 0x000fd2000bf05270 */
[----:B------:R-:W-:Y:S05]  /*9580*/  BRA.U !UP0, `(.L_x_2825) ;  /* 0x0000000108907547 */ /* 0x000fea000b800000 */
[----:B------:R-:W-:-:S09]  /*9590*/  UISETP.NE.AND UP0, UPT, UR4, 0x18, UPT ;  /* 0x000000180400788c */ /* 0x000fd2000bf05270 */
[----:B------:R-:W-:Y:S05]  /*95a0*/  BRA.U !UP0, `(.L_x_2826) ;  /* 0x0000000108447547 */ /* 0x000fea000b800000 */
.L_x_2802:
        /* <DEDUP_REMOVED lines=16> */
.L_x_2827:
[----:B------:R-:W-:Y:S05]  /*96b0*/  BRA `(.L_x_2803) ;  /* 0x0000000000a07947 */ /* 0x000fea0003800000 */
.L_x_2826:
[----:B------:R-:W-:Y:S01]  /*96c0*/  HADD2.F32 R7, -RZ, R0.H0_H0 ;  /* 0x20000000ff077230 */ /* 0x000fe20000004100 */
        /* <DEDUP_REMOVED lines=12> */
.L_x_2829:
[----:B------:R-:W-:Y:S05]  /*9790*/  BSYNC.RECONVERGENT B0 ;  /* 0x0000000000007941 */ /* 0x000fea0003800200 */
.L_x_2828:
[----:B------:R-:W-:-:S05]  /*97a0*/  LOP3.LUT R5, R0, 0x80, R5, 0xf8, !PT ;  /* 0x0000008000057812 */ /* 0x000fca00078ef805 */
[----:B------:R2:W-:Y:S01]  /*97b0*/  STG.E.U8 desc[UR36][R2.64], R5 ;  /* 0x0000000502007986 */ /* 0x0005e2000c101124 */
[----:B------:R-:W-:Y:S05]  /*97c0*/  BRA `(.L_x_2803) ;  /* 0x00000000005c7947 */ /* 0x000fea0003800000 */
.L_x_2825:
[----:B------:R-:W-:Y:S01]  /*97d0*/  HADD2.F32 R5, -RZ, R0.H0_H0 ;  /* 0x20000000ff057230 */ /* 0x000fe20000004100 */
        /* <DEDUP_REMOVED lines=11> */
.L_x_2831:
[----:B------:R-:W-:Y:S01]  /*9890*/  IMAD.MOV.U32 R0, RZ, RZ, 0x7f ;  /* 0x0000007fff007424 */ /* 0x000fe200078e00ff */
[----:B------:R-:W-:-:S04]  /*98a0*/  ISETP.GT.U32.AND P0, PT, R4, 0x7f800000, PT ;  /* 0x7f8000000400780c */ /* 0x000fc80003f04070 */
[----:B------:R-:W-:-:S09]  /*98b0*/  SEL R0, R0, 0x7c, P0 ;  /* 0x0000007c00007807 */ /* 0x000fd20000000000 */
.L_x_2832:
[----:B------:R-:W-:Y:S05]  /*98c0*/  BSYNC.RECONVERGENT B0 ;  /* 0x0000000000007941 */ /* 0x000fea0003800200 */
.L_x_2830:
[----:B------:R-:W-:-:S04]  /*98d0*/  SHF.R.U32.HI R5, RZ, 0x18, R5 ;  /* 0x00000018ff057819 */ /* 0x000fc80000011605 */
[----:B------:R-:W-:-:S05]  /*98e0*/  LOP3.LUT R5, R0, 0x80, R5, 0xf8, !PT ;  /* 0x0000008000057812 */ /* 0x000fca00078ef805 */
[----:B------:R1:W-:Y:S01]  /*98f0*/  STG.E.U8 desc[UR36][R2.64], R5 ;  /* 0x0000000502007986 */ /* 0x0003e2000c101124 */
[----:B------:R-:W-:Y:S05]  /*9900*/  BRA `(.L_x_2803) ;  /* 0x00000000000c7947 */ /* 0x000fea0003800000 */
.L_x_2824:
[----:B------:R-:W-:-:S05]  /*9910*/  HADD2.F32 R0, -RZ, R0.H0_H0 ;  /* 0x20000000ff007230 */ /* 0x000fca0000004100 */
[----:B------:R-:W-:-:S05]  /*9920*/  F2FP.BF16.F32.PACK_AB R0, RZ, R0 ;  /* 0x00000000ff00723e */ /* 0x000fca00000010ff */
[----:B------:R0:W-:Y:S02]  /*9930*/  STG.E.U16 desc[UR36][R2.64], R0 ;  /* 0x0000000002007986 */ /* 0x0001e4000c101524 */
.L_x_2803:
[----:B------:R-:W-:-:S07]  /*9940*/  VIADD R17, R17, 0x80 ;  /* 0x0000008011117836 */ /* 0x000fce0000000000 */
.L_x_2726:
[----:B------:R-:W-:Y:S05]  /*9950*/  BSYNC.RECONVERGENT B7 ;  /* 0x0000000000077941 */ /* 0x000fea0003800200 */
.L_x_2725:
[----:B------:R-:W5:Y:S01]  /*9960*/  LDCU UR4, c[0x0][0x380] ;  /* 0x00007000ff0477ac */ /* 0x000f620008000800 */
[----:B------:R-:W-:Y:S01]  /*9970*/  BSSY.RECONVERGENT B7, `(.L_x_2833) ;  /* 0x00004c2000077945 */ /* 0x000fe20003800200 */
[----:B-----5:R-:W-:-:S13]  /*9980*/  ISETP.GE.AND P0, PT, R17, UR4, PT ;  /* 0x0000000411007c0c */ /* 0x020fda000bf06270 */
[----:B------:R-:W-:Y:S05]  /*9990*/  @P0 BRA `(.L_x_2834) ;  /* 0x0000004800fc0947 */ /* 0x000fea0003800000 */
[----:B------:R-:W5:Y:S01]  /*99a0*/  LDCU UR4, c[0x0][0x388] ;  /* 0x00007100ff0477ac */ /* 0x000f620008000800 */
[----:B------:R-:W-:Y:S01]  /*99b0*/  IMAD.MOV.U32 R19, RZ, RZ, RZ ;  /* 0x000000ffff137224 */ /* 0x000fe200078e00ff */
[----:B0-----:R-:W-:Y:S01]  /*99c0*/  MOV R0, RZ ;  /* 0x000000ff00007202 */ /* 0x001fe20000000f00 */
        /* <DEDUP_REMOVED lines=342> */
[----:B------:R-:W2:Y:S03]  /*af30*/  LDCU.64 UR8, c[0x0][0x5d8] ;  /* 0x0000bb00ff0877ac */ /* 0x000ea60008000a00 */
        /* <DEDUP_REMOVED lines=8> */
.L_x_2835:
        /* <DEDUP_REMOVED lines=19> */
.L_x_2839:
[----:B------:R-:W2:Y:S02]  /*b0f0*/  LDG.E.U8 R2, desc[UR36][R2.64] ;  /* 0x0000002402027981 */ /* 0x000ea4000c1e1100 */
[----:B--2---:R-:W-:-:S04]  /*b100*/  I2FP.F32.U32 R0, R2 ;  /* 0x0000000200007245 */ /* 0x004fc80000201000 */
[----:B------:R-:W-:-:S04]  /*b110*/  F2FP.F16.F32.PACK_AB R0, RZ, R0 ;  /* 0x00000000ff00723e */ /* 0x000fc800000000ff */
[----:B------:R-:W-:Y:S01]  /*b120*/  PRMT R18, R0, 0x7610, R18 ;  /* 0x0000761000127816 */ /* 0x000fe20000000012 */
[----:B------:R-:W-:Y:S06]  /*b130*/  BRA `(.L_x_2841) ;  /* 0x0000000c00b47947 */ /* 0x000fec0003800000 */
.L_x_2838:
        /* <DEDUP_REMOVED lines=11> */
.L_x_2843:
[----:B------:R-:W2:Y:S02]  /*b1f0*/  LDG.E R2, desc[UR36][R2.64] ;  /* 0x0000002402027981 */ /* 0x000ea4000c1e1900 */
[----:B--2---:R-:W-:-:S04]  /*b200*/  I2FP.F32.S32 R0, R2 ;  /* 0x0000000200007245 */ /* 0x004fc80000201400 */
[----:B------:R-:W-:-:S04]  /*b210*/  F2FP.F16.F32.PACK_AB R0, RZ, R0 ;  /* 0x00000000ff00723e */ /* 0x000fc800000000ff */
[----:B------:R-:W-:Y:S01]  /*b220*/  PRMT R18, R0, 0x7610, R18 ;  /* 0x0000761000127816 */ /* 0x000fe20000000012 */
[----:B------:R-:W-:Y:S06]  /*b230*/  BRA `(.L_x_2841) ;  /* 0x0000000c00747947 */ /* 0x000fec0003800000 */
.L_x_2842:
[----:B------:R-:W2:Y:S02]  /*b240*/  LDG.E.U16 R2, desc[UR36][R2.64] ;  /* 0x0000002402027981 */ /* 0x000ea4000c1e1500 */
[----:B--2---:R-:W0:Y:S02]  /*b250*/  I2F.S16 R0, R2 ;  /* 0x0000000200007306 */ /* 0x004e240000101400 */
[----:B0-----:R-:W-:-:S04]  /*b260*/  F2FP.F16.F32.PACK_AB R0, RZ, R0 ;  /* 0x00000000ff00723e */ /* 0x001fc800000000ff */
[----:B------:R-:W-:Y:S01]  /*b270*/  PRMT R18, R0, 0x7610, R18 ;  /* 0x0000761000127816 */ /* 0x000fe20000000012 */
[----:B------:R-:W-:Y:S06]  /*b280*/  BRA `(.L_x_2841) ;  /* 0x0000000c00607947 */ /* 0x000fec0003800000 */
.L_x_2837:
        /* <DEDUP_REMOVED lines=9> */
.L_x_2845:
[----:B------:R0:W5:Y:S01]  /*b320*/  LDG.E.U16 R18, desc[UR36][R2.64] ;  /* 0x0000002402127981 */ /* 0x000162000c1e1500 */
[----:B------:R-:W-:Y:S05]  /*b330*/  BRA `(.L_x_2841) ;  /* 0x0000000c00347947 */ /* 0x000fea0003800000 */
.L_x_2844:
        /* <DEDUP_REMOVED lines=9> */
.L_x_2847:
[----:B------:R1:W5:Y:S01]  /*b3d0*/  LDG.E.U16 R18, desc[UR36][R2.64] ;  /* 0x0000002402127981 */ /* 0x000362000c1e1500 */
[----:B------:R-:W-:Y:S05]  /*b3e0*/  BRA `(.L_x_2841) ;  /* 0x0000000c00087947 */ /* 0x000fea0003800000 */
.L_x_2846:
        /* <DEDUP_REMOVED lines=9> */
.L_x_2836:
        /* <DEDUP_REMOVED lines=14> */
.L_x_2850:
        /* <DEDUP_REMOVED lines=9> */
.L_x_2849:
        /* <DEDUP_REMOVED lines=12> */
[----:B0-----:R-:W-:-:S04]  /*b6b0*/  IADD3 R5, PT, PT, -R5, RZ, RZ ;  /* 0x000000ff05057210 */ /* 0x001fc80007ffe1ff */
        /* <DEDUP_REMOVED lines=14> */
.L_x_2852:
        /* <DEDUP_REMOVED lines=14> */
.L_x_2851:
[----:B------:R-:W2:Y:S02]  /*b880*/  LDG.E.U16 R0, desc[UR36][R2.64] ;  /* 0x0000002402007981 */ /* 0x000ea4000c1e1500 */
[----:B--2---:R-:W-:-:S05]  /*b890*/  IMAD.U32 R0, R0, 0x10000, RZ ;  /* 0x0001000000007824 */ /* 0x004fca00078e00ff */
[----:B------:R-:W-:-:S04]  /*b8a0*/  F2FP.F16.F32.PACK_AB R0, RZ, R0 ;  /* 0x00000000ff00723e */ /* 0x000fc800000000ff */
[----:B------:R-:W-:Y:S01]  /*b8b0*/  PRMT R18, R0, 0x7610, R18 ;  /* 0x0000761000127816 */ /* 0x000fe20000000012 */
[----:B------:R-:W-:Y:S06]  /*b8c0*/  BRA `(.L_x_2841) ;  /* 0x0000000400d07947 */ /* 0x000fec0003800000 */
.L_x_2848:
        /* <DEDUP_REMOVED lines=13> */
.L_x_2855:
        /* <DEDUP_REMOVED lines=21> */
.L_x_2859:
[----:B------:R-:W-:Y:S05]  /*baf0*/  BSYNC.RECONVERGENT B1 ;  /* 0x0000000000017941 */ /* 0x000fea0003800200 */
.L_x_2858:
[----:B------:R-:W-:Y:S01]  /*bb00*/  IMAD.SHL.U32 R0, R0, 0x100000, RZ ;  /* 0x0010000000007824 */ /* 0x000fe200078e00ff */
[----:B------:R-:W-:-:S04]  /*bb10*/  LEA R2, R2, 0x3b800000, 0x17 ;  /* 0x3b80000002027811 */ /* 0x000fc800078eb8ff */
[----:B------:R-:W-:-:S07]  /*bb20*/  LOP3.LUT R0, R2, R0, R7, 0xfe, !PT ;  /* 0x0000000002007212 */ /* 0x000fce00078efe07 */
.L_x_2857:
[----:B------:R-:W-:Y:S05]  /*bb30*/  BSYNC.RECONVERGENT B0 ;  /* 0x0000000000007941 */ /* 0x000fea0003800200 */
.L_x_2856:
[----:B------:R-:W-:-:S04]  /*bb40*/  F2FP.F16.F32.PACK_AB R0, RZ, R0 ;  /* 0x00000000ff00723e */ /* 0x000fc800000000ff */
[----:B------:R-:W-:Y:S01]  /*bb50*/  PRMT R18, R0, 0x7610, R18 ;  /* 0x0000761000127816 */ /* 0x000fe20000000012 */
[----:B------:R-:W-:Y:S06]  /*bb60*/  BRA `(.L_x_2841) ;  /* 0x0000000400287947 */ /* 0x000fec0003800000 */
.L_x_2854:
        /* <DEDUP_REMOVED lines=21> */
.L_x_2863:
[----:B------:R-:W-:Y:S05]  /*bcc0*/  BSYNC.RECONVERGENT B1 ;  /* 0x0000000000017941 */ /* 0x000fea0003800200 */
.L_x_2862:
[----:B------:R-:W-:Y:S01]  /*bcd0*/  IMAD.SHL.U32 R0, R0, 0x200000, RZ ;  /* 0x0020000000007824 */ /* 0x000fe200078e00ff */
[----:B------:R-:W-:-:S04]  /*bce0*/  LEA R2, R2, 0x37800000, 0x17 ;  /* 0x3780000002027811 */ /* 0x000fc800078eb8ff */
[----:B------:R-:W-:-:S07]  /*bcf0*/  LOP3.LUT R0, R2, R0, R7, 0xfe, !PT ;  /* 0x0000000002007212 */ /* 0x000fce00078efe07 */
.L_x_2861:
[----:B------:R-:W-:Y:S05]  /*bd00*/  BSYNC.RECONVERGENT B0 ;  /* 0x0000000000007941 */ /* 0x000fea0003800200 */
.L_x_2860:
[----:B------:R-:W-:-:S04]  /*bd10*/  F2FP.F16.F32.PACK_AB R0, RZ, R0 ;  /* 0x00000000ff00723e */ /* 0x000fc800000000ff */
[----:B------:R-:W-:Y:S01]  /*bd20*/  PRMT R18, R0, 0x7610, R18 ;  /* 0x0000761000127816 */ /* 0x000fe20000000012 */
[----:B------:R-:W-:Y:S06]  /*bd30*/  BRA `(.L_x_2841) ;  /* 0x0000000000b47947 */ /* 0x000fec0003800000 */
.L_x_2853:
        /* <DEDUP_REMOVED lines=14> */
.L_x_2867:
[----:B------:R-:W-:Y:S05]  /*be20*/  BSYNC.RECONVERGENT B0 ;  /* 0x0000000000007941 */ /* 0x000fea0003800200 */
.L_x_2866:
[----:B------:R-:W-:-:S04]  /*be30*/  F2FP.F16.F32.PACK_AB R0, RZ, R0 ;  /* 0x00000000ff00723e */ /* 0x000fc800000000ff */
[----:B------:R-:W-:Y:S01]  /*be40*/  PRMT R18, R0, 0x7610, R18 ;  /* 0x0000761000127816 */ /* 0x000fe20000000012 */
[----:B------:R-:W-:Y:S06]  /*be50*/  BRA `(.L_x_2841) ;  /* 0x00000000006c7947 */ /* 0x000fec0003800000 */
.L_x_2840:
        /* <DEDUP_REMOVED lines=16> */
.L_x_2868:
[----:B------:R-:W-:Y:S01]  /*bf60*/  PRMT R18, RZ, 0x7610, R18 ;  /* 0x00007610ff127816 */ /* 0x000fe20000000012 */
[----:B------:R-:W-:Y:S06]  /*bf70*/  BRA `(.L_x_2841) ;  /* 0x0000000000247947 */ /* 0x000fec0003800000 */
.L_x_2865:
[----:B------:R-:W2:Y:S02]  /*bf80*/  LDG.E.64 R2, desc[UR36][R2.64] ;  /* 0x0000002402027981 */ /* 0x000ea4000c1e1b00 */
[----:B--2---:R-:W0:Y:S02]  /*bf90*/  I2F.U64 R0, R2 ;  /* 0x0000000200007312 */ /* 0x004e240000301000 */
[----:B0-----:R-:W-:-:S04]  /*bfa0*/  F2FP.F16.F32.PACK_AB R0, RZ, R0 ;  /* 0x00000000ff00723e */ /* 0x001fc800000000ff */
[----:B------:R-:W-:Y:S01]  /*bfb0*/  PRMT R18, R0, 0x7610, R18 ;  /* 0x0000761000127816 */ /* 0x000fe20000000012 */
[----:B------:R-:W-:Y:S06]  /*bfc0*/  BRA `(.L_x_2841) ;  /* 0x0000000000107947 */ /* 0x000fec0003800000 */
.L_x_2864:
[----:B------:R-:W2:Y:S02]  /*bfd0*/  LDG.E R2, desc[UR36][R2.64] ;  /* 0x0000002402027981 */ /* 0x000ea4000c1e1900 */
[----:B--2---:R-:W-:-:S04]  /*bfe0*/  I2FP.F32.U32 R0, R2 ;  /* 0x0000000200007245 */ /* 0x004fc80000201000 */
[----:B------:R-:W-:-:S04]  /*bff0*/  F2FP.F16.F32.PACK_AB R0, RZ, R0 ;  /* 0x00000000ff00723e */ /* 0x000fc800000000ff */
[----:B------:R-:W-:-:S07]  /*c000*/  PRMT R18, R0, 0x7610, R18 ;  /* 0x0000761000127816 */ /* 0x000fce0000000012 */
.L_x_2841:
[----:B------:R-:W0:Y:S01]  /*c010*/  LDCU.64 UR6, c[0x0][0x5f8] ;  /* 0x0000bf00ff0677ac */ /* 0x000e220008000a00 */
[----:B------:R-:W-:-:S04]  /*c020*/  UPRMT UR4, UR42, 0x9910, URZ ;  /* 0x000099102a047896 */ /* 0x000fc800080000ff */
[----:B------:R-:W-:Y:S01]  /*c030*/  UISETP.GT.AND UP0, UPT, UR4, 0x9, UPT ;  /* 0x000000090400788c */ /* 0x000fe2000bf04270 */
[----:B01----:R-:W-:-:S04]  /*c040*/  IADD3 R2, P0, PT, R19, UR6, RZ ;  /* 0x0000000613027c10 */ /* 0x003fc8000ff1e0ff */
        /* <DEDUP_REMOVED lines=15> */
.L_x_2872:
[----:B------:R-:W2:Y:S02]  /*c140*/  LDG.E.U8 R2, desc[UR36][R2.64] ;  /* 0x0000002402027981 */ /* 0x000ea4000c1e1100 */
[----:B--2---:R-:W-:-:S04]  /*c150*/  I2FP.F32.U32 R0, R2 ;  /* 0x0000000200007245 */ /* 0x004fc80000201000 */
[----:B------:R-:W-:-:S04]  /*c160*/  F2FP.F16.F32.PACK_AB R0, RZ, R0 ;  /* 0x00000000ff00723e */ /* 0x000fc800000000ff */
[----:B------:R-:W-:Y:S01]  /*c170*/  PRMT R22, R0, 0x7610, R22 ;  /* 0x0000761000167816 */ /* 0x000fe20000000016 */
[----:B------:R-:W-:Y:S06]  /*c180*/  BRA `(.L_x_2874) ;  /* 0x0000000c00b47947 */ /* 0x000fec0003800000 */
.L_x_2871:
        /* <DEDUP_REMOVED lines=11> */
.L_x_2876:
[----:B------:R-:W2:Y:S02]  /*c240*/  LDG.E R2, desc[UR36][R2.64] ;  /* 0x0000002402027981 */ /* 0x000ea4000c1e1900 */
[----:B--2---:R-:W-:-:S04]  /*c250*/  I2FP.F32.S32 R0, R2 ;  /* 0x0000000200007245 */ /* 0x004fc80000201400 */
[----:B------:R-:W-:-:S04]  /*c260*/  F2FP.F16.F32.PACK_AB R0, RZ, R0 ;  /* 0x00000000ff00723e */ /* 0x000fc800000000ff */
[----:B------:R-:W-:Y:S01]  /*c270*/  PRMT R22, R0, 0x7610, R22 ;  /* 0x0000761000167816 */ /* 0x000fe20000000016 */
[----:B------:R-:W-:Y:S06]  /*c280*/  BRA `(.L_x_2874) ;  /* 0x0000000c00747947 */ /* 0x000fec0003800000 */
.L_x_2875:
[----:B------:R-:W2:Y:S02]  /*c290*/  LDG.E.U16 R2, desc[UR36][R2.64] ;  /* 0x0000002402027981 */ /* 0x000ea4000c1e1500 */
[----:B--2---:R-:W0:Y:S02]  /*c2a0*/  I2F.S16 R0, R2 ;  /* 0x0000000200007306 */ /* 0x004e240000101400 */
[----:B0-----:R-:W-:-:S04]  /*c2b0*/  F2FP.F16.F32.PACK_AB R0, RZ, R0 ;  /* 0x00000000ff00723e */ /* 0x001fc800000000ff */
[----:B------:R-:W-:Y:S01]  /*c2c0*/  PRMT R22, R0, 0x7610, R22 ;  /* 0x0000761000167816 */ /* 0x000fe20000000016 */
[----:B------:R-:W-:Y:S06]  /*c2d0*/  BRA `(.L_x_2874) ;  /* 0x0000000c00607947 */ /* 0x000fec0003800000 */
.L_x_2870:
        /* <DEDUP_REMOVED lines=9> */
.L_x_2878:
[----:B------:R1:W5:Y:S01]  /*c370*/  LDG.E.U16 R22, desc[UR36][R2.64] ;  /* 0x0000002402167981 */ /* 0x000362000c1e1500 */
[----:B------:R-:W-:Y:S05]  /*c380*/  BRA `(.L_x_2874) ;  /* 0x0000000c00347947 */ /* 0x000fea0003800000 */
.L_x_2877:
        /* <DEDUP_REMOVED lines=9> */
.L_x_2880:
[----:B------:R0:W5:Y:S01]  /*c420*/  LDG.E.U16 R22, desc[UR36][R2.64] ;  /* 0x0000002402167981 */ /* 0x000162000c1e1500 */
[----:B------:R-:W-:Y:S05]  /*c430*/  BRA `(.L_x_2874) ;  /* 0x0000000c00087947 */ /* 0x000fea0003800000 */
.L_x_2879:
        /* <DEDUP_REMOVED lines=9> */
.L_x_2869:
        /* <DEDUP_REMOVED lines=14> */
.L_x_2883:
        /* <DEDUP_REMOVED lines=9> */
.L_x_2882:
        /* <DEDUP_REMOVED lines=14> */
[----:B------:R-:W-:-:S05]  /*c720*/  VIADD R5, R5, 0xfffffffc ;  /* 0xfffffffc05057836 */ /* 0x000fca0000000000 */
[C---:B------:R-:W-:Y:S02]  /*c730*/  SHF.L.U32 R6, R4.reuse, R5, RZ ;  /* 0x0000000504067219 */ /* 0x040fe400000006ff */
[----:B------:R-:W-:Y:S01]  /*c740*/  SHF.L.U32 R7, R5, 0x17, RZ ;  /* 0x0000001705077819 */ /* 0x000fe200000006ff */
        /* <DEDUP_REMOVED lines=10> */
.L_x_2885:
        /* <DEDUP_REMOVED lines=14> */
.L_x_2884:
[----:B------:R-:W2:Y:S02]  /*c8d0*/  LDG.E.U16 R0, desc[UR36][R2.64] ;  /* 0x0000002402007981 */ /* 0x000ea4000c1e1500 */
[----:B--2---:R-:W-:-:S04]  /*c8e0*/  SHF.L.U32 R0, R0, 0x10, RZ ;  /* 0x0000001000007819 */ /* 0x004fc800000006ff */
[----:B------:R-:W-:-:S04]  /*c8f0*/  F2FP.F16.F32.PACK_AB R0, RZ, R0 ;  /* 0x00000000ff00723e */ /* 0x000fc800000000ff */
[----:B------:R-:W-:Y:S01]  /*c900*/  PRMT R22, R0, 0x7610, R22 ;  /* 0x0000761000167816 */ /* 0x000fe20000000016 */
[----:B------:R-:W-:Y:S06]  /*c910*/  BRA `(.L_x_2874) ;  /* 0x0000000400d07947 */ /* 0x000fec0003800000 */
.L_x_2881:
        /* <DEDUP_REMOVED lines=13> */
.L_x_2888:
        /* <DEDUP_REMOVED lines=21> */
.L_x_2892:
[----:B------:R-:W-:Y:S05]  /*cb40*/  BSYNC.RECONVERGENT B1 ;  /* 0x0000000000017941 */ /* 0x000fea0003800200 */
.L_x_2891:
[----:B------:R-:W-:Y:S02]  /*cb50*/  SHF.L.U32 R0, R0, 0x14, RZ ;  /* 0x0000001400007819 */ /* 0x000fe400000006ff */
[----:B------:R-:W-:-:S04]  /*cb60*/  LEA R2, R2, 0x3b800000, 0x17 ;  /* 0x3b80000002027811 */ /* 0x000fc800078eb8ff */
[----:B------:R-:W-:-:S07]  /*cb70*/  LOP3.LUT R0, R2, R0, R7, 0xfe, !PT ;  /* 0x0000000002007212 */ /* 0x000fce00078efe07 */
.L_x_2890:
[----:B------:R-:W-:Y:S05]  /*cb80*/  BSYNC.RECONVERGENT B0 ;  /* 0x0000000000007941 */ /* 0x000fea0003800200 */
.L_x_2889:
[----:B------:R-:W-:-:S04]  /*cb90*/  F2FP.F16.F32.PACK_AB R0, RZ, R0 ;  /* 0x00000000ff00723e */ /* 0x000fc800000000ff */
[----:B------:R-:W-:Y:S01]  /*cba0*/  PRMT R22, R0, 0x7610, R22 ;  /* 0x0000761000167816 */ /* 0x000fe20000000016 */
[----:B------:R-:W-:Y:S06]  /*cbb0*/  BRA `(.L_x_2874) ;  /* 0x0000000400287947 */ /* 0x000fec0003800000 */
.L_x_2887:
        /* <DEDUP_REMOVED lines=21> */
.L_x_2896:
[----:B------:R-:W-:Y:S05]  /*cd10*/  BSYNC.RECONVERGENT B1 ;  /* 0x0000000000017941 */ /* 0x000fea0003800200 */
.L_x_2895:
[----:B------:R-:W-:Y:S02]  /*cd20*/  SHF.L.U32 R0, R0, 0x15, RZ ;  /* 0x0000001500007819 */ /* 0x000fe400000006ff */
[----:B------:R-:W-:-:S04]  /*cd30*/  LEA R2, R2, 0x37800000, 0x17 ;  /* 0x3780000002027811 */ /* 0x000fc800078eb8ff */
[----:B------:R-:W-:-:S07]  /*cd40*/  LOP3.LUT R0, R2, R0, R7, 0xfe, !PT ;  /* 0x0000000002007212 */ /* 0x000fce00078efe07 */
.L_x_2894:
[----:B------:R-:W-:Y:S05]  /*cd50*/  BSYNC.RECONVERGENT B0 ;  /* 0x0000000000007941 */ /* 0x000fea0003800200 */
.L_x_2893:
[----:B------:R-:W-:-:S04]  /*cd60*/  F2FP.F16.F32.PACK_AB R0, RZ, R0 ;  /* 0x00000000ff00723e */ /* 0x000fc800000000ff */
[----:B------:R-:W-:Y:S01]  /*cd70*/  PRMT R22, R0, 0x7610, R22 ;  /* 0x0000761000167816 */ /* 0x000fe20000000016 */
[----:B------:R-:W-:Y:S06]  /*cd80*/  BRA `(.L_x_2874) ;  /* 0x0000000000b47947 */ /* 0x000fec0003800000 */
.L_x_2886:
        /* <DEDUP_REMOVED lines=14> */
.L_x_2900:
[----:B------:R-:W-:Y:S05]  /*ce70*/  BSYNC.RECONVERGENT B0 ;  /* 0x0000000000007941 */ /* 0x000fea0003800200 */
.L_x_2899:
[----:B------:R-:W-:-:S04]  /*ce80*/  F2FP.F16.F32.PACK_AB R0, RZ, R0 ;  /* 0x00000000ff00723e */ /* 0x000fc800000000ff */
[----:B------:R-:W-:Y:S01]  /*ce90*/  PRMT R22, R0, 0x7610, R22 ;  /* 0x0000761000167816 */ /* 0x000fe20000000016 */
[----:B------:R-:W-:Y:S06]  /*cea0*/  BRA `(.L_x_2874) ;  /* 0x00000000006c7947 */ /* 0x000fec0003800000 */
.L_x_2873:
        /* <DEDUP_REMOVED lines=16> */
.L_x_2901:
[----:B------:R-:W-:Y:S01]  /*cfb0*/  PRMT R22, RZ, 0x7610, R22 ;  /* 0x00007610ff167816 */ /* 0x000fe20000000016 */
[----:B------:R-:W-:Y:S06]  /*cfc0*/  BRA `(.L_x_2874) ;  /* 0x0000000000247947 */ /* 0x000fec0003800000 */
.L_x_2898:
[----:B------:R-:W2:Y:S02]  /*cfd0*/  LDG.E.64 R2, desc[UR36][R2.64] ;  /* 0x0000002402027981 */ /* 0x000ea4000c1e1b00 */
[----:B--2---:R-:W0:Y:S02]  /*cfe0*/  I2F.U64 R0, R2 ;  /* 0x0000000200007312 */ /* 0x004e240000301000 */
[----:B0-----:R-:W-:-:S04]  /*cff0*/  F2FP.F16.F32.PACK_AB R0, RZ, R0 ;  /* 0x00000000ff00723e */ /* 0x001fc800000000ff */
[----:B------:R-:W-:Y:S01]  /*d000*/  PRMT R22, R0, 0x7610, R22 ;  /* 0x0000761000167816 */ /* 0x000fe20000000016 */
[----:B------:R-:W-:Y:S06]  /*d010*/  BRA `(.L_x_2874) ;  /* 0x0000000000107947 */ /* 0x000fec0003800000 */
.L_x_2897:
[----:B------:R-:W2:Y:S02]  /*d020*/  LDG.E R2, desc[UR36][R2.64] ;  /* 0x0000002402027981 */ /* 0x000ea4000c1e1900 */
[----:B--2---:R-:W-:-:S04]  /*d030*/  I2FP.F32.U32 R0, R2 ;  /* 0x0000000200007245 */ /* 0x004fc80000201000 */
[----:B------:R-:W-:-:S04]  /*d040*/  F2FP.F16.F32.PACK_AB R0, RZ, R0 ;  /* 0x00000000ff00723e */ /* 0x000fc800000000ff */
[----:B------:R-:W-:-:S07]  /*d050*/  PRMT R22, R0, 0x7610, R22 ;  /* 0x0000761000167816 */ /* 0x000fce0000000016 */
.L_x_2874:
[----:B-----5:R-:W-:Y:S01]  /*d060*/  HADD2.F32 R19, -RZ, R18.H0_H0 ;  /* 0x20000012ff137230 */ /* 0x020fe20000004100 */
        /* <DEDUP_REMOVED lines=20> */
.L_x_2903:
[----:B------:R-:W-:Y:S05]  /*d1b0*/  BSYNC.RECONVERGENT B6 ;  /* 0x0000000000067941 */ /* 0x000fea0003800200 */
.L_x_2902:
[----:B------:R-:W-:Y:S01]  /*d1c0*/  HADD2.F32 R22, -RZ, R22.H0_H0 ;  /* 0x20000016ff167230 */ /* 0x000fe20000004100 */
        /* <DEDUP_REMOVED lines=20> */
.L_x_2905:
[----:B------:R-:W-:Y:S05]  /*d310*/  BSYNC.RECONVERGENT B6 ;  /* 0x0000000000067941 */ /* 0x000fea0003800200 */
.L_x_2904:
[----:B------:R-:W-:Y:S01]  /*d320*/  HADD2.F32 R5, -RZ, -R18.H0_H0 ;  /* 0xa0000012ff057230 */ /* 0x000fe20000004100 */
[----:B------:R-:W2:Y:S01]  /*d330*/  MUFU.LG2 R19, R19 ;  /* 0x0000001300137308 */ /* 0x000ea20000000c00 */
[----:B------:R-:W-:Y:S01]  /*d340*/  IMAD.MOV.U32 R4, RZ, RZ, 0x3e800000 ;  /* 0x3e800000ff047424 */ /* 0x000fe200078e00ff */
[----:B------:R-:W3:Y:S01]  /*d350*/  LDCU.64 UR6, c[0x0][0x5e8] ;  /* 0x0000bd00ff0677ac */ /* 0x000ee20008000a00 */
[----:B------:R-:W-:Y:S02]  /*d360*/  IMAD.MOV.U32 R7, RZ, RZ, 0x3d39bf78 ;  /* 0x3d39bf78ff077424 */ /* 0x000fe400078e00ff */
        /* <DEDUP_REMOVED lines=24> */
[----:B------:R-:W-:Y:S01]  /*d4f0*/  FFMA.FTZ R3, R0, 0.69314718246459960938, R3 ;  /* 0x3f31721800037823 */ /* 0x000fe20000010003 */
[----:B--2---:R-:W-:Y:S01]  /*d500*/  FMUL.FTZ R0, R19, 0.69314718246459960938 ;  /* 0x3f31721813007820 */ /* 0x004fe20000410000 */
[C---:B------:R-:W-:Y:S01]  /*d510*/  @P1 FFMA.FTZ R3, R5.reuse, R2, +INF ;  /* 0x7f80000005031423 */ /* 0x040fe20000010002 */
[----:B------:R-:W-:Y:S01]  /*d520*/  @P0 FSETP.NEU.FTZ.AND P1, PT, R5, RZ, PT ;  /* 0x000000ff0500020b */ /* 0x000fe20003f3d000 */
[----:B------:R-:W-:Y:S02]  /*d530*/  FADD.FTZ R2, R22, -1 ;  /* 0xbf80000016027421 */ /* 0x000fe40000010000 */
[----:B------:R-:W-:Y:S02]  /*d540*/  F2FP.F16.F32.PACK_AB R0, RZ, R0 ;  /* 0x00000000ff00723e */ /* 0x000fe400000000ff */
[----:B------:R-:W-:Y:S02]  /*d550*/  @P0 FSEL R3, R3, -RZ, P1 ;  /* 0x800000ff03030208 */ /* 0x000fe40000800000 */
[----:B------:R-:W-:-:S02]  /*d560*/  PRMT R4, R0, 0x7610, R4 ;  /* 0x0000761000047816 */ /* 0x000fc40000000004 */
[----:B------:R-:W-:-:S04]  /*d570*/  F2FP.F16.F32.PACK_AB R3, RZ, R3 ;  /* 0x00000003ff03723e */ /* 0x000fc800000000ff */
[----:B------:R-:W-:Y:S01]  /*d580*/  PRMT R0, R3, 0x7610, R0 ;  /* 0x0000761003007816 */ /* 0x000fe20000000000 */
[----:B------:R-:W-:-:S04]  /*d590*/  HADD2.F32 R3, -RZ, R4.H0_H0 ;  /* 0x20000004ff037230 */ /* 0x000fc80000004100 */
[----:B------:R-:W-:Y:S01]  /*d5a0*/  HADD2.F32 R5, -RZ, R0.H0_H0 ;  /* 0x20000000ff057230 */ /* 0x000fe20000004100 */
[----:B------:R-:W-:Y:S02]  /*d5b0*/  FSETP.GEU.FTZ.AND P0, PT, R3, -100, PT ;  /* 0xc2c800000300780b */ /* 0x000fe40003f1e000 */
[----:B------:R-:W-:Y:S02]  /*d5c0*/  F2FP.F16.F32.PACK_AB R3, RZ, R2 ;  /* 0x00000002ff03723e */ /* 0x000fe400000000ff */
[----:B------:R-:W-:Y:S02]  /*d5d0*/  FSETP.GEU.FTZ.AND P1, PT, R5, -100, PT ;  /* 0xc2c800000500780b */ /* 0x000fe40003f3e000 */
[----:B------:R-:W-:Y:S01]  /*d5e0*/  SEL R2, R4, 0xd640, P0 ;  /* 0x0000d64004027807 */ /* 0x000fe20000000000 */
[----:B------:R-:W-:Y:S01]  /*d5f0*/  HADD2.F32 R3, -RZ, R3.H0_H0 ;  /* 0x20000003ff037230 */ /* 0x000fe20000004100 */
[----:B------:R-:W-:-:S03]  /*d600*/  SEL R0, R0, 0xd640, P1 ;  /* 0x0000d64000007807 */ /* 0x000fc60000800000 */
        /* <DEDUP_REMOVED lines=24> */
.L_x_2909:
[----:B------:R-:W-:-:S06]  /*d790*/  HADD2.F32 R5, -RZ, R0.H0_H0 ;  /* 0x20000000ff057230 */ /* 0x000fcc0000004100 */
[----:B------:R-:W0:Y:S02]  /*d7a0*/  F2I.S64.TRUNC R4, R5 ;  /* 0x0000000500047311 */ /* 0x000e24000020d900 */
[----:B0-----:R0:W-:Y:S01]  /*d7b0*/  STG.E.U8 desc[UR36][R2.64], R4 ;  /* 0x0000000402007986 */ /* 0x0011e2000c101124 */
[----:B------:R-:W-:Y:S05]  /*d7c0*/  BRA `(.L_x_2911) ;  /* 0x0000000c006c7947 */ /* 0x000fea0003800000 */
.L_x_2908:
        /* <DEDUP_REMOVED lines=10> */
.L_x_2913:
[----:B------:R-:W-:-:S04]  /*d870*/  HADD2.F32 R0, -RZ, R0.H0_H0 ;  /* 0x20000000ff007230 */ /* 0x000fc80000004100 */
[----:B------:R-:W0:Y:S02]  /*d880*/  F2I.FTZ.TRUNC.NTZ R5, R0 ;  /* 0x0000000000057305 */ /* 0x000e24000021f100 */
[----:B0-----:R0:W-:Y:S01]  /*d890*/  STG.E desc[UR36][R2.64], R5 ;  /* 0x0000000502007986 */ /* 0x0011e2000c101924 */
[----:B------:R-:W-:Y:S05]  /*d8a0*/  BRA `(.L_x_2911) ;  /* 0x0000000c00347947 */ /* 0x000fea0003800000 */
.L_x_2912:
[----:B------:R-:W-:-:S04]  /*d8b0*/  HADD2.F32 R0, -RZ, R0.H0_H0 ;  /* 0x20000000ff007230 */ /* 0x000fc80000004100 */
[----:B------:R-:W0:Y:S02]  /*d8c0*/  F2I.FTZ.TRUNC.NTZ R5, R0 ;  /* 0x0000000000057305 */ /* 0x000e24000021f100 */
[----:B0-----:R0:W-:Y:S01]  /*d8d0*/  STG.E.U16 desc[UR36][R2.64], R5 ;  /* 0x0000000502007986 */ /* 0x0011e2000c101524 */
[----:B------:R-:W-:Y:S05]  /*d8e0*/  BRA `(.L_x_2911) ;  /* 0x0000000c00247947 */ /* 0x000fea0003800000 */
.L_x_2907:
        /* <DEDUP_REMOVED lines=9> */
.L_x_2915:
[----:B------:R0:W-:Y:S01]  /*d980*/  STG.E.U16 desc[UR36][R2.64], R0 ;  /* 0x0000000002007986 */ /* 0x0001e2000c101524 */
[----:B------:R-:W-:Y:S05]  /*d990*/  BRA `(.L_x_2911) ;  /* 0x0000000800f87947 */ /* 0x000fea0003800000 */
.L_x_2914:
        /* <DEDUP_REMOVED lines=10> */
.L_x_2917:
[----:B------:R-:W-:-:S05]  /*da40*/  HADD2.F32 R0, -RZ, R0.H0_H0 ;  /* 0x20000000ff007230 */ /* 0x000fca0000004100 */
[----:B------:R-:W-:-:S04]  /*da50*/  F2FP.F16.F32.PACK_AB R0, RZ, R0 ;  /* 0x00000000ff00723e */ /* 0x000fc800000000ff */
[----:B------:R-:W-:-:S05]  /*da60*/  PRMT R0, R0, 0x5410, RZ ;  /* 0x0000541000007816 */ /* 0x000fca00000000ff */
[----:B------:R0:W-:Y:S01]  /*da70*/  STG.E desc[UR36][R2.64], R0 ;  /* 0x0000000002007986 */ /* 0x0001e2000c101924 */
[----:B------:R-:W-:Y:S05]  /*da80*/  BRA `(.L_x_2911) ;  /* 0x0000000800bc7947 */ /* 0x000fea0003800000 */
.L_x_2916:
[----:B------:R-:W-:-:S05]  /*da90*/  HADD2.F32 R4, -RZ, R0.H0_H0 ;  /* 0x20000000ff047230 */ /* 0x000fca0000004100 */
[----:B------:R-:W-:-:S06]  /*daa0*/  FMUL.FTZ R4, R4, 1 ;  /* 0x3f80000004047820 */ /* 0x000fcc0000410000 */
[----:B------:R-:W0:Y:S02]  /*dab0*/  F2F.F64.F32 R4, R4 ;  /* 0x0000000400047310 */ /* 0x000e240000201800 */
[----:B0-----:R0:W-:Y:S01]  /*dac0*/  STG.E.64 desc[UR36][R2.64], R4 ;  /* 0x0000000402007986 */ /* 0x0011e2000c101b24 */
[----:B------:R-:W-:Y:S05]  /*dad0*/  BRA `(.L_x_2911) ;  /* 0x0000000800a87947 */ /* 0x000fea0003800000 */
.L_x_2906:
        /* <DEDUP_REMOVED lines=14> */
.L_x_2921:
        /* <DEDUP_REMOVED lines=18> */
.L_x_2924:
[----:B------:R-:W-:-:S04]  /*dce0*/  SHF.R.U32.HI R5, RZ, 0x18, R5 ;  /* 0x00000018ff057819 */ /* 0x000fc80000011605 */
[----:B------:R-:W-:-:S07]  /*dcf0*/  LOP3.LUT R0, R0, 0x80, R5, 0xf8, !PT ;  /* 0x0000008000007812 */ /* 0x000fce00078ef805 */
.L_x_2923:
[----:B------:R-:W-:Y:S05]  /*dd00*/  BSYNC.RECONVERGENT B0 ;  /* 0x0000000000007941 */ /* 0x000fea0003800200 */
.L_x_2922:
[----:B------:R0:W-:Y:S01]  /*dd10*/  STG.E.U8 desc[UR36][R2.64], R0 ;  /* 0x0000000002007986 */ /* 0x0001e2000c101124 */
[----:B------:R-:W-:Y:S05]  /*dd20*/  BRA `(.L_x_2911) ;  /* 0x0000000800147947 */ /* 0x000fea0003800000 */
.L_x_2920:
[----:B------:R-:W-:Y:S01]  /*dd30*/  HADD2.F32 R5, -RZ, R0.H0_H0 ;  /* 0x20000000ff057230 */ /* 0x000fe20000004100 */
[----:B------:R-:W-:Y:S01]  /*dd40*/  BSSY.RECONVERGENT B0, `(.L_x_2925) ;  /* 0x0000013000007945 */ /* 0x000fe20003800200 */
[----:B------:R-:W-:-:S03]  /*dd50*/  HFMA2 R0, -RZ, RZ, 0, 7.62939453125e-06 ;  /* 0x00000080ff007431 */ /* 0x000fc600000001ff */
        /* <DEDUP_REMOVED lines=15> */
.L_x_2927:
[----:B------:R-:W-:-:S04]  /*de50*/  SHF.R.U32.HI R5, RZ, 0x18, R5 ;  /* 0x00000018ff057819 */ /* 0x000fc80000011605 */
[----:B------:R-:W-:-:S07]  /*de60*/  LOP3.LUT R0, R0, 0x80, R5, 0xf8, !PT ;  /* 0x0000008000007812 */ /* 0x000fce00078ef805 */
.L_x_2926:
[----:B------:R-:W-:Y:S05]  /*de70*/  BSYNC.RECONVERGENT B0 ;  /* 0x0000000000007941 */ /* 0x000fea0003800200 */
.L_x_2925:
[----:B------:R0:W-:Y:S01]  /*de80*/  STG.E.U8 desc[UR36][R2.64], R0 ;  /* 0x0000000002007986 */ /* 0x0001e2000c101124 */
[----:B------:R-:W-:Y:S05]  /*de90*/  BRA `(.L_x_2911) ;  /* 0x0000000400b87947 */ /* 0x000fea0003800000 */
.L_x_2919:
        /* <DEDUP_REMOVED lines=18> */
[----:B------:R-:W-:-:S05]  /*dfc0*/  @!P0 IMAD.MOV R0, RZ, RZ, R6 ;  /* 0x000000ffff008224 */ /* 0x000fca00078e0206 */
[----:B------:R-:W-:-:S05]  /*dfd0*/  @P1 MOV R5, R0 ;  /* 0x0000000000051202 */ /* 0x000fca0000000f00 */
[----:B------:R0:W-:Y:S01]  /*dfe0*/  STG.E.U8 desc[UR36][R2.64], R5 ;  /* 0x0000000502007986 */ /* 0x0001e2000c101124 */
[----:B------:R-:W-:Y:S05]  /*dff0*/  BRA `(.L_x_2911) ;  /* 0x0000000400607947 */ /* 0x000fea0003800000 */
.L_x_2929:
[----:B------:R-:W-:-:S06]  /*e000*/  HADD2.F32 R4, -RZ, R0.H0_H0 ;  /* 0x20000000ff047230 */ /* 0x000fcc0000004100 */
[----:B------:R-:W0:Y:S02]  /*e010*/  F2I.U64.TRUNC R4, R4 ;  /* 0x0000000400047311 */ /* 0x000e24000020d800 */
[----:B0-----:R0:W-:Y:S01]  /*e020*/  STG.E.64 desc[UR36][R2.64], R4 ;  /* 0x0000000402007986 */ /* 0x0011e2000c101b24 */
[----:B------:R-:W-:Y:S05]  /*e030*/  BRA `(.L_x_2911) ;  /* 0x0000000400507947 */ /* 0x000fea0003800000 */
.L_x_2928:
[----:B------:R-:W-:-:S04]  /*e040*/  HADD2.F32 R0, -RZ, R0.H0_H0 ;  /* 0x20000000ff007230 */ /* 0x000fc80000004100 */
[----:B------:R-:W0:Y:S02]  /*e050*/  F2I.FTZ.U32.TRUNC.NTZ R5, R0 ;  /* 0x0000000000057305 */ /* 0x000e24000021f000 */
[----:B0-----:R0:W-:Y:S01]  /*e060*/  STG.E desc[UR36][R2.64], R5 ;  /* 0x0000000502007986 */ /* 0x0011e2000c101924 */
[----:B------:R-:W-:Y:S05]  /*e070*/  BRA `(.L_x_2911) ;  /* 0x0000000400407947 */ /* 0x000fea0003800000 */
.L_x_2918:
        /* <DEDUP_REMOVED lines=11> */
.L_x_2931:
[----:B------:R-:W-:Y:S01]  /*e130*/  HADD2.F32 R0, -RZ, R0.H0_H0 ;  /* 0x20000000ff007230 */ /* 0x000fe20000004100 */
[----:B------:R-:W-:-:S04]  /*e140*/  CS2R R6, SRZ ;  /* 0x0000000000067805 */ /* 0x000fc8000001ff00 */
[----:B------:R-:W-:-:S04]  /*e150*/  FMUL.FTZ R0, R0, 1 ;  /* 0x3f80000000007820 */ /* 0x000fc80000410000 */
[----:B------:R-:W0:Y:S02]  /*e160*/  F2F.F64.F32 R4, R0 ;  /* 0x0000000000047310 */ /* 0x000e240000201800 */
[----:B0-----:R4:W-:Y:S01]  /*e170*/  STG.E.128 desc[UR36][R2.64], R4 ;  /* 0x0000000402007986 */ /* 0x0019e2000c101d24 */
[----:B------:R-:W-:Y:S05]  /*e180*/  BRA `(.L_x_2911) ;  /* 0x0000000000fc7947 */ /* 0x000fea0003800000 */
.L_x_2930:
[----:B------:R-:W-:-:S09]  /*e190*/  UISETP.NE.AND UP0, UPT, UR4, 0xf, UPT ;  /* 0x0000000f0400788c */ /* 0x000fd2000bf05270 */
[----:B------:R-:W-:Y:S05]  /*e1a0*/  BRA.U !UP0, `(.L_x_2932) ;  /* 0x0000000108e87547 */ /* 0x000fea000b800000 */
[----:B------:R-:W-:-:S09]  /*e1b0*/  UISETP.NE.AND UP0, UPT, UR4, 0x17, UPT ;  /* 0x000000170400788c */ /* 0x000fd2000bf05270 */
[----:B------:R-:W-:Y:S05]  /*e1c0*/  BRA.U !UP0, `(.L_x_2933) ;  /* 0x0000000108907547 */ /* 0x000fea000b800000 */
[----:B------:R-:W-:-:S09]  /*e1d0*/  UISETP.NE.AND UP0, UPT, UR4, 0x18, UPT ;  /* 0x000000180400788c */ /* 0x000fd2000bf05270 */
[----:B------:R-:W-:Y:S05]  /*e1e0*/  BRA.U !UP0, `(.L_x_2934) ;  /* 0x0000000108447547 */ /* 0x000fea000b800000 */
.L_x_2910:
        /* <DEDUP_REMOVED lines=16> */
.L_x_2935:
[----:B------:R-:W-:Y:S05]  /*e2f0*/  BRA `(.L_x_2911) ;  /* 0x0000000000a07947 */ /* 0x000fea0003800000 */
.L_x_2934:
[----:B------:R-:W-:Y:S01]  /*e300*/  HADD2.F32 R7, -RZ, R0.H0_H0 ;  /* 0x20000000ff077230 */ /* 0x000fe20000004100 */
[----:B------:R-:W-:Y:S01]  /*e310*/  BSSY.RECONVERGENT B0, `(.L_x_2936) ;  /* 0x000000c000007945 */ /* 0x000fe20003800200 */
[----:B------:R-:W-:-:S03]  /*e320*/  HFMA2 R0, -RZ, RZ, 0, 7.569789886474609375e-06 ;  /* 0x0000007fff007431 */ /* 0x000fc600000001ff */
        /* <DEDUP_REMOVED lines=10> */
.L_x_2937:
[----:B------:R-:W-:Y:S05]  /*e3d0*/  BSYNC.RECONVERGENT B0 ;  /* 0x0000000000007941 */ /* 0x000fea0003800200 */
.L_x_2936:
[----:B------:R-:W-:-:S05]  /*e3e0*/  LOP3.LUT R5, R0, 0x80, R5, 0xf8, !PT ;  /* 0x0000008000057812 */ /* 0x000fca00078ef805 */
[----:B------:R1:W-:Y:S01]  /*e3f0*/  STG.E.U8 desc[UR36][R2.64], R5 ;  /* 0x0000000502007986 */ /* 0x0003e2000c101124 */
[----:B------:R-:W-:Y:S05]  /*e400*/  BRA `(.L_x_2911) ;  /* 0x00000000005c7947 */ /* 0x000fea0003800000 */
.L_x_2933:
        /* <DEDUP_REMOVED lines=12> */
.L_x_2939:
[----:B------:R-:W-:Y:S01]  /*e4d0*/  IMAD.MOV.U32 R0, RZ, RZ, 0x7f ;  /* 0x0000007fff007424 */ /* 0x000fe200078e00ff */
[----:B------:R-:W-:-:S04]  /*e4e0*/  ISETP.GT.U32.AND P0, PT, R4, 0x7f800000, PT ;  /* 0x7f8000000400780c */ /* 0x000fc80003f04070 */
[----:B------:R-:W-:-:S09]  /*e4f0*/  SEL R0, R0, 0x7c, P0 ;  /* 0x0000007c00007807 */ /* 0x000fd20000000000 */
.L_x_2940:
[----:B------:R-:W-:Y:S05]  /*e500*/  BSYNC.RECONVERGENT B0 ;  /* 0x0000000000007941 */ /* 0x000fea0003800200 */
.L_x_2938:
[----:B------:R-:W-:-:S04]  /*e510*/  SHF.R.U32.HI R5, RZ, 0x18, R5 ;  /* 0x00000018ff057819 */ /* 0x000fc80000011605 */
[----:B------:R-:W-:-:S05]  /*e520*/  LOP3.LUT R5, R0, 0x80, R5, 0xf8, !PT ;  /* 0x0000008000057812 */ /* 0x000fca00078ef805 */
[----:B------:R0:W-:Y:S01]  /*e530*/  STG.E.U8 desc[UR36][R2.64], R5 ;  /* 0x0000000502007986 */ /* 0x0001e2000c101124 */
[----:B------:R-:W-:Y:S05]  /*e540*/  BRA `(.L_x_2911) ;  /* 0x00000000000c7947 */ /* 0x000fea0003800000 */
.L_x_2932:
[----:B------:R-:W-:-:S05]  /*e550*/  HADD2.F32 R0, -RZ, R0.H0_H0 ;  /* 0x20000000ff007230 */ /* 0x000fca0000004100 */
[----:B------:R-:W-:-:S05]  /*e560*/  F2FP.BF16.F32.PACK_AB R0, RZ, R0 ;  /* 0x00000000ff00723e */ /* 0x000fca00000010ff */
[----:B------:R2:W-:Y:S02]  /*e570*/  STG.E.U16 desc[UR36][R2.64], R0 ;  /* 0x0000000002007986 */ /* 0x0005e4000c101524 */
.L_x_2911:
[----:B------:R-:W-:-:S07]  /*e580*/  VIADD R17, R17, 0x80 ;  /* 0x0000008011117836 */ /* 0x000fce0000000000 */
.L_x_2834:
[----:B------:R-:W-:Y:S05]  /*e590*/  BSYNC.RECONVERGENT B7 ;  /* 0x0000000000077941 */ /* 0x000fea0003800200 */
.L_x_2833:
[----:B------:R-:W5:Y:S02]  /*e5a0*/  LDCU UR4, c[0x0][0x380] ;  /* 0x00007000ff0477ac */ /* 0x000f640008000800 */
[----:B-----5:R-:W-:-:S13]  /*e5b0*/  ISETP.GE.AND P0, PT, R17, UR4, PT ;  /* 0x0000000411007c0c */ /* 0x020fda000bf06270 */
[----:B------:R-:W-:Y:S05]  /*e5c0*/  @P0 EXIT ;  /* 0x000000000000094d */ /* 0x000fea0003800000 */
[----:B------:R-:W5:Y:S01]  /*e5d0*/  LDCU UR4, c[0x0][0x388] ;  /* 0x00007100ff0477ac */ /* 0x000f620008000800 */
[----:B------:R-:W-:Y:S01]  /*e5e0*/  IMAD.MOV.U32 R19, RZ, RZ, RZ ;  /* 0x000000ffff137224 */ /* 0x000fe200078e00ff */
[----:B------:R-:W-:Y:S01]  /*e5f0*/  MOV R16, RZ ;  /* 0x000000ff00107202 */ /* 0x000fe20000000f00 */
[----:B0-2---:R-:W-:Y:S01]  /*e600*/  IMAD.MOV.U32 R0, RZ, RZ, RZ ;  /* 0x000000ffff007224 */ /* 0x005fe200078e00ff */
[----:B-----5:R-:W-:-:S09]  /*e610*/  UISETP.NE.AND UP0, UPT, UR4, URZ, UPT ;  /* 0x000000ff0400728c */ /* 0x020fd2000bf05270 */
[----:B------:R-:W-:Y:S05]  /*e620*/  BRA.U !UP0, `(.L_x_2941) ;  /* 0x0000001508707547 */ /* 0x000fea000b800000 */
[----:B------:R-:W1:Y:S01]  /*e630*/  LDCU.64 UR4, c[0x0][0x390] ;  /* 0x00007200ff0477ac */ /* 0x000e620008000a00 */
[----:B------:R-:W-:Y:S01]  /*e640*/  IMAD.MOV.U32 R16, RZ, RZ, RZ ;  /* 0x000000ffff107224 */ /* 0x000fe200078e00ff */
[----:B------:R-:W0:Y:S01]  /*e650*/  LDCU UR6, c[0x0][0x38c] ;  /* 0x00007180ff0677ac */ /* 0x000e220008000800 */
[----:B------:R-:W2:Y:S01]  /*e660*/  LDCU.64 UR8, c[0x0][0x4b8] ;  /* 0x00009700ff0877ac */ /* 0x000ea20008000a00 */
[----:B------:R-:W-:Y:S01]  /*e670*/  UISETP.NE.AND UP0, UPT, UR41, URZ, UPT ;  /* 0x000000ff2900728c */ /* 0x000fe2000bf05270 */
[----:B-1-34-:R-:W-:Y:S01]  /*e680*/  IMAD.HI.U32 R2, R17, UR4, R16 ;  /* 0x0000000411027c27 */ /* 0x01afe2000f8e0010 */
[----:B------:R-:W1:Y:S04]  /*e690*/  LDCU UR4, c[0x0][0x4c0] ;  /* 0x00009800ff0477ac */ /* 0x000e680008000800 */
[----:B------:R-:W-:-:S05]  /*e6a0*/  SHF.R.U32.HI R3, RZ, UR5, R2 ;  /* 0x00000005ff037c19 */ /* 0x000fca0008011602 */
[----:B------:R-:W-:-:S04]  /*e6b0*/  IMAD.MOV R0, RZ, RZ, -R3 ;  /* 0x000000ffff007224 */ /* 0x000fc800078e0a03 */
[----:B0-----:R-:W-:-:S04]  /*e6c0*/  IMAD R17, R0, UR6, R17 ;  /* 0x0000000600117c24 */ /* 0x001fc8000f8e0211 */
[C---:B--2---:R-:W-:Y:S02]  /*e6d0*/  IMAD R16, R17.reuse, UR8, RZ ;  /* 0x0000000811107c24 */ /* 0x044fe4000f8e02ff */
        /* <DEDUP_REMOVED lines=337> */
.L_x_2941:
[----:B------:R-:W0:Y:S01]  /*fbf0*/  LDCU.64 UR6, c[0x0][0x5e8] ;  /* 0x0000bd00ff0677ac */ /* 0x000e220008000a00 */
[----:B------:R-:W1:Y:S01]  /*fc00*/  LDCU.64 UR8, c[0x0][0x5f0] ;  /* 0x0000be00ff0877ac */ /* 0x000e620008000a00 */
[----:B------:R-:W-:-:S04]  /*fc10*/  UPRMT UR4, UR39, 0x9910, URZ ;  /* 0x0000991027047896 */ /* 0x000fc800080000ff */
[----:B------:R-:W-:Y:S01]  /*fc20*/  UISETP.GT.AND UP0, UPT, UR4, 0x9, UPT ;  /* 0x000000090400788c */ /* 0x000fe2000bf04270 */
[----:B0-----:R-:W-:Y:S02]  /*fc30*/  IADD3 R16, P0, PT, R16, UR6, RZ ;  /* 0x0000000610107c10 */ /* 0x001fe4000ff1e0ff */
[----:B-1-34-:R-:W-:-:S03]  /*fc40*/  IADD3 R2, P1, PT, R0, UR8, RZ ;  /* 0x0000000800027c10 */ /* 0x01afc6000ff3e0ff */
        /* <DEDUP_REMOVED lines=16> */
.L_x_2945:
[----:B------:R-:W2:Y:S02]  /*fd50*/  LDG.E.U8 R2, desc[UR36][R2.64] ;  /* 0x0000002402027981 */ /* 0x000ea4000c1e1100 */
[----:B--2---:R-:W-:-:S04]  /*fd60*/  I2FP.F32.U32 R0, R2 ;  /* 0x0000000200007245 */ /* 0x004fc80000201000 */
[----:B------:R-:W-:-:S04]  /*fd70*/  F2FP.F16.F32.PACK_AB R0, RZ, R0 ;  /* 0x00000000ff00723e */ /* 0x000fc800000000ff */
[----:B------:R-:W-:Y:S01]  /*fd80*/  PRMT R18, R0, 0x7610, R18 ;  /* 0x0000761000127816 */ /* 0x000fe20000000012 */
[----:B------:R-:W-:Y:S06]  /*fd90*/  BRA `(.L_x_2947) ;  /* 0x0000000c00b47947 */ /* 0x000fec0003800000 */
.L_x_2944:
        /* <DEDUP_REMOVED lines=11> */
.L_x_2949:
[----:B------:R-:W2:Y:S02]  /*fe50*/  LDG.E R2, desc[UR36][R2.64] ;  /* 0x0000002402027981 */ /* 0x000ea4000c1e1900 */
[----:B--2---:R-:W-:-:S04]  /*fe60*/  I2FP.F32.S32 R0, R2 ;  /* 0x0000000200007245 */ /* 0x004fc80000201400 */
[----:B------:R-:W-:-:S04]  /*fe70*/  F2FP.F16.F32.PACK_AB R0, RZ, R0 ;  /* 0x00000000ff00723e */ /* 0x000fc800000000ff */
[----:B------:R-:W-:Y:S01]  /*fe80*/  PRMT R18, R0, 0x7610, R18 ;  /* 0x0000761000127816 */ /* 0x000fe20000000012 */
[----:B------:R-:W-:Y:S06]  /*fe90*/  BRA `(.L_x_2947) ;  /* 0x0000000c00747947 */ /* 0x000fec0003800000 */
.L_x_2948:
[----:B------:R-:W2:Y:S02]  /*fea0*/  LDG.E.U16 R2, desc[UR36][R2.64] ;  /* 0x0000002402027981 */ /* 0x000ea4000c1e1500 */
[----:B--2---:R-:W0:Y:S02]  /*feb0*/  I2F.S16 R0, R2 ;  /* 0x0000000200007306 */ /* 0x004e240000101400 */
[----:B0-----:R-:W-:-:S04]  /*fec0*/  F2FP.F16.F32.PACK_AB R0, RZ, R0 ;  /* 0x00000000ff00723e */ /* 0x001fc800000000ff */
[----:B------:R-:W-:Y:S01]  /*fed0*/  PRMT R18, R0, 0x7610, R18 ;  /* 0x0000761000127816 */ /* 0x000fe20000000012 */
[----:B------:R-:W-:Y:S06]  /*fee0*/  BRA `(.L_x_2947) ;  /* 0x0000000c00607947 */ /* 0x000fec0003800000 */
.L_x_2943:
        /* <DEDUP_REMOVED lines=9> */
.L_x_2951:
[----:B------:R1:W5:Y:S01]  /*ff80*/  LDG.E.U16 R18, desc[UR36][R2.64] ;  /* 0x0000002402127981 */ /* 0x000362000c1e1500 */
[----:B------:R-:W-:Y:S05]  /*ff90*/  BRA `(.L_x_2947) ;  /* 0x0000000c00347947 */ /* 0x000fea0003800000 */
.L_x_2950:
        /* <DEDUP_REMOVED lines=9> */
.L_x_2953:
[----:B------:R0:W5:Y:S01]  /*10030*/  LDG.E.U16 R18, desc[UR36][R2.64] ;  /* 0x0000002402127981 */ /* 0x000162000c1e1500 */
[----:B------:R-:W-:Y:S05]  /*10040*/  BRA `(.L_x_2947) ;  /* 0x0000000c00087947 */ /* 0x000fea0003800000 */
.L_x_2952:
        /* <DEDUP_REMOVED lines=9> */
.L_x_2942:
        /* <DEDUP_REMOVED lines=14> */
.L_x_2956:
        /* <DEDUP_REMOVED lines=9> */
.L_x_2955:
        /* <DEDUP_REMOVED lines=27> */
.L_x_2958:
        /* <DEDUP_REMOVED lines=14> */
.L_x_2957:
[----:B------:R-:W2:Y:S02]  /*104e0*/  LDG.E.U16 R0, desc[UR36][R2.64] ;  /* 0x0000002402007981 */ /* 0x000ea4000c1e1500 */
[----:B--2---:R-:W-:-:S05]  /*104f0*/  IMAD.U32 R0, R0, 0x10000, RZ ;  /* 0x0001000000007824 */ /* 0x004fca00078e00ff */
[----:B------:R-:W-:-:S04]  /*10500*/  F2FP.F16.F32.PACK_AB R0, RZ, R0 ;  /* 0x00000000ff00723e */ /* 0x000fc800000000ff */
[----:B------:R-:W-:Y:S01]  /*10510*/  PRMT R18, R0, 0x7610, R18 ;  /* 0x0000761000127816 */ /* 0x000fe20000000012 */
[----:B------:R-:W-:Y:S06]  /*10520*/  BRA `(.L_x_2947) ;  /* 0x0000000400d07947 */ /* 0x000fec0003800000 */
.L_x_2954:
        /* <DEDUP_REMOVED lines=13> */
.L_x_2961:
        /* <DEDUP_REMOVED lines=21> */
.L_x_2965:
[----:B------:R-:W-:Y:S05]  /*10750*/  BSYNC.RECONVERGENT B1 ;  /* 0x0000000000017941 */ /* 0x000fea0003800200 */
.L_x_2964:
[----:B------:R-:W-:Y:S01]  /*10760*/  IMAD.SHL.U32 R0, R0, 0x100000, RZ ;  /* 0x0010000000007824 */ /* 0x000fe200078e00ff */
[----:B------:R-:W-:-:S04]  /*10770*/  LEA R2, R2, 0x3b800000, 0x17 ;  /* 0x3b80000002027811 */ /* 0x000fc800078eb8ff */
[----:B------:R-:W-:-:S07]  /*10780*/  LOP3.LUT R0, R2, R0, R7, 0xfe, !PT ;  /* 0x0000000002007212 */ /* 0x000fce00078efe07 */
.L_x_2963:
[----:B------:R-:W-:Y:S05]  /*10790*/  BSYNC.RECONVERGENT B0 ;  /* 0x0000000000007941 */ /* 0x000fea0003800200 */
.L_x_2962:
[----:B------:R-:W-:-:S04]  /*107a0*/  F2FP.F16.F32.PACK_AB R0, RZ, R0 ;  /* 0x00000000ff00723e */ /* 0x000fc800000000ff */
[----:B------:R-:W-:Y:S01]  /*107b0*/  PRMT R18, R0, 0x7610, R18 ;  /* 0x0000761000127816 */ /* 0x000fe20000000012 */
[----:B------:R-:W-:Y:S06]  /*107c0*/  BRA `(.L_x_2947) ;  /* 0x0000000400287947 */ /* 0x000fec0003800000 */
.L_x_2960:
        /* <DEDUP_REMOVED lines=21> */
.L_x_2969:
[----:B------:R-:W-:Y:S05]  /*10920*/  BSYNC.RECONVERGENT B1 ;  /* 0x0000000000017941 */ /* 0x000fea0003800200 */
.L_x_2968:
[----:B------:R-:W-:Y:S01]  /*10930*/  IMAD.SHL.U32 R0, R0, 0x200000, RZ ;  /* 0x0020000000007824 */ /* 0x000fe200078e00ff */
[----:B------:R-:W-:-:S04]  /*10940*/  LEA R2, R2, 0x37800000, 0x17 ;  /* 0x3780000002027811 */ /* 0x000fc800078eb8ff */
[----:B------:R-:W-:-:S07]  /*10950*/  LOP3.LUT R0, R2, R0, R7, 0xfe, !PT ;  /* 0x0000000002007212 */ /* 0x000fce00078efe07 */
.L_x_2967:
[----:B------:R-:W-:Y:S05]  /*10960*/  BSYNC.RECONVERGENT B0 ;  /* 0x0000000000007941 */ /* 0x000fea0003800200 */
.L_x_2966:
[----:B------:R-:W-:-:S04]  /*10970*/  F2FP.F16.F32.PACK_AB R0, RZ, R0 ;  /* 0x00000000ff00723e */ /* 0x000fc800000000ff */
[----:B------:R-:W-:Y:S01]  /*10980*/  PRMT R18, R0, 0x7610, R18 ;  /* 0x0000761000127816 */ /* 0x000fe20000000012 */
[----:B------:R-:W-:Y:S06]  /*10990*/  BRA `(.L_x_2947) ;  /* 0x0000000000b47947 */ /* 0x000fec0003800000 */
.L_x_2959:
        /* <DEDUP_REMOVED lines=14> */
.L_x_2973:
[----:B------:R-:W-:Y:S05]  /*10a80*/  BSYNC.RECONVERGENT B0 ;  /* 0x0000000000007941 */ /* 0x000fea0003800200 */
.L_x_2972:
[----:B------:R-:W-:-:S04]  /*10a90*/  F2FP.F16.F32.PACK_AB R0, RZ, R0 ;  /* 0x00000000ff00723e */ /* 0x000fc800000000ff */
[----:B------:R-:W-:Y:S01]  /*10aa0*/  PRMT R18, R0, 0x7610, R18 ;  /* 0x0000761000127816 */ /* 0x000fe20000000012 */
[----:B------:R-:W-:Y:S06]  /*10ab0*/  BRA `(.L_x_2947) ;  /* 0x00000000006c7947 */ /* 0x000fec0003800000 */
.L_x_2946:
        /* <DEDUP_REMOVED lines=16> */
.L_x_2974:
[----:B------:R-:W-:Y:S01]  /*10bc0*/  PRMT R18, RZ, 0x7610, R18 ;  /* 0x00007610ff127816 */ /* 0x000fe20000000012 */
[----:B------:R-:W-:Y:S06]  /*10bd0*/  BRA `(.L_x_2947) ;  /* 0x0000000000247947 */ /* 0x000fec0003800000 */
.L_x_2971:
[----:B------:R-:W2:Y:S02]  /*10be0*/  LDG.E.64 R2, desc[UR36][R2.64] ;  /* 0x0000002402027981 */ /* 0x000ea4000c1e1b00 */
[----:B--2---:R-:W0:Y:S02]  /*10bf0*/  I2F.U64 R0, R2 ;  /* 0x0000000200007312 */ /* 0x004e240000301000 */
[----:B0-----:R-:W-:-:S04]  /*10c00*/  F2FP.F16.F32.PACK_AB R0, RZ, R0 ;  /* 0x00000000ff00723e */ /* 0x001fc800000000ff */
[----:B------:R-:W-:Y:S01]  /*10c10*/  PRMT R18, R0, 0x7610, R18 ;  /* 0x0000761000127816 */ /* 0x000fe20000000012 */
[----:B------:R-:W-:Y:S06]  /*10c20*/  BRA `(.L_x_2947) ;  /* 0x0000000000107947 */ /* 0x000fec0003800000 */
.L_x_2970:
[----:B------:R-:W2:Y:S02]  /*10c30*/  LDG.E R2, desc[UR36][R2.64] ;  /* 0x0000002402027981 */ /* 0x000ea4000c1e1900 */
[----:B--2---:R-:W-:-:S04]  /*10c40*/  I2FP.F32.U32 R0, R2 ;  /* 0x0000000200007245 */ /* 0x004fc80000201000 */
[----:B------:R-:W-:-:S04]  /*10c50*/  F2FP.F16.F32.PACK_AB R0, RZ, R0 ;  /* 0x00000000ff00723e */ /* 0x000fc800000000ff */
[----:B------:R-:W-:-:S07]  /*10c60*/  PRMT R18, R0, 0x7610, R18 ;  /* 0x0000761000127816 */ /* 0x000fce0000000012 */
.L_x_2947:
        /* <DEDUP_REMOVED lines=19> */
.L_x_2978:
[----:B------:R-:W2:Y:S02]  /*10da0*/  LDG.E.U8 R2, desc[UR36][R2.64] ;  /* 0x0000002402027981 */ /* 0x000ea4000c1e1100 */
[----:B--2---:R-:W-:-:S04]  /*10db0*/  I2FP.F32.U32 R0, R2 ;  /* 0x0000000200007245 */ /* 0x004fc80000201000 */
[----:B------:R-:W-:-:S04]  /*10dc0*/  F2FP.F16.F32.PACK_AB R0, RZ, R0 ;  /* 0x00000000ff00723e */ /* 0x000fc800000000ff */
[----:B------:R-:W-:Y:S01]  /*10dd0*/  PRMT R22, R0, 0x7610, R22 ;  /* 0x0000761000167816 */ /* 0x000fe20000000016 */
[----:B------:R-:W-:Y:S06]  /*10de0*/  BRA `(.L_x_2980) ;  /* 0x0000000c00b47947 */ /* 0x000fec0003800000 */
.L_x_2977:
        /* <DEDUP_REMOVED lines=11> */
.L_x_2982:
[----:B------:R-:W2:Y:S02]  /*10ea0*/  LDG.E R2, desc[UR36][R2.64] ;  /* 0x0000002402027981 */ /* 0x000ea4000c1e1900 */
[----:B--2---:R-:W-:-:S04]  /*10eb0*/  I2FP.F32.S32 R0, R2 ;  /* 0x0000000200007245 */ /* 0x004fc80000201400 */
[----:B------:R-:W-:-:S04]  /*10ec0*/  F2FP.F16.F32.PACK_AB R0, RZ, R0 ;  /* 0x00000000ff00723e */ /* 0x000fc800000000ff */
[----:B------:R-:W-:Y:S01]  /*10ed0*/  PRMT R22, R0, 0x7610, R22 ;  /* 0x0000761000167816 */ /* 0x000fe20000000016 */
[----:B------:R-:W-:Y:S06]  /*10ee0*/  BRA `(.L_x_2980) ;  /* 0x0000000c00747947 */ /* 0x000fec0003800000 */
.L_x_2981:
[----:B------:R-:W2:Y:S02]  /*10ef0*/  LDG.E.U16 R2, desc[UR36][R2.64] ;  /* 0x0000002402027981 */ /* 0x000ea4000c1e1500 */
[----:B--2---:R-:W0:Y:S02]  /*10f00*/  I2F.S16 R0, R2 ;  /* 0x0000000200007306 */ /* 0x004e240000101400 */
[----:B0-----:R-:W-:-:S04]  /*10f10*/  F2FP.F16.F32.PACK_AB R0, RZ, R0 ;  /* 0x00000000ff00723e */ /* 0x001fc800000000ff */
[----:B------:R-:W-:Y:S01]  /*10f20*/  PRMT R22, R0, 0x7610, R22 ;  /* 0x0000761000167816 */ /* 0x000fe20000000016 */
[----:B------:R-:W-:Y:S06]  /*10f30*/  BRA `(.L_x_2980) ;  /* 0x0000000c00607947 */ /* 0x000fec0003800000 */
.L_x_2976:
        /* <DEDUP_REMOVED lines=9> */
.L_x_2984:
[----:B------:R0:W5:Y:S01]  /*10fd0*/  LDG.E.U16 R22, desc[UR36][R2.64] ;  /* 0x0000002402167981 */ /* 0x000162000c1e1500 */
[----:B------:R-:W-:Y:S05]  /*10fe0*/  BRA `(.L_x_2980) ;  /* 0x0000000c00347947 */ /* 0x000fea0003800000 */
.L_x_2983:
        /* <DEDUP_REMOVED lines=9> */
.L_x_2986:
[----:B------:R1:W5:Y:S01]  /*11080*/  LDG.E.U16 R22, desc[UR36][R2.64] ;  /* 0x0000002402167981 */ /* 0x000362000c1e1500 */
[----:B------:R-:W-:Y:S05]  /*11090*/  BRA `(.L_x_2980) ;  /* 0x0000000c00087947 */ /* 0x000fea0003800000 */
.L_x_2985:
        /* <DEDUP_REMOVED lines=9> */
.L_x_2975:
        /* <DEDUP_REMOVED lines=14> */
.L_x_2989:
        /* <DEDUP_REMOVED lines=9> */
.L_x_2988:
        /* <DEDUP_REMOVED lines=27> */
.L_x_2991:
        /* <DEDUP_REMOVED lines=14> */
.L_x_2990:
[----:B------:R-:W2:Y:S02]  /*11530*/  LDG.E.U16 R0, desc[UR36][R2.64] ;  /* 0x0000002402007981 */ /* 0x000ea4000c1e1500 */
[----:B--2---:R-:W-:-:S04]  /*11540*/  SHF.L.U32 R0, R0, 0x10, RZ ;  /* 0x0000001000007819 */ /* 0x004fc800000006ff */
[----:B------:R-:W-:-:S04]  /*11550*/  F2FP.F16.F32.PACK_AB R0, RZ, R0 ;  /* 0x00000000ff00723e */ /* 0x000fc800000000ff */
[----:B------:R-:W-:Y:S01]  /*11560*/  PRMT R22, R0, 0x7610, R22 ;  /* 0x0000761000167816 */ /* 0x000fe20000000016 */
[----:B------:R-:W-:Y:S06]  /*11570*/  BRA `(.L_x_2980) ;  /* 0x0000000400d07947 */ /* 0x000fec0003800000 */
.L_x_2987:
        /* <DEDUP_REMOVED lines=13> */
.L_x_2994:
        /* <DEDUP_REMOVED lines=21> */
.L_x_2998:
[----:B------:R-:W-:Y:S05]  /*117a0*/  BSYNC.RECONVERGENT B1 ;  /* 0x0000000000017941 */ /* 0x000fea0003800200 */
.L_x_2997:
[----:B------:R-:W-:Y:S02]  /*117b0*/  SHF.L.U32 R0, R0, 0x14, RZ ;  /* 0x0000001400007819 */ /* 0x000fe400000006ff */
[----:B------:R-:W-:-:S04]  /*117c0*/  LEA R2, R2, 0x3b800000, 0x17 ;  /* 0x3b80000002027811 */ /* 0x000fc800078eb8ff */
[----:B------:R-:W-:-:S07]  /*117d0*/  LOP3.LUT R0, R2, R0, R7, 0xfe, !PT ;  /* 0x0000000002007212 */ /* 0x000fce00078efe07 */
.L_x_2996:
[----:B------:R-:W-:Y:S05]  /*117e0*/  BSYNC.RECONVERGENT B0 ;  /* 0x0000000000007941 */ /* 0x000fea0003800200 */
.L_x_2995:
[----:B------:R-:W-:-:S04]  /*117f0*/  F2FP.F16.F32.PACK_AB R0, RZ, R0 ;  /* 0x00000000ff00723e */ /* 0x000fc800000000ff */
[----:B------:R-:W-:Y:S01]  /*11800*/  PRMT R22, R0, 0x7610, R22 ;  /* 0x0000761000167816 */ /* 0x000fe20000000016 */
[----:B------:R-:W-:Y:S06]  /*11810*/  BRA `(.L_x_2980) ;  /* 0x0000000400287947 */ /* 0x000fec0003800000 */
.L_x_2993:
        /* <DEDUP_REMOVED lines=21> */
.L_x_3002:
[----:B------:R-:W-:Y:S05]  /*11970*/  BSYNC.RECONVERGENT B1 ;  /* 0x0000000000017941 */ /* 0x000fea0003800200 */
.L_x_3001:
[----:B------:R-:W-:Y:S02]  /*11980*/  SHF.L.U32 R0, R0, 0x15, RZ ;  /* 0x0000001500007819 */ /* 0x000fe400000006ff */
[----:B------:R-:W-:-:S04]  /*11990*/  LEA R2, R2, 0x37800000, 0x17 ;  /* 0x3780000002027811 */ /* 0x000fc800078eb8ff */
[----:B------:R-:W-:-:S07]  /*119a0*/  LOP3.LUT R0, R2, R0, R7, 0xfe, !PT ;  /* 0x0000000002007212 */ /* 0x000fce00078efe07 */
.L_x_3000:
[----:B------:R-:W-:Y:S05]  /*119b0*/  BSYNC.RECONVERGENT B0 ;  /* 0x0000000000007941 */ /* 0x000fea0003800200 */
.L_x_2999:
[----:B------:R-:W-:-:S04]  /*119c0*/  F2FP.F16.F32.PACK_AB R0, RZ, R0 ;  /* 0x00000000ff00723e */ /* 0x000fc800000000ff */
[----:B------:R-:W-:Y:S01]  /*119d0*/  PRMT R22, R0, 0x7610, R22 ;  /* 0x0000761000167816 */ /* 0x000fe20000000016 */
[----:B------:R-:W-:Y:S06]  /*119e0*/  BRA `(.L_x_2980) ;  /* 0x0000000000b47947 */ /* 0x000fec0003800000 */
.L_x_2992:
        /* <DEDUP_REMOVED lines=14> */
.L_x_3006:
[----:B------:R-:W-:Y:S05]  /*11ad0*/  BSYNC.RECONVERGENT B0 ;  /* 0x0000000000007941 */ /* 0x000fea0003800200 */
.L_x_3005:
[----:B------:R-:W-:-:S04]  /*11ae0*/  F2FP.F16.F32.PACK_AB R0, RZ, R0 ;  /* 0x00000000ff00723e */ /* 0x000fc800000000ff */
[----:B------:R-:W-:Y:S01]  /*11af0*/  PRMT R22, R0, 0x7610, R22 ;  /* 0x0000761000167816 */ /* 0x000fe20000000016 */
[----:B------:R-:W-:Y:S06]  /*11b00*/  BRA `(.L_x_2980) ;  /* 0x00000000006c7947 */ /* 0x000fec0003800000 */
.L_x_2979:
        /* <DEDUP_REMOVED lines=16> */
.L_x_3007:
[----:B------:R-:W-:Y:S01]  /*11c10*/  PRMT R22, RZ, 0x7610, R22 ;  /* 0x00007610ff167816 */ /* 0x000fe20000000016 */
[----:B------:R-:W-:Y:S06]  /*11c20*/  BRA `(.L_x_2980) ;  /* 0x0000000000247947 */ /* 0x000fec0003800000 */
.L_x_3004:
[----:B------:R-:W2:Y:S02]  /*11c30*/  LDG.E.64 R2, desc[UR36][R2.64] ;  /* 0x0000002402027981 */ /* 0x000ea4000c1e1b00 */
[----:B--2---:R-:W0:Y:S02]  /*11c40*/  I2F.U64 R0, R2 ;  /* 0x0000000200007312 */ /* 0x004e240000301000 */
[----:B0-----:R-:W-:-:S04]  /*11c50*/  F2FP.F16.F32.PACK_AB R0, RZ, R0 ;  /* 0x00000000ff00723e */ /* 0x001fc800000000ff */
[----:B------:R-:W-:Y:S01]  /*11c60*/  PRMT R22, R0, 0x7610, R22 ;  /* 0x0000761000167816 */ /* 0x000fe20000000016 */
[----:B------:R-:W-:Y:S06]  /*11c70*/  BRA `(.L_x_2980) ;  /* 0x0000000000107947 */ /* 0x000fec0003800000 */
.L_x_3003:
[----:B------:R-:W2:Y:S02]  /*11c80*/  LDG.E R2, desc[UR36][R2.64] ;  /* 0x0000002402027981 */ /* 0x000ea4000c1e1900 */
[----:B--2---:R-:W-:-:S04]  /*11c90*/  I2FP.F32.U32 R0, R2 ;  /* 0x0000000200007245 */ /* 0x004fc80000201000 */
[----:B------:R-:W-:-:S04]  /*11ca0*/  F2FP.F16.F32.PACK_AB R0, RZ, R0 ;  /* 0x00000000ff00723e */ /* 0x000fc800000000ff */
[----:B------:R-:W-:-:S07]  /*11cb0*/  PRMT R22, R0, 0x7610, R22 ;  /* 0x0000761000167816 */ /* 0x000fce0000000016 */
.L_x_2980:
        /* <DEDUP_REMOVED lines=21> */
.L_x_3009:
[----:B------:R-:W-:Y:S05]  /*11e10*/  BSYNC.RECONVERGENT B6 ;  /* 0x0000000000067941 */ /* 0x000fea0003800200 */
.L_x_3008:
        /* <DEDUP_REMOVED lines=21> */
.L_x_3011:
[----:B------:R-:W-:Y:S05]  /*11f70*/  BSYNC.RECONVERGENT B6 ;  /* 0x0000000000067941 */ /* 0x000fea0003800200 */
.L_x_3010:
[----:B------:R-:W-:Y:S01]  /*11f80*/  HADD2.F32 R5, -RZ, -R18.H0_H0 ;  /* 0xa0000012ff057230 */ /* 0x000fe20000004100 */
[----:B------:R-:W2:Y:S01]  /*11f90*/  MUFU.LG2 R19, R19 ;  /* 0x0000001300137308 */ /* 0x000ea20000000c00 */
[----:B------:R-:W-:Y:S01]  /*11fa0*/  IMAD.MOV.U32 R4, RZ, RZ, 0x3e800000 ;  /* 0x3e800000ff047424 */ /* 0x000fe200078e00ff */
[----:B------:R-:W-:Y:S01]  /*11fb0*/  UPRMT UR4, UR43, 0x9910, URZ ;  /* 0x000099102b047896 */ /* 0x000fe200080000ff */
[----:B------:R-:W-:Y:S02]  /*11fc0*/  IMAD.MOV.U32 R7, RZ, RZ, 0x3d39bf78 ;  /* 0x3d39bf78ff077424 */ /* 0x000fe400078e00ff */
[C---:B------:R-:W-:Y:S01]  /*11fd0*/  FADD.FTZ.RZ R0, R5.reuse, 1 ;  /* 0x3f80000005007421 */ /* 0x040fe2000001c000 */
[C---:B------:R-:W-:Y:S01]  /*11fe0*/  ISETP.GE.U32.AND P0, PT, R5.reuse, 0x7f800000, PT ;  /* 0x7f8000000500780c */ /* 0x040fe20003f06070 */
[----:B------:R-:W-:Y:S02]  /*11ff0*/  UISETP.GT.AND UP0, UPT, UR4, 0x9, UPT ;  /* 0x000000090400788c */ /* 0x000fe4000bf04270 */
[----:B------:R-:W-:Y:S01]  /*12000*/  VIADD R0, R0, 0xc0c00000 ;  /* 0xc0c0000000007836 */ /* 0x000fe20000000000 */
[----:B------:R-:W-:-:S04]  /*12010*/  ISETP.GT.AND P1, PT, R5, -0x40800000, P0 ;  /* 0xbf8000000500780c */ /* 0x000fc80000724270 */
        /* <DEDUP_REMOVED lines=36> */
[----:B------:R-:W-:Y:S02]  /*12260*/  HADD2.F32 R5, -RZ, R2.H0_H0 ;  /* 0x20000002ff057230 */ /* 0x000fe40000004100 */
[----:B------:R-:W-:-:S03]  /*12270*/  HADD2.F32 R0, -RZ, R0.H0_H0 ;  /* 0x20000000ff007230 */ /* 0x000fc60000004100 */
[----:B------:R-:W-:Y:S02]  /*12280*/  FMUL.FTZ R5, R22, R5 ;  /* 0x0000000516057220 */ /* 0x000fe40000410000 */
[----:B------:R-:W-:-:S05]  /*12290*/  FMUL.FTZ R0, R3, R0 ;  /* 0x0000000003007220 */ /* 0x000fca0000410000 */
[----:B------:R-:W-:-:S05]  /*122a0*/  F2FP.F16.F32.PACK_AB R0, R5, R0 ;  /* 0x000000000500723e */ /* 0x000fca00000000ff */
[--C-:B------:R-:W-:Y:S02]  /*122b0*/  HADD2.F32 R2, -RZ, R0.reuse.H0_H0 ;  /* 0x20000000ff027230 */ /* 0x100fe40000004100 */
[----:B------:R-:W-:-:S05]  /*122c0*/  HADD2.F32 R3, -RZ, R0.H1_H1 ;  /* 0x30000000ff037230 */ /* 0x000fca0000004100 */
[----:B------:R-:W-:-:S05]  /*122d0*/  FADD.FTZ R2, R2, -R3 ;  /* 0x8000000302027221 */ /* 0x000fca0000010000 */
        /* <DEDUP_REMOVED lines=12> */
[----:B0-----:R-:W-:Y:S01]  /*123a0*/  STG.E.U8 desc[UR36][R16.64], R3 ;  /* 0x0000000310007986 */ /* 0x001fe2000c101124 */
[----:B------:R-:W-:Y:S05]  /*123b0*/  EXIT ;  /* 0x000000000000794d */ /* 0x000fea0003800000 */
.L_x_3015:
[----:B------:R-:W-:-:S06]  /*123c0*/  HADD2.F32 R3, -RZ, R2.H0_H0 ;  /* 0x20000002ff037230 */ /* 0x000fcc0000004100 */
[----:B------:R-:W0:Y:S02]  /*123d0*/  F2I.S64.TRUNC R2, R3 ;  /* 0x0000000300027311 */ /* 0x000e24000020d900 */
[----:B0-----:R-:W-:Y:S01]  /*123e0*/  STG.E.U8 desc[UR36][R16.64], R2 ;  /* 0x0000000210007986 */ /* 0x001fe2000c101124 */
[----:B------:R-:W-:Y:S05]  /*123f0*/  EXIT ;  /* 0x000000000000794d */ /* 0x000fea0003800000 */
.L_x_3014:
        /* <DEDUP_REMOVED lines=8> */
[----:B0-----:R-:W-:Y:S01]  /*12480*/  STG.E.64 desc[UR36][R16.64], R2 ;  /* 0x0000000210007986 */ /* 0x001fe2000c101b24 */
[----:B------:R-:W-:Y:S05]  /*12490*/  EXIT ;  /* 0x000000000000794d */ /* 0x000fea0003800000 */
.L_x_3018:
[----:B------:R-:W-:-:S04]  /*124a0*/  HADD2.F32 R2, -RZ, R2.H0_H0 ;  /* 0x20000002ff027230 */ /* 0x000fc80000004100 */
[----:B------:R-:W0:Y:S02]  /*124b0*/  F2I.FTZ.TRUNC.NTZ R3, R2 ;  /* 0x0000000200037305 */ /* 0x000e24000021f100 */
[----:B0-----:R-:W-:Y:S01]  /*124c0*/  STG.E desc[UR36][R16.64], R3 ;  /* 0x0000000310007986 */ /* 0x001fe2000c101924 */
[----:B------:R-:W-:Y:S05]  /*124d0*/  EXIT ;  /* 0x000000000000794d */ /* 0x000fea0003800000 */
.L_x_3017:
[----:B------:R-:W-:-:S04]  /*124e0*/  HADD2.F32 R2, -RZ, R2.H0_H0 ;  /* 0x20000002ff027230 */ /* 0x000fc80000004100 */
[----:B------:R-:W0:Y:S02]  /*124f0*/  F2I.FTZ.TRUNC.NTZ R3, R2 ;  /* 0x0000000200037305 */ /* 0x000e24000021f100 */
[----:B0-----:R-:W-:Y:S01]  /*12500*/  STG.E.U16 desc[UR36][R16.64], R3 ;  /* 0x0000000310007986 */ /* 0x001fe2000c101524 */
[----:B------:R-:W-:Y:S05]  /*12510*/  EXIT ;  /* 0x000000000000794d */ /* 0x000fea0003800000 */
.L_x_3013:
[----:B------:R-:W-:-:S09]  /*12520*/  UISETP.GT.AND UP0, UPT, UR4, 0x6, UPT ;  /* 0x000000060400788c */ /* 0x000fd2000bf04270 */
[----:B------:R-:W-:Y:S05]  /*12530*/  BRA.U UP0, `(.L_x_3019) ;  /* 0x0000000100247547 */ /* 0x000fea000b800000 */
[----:B------:R-:W-:-:S09]  /*12540*/  UISETP.NE.AND UP0, UPT, UR4, 0x5, UPT ;  /* 0x000000050400788c */ /* 0x000fd2000bf05270 */
[----:B------:R-:W-:Y:S05]  /*12550*/  BRA.U !UP0, `(.L_x_3020) ;  /* 0x0000000108147547 */ /* 0x000fea000b800000 */
[----:B------:R-:W-:-:S09]  /*12560*/  UISETP.NE.AND UP0, UPT, UR4, 0x6, UPT ;  /* 0x000000060400788c */ /* 0x000fd2000bf05270 */
[----:B------:R-:W-:Y:S05]  /*12570*/  BRA.U UP0, `(.L_x_3016) ;  /* 0x0000000900287547 */ /* 0x000fea000b800000 */
[----:B------:R-:W-:-:S05]  /*12580*/  HADD2.F32 R3, -RZ, R2.H0_H0 ;  /* 0x20000002ff037230 */ /* 0x000fca0000004100 */
[----:B------:R-:W-:Y:S01]  /*12590*/  STG.E desc[UR36][R16.64], R3 ;  /* 0x0000000310007986 */ /* 0x000fe2000c101924 */
[----:B------:R-:W-:Y:S05]  /*125a0*/  EXIT ;  /* 0x000000000000794d */ /* 0x000fea0003800000 */
.L_x_3020:
[----:B------:R-:W-:Y:S01]  /*125b0*/  STG.E.U16 desc[UR36][R16.64], R2 ;  /* 0x0000000210007986 */ /* 0x000fe2000c101524 */
[----:B------:R-:W-:Y:S05]  /*125c0*/  EXIT ;  /* 0x000000000000794d */ /* 0x000fea0003800000 */
.L_x_3019:
        /* <DEDUP_REMOVED lines=8> */
[----:B------:R-:W-:Y:S01]  /*12650*/  STG.E.64 desc[UR36][R16.64], R2 ;  /* 0x0000000210007986 */ /* 0x000fe2000c101b24 */
[----:B------:R-:W-:Y:S05]  /*12660*/  EXIT ;  /* 0x000000000000794d */ /* 0x000fea0003800000 */
.L_x_3022:
[----:B------:R-:W-:-:S05]  /*12670*/  HADD2.F32 R0, -RZ, R2.H0_H0 ;  /* 0x20000002ff007230 */ /* 0x000fca0000004100 */
[----:B------:R-:W-:-:S04]  /*12680*/  F2FP.F16.F32.PACK_AB R0, RZ, R0 ;  /* 0x00000000ff00723e */ /* 0x000fc800000000ff */
[----:B------:R-:W-:-:S05]  /*12690*/  PRMT R0, R0, 0x5410, RZ ;  /* 0x0000541000007816 */ /* 0x000fca00000000ff */
[----:B------:R-:W-:Y:S01]  /*126a0*/  STG.E desc[UR36][R16.64], R0 ;  /* 0x0000000010007986 */ /* 0x000fe2000c101924 */
[----:B------:R-:W-:Y:S05]  /*126b0*/  EXIT ;  /* 0x000000000000794d */ /* 0x000fea0003800000 */
.L_x_3021:
[----:B------:R-:W-:-:S05]  /*126c0*/  HADD2.F32 R2, -RZ, R2.H0_H0 ;  /* 0x20000002ff027230 */ /* 0x000fca0000004100 */
[----:B------:R-:W-:-:S06]  /*126d0*/  FMUL.FTZ R2, R2, 1 ;  /* 0x3f80000002027820 */ /* 0x000fcc0000410000 */
[----:B------:R-:W0:Y:S02]  /*126e0*/  F2F.F64.F32 R2, R2 ;  /* 0x0000000200027310 */ /* 0x000e240000201800 */
[----:B0-----:R-:W-:Y:S01]  /*126f0*/  STG.E.64 desc[UR36][R16.64], R2 ;  /* 0x0000000210007986 */ /* 0x001fe2000c101b24 */
[----:B------:R-:W-:Y:S05]  /*12700*/  EXIT ;  /* 0x000000000000794d */ /* 0x000fea0003800000 */
.L_x_3012:
        /* <DEDUP_REMOVED lines=12> */
[----:B0-----:R-:W-:Y:S01]  /*127d0*/  STG.E.U16 desc[UR36][R16.64], R3 ;  /* 0x0000000310007986 */ /* 0x001fe2000c101524 */
[----:B------:R-:W-:Y:S05]  /*127e0*/  EXIT ;  /* 0x000000000000794d */ /* 0x000fea0003800000 */
.L_x_3026:
        /* <DEDUP_REMOVED lines=17> */
.L_x_3029:
[----:B------:R-:W-:-:S04]  /*12900*/  SHF.R.U32.HI R3, RZ, 0x18, R3 ;  /* 0x00000018ff037819 */ /* 0x000fc80000011603 */
[----:B------:R-:W-:-:S04]  /*12910*/  LOP3.LUT R0, R0, 0x80, R3, 0xf8, !PT ;  /* 0x0000008000007812 */ /* 0x000fc800078ef803 */
[----:B------:R-:W-:-:S07]  /*12920*/  PRMT R8, R0, 0x7610, R8 ;  /* 0x0000761000087816 */ /* 0x000fce0000000008 */
.L_x_3028:
[----:B------:R-:W-:Y:S05]  /*12930*/  BSYNC.RECONVERGENT B0 ;  /* 0x0000000000007941 */ /* 0x000fea0003800200 */
.L_x_3027:
[----:B------:R-:W-:Y:S01]  /*12940*/  STG.E.U8 desc[UR36][R16.64], R8 ;  /* 0x0000000810007986 */ /* 0x000fe2000c101124 */
[----:B------:R-:W-:Y:S05]  /*12950*/  EXIT ;  /* 0x000000000000794d */ /* 0x000fea0003800000 */
.L_x_3025:
        /* <DEDUP_REMOVED lines=17> */
.L_x_3032:
[----:B------:R-:W-:-:S04]  /*12a70*/  SHF.R.U32.HI R3, RZ, 0x18, R3 ;  /* 0x00000018ff037819 */ /* 0x000fc80000011603 */
[----:B------:R-:W-:-:S04]  /*12a80*/  LOP3.LUT R0, R0, 0x80, R3, 0xf8, !PT ;  /* 0x0000008000007812 */ /* 0x000fc800078ef803 */
[----:B------:R-:W-:-:S07]  /*12a90*/  PRMT R8, R0, 0x7610, R8 ;  /* 0x0000761000087816 */ /* 0x000fce0000000008 */
.L_x_3031:
[----:B------:R-:W-:Y:S05]  /*12aa0*/  BSYNC.RECONVERGENT B0 ;  /* 0x0000000000007941 */ /* 0x000fea0003800200 */
.L_x_3030:
[----:B------:R-:W-:Y:S01]  /*12ab0*/  STG.E.U8 desc[UR36][R16.64], R8 ;  /* 0x0000000810007986 */ /* 0x000fe2000c101124 */
[----:B------:R-:W-:Y:S05]  /*12ac0*/  EXIT ;  /* 0x000000000000794d */ /* 0x000fea0003800000 */
.L_x_3024:
        /* <DEDUP_REMOVED lines=14> */
[----:B------:R-:W-:Y:S02]  /*12bb0*/  @P1 ISETP.EQ.U32.AND P2, PT, R0, 0x1, P0 ;  /* 0x000000010000180c */ /* 0x000fe40000742070 */
[----:B------:R-:W-:Y:S02]  /*12bc0*/  PLOP3.LUT P0, PT, PT, PT, PT, 0x80, 0x8 ;  /* 0x000000000008781c */ /* 0x000fe40003f0f070 */
[----:B------:R-:W-:Y:S02]  /*12bd0*/  @P1 PLOP3.LUT P0, PT, P2, PT, PT, 0x80, 0x8 ;  /* 0x000000000008181c */ /* 0x000fe4000170f070 */
[----:B------:R-:W-:-:S11]  /*12be0*/  @P1 IADD3 R0, PT, PT, R4, 0x1, RZ ;  /* 0x0000000104001810 */ /* 0x000fd60007ffe0ff */
[----:B------:R-:W-:-:S04]  /*12bf0*/  @!P0 IMAD.MOV R0, RZ, RZ, R4 ;  /* 0x000000ffff008224 */ /* 0x000fc800078e0204 */
[----:B------:R-:W-:-:S05]  /*12c00*/  @P1 IMAD.MOV.U32 R3, RZ, RZ, R0 ;  /* 0x000000ffff031224 */ /* 0x000fca00078e0000 */
[----:B------:R-:W-:Y:S01]  /*12c10*/  STG.E.U8 desc[UR36][R16.64], R3 ;  /* 0x0000000310007986 */ /* 0x000fe2000c101124 */
[----:B------:R-:W-:Y:S05]  /*12c20*/  EXIT ;  /* 0x000000000000794d */ /* 0x000fea0003800000 */
.L_x_3034:
[----:B------:R-:W-:-:S06]  /*12c30*/  HADD2.F32 R2, -RZ, R2.H0_H0 ;  /* 0x20000002ff027230 */ /* 0x000fcc0000004100 */
[----:B------:R-:W0:Y:S02]  /*12c40*/  F2I.U64.TRUNC R2, R2 ;  /* 0x0000000200027311 */ /* 0x000e24000020d800 */
[----:B0-----:R-:W-:Y:S01]  /*12c50*/  STG.E.64 desc[UR36][R16.64], R2 ;  /* 0x0000000210007986 */ /* 0x001fe2000c101b24 */
[----:B------:R-:W-:Y:S05]  /*12c60*/  EXIT ;  /* 0x000000000000794d */ /* 0x000fea0003800000 */
.L_x_3033:
[----:B------:R-:W-:-:S04]  /*12c70*/  HADD2.F32 R2, -RZ, R2.H0_H0 ;  /* 0x20000002ff027230 */ /* 0x000fc80000004100 */
[----:B------:R-:W0:Y:S02]  /*12c80*/  F2I.FTZ.U32.TRUNC.NTZ R3, R2 ;  /* 0x0000000200037305 */ /* 0x000e24000021f000 */
[----:B0-----:R-:W-:Y:S01]  /*12c90*/  STG.E desc[UR36][R16.64], R3 ;  /* 0x0000000310007986 */ /* 0x001fe2000c101924 */
[----:B------:R-:W-:Y:S05]  /*12ca0*/  EXIT ;  /* 0x000000000000794d */ /* 0x000fea0003800000 */
.L_x_3023:
        /* <DEDUP_REMOVED lines=9> */
[----:B------:R-:W-:Y:S01]  /*12d40*/  STG.E.U8 desc[UR36][R16.64], R3 ;  /* 0x0000000310007986 */ /* 0x000fe2000c101124 */
[----:B------:R-:W-:Y:S05]  /*12d50*/  EXIT ;  /* 0x000000000000794d */ /* 0x000fea0003800000 */
.L_x_3036:
[----:B------:R-:W-:Y:S01]  /*12d60*/  HADD2.F32 R2, -RZ, R2.H0_H0 ;  /* 0x20000002ff027230 */ /* 0x000fe20000004100 */
[----:B------:R-:W-:-:S04]  /*12d70*/  CS2R R6, SRZ ;  /* 0x0000000000067805 */ /* 0x000fc8000001ff00 */
[----:B------:R-:W-:-:S04]  /*12d80*/  FMUL.FTZ R2, R2, 1 ;  /* 0x3f80000002027820 */ /* 0x000fc80000410000 */
[----:B------:R-:W0:Y:S02]  /*12d90*/  F2F.F64.F32 R4, R2 ;  /* 0x0000000200047310 */ /* 0x000e240000201800 */
[----:B0-----:R-:W-:Y:S01]  /*12da0*/  STG.E.128 desc[UR36][R16.64], R4 ;  /* 0x0000000410007986 */ /* 0x001fe2000c101d24 */
[----:B------:R-:W-:Y:S05]  /*12db0*/  EXIT ;  /* 0x000000000000794d */ /* 0x000fea0003800000 */
.L_x_3035:
[----:B------:R-:W-:-:S09]  /*12dc0*/  UISETP.NE.AND UP0, UPT, UR4, 0xf, UPT ;  /* 0x0000000f0400788c */ /* 0x000fd2000bf05270 */
[----:B------:R-:W-:Y:S05]  /*12dd0*/  BRA.U !UP0, `(.L_x_3037) ;  /* 0x0000000108e87547 */ /* 0x000fea000b800000 */
[----:B------:R-:W-:-:S09]  /*12de0*/  UISETP.NE.AND UP0, UPT, UR4, 0x17, UPT ;  /* 0x000000170400788c */ /* 0x000fd2000bf05270 */
[----:B------:R-:W-:Y:S05]  /*12df0*/  BRA.U !UP0, `(.L_x_3038) ;  /* 0x0000000108907547 */ /* 0x000fea000b800000 */
[----:B------:R-:W-:-:S09]  /*12e00*/  UISETP.NE.AND UP0, UPT, UR4, 0x18, UPT ;  /* 0x000000180400788c */ /* 0x000fd2000bf05270 */
[----:B------:R-:W-:Y:S05]  /*12e10*/  BRA.U !UP0, `(.L_x_3039) ;  /* 0x0000000108447547 */ /* 0x000fea000b800000 */
.L_x_3016:
        /* <DEDUP_REMOVED lines=16> */
.L_x_3040:
[----:B------:R-:W-:Y:S05]  /*12f20*/  EXIT ;  /* 0x000000000000794d */ /* 0x000fea0003800000 */
.L_x_3039:
        /* <DEDUP_REMOVED lines=13> */
.L_x_3042:
[----:B------:R-:W-:Y:S05]  /*13000*/  BSYNC.RECONVERGENT B0 ;  /* 0x0000000000007941 */ /* 0x000fea0003800200 */
.L_x_3041:
[----:B------:R-:W-:-:S05]  /*13010*/  LOP3.LUT R3, R0, 0x80, R3, 0xf8, !PT ;  /* 0x0000008000037812 */ /* 0x000fca00078ef803 */
[----:B------:R-:W-:Y:S01]  /*13020*/  STG.E.U8 desc[UR36][R16.64], R3 ;  /* 0x0000000310007986 */ /* 0x000fe2000c101124 */
[----:B------:R-:W-:Y:S05]  /*13030*/  EXIT ;  /* 0x000000000000794d */ /* 0x000fea0003800000 */
.L_x_3038:
        /* <DEDUP_REMOVED lines=12> */
.L_x_3044:
[----:B------:R-:W-:Y:S01]  /*13100*/  IMAD.MOV.U32 R0, RZ, RZ, 0x7f ;  /* 0x0000007fff007424 */ /* 0x000fe200078e00ff */
[----:B------:R-:W-:-:S04]  /*13110*/  ISETP.GT.U32.AND P0, PT, R2, 0x7f800000, PT ;  /* 0x7f8000000200780c */ /* 0x000fc80003f04070 */
[----:B------:R-:W-:-:S09]  /*13120*/  SEL R0, R0, 0x7c, P0 ;  /* 0x0000007c00007807 */ /* 0x000fd20000000000 */
.L_x_3045:
[----:B------:R-:W-:Y:S05]  /*13130*/  BSYNC.RECONVERGENT B0 ;  /* 0x0000000000007941 */ /* 0x000fea0003800200 */
.L_x_3043:
[----:B------:R-:W-:-:S04]  /*13140*/  SHF.R.U32.HI R3, RZ, 0x18, R3 ;  /* 0x00000018ff037819 */ /* 0x000fc80000011603 */
[----:B------:R-:W-:-:S05]  /*13150*/  LOP3.LUT R3, R0, 0x80, R3, 0xf8, !PT ;  /* 0x0000008000037812 */ /* 0x000fca00078ef803 */
[----:B------:R-:W-:Y:S01]  /*13160*/  STG.E.U8 desc[UR36][R16.64], R3 ;  /* 0x0000000310007986 */ /* 0x000fe2000c101124 */
[----:B------:R-:W-:Y:S05]  /*13170*/  EXIT ;  /* 0x000000000000794d */ /* 0x000fea0003800000 */
.L_x_3037:
[----:B------:R-:W-:-:S05]  /*13180*/  HADD2.F32 R0, -RZ, R2.H0_H0 ;  /* 0x20000002ff007230 */ /* 0x000fca0000004100 */
[----:B------:R-:W-:-:S05]  /*13190*/  F2FP.BF16.F32.PACK_AB R0, RZ, R0 ;  /* 0x00000000ff00723e */ /* 0x000fca00000010ff */
[----:B------:R-:W-:Y:S01]  /*131a0*/  STG.E.U16 desc[UR36][R16.64], R0 ;  /* 0x0000000010007986 */ /* 0x000fe2000c101524 */
[----:B------:R-:W-:Y:S05]  /*131b0*/  EXIT ;  /* 0x000000000000794d */ /* 0x000fea0003800000 */
.L_x_3046:
        /* <DEDUP_REMOVED lines=12> */
.L_x_11252:


//--------------------- .text._ZN2at6native27unrolled_elementwise_kernelIZZZNS0_29binary_cross_entropy_out_cudaERKNS_6TensorES4_RKSt8optionalIS2_ElRS2_ENKUlvE_clEvENKUlvE1_clEvEUlN3c104HalfESD_E_St5arrayIPcLm3EELi4E23TrivialOffsetCalculatorILi2EjESI_ILi1EjENS0_6memory12LoadWithCastILi2EEENSL_13StoreWithCastILi1EEEEEviT_T0_T2_T3_T4_T5_ --------------------------
	.section	.text._ZN2at6native27unrolled_elementwise_kernelIZZZNS0_29binary_cross_entropy_out_cudaERKNS_6TensorES4_RKSt8optionalIS2_ElRS2_ENKUlvE_clEvENKUlvE1_clEvEUlN3c104HalfESD_E_St5arrayIPcLm3EELi4E23TrivialOffsetCalculatorILi2EjESI_ILi1EjENS0_6memory12LoadWithCastILi2EEENSL_13StoreWithCastILi1EEEEEviT_T0_T2_T3_T4_T5_,"ax",@progbits
	.align	128
        .global         _ZN2at6native27unrolled_elementwise_kernelIZZZNS0_29binary_cross_entropy_out_cudaERKNS_6TensorES4_RKSt8optionalIS2_ElRS2_ENKUlvE_clEvENKUlvE1_clEvEUlN3c104HalfESD_E_St5arrayIPcLm3EELi4E23TrivialOffsetCalculatorILi2EjESI_ILi1EjENS0_6memory12LoadWithCastILi2EEENSL_13StoreWithCastILi1EEEEEviT_T0_T2_T3_T4_T5_
        .type           _ZN2at6native27unrolled_elementwise_kernelIZZZNS0_29binary_cross_entropy_out_cudaERKNS_6TensorES4_RKSt8optionalIS2_ElRS2_ENKUlvE_clEvENKUlvE1_clEvEUlN3c104HalfESD_E_St5arrayIPcLm3EELi4E23TrivialOffsetCalculatorILi2EjESI_ILi1EjENS0_6memory12LoadWithCastILi2EEENSL_13StoreWithCastILi1EEEEEviT_T0_T2_T3_T4_T5_,@function
        .size           _ZN2at6native27unrolled_elementwise_kernelIZZZNS0_29binary_cross_entropy_out_cudaERKNS_6TensorES4_RKSt8optionalIS2_ElRS2_ENKUlvE_clEvENKUlvE1_clEvEUlN3c104HalfESD_E_St5arrayIPcLm3EELi4E23TrivialOffsetCalculatorILi2EjESI_ILi1EjENS0_6memory12LoadWithCastILi2EEENSL_13StoreWithCastILi1EEEEEviT_T0_T2_T3_T4_T5_,(.L_x_11253 - _ZN2at6native27unrolled_elementwise_kernelIZZZNS0_29binary_cross_entropy_out_cudaERKNS_6TensorES4_RKSt8optionalIS2_ElRS2_ENKUlvE_clEvENKUlvE1_clEvEUlN3c104HalfESD_E_St5arrayIPcLm3EELi4E23TrivialOffsetCalculatorILi2EjESI_ILi1EjENS0_6memory12LoadWithCastILi2EEENSL_13StoreWithCastILi1EEEEEviT_T0_T2_T3_T4_T5_)
        .other          _ZN2at6native27unrolled_elementwise_kernelIZZZNS0_29binary_cross_entropy_out_cudaERKNS_6TensorES4_RKSt8optionalIS2_ElRS2_ENKUlvE_clEvENKUlvE1_clEvEUlN3c104HalfESD_E_St5arrayIPcLm3EELi4E23TrivialOffsetCalculatorILi2EjESI_ILi1EjENS0_6memory12LoadWithCastILi2EEENSL_13StoreWithCastILi1EEEEEviT_T0_T2_T3_T4_T5_,@"STO_CUDA_ENTRY STV_DEFAULT"
_ZN2at6native27unrolled_elementwise_kernelIZZZNS0_29binary_cross_entropy_out_cudaERKNS_6TensorES4_RKSt8optionalIS2_ElRS2_ENKUlvE_clEvENKUlvE1_clEvEUlN3c104HalfESD_E_St5arrayIPcLm3EELi4E23TrivialOffsetCalculatorILi2EjESI_ILi1EjENS0_6memory12LoadWithCastILi2EEENSL_13StoreWithCastILi1EEEEEviT_T0_T2_T3_T4_T5_:
.text._ZN2at6native27unrolled_elementwise_kernelIZZZNS0_29binary_cross_entropy_out_cudaERKNS_6TensorES4_RKSt8optionalIS2_ElRS2_ENKUlvE_clEvENKUlvE1_clEvEUlN3c104HalfESD_E_St5arrayIPcLm3EELi4E23TrivialOffsetCalculatorILi2EjESI_ILi1EjENS0_6memory12LoadWithCastILi2EEENSL_13StoreWithCastILi1EEEEEviT_T0_T2_T3_T4_T5_:
        /* <DEDUP_REMOVED lines=36> */
.L_x_3052:
[----:B------:R-:W2:Y:S02]  /*0240*/  LDG.E.U8 R2, desc[UR36][R2.64] ;  /* 0x0000002402027981 */ /* 0x000ea4000c1e1100 */
[----:B--2---:R-:W-:-:S04]  /*0250*/  I2FP.F32.U32 R0, R2 ;  /* 0x0000000200007245 */ /* 0x004fc80000201000 */
[----:B------:R-:W-:-:S04]  /*0260*/  F2FP.F16.F32.PACK_AB R0, RZ, R0 ;  /* 0x00000000ff00723e */ /* 0x000fc800000000ff */
[----:B------:R-:W-:Y:S01]  /*0270*/  PRMT R16, R0, 0x7610, R16 ;  /* 0x0000761000107816 */ /* 0x000fe20000000010 */
[----:B------:R-:W-:Y:S06]  /*0280*/  BRA `(.L_x_3054) ;  /* 0x0000000c00b47947 */ /* 0x000fec0003800000 */
.L_x_3051:
        /* <DEDUP_REMOVED lines=11> */
.L_x_3056:
[----:B------:R-:W2:Y:S02]  /*0340*/  LDG.E R2, desc[UR36][R2.64] ;  /* 0x0000002402027981 */ /* 0x000ea4000c1e1900 */
[----:B--2---:R-:W-:-:S04]  /*0350*/  I2FP.F32.S32 R0, R2 ;  /* 0x0000000200007245 */ /* 0x004fc80000201400 */
[----:B------:R-:W-:-:S04]  /*0360*/  F2FP.F16.F32.PACK_AB R0, RZ, R0 ;  /* 0x00000000ff00723e */ /* 0x000fc800000000ff */
[----:B------:R-:W-:Y:S01]  /*0370*/  PRMT R16, R0, 0x7610, R16 ;  /* 0x0000761000107816 */ /* 0x000fe20000000010 */
[----:B------:R-:W-:Y:S06]  /*0380*/  BRA `(.L_x_3054) ;  /* 0x0000000c00747947 */ /* 0x000fec0003800000 */
.L_x_3055:
[----:B------:R-:W2:Y:S02]  /*0390*/  LDG.E.U16 R2, desc[UR36][R2.64] ;  /* 0x0000002402027981 */ /* 0x000ea4000c1e1500 */
[----:B--2---:R-:W0:Y:S02]  /*03a0*/  I2F.S16 R0, R2 ;  /* 0x0000000200007306 */ /* 0x004e240000101400 */
[----:B0-----:R-:W-:-:S04]  /*03b0*/  F2FP.F16.F32.PACK_AB R0, RZ, R0 ;  /* 0x00000000ff00723e */ /* 0x001fc800000000ff */
[----:B------:R-:W-:Y:S01]  /*03c0*/  PRMT R16, R0, 0x7610, R16 ;  /* 0x0000761000107816 */ /* 0x000fe20000000010 */
[----:B------:R-:W-:Y:S06]  /*03d0*/  BRA `(.L_x_3054) ;  /* 0x0000000c00607947 */ /* 0x000fec0003800000 */
.L_x_3050:
        /* <DEDUP_REMOVED lines=9> */
.L_x_3058:
[----:B------:R1:W5:Y:S01]  /*0470*/  LDG.E.U16 R16, desc[UR36][R2.64] ;  /* 0x0000002402107981 */ /* 0x000362000c1e1500 */
[----:B------:R-:W-:Y:S05]  /*0480*/  BRA `(.L_x_3054) ;  /* 0x0000000c00347947 */ /* 0x000fea0003800000 */
.L_x_3057:
        /* <DEDUP_REMOVED lines=9> */
.L_x_3060:
[----:B------:R0:W5:Y:S01]  /*0520*/  LDG.E.U16 R16, desc[UR36][R2.64] ;  /* 0x0000002402107981 */ /* 0x000162000c1e1500 */
[----:B------:R-:W-:Y:S05]  /*0530*/  BRA `(.L_x_3054) ;  /* 0x0000000c00087947 */ /* 0x000fea0003800000 */
.L_x_3059:
        /* <DEDUP_REMOVED lines=9> */
.L_x_3049:
        /* <DEDUP_REMOVED lines=14> */
.L_x_3063:
        /* <DEDUP_REMOVED lines=9> */
.L_x_3062:
        /* <DEDUP_REMOVED lines=27> */
.L_x_3065:
        /* <DEDUP_REMOVED lines=14> */
.L_x_3064:
[----:B------:R-:W2:Y:S02]  /*09d0*/  LDG.E.U16 R0, desc[UR36][R2.64] ;  /* 0x0000002402007981 */ /* 0x000ea4000c1e1500 */
[----:B--2---:R-:W-:-:S05]  /*09e0*/  IMAD.U32 R0, R0, 0x10000, RZ ;  /* 0x0001000000007824 */ /* 0x004fca00078e00ff */
[----:B------:R-:W-:-:S04]  /*09f0*/  F2FP.F16.F32.PACK_AB R0, RZ, R0 ;  /* 0x00000000ff00723e */ /* 0x000fc800000000ff */
[----:B------:R-:W-:Y:S01]  /*0a00*/  PRMT R16, R0, 0x7610, R16 ;  /* 0x0000761000107816 */ /* 0x000fe20000000010 */
[----:B------:R-:W-:Y:S06]  /*0a10*/  BRA `(.L_x_3054) ;  /* 0x0000000400d07947 */ /* 0x000fec0003800000 */
.L_x_3061:
        /* <DEDUP_REMOVED lines=13> */
.L_x_3068:
        /* <DEDUP_REMOVED lines=21> */
.L_x_3072:
[----:B------:R-:W-:Y:S05]  /*0c40*/  BSYNC.RECONVERGENT B1 ;  /* 0x0000000000017941 */ /* 0x000fea0003800200 */
.L_x_3071:
[----:B------:R-:W-:Y:S01]  /*0c50*/  IMAD.SHL.U32 R0, R0, 0x100000, RZ ;  /* 0x0010000000007824 */ /* 0x000fe200078e00ff */
[----:B------:R-:W-:-:S04]  /*0c60*/  LEA R2, R2, 0x3b800000, 0x17 ;  /* 0x3b80000002027811 */ /* 0x000fc800078eb8ff */
[----:B------:R-:W-:-:S07]  /*0c70*/  LOP3.LUT R0, R2, R0, R7, 0xfe, !PT ;  /* 0x0000000002007212 */ /* 0x000fce00078efe07 */
.L_x_3070:
[----:B------:R-:W-:Y:S05]  /*0c80*/  BSYNC.RECONVERGENT B0 ;  /* 0x0000000000007941 */ /* 0x000fea0003800200 */
.L_x_3069:
[----:B------:R-:W-:-:S04]  /*0c90*/  F2FP.F16.F32.PACK_AB R0, RZ, R0 ;  /* 0x00000000ff00723e */ /* 0x000fc800000000ff */
[----:B------:R-:W-:Y:S01]  /*0ca0*/  PRMT R16, R0, 0x7610, R16 ;  /* 0x0000761000107816 */ /* 0x000fe20000000010 */
[----:B------:R-:W-:Y:S06]  /*0cb0*/  BRA `(.L_x_3054) ;  /* 0x0000000400287947 */ /* 0x000fec0003800000 */
.L_x_3067:
        /* <DEDUP_REMOVED lines=21> */
.L_x_3076:
[----:B------:R-:W-:Y:S05]  /*0e10*/  BSYNC.RECONVERGENT B1 ;  /* 0x0000000000017941 */ /* 0x000fea0003800200 */
.L_x_3075:
[----:B------:R-:W-:Y:S01]  /*0e20*/  IMAD.SHL.U32 R0, R0, 0x200000, RZ ;  /* 0x0020000000007824 */ /* 0x000fe200078e00ff */
[----:B------:R-:W-:-:S04]  /*0e30*/  LEA R2, R2, 0x37800000, 0x17 ;  /* 0x3780000002027811 */ /* 0x000fc800078eb8ff */
[----:B------:R-:W-:-:S07]  /*0e40*/  LOP3.LUT R0, R2, R0, R7, 0xfe, !PT ;  /* 0x0000000002007212 */ /* 0x000fce00078efe07 */
.L_x_3074:
[----:B------:R-:W-:Y:S05]  /*0e50*/  BSYNC.RECONVERGENT B0 ;  /* 0x0000000000007941 */ /* 0x000fea0003800200 */
.L_x_3073:
[----:B------:R-:W-:-:S04]  /*0e60*/  F2FP.F16.F32.PACK_AB R0, RZ, R0 ;  /* 0x00000000ff00723e */ /* 0x000fc800000000ff */
[----:B------:R-:W-:Y:S01]  /*0e70*/  PRMT R16, R0, 0x7610, R16 ;  /* 0x0000761000107816 */ /* 0x000fe20000000010 */
[----:B------:R-:W-:Y:S06]  /*0e80*/  BRA `(.L_x_3054) ;  /* 0x0000000000b47947 */ /* 0x000fec0003800000 */
.L_x_3066:
[----:B------:R-:W-:-:S09]  /*0e90*/  UISETP.NE.AND UP0, UPT, UR4, 0x1c, UPT ;  /* 0x0000001c0400788c */ /* 0x000fd2000bf05270 */
[----:B------:R-:W-:Y:S05]  /*0ea0*/  BRA.U !UP0, `(.L_x_3077) ;  /* 0x00000001089c7547 */ /* 0x000fea000b800000 */
[----:B------:R-:W-:-:S09]  /*0eb0*/  UISETP.NE.AND UP0, UPT, UR4, 0x1d, UPT ;  /* 0x0000001d0400788c */ /* 0x000fd2000bf05270 */
[----:B------:R-:W-:Y:S05]  /*0ec0*/  BRA.U !UP0, `(.L_x_3078) ;  /* 0x0000000108807547 */ /* 0x000fea000b800000 */
[----:B------:R-:W-:-:S09]  /*0ed0*/  UISETP.NE.AND UP0, UPT, UR4, 0x2c, UPT ;  /* 0x0000002c0400788c */ /* 0x000fd2000bf05270 */
[----:B------:R-:W-:Y:S05]  /*0ee0*/  BRA.U !UP0, `(.L_x_3079) ;  /* 0x0000000108487547 */ /* 0x000fea000b800000 */
.L_x_3053:
        /* <DEDUP_REMOVED lines=16> */
.L_x_3080:
[----:B------:R-:W-:Y:S01]  /*0ff0*/  PRMT R16, RZ, 0x7610, R16 ;  /* 0x00007610ff107816 */ /* 0x000fe20000000010 */
[----:B------:R-:W-:Y:S06]  /*1000*/  BRA `(.L_x_3054) ;  /* 0x0000000000547947 */ /* 0x000fec0003800000 */
.L_x_3079:
        /* <DEDUP_REMOVED lines=8> */
.L_x_3082:
[----:B------:R-:W-:Y:S05]  /*1090*/  BSYNC.RECONVERGENT B0 ;  /* 0x0000000000007941 */ /* 0x000fea0003800200 */
.L_x_3081:
[----:B------:R-:W-:-:S04]  /*10a0*/  F2FP.F16.F32.PACK_AB R0, RZ, R0 ;  /* 0x00000000ff00723e */ /* 0x000fc800000000ff */
[----:B------:R-:W-:Y:S01]  /*10b0*/  PRMT R16, R0, 0x7610, R16 ;  /* 0x0000761000107816 */ /* 0x000fe20000000010 */
[----:B------:R-:W-:Y:S06]  /*10c0*/  BRA `(.L_x_3054) ;  /* 0x0000000000247947 */ /* 0x000fec0003800000 */
.L_x_3078:
[----:B------:R-:W2:Y:S02]  /*10d0*/  LDG.E.64 R2, desc[UR36][R2.64] ;  /* 0x0000002402027981 */ /* 0x000ea4000c1e1b00 */
[----:B--2---:R-:W0:Y:S02]  /*10e0*/  I2F.U64 R0, R2 ;  /* 0x0000000200007312 */ /* 0x004e240000301000 */
[----:B0-----:R-:W-:-:S04]  /*10f0*/  F2FP.F16.F32.PACK_AB R0, RZ, R0 ;  /* 0x00000000ff00723e */ /* 0x001fc800000000ff */
[----:B------:R-:W-:Y:S01]  /*1100*/  PRMT R16, R0, 0x7610, R16 ;  /* 0x0000761000107816 */ /* 0x000fe20000000010 */
[----:B------:R-:W-:Y:S06]  /*1110*/  BRA `(.L_x_3054) ;  /* 0x0000000000107947 */ /* 0x000fec0003800000 */
.L_x_3077:
[----:B------:R-:W2:Y:S02]  /*1120*/  LDG.E R2, desc[UR36][R2.64] ;  /* 0x0000002402027981 */ /* 0x000ea4000c1e1900 */
[----:B--2---:R-:W-:-:S04]  /*1130*/  I2FP.F32.U32 R0, R2 ;  /* 0x0000000200007245 */ /* 0x004fc80000201000 */
[----:B------:R-:W-:-:S04]  /*1140*/  F2FP.F16.F32.PACK_AB R0, RZ, R0 ;  /* 0x00000000ff00723e */ /* 0x000fc800000000ff */
[----:B------:R-:W-:-:S07]  /*1150*/  PRMT R16, R0, 0x7610, R16 ;  /* 0x0000761000107816 */ /* 0x000fce0000000010 */
.L_x_3054:
[----:B01----:R-:W0:Y:S01]  /*1160*/  LDC.64 R2, c[0x0][0x398] ;  /* 0x0000e600ff027b82 */ /* 0x003e220000000a00 */
        /* <DEDUP_REMOVED lines=20> */
.L_x_3086:
[----:B------:R-:W2:Y:S02]  /*12b0*/  LDG.E.U8 R2, desc[UR36][R2.64] ;  /* 0x0000002402027981 */ /* 0x000ea4000c1e1100 */
[----:B--2---:R-:W-:-:S04]  /*12c0*/  I2FP.F32.U32 R0, R2 ;  /* 0x0000000200007245 */ /* 0x004fc80000201000 */
[----:B------:R-:W-:-:S04]  /*12d0*/  F2FP.F16.F32.PACK_AB R0, RZ, R0 ;  /* 0x00000000ff00723e */ /* 0x000fc800000000ff */
[----:B------:R-:W-:Y:S01]  /*12e0*/  PRMT R18, R0, 0x7610, R18 ;  /* 0x0000761000127816 */ /* 0x000fe20000000012 */
[----:B------:R-:W-:Y:S06]  /*12f0*/  BRA `(.L_x_3088) ;  /* 0x0000000c00b47947 */ /* 0x000fec0003800000 */
.L_x_3085:
        /* <DEDUP_REMOVED lines=11> */
.L_x_3090:
[----:B------:R-:W2:Y:S02]  /*13b0*/  LDG.E R2, desc[UR36][R2.64] ;  /* 0x0000002402027981 */ /* 0x000ea4000c1e1900 */
[----:B--2---:R-:W-:-:S04]  /*13c0*/  I2FP.F32.S32 R0, R2 ;  /* 0x0000000200007245 */ /* 0x004fc80000201400 */
[----:B------:R-:W-:-:S04]  /*13d0*/  F2FP.F16.F32.PACK_AB R0, RZ, R0 ;  /* 0x00000000ff00723e */ /* 0x000fc800000000ff */
[----:B------:R-:W-:Y:S01]  /*13e0*/  PRMT R18, R0, 0x7610, R18 ;  /* 0x0000761000127816 */ /* 0x000fe20000000012 */
[----:B------:R-:W-:Y:S06]  /*13f0*/  BRA `(.L_x_3088) ;  /* 0x0000000c00747947 */ /* 0x000fec0003800000 */
.L_x_3089:
[----:B------:R-:W2:Y:S02]  /*1400*/  LDG.E.U16 R2, desc[UR36][R2.64] ;  /* 0x0000002402027981 */ /* 0x000ea4000c1e1500 */
[----:B--2---:R-:W0:Y:S02]  /*1410*/  I2F.S16 R0, R2 ;  /* 0x0000000200007306 */ /* 0x004e240000101400 */
[----:B0-----:R-:W-:-:S04]  /*1420*/  F2FP.F16.F32.PACK_AB R0, RZ, R0 ;  /* 0x00000000ff00723e */ /* 0x001fc800000000ff */
[----:B------:R-:W-:Y:S01]  /*1430*/  PRMT R18, R0, 0x7610, R18 ;  /* 0x0000761000127816 */ /* 0x000fe20000000012 */
[----:B------:R-:W-:Y:S06]  /*1440*/  BRA `(.L_x_3088) ;  /* 0x0000000c00607947 */ /* 0x000fec0003800000 */
.L_x_3084:
        /* <DEDUP_REMOVED lines=9> */
.L_x_3092:
[----:B------:R1:W5:Y:S01]  /*14e0*/  LDG.E.U16 R18, desc[UR36][R2.64] ;  /* 0x0000002402127981 */ /* 0x000362000c1e1500 */
[----:B------:R-:W-:Y:S05]  /*14f0*/  BRA `(.L_x_3088) ;  /* 0x0000000c00347947 */ /* 0x000fea0003800000 */
.L_x_3091:
        /* <DEDUP_REMOVED lines=9> */
.L_x_3094:
[----:B------:R0:W5:Y:S01]  /*1590*/  LDG.E.U16 R18, desc[UR36][R2.64] ;  /* 0x0000002402127981 */ /* 0x000162000c1e1500 */
[----:B------:R-:W-:Y:S05]  /*15a0*/  BRA `(.L_x_3088) ;  /* 0x0000000c00087947 */ /* 0x000fea0003800000 */
.L_x_3093:
        /* <DEDUP_REMOVED lines=9> */
.L_x_3083:
        /* <DEDUP_REMOVED lines=14> */
.L_x_3097:
        /* <DEDUP_REMOVED lines=9> */
.L_x_3096:
        /* <DEDUP_REMOVED lines=27> */
.L_x_3099:
        /* <DEDUP_REMOVED lines=14> */
.L_x_3098:
[----:B------:R-:W2:Y:S02]  /*1a40*/  LDG.E.U16 R0, desc[UR36][R2.64] ;  /* 0x0000002402007981 */ /* 0x000ea4000c1e1500 */
[----:B--2---:R-:W-:-:S05]  /*1a50*/  IMAD.U32 R0, R0, 0x10000, RZ ;  /* 0x0001000000007824 */ /* 0x004fca00078e00ff */
[----:B------:R-:W-:-:S04]  /*1a60*/  F2FP.F16.F32.PACK_AB R0, RZ, R0 ;  /* 0x00000000ff00723e */ /* 0x000fc800000000ff */
[----:B------:R-:W-:Y:S01]  /*1a70*/  PRMT R18, R0, 0x7610, R18 ;  /* 0x0000761000127816 */ /* 0x000fe20000000012 */
[----:B------:R-:W-:Y:S06]  /*1a80*/  BRA `(.L_x_3088) ;  /* 0x0000000400d07947 */ /* 0x000fec0003800000 */
.L_x_3095:
        /* <DEDUP_REMOVED lines=13> */
.L_x_3102:
        /* <DEDUP_REMOVED lines=21> */
.L_x_3106:
[----:B------:R-:W-:Y:S05]  /*1cb0*/  BSYNC.RECONVERGENT B1 ;  /* 0x0000000000017941 */ /* 0x000fea0003800200 */
.L_x_3105:
[----:B------:R-:W-:Y:S01]  /*1cc0*/  IMAD.SHL.U32 R0, R0, 0x100000, RZ ;  /* 0x0010000000007824 */ /* 0x000fe200078e00ff */
[----:B------:R-:W-:-:S04]  /*1cd0*/  LEA R2, R2, 0x3b800000, 0x17 ;  /* 0x3b80000002027811 */ /* 0x000fc800078eb8ff */
[----:B------:R-:W-:-:S07]  /*1ce0*/  LOP3.LUT R0, R2, R0, R7, 0xfe, !PT ;  /* 0x0000000002007212 */ /* 0x000fce00078efe07 */
.L_x_3104:
[----:B------:R-:W-:Y:S05]  /*1cf0*/  BSYNC.RECONVERGENT B0 ;  /* 0x0000000000007941 */ /* 0x000fea0003800200 */
.L_x_3103:
[----:B------:R-:W-:-:S04]  /*1d00*/  F2FP.F16.F32.PACK_AB R0, RZ, R0 ;  /* 0x00000000ff00723e */ /* 0x000fc800000000ff */
[----:B------:R-:W-:Y:S01]  /*1d10*/  PRMT R18, R0, 0x7610, R18 ;  /* 0x0000761000127816 */ /* 0x000fe20000000012 */
[----:B------:R-:W-:Y:S06]  /*1d20*/  BRA `(.L_x_3088) ;  /* 0x0000000400287947 */ /* 0x000fec0003800000 */
.L_x_3101:
        /* <DEDUP_REMOVED lines=21> */
.L_x_3110:
[----:B------:R-:W-:Y:S05]  /*1e80*/  BSYNC.RECONVERGENT B1 ;  /* 0x0000000000017941 */ /* 0x000fea0003800200 */
.L_x_3109:
[----:B------:R-:W-:Y:S01]  /*1e90*/  IMAD.SHL.U32 R0, R0, 0x200000, RZ ;  /* 0x0020000000007824 */ /* 0x000fe200078e00ff */
[----:B------:R-:W-:-:S04]  /*1ea0*/  LEA R2, R2, 0x37800000, 0x17 ;  /* 0x3780000002027811 */ /* 0x000fc800078eb8ff */
[----:B------:R-:W-:-:S07]  /*1eb0*/  LOP3.LUT R0, R2, R0, R7, 0xfe, !PT ;  /* 0x0000000002007212 */ /* 0x000fce00078efe07 */
.L_x_3108:
[----:B------:R-:W-:Y:S05]  /*1ec0*/  BSYNC.RECONVERGENT B0 ;  /* 0x0000000000007941 */ /* 0x000fea0003800200 */
.L_x_3107:
[----:B------:R-:W-:-:S04]  /*1ed0*/  F2FP.F16.F32.PACK_AB R0, RZ, R0 ;  /* 0x00000000ff00723e */ /* 0x000fc800000000ff */
[----:B------:R-:W-:Y:S01]  /*1ee0*/  PRMT R18, R0, 0x7610, R18 ;  /* 0x0000761000127816 */ /* 0x000fe20000000012 */
[----:B------:R-:W-:Y:S06]  /*1ef0*/  BRA `(.L_x_3088) ;  /* 0x0000000000b47947 */ /* 0x000fec0003800000 */
.L_x_3100:
[----:B------:R-:W-:-:S09]  /*1f00*/  UISETP.NE.AND UP0, UPT, UR4, 0x1c, UPT ;  /* 0x0000001c0400788c */ /* 0x000fd2000bf05270 */
[----:B------:R-:W-:Y:S05]  /*1f10*/  BRA.U !UP0, `(.L_x_3111) ;  /* 0x00000001089c7547 */ /* 0x000fea000b800000 */
[----:B------:R-:W-:-:S09]  /*1f20*/  UISETP.NE.AND UP0, UPT, UR4, 0x1d, UPT ;  /* 0x0000001d0400788c */ /* 0x000fd2000bf05270 */
[----:B------:R-:W-:Y:S05]  /*1f30*/  BRA.U !UP0, `(.L_x_3112) ;  /* 0x0000000108807547 */ /* 0x000fea000b800000 */
[----:B------:R-:W-:-:S09]  /*1f40*/  UISETP.NE.AND UP0, UPT, UR4, 0x2c, UPT ;  /* 0x0000002c0400788c */ /* 0x000fd2000bf05270 */
[----:B------:R-:W-:Y:S05]  /*1f50*/  BRA.U !UP0, `(.L_x_3113) ;  /* 0x0000000108487547 */ /* 0x000fea000b800000 */
.L_x_3087:
        /* <DEDUP_REMOVED lines=16> */
.L_x_3114:
[----:B------:R-:W-:Y:S01]  /*2060*/  PRMT R18, RZ, 0x7610, R18 ;  /* 0x00007610ff127816 */ /* 0x000fe20000000012 */
[----:B------:R-:W-:Y:S06]  /*2070*/  BRA `(.L_x_3088) ;  /* 0x0000000000547947 */ /* 0x000fec0003800000 */
.L_x_3113:
        /* <DEDUP_REMOVED lines=8> */
.L_x_3116:
[----:B------:R-:W-:Y:S05]  /*2100*/  BSYNC.RECONVERGENT B0 ;  /* 0x0000000000007941 */ /* 0x000fea0003800200 */
.L_x_3115:
[----:B------:R-:W-:-:S04]  /*2110*/  F2FP.F16.F32.PACK_AB R0, RZ, R0 ;  /* 0x00000000ff00723e */ /* 0x000fc800000000ff */
[----:B------:R-:W-:Y:S01]  /*2120*/  PRMT R18, R0, 0x7610, R18 ;  /* 0x0000761000127816 */ /* 0x000fe20000000012 */
[----:B------:R-:W-:Y:S06]  /*2130*/  BRA `(.L_x_3088) ;  /* 0x0000000000247947 */ /* 0x000fec0003800000 */
.L_x_3112:
[----:B------:R-:W2:Y:S02]  /*2140*/  LDG.E.64 R2, desc[UR36][R2.64] ;  /* 0x0000002402027981 */ /* 0x000ea4000c1e1b00 */
[----:B--2---:R-:W0:Y:S02]  /*2150*/  I2F.U64 R0, R2 ;  /* 0x0000000200007312 */ /* 0x004e240000301000 */
[----:B0-----:R-:W-:-:S04]  /*2160*/  F2FP.F16.F32.PACK_AB R0, RZ, R0 ;  /* 0x00000000ff00723e */ /* 0x001fc800000000ff */
[----:B------:R-:W-:Y:S01]  /*2170*/  PRMT R18, R0, 0x7610, R18 ;  /* 0x0000761000127816 */ /* 0x000fe20000000012 */
[----:B------:R-:W-:Y:S06]  /*2180*/  BRA `(.L_x_3088) ;  /* 0x0000000000107947 */ /* 0x000fec0003800000 */
.L_x_3111:
[----:B------:R-:W2:Y:S02]  /*2190*/  LDG.E R2, desc[UR36][R2.64] ;  /* 0x0000002402027981 */ /* 0x000ea4000c1e1900 */
[----:B--2---:R-:W-:-:S04]  /*21a0*/  I2FP.F32.U32 R0, R2 ;  /* 0x0000000200007245 */ /* 0x004fc80000201000 */
[----:B------:R-:W-:-:S04]  /*21b0*/  F2FP.F16.F32.PACK_AB R0, RZ, R0 ;  /* 0x00000000ff00723e */ /* 0x000fc800000000ff */
[----:B------:R-:W-:-:S07]  /*21c0*/  PRMT R18, R0, 0x7610, R18 ;  /* 0x0000761000127816 */ /* 0x000fce0000000012 */
.L_x_3088:
[----:B01----:R-:W-:-:S07]  /*21d0*/  VIADD R2, R22, 0x80 ;  /* 0x0000008016027836 */ /* 0x003fce0000000000 */
.L_x_3048:
[----:B------:R-:W-:Y:S05]  /*21e0*/  BSYNC.RECONVERGENT B6 ;  /* 0x0000000000067941 */ /* 0x000fea0003800200 */
.L_x_3047:
[----:B------:R-:W-:Y:S01]  /*21f0*/  ISETP.GE.AND P0, PT, R2, R29, PT ;  /* 0x0000001d0200720c */ /* 0x000fe20003f06270 */
[----:B------:R-:W-:Y:S01]  /*2200*/  BSSY.RECONVERGENT B6, `(.L_x_3117) ;  /* 0x0000216000067945 */ /* 0x000fe20003800200 */
[----:B------:R-:W-:Y:S02]  /*2210*/  PRMT R19, RZ, 0x7610, R19 ;  /* 0x00007610ff137816 */ /* 0x000fe40000000013 */
[----:B------:R-:W-:-:S09]  /*2220*/  PRMT R23, RZ, 0x7610, R23 ;  /* 0x00007610ff177816 */ /* 0x000fd20000000017 */
[----:B------:R-:W-:Y:S05]  /*2230*/  @P0 BRA `(.L_x_3118) ;  /* 0x0000002000480947 */ /* 0x000fea0003800000 */
        /* <DEDUP_REMOVED lines=22> */
.L_x_3122:
[----:B------:R-:W2:Y:S02]  /*23a0*/  LDG.E.U8 R4, desc[UR36][R4.64] ;  /* 0x0000002404047981 */ /* 0x000ea4000c1e1100 */
[----:B--2---:R-:W-:-:S04]  /*23b0*/  I2FP.F32.U32 R0, R4 ;  /* 0x0000000400007245 */ /* 0x004fc80000201000 */
[----:B------:R-:W-:-:S04]  /*23c0*/  F2FP.F16.F32.PACK_AB R0, RZ, R0 ;  /* 0x00000000ff00723e */ /* 0x000fc800000000ff */
[----:B------:R-:W-:Y:S01]  /*23d0*/  PRMT R19, R0, 0x7610, R19 ;  /* 0x0000761000137816 */ /* 0x000fe20000000013 */
[----:B------:R-:W-:Y:S06]  /*23e0*/  BRA `(.L_x_3124) ;  /* 0x0000000c00b87947 */ /* 0x000fec0003800000 */
.L_x_3121:
        /* <DEDUP_REMOVED lines=11> */
.L_x_3126:
[----:B------:R-:W2:Y:S02]  /*24a0*/  LDG.E R4, desc[UR36][R4.64] ;  /* 0x0000002404047981 */ /* 0x000ea4000c1e1900 */
[----:B--2---:R-:W-:-:S04]  /*24b0*/  I2FP.F32.S32 R0, R4 ;  /* 0x0000000400007245 */ /* 0x004fc80000201400 */
[----:B------:R-:W-:-:S04]  /*24c0*/  F2FP.F16.F32.PACK_AB R0, RZ, R0 ;  /* 0x00000000ff00723e */ /* 0x000fc800000000ff */
[----:B------:R-:W-:Y:S01]  /*24d0*/  PRMT R19, R0, 0x7610, R19 ;  /* 0x0000761000137816 */ /* 0x000fe20000000013 */
[----:B------:R-:W-:Y:S06]  /*24e0*/  BRA `(.L_x_3124) ;  /* 0x0000000c00787947 */ /* 0x000fec0003800000 */
.L_x_3125:
[----:B------:R-:W2:Y:S02]  /*24f0*/  LDG.E.U16 R4, desc[UR36][R4.64] ;  /* 0x0000002404047981 */ /* 0x000ea4000c1e1500 */
[----:B--2---:R-:W0:Y:S02]  /*2500*/  I2F.S16 R0, R4 ;  /* 0x0000000400007306 */ /* 0x004e240000101400 */
[----:B0-----:R-:W-:-:S04]  /*2510*/  F2FP.F16.F32.PACK_AB R0, RZ, R0 ;  /* 0x00000000ff00723e */ /* 0x001fc800000000ff */
[----:B------:R-:W-:Y:S01]  /*2520*/  PRMT R19, R0, 0x7610, R19 ;  /* 0x0000761000137816 */ /* 0x000fe20000000013 */
[----:B------:R-:W-:Y:S06]  /*2530*/  BRA `(.L_x_3124) ;  /* 0x0000000c00647947 */ /* 0x000fec0003800000 */
.L_x_3120:
        /* <DEDUP_REMOVED lines=9> */
.L_x_3128:
[----:B------:R1:W5:Y:S01]  /*25d0*/  LDG.E.U16 R19, desc[UR36][R4.64] ;  /* 0x0000002404137981 */ /* 0x000362000c1e1500 */
[----:B------:R-:W-:Y:S05]  /*25e0*/  BRA `(.L_x_3124) ;  /* 0x0000000c00387947 */ /* 0x000fea0003800000 */
.L_x_3127:
        /* <DEDUP_REMOVED lines=9> */
.L_x_3130:
[----:B------:R0:W5:Y:S01]  /*2680*/  LDG.E.U16 R19, desc[UR36][R4.64] ;  /* 0x0000002404137981 */ /* 0x000162000c1e1500 */
[----:B------:R-:W-:Y:S05]  /*2690*/  BRA `(.L_x_3124) ;  /* 0x0000000c000c7947 */ /* 0x000fea0003800000 */
.L_x_3129:
        /* <DEDUP_REMOVED lines=9> */
.L_x_3119:
        /* <DEDUP_REMOVED lines=14> */
.L_x_3133:
        /* <DEDUP_REMOVED lines=9> */
.L_x_3132:
        /* <DEDUP_REMOVED lines=27> */
.L_x_3135:
        /* <DEDUP_REMOVED lines=12> */
[----:B------:R-:W-:-:S04]  /*2b10*/  F2FP.F16.F32.PACK_AB R0, RZ, R0 ;  /* 0x00000000ff00723e */ /* 0x000fc800000000ff */
[----:B------:R-:W-:Y:S01]  /*2b20*/  PRMT R19, R0, 0x7610, R19 ;  /* 0x0000761000137816 */ /* 0x000fe20000000013 */
[----:B------:R-:W-:Y:S06]  /*2b30*/  BRA `(.L_x_3124) ;  /* 0x0000000400e47947 */ /* 0x000fec0003800000 */
.L_x_3134:
[----:B------:R-:W2:Y:S02]  /*2b40*/  LDG.E.U16 R0, desc[UR36][R4.64] ;  /* 0x0000002404007981 */ /* 0x000ea4000c1e1500 */
[----:B--2---:R-:W-:-:S05]  /*2b50*/  IMAD.U32 R0, R0, 0x10000, RZ ;  /* 0x0001000000007824 */ /* 0x004fca00078e00ff */
[----:B------:R-:W-:-:S04]  /*2b60*/  F2FP.F16.F32.PACK_AB R0, RZ, R0 ;  /* 0x00000000ff00723e */ /* 0x000fc800000000ff */
[----:B------:R-:W-:Y:S01]  /*2b70*/  PRMT R19, R0, 0x7610, R19 ;  /* 0x0000761000137816 */ /* 0x000fe20000000013 */
[----:B------:R-:W-:Y:S06]  /*2b80*/  BRA `(.L_x_3124) ;  /* 0x0000000400d07947 */ /* 0x000fec0003800000 */
.L_x_3131:
        /* <DEDUP_REMOVED lines=13> */
.L_x_3138:
        /* <DEDUP_REMOVED lines=21> */
.L_x_3142:
[----:B------:R-:W-:Y:S05]  /*2db0*/  BSYNC.RECONVERGENT B1 ;  /* 0x0000000000017941 */ /* 0x000fea0003800200 */
.L_x_3141:
[----:B------:R-:W-:Y:S01]  /*2dc0*/  IMAD.SHL.U32 R0, R0, 0x100000, RZ ;  /* 0x0010000000007824 */ /* 0x000fe200078e00ff */
[----:B------:R-:W-:-:S04]  /*2dd0*/  LEA R3, R3, 0x3b800000, 0x17 ;  /* 0x3b80000003037811 */ /* 0x000fc800078eb8ff */
[----:B------:R-:W-:-:S07]  /*2de0*/  LOP3.LUT R0, R3, R0, R7, 0xfe, !PT ;  /* 0x0000000003007212 */ /* 0x000fce00078efe07 */
.L_x_3140:
[----:B------:R-:W-:Y:S05]  /*2df0*/  BSYNC.RECONVERGENT B0 ;  /* 0x0000000000007941 */ /* 0x000fea0003800200 */
.L_x_3139:
[----:B------:R-:W-:-:S04]  /*2e00*/  F2FP.F16.F32.PACK_AB R0, RZ, R0 ;  /* 0x00000000ff00723e */ /* 0x000fc800000000ff */
[----:B------:R-:W-:Y:S01]  /*2e10*/  PRMT R19, R0, 0x7610, R19 ;  /* 0x0000761000137816 */ /* 0x000fe20000000013 */
[----:B------:R-:W-:Y:S06]  /*2e20*/  BRA `(.L_x_3124) ;  /* 0x0000000400287947 */ /* 0x000fec0003800000 */
.L_x_3137:
        /* <DEDUP_REMOVED lines=21> */
.L_x_3146:
[----:B------:R-:W-:Y:S05]  /*2f80*/  BSYNC.RECONVERGENT B1 ;  /* 0x0000000000017941 */ /* 0x000fea0003800200 */
.L_x_3145:
[----:B------:R-:W-:Y:S01]  /*2f90*/  IMAD.SHL.U32 R0, R0, 0x200000, RZ ;  /* 0x0020000000007824 */ /* 0x000fe200078e00ff */
[----:B------:R-:W-:-:S04]  /*2fa0*/  LEA R3, R3, 0x37800000, 0x17 ;  /* 0x3780000003037811 */ /* 0x000fc800078eb8ff */
[----:B------:R-:W-:-:S07]  /*2fb0*/  LOP3.LUT R0, R3, R0, R7, 0xfe, !PT ;  /* 0x0000000003007212 */ /* 0x000fce00078efe07 */
.L_x_3144:
[----:B------:R-:W-:Y:S05]  /*2fc0*/  BSYNC.RECONVERGENT B0 ;  /* 0x0000000000007941 */ /* 0x000fea0003800200 */
.L_x_3143:
[----:B------:R-:W-:-:S04]  /*2fd0*/  F2FP.F16.F32.PACK_AB R0, RZ, R0 ;  /* 0x00000000ff00723e */ /* 0x000fc800000000ff */
[----:B------:R-:W-:Y:S01]  /*2fe0*/  PRMT R19, R0, 0x7610, R19 ;  /* 0x0000761000137816 */ /* 0x000fe20000000013 */
[----:B------:R-:W-:Y:S06]  /*2ff0*/  BRA `(.L_x_3124) ;  /* 0x0000000000b47947 */ /* 0x000fec0003800000 */
.L_x_3136:
        /* <DEDUP_REMOVED lines=14> */
.L_x_3150:
[----:B------:R-:W-:Y:S05]  /*30e0*/  BSYNC.RECONVERGENT B0 ;  /* 0x0000000000007941 */ /* 0x000fea0003800200 */
.L_x_3149:
[----:B------:R-:W-:-:S04]  /*30f0*/  F2FP.F16.F32.PACK_AB R0, RZ, R0 ;  /* 0x00000000ff00723e */ /* 0x000fc800000000ff */
[----:B------:R-:W-:Y:S01]  /*3100*/  PRMT R19, R0, 0x7610, R19 ;  /* 0x0000761000137816 */ /* 0x000fe20000000013 */
[----:B------:R-:W-:Y:S06]  /*3110*/  BRA `(.L_x_3124) ;  /* 0x00000000006c7947 */ /* 0x000fec0003800000 */
.L_x_3123:
        /* <DEDUP_REMOVED lines=16> */
.L_x_3151:
[----:B------:R-:W-:Y:S01]  /*3220*/  PRMT R19, RZ, 0x7610, R19 ;  /* 0x00007610ff137816 */ /* 0x000fe20000000013 */
[----:B------:R-:W-:Y:S06]  /*3230*/  BRA `(.L_x_3124) ;  /* 0x0000000000247947 */ /* 0x000fec0003800000 */
.L_x_3148:
[----:B------:R-:W2:Y:S02]  /*3240*/  LDG.E.64 R4, desc[UR36][R4.64] ;  /* 0x0000002404047981 */ /* 0x000ea4000c1e1b00 */
[----:B--2---:R-:W0:Y:S02]  /*3250*/  I2F.U64 R0, R4 ;  /* 0x0000000400007312 */ /* 0x004e240000301000 */
[----:B0-----:R-:W-:-:S04]  /*3260*/  F2FP.F16.F32.PACK_AB R0, RZ, R0 ;  /* 0x00000000ff00723e */ /* 0x001fc800000000ff */
[----:B------:R-:W-:Y:S01]  /*3270*/  PRMT R19, R0, 0x7610, R19 ;  /* 0x0000761000137816 */ /* 0x000fe20000000013 */
[----:B------:R-:W-:Y:S06]  /*3280*/  BRA `(.L_x_3124) ;  /* 0x0000000000107947 */ /* 0x000fec0003800000 */
.L_x_3147:
[----:B------:R-:W2:Y:S02]  /*3290*/  LDG.E R4, desc[UR36][R4.64] ;  /* 0x0000002404047981 */ /* 0x000ea4000c1e1900 */
[----:B--2---:R-:W-:-:S04]  /*32a0*/  I2FP.F32.U32 R0, R4 ;  /* 0x0000000400007245 */ /* 0x004fc80000201000 */
[----:B------:R-:W-:-:S04]  /*32b0*/  F2FP.F16.F32.PACK_AB R0, RZ, R0 ;  /* 0x00000000ff00723e */ /* 0x000fc800000000ff */
[----:B------:R-:W-:-:S07]  /*32c0*/  PRMT R19, R0, 0x7610, R19 ;  /* 0x0000761000137816 */ /* 0x000fce0000000013 */
.L_x_3124:
        /* <DEDUP_REMOVED lines=21> */
.L_x_3155:
[----:B------:R-:W2:Y:S02]  /*3420*/  LDG.E.U8 R4, desc[UR36][R4.64] ;  /* 0x0000002404047981 */ /* 0x000ea4000c1e1100 */
[----:B--2---:R-:W-:-:S04]  /*3430*/  I2FP.F32.U32 R0, R4 ;  /* 0x0000000400007245 */ /* 0x004fc80000201000 */
[----:B------:R-:W-:-:S04]  /*3440*/  F2FP.F16.F32.PACK_AB R0, RZ, R0 ;  /* 0x00000000ff00723e */ /* 0x000fc800000000ff */
[----:B------:R-:W-:Y:S01]  /*3450*/  PRMT R23, R0, 0x7610, R23 ;  /* 0x0000761000177816 */ /* 0x000fe20000000017 */
[----:B------:R-:W-:Y:S06]  /*3460*/  BRA `(.L_x_3157) ;  /* 0x0000000c00b87947 */ /* 0x000fec0003800000 */
.L_x_3154:
        /* <DEDUP_REMOVED lines=11> */
.L_x_3159:
[----:B------:R-:W2:Y:S02]  /*3520*/  LDG.E R4, desc[UR36][R4.64] ;  /* 0x0000002404047981 */ /* 0x000ea4000c1e1900 */
[----:B--2---:R-:W-:-:S04]  /*3530*/  I2FP.F32.S32 R0, R4 ;  /* 0x0000000400007245 */ /* 0x004fc80000201400 */
[----:B------:R-:W-:-:S04]  /*3540*/  F2FP.F16.F32.PACK_AB R0, RZ, R0 ;  /* 0x00000000ff00723e */ /* 0x000fc800000000ff */
[----:B------:R-:W-:Y:S01]  /*3550*/  PRMT R23, R0, 0x7610, R23 ;  /* 0x0000761000177816 */ /* 0x000fe20000000017 */
[----:B------:R-:W-:Y:S06]  /*3560*/  BRA `(.L_x_3157) ;  /* 0x0000000c00787947 */ /* 0x000fec0003800000 */
.L_x_3158:
[----:B------:R-:W2:Y:S02]  /*3570*/  LDG.E.U16 R4, desc[UR36][R4.64] ;  /* 0x0000002404047981 */ /* 0x000ea4000c1e1500 */
[----:B--2---:R-:W0:Y:S02]  /*3580*/  I2F.S16 R0, R4 ;  /* 0x0000000400007306 */ /* 0x004e240000101400 */
[----:B0-----:R-:W-:-:S04]  /*3590*/  F2FP.F16.F32.PACK_AB R0, RZ, R0 ;  /* 0x00000000ff00723e */ /* 0x001fc800000000ff */
[----:B------:R-:W-:Y:S01]  /*35a0*/  PRMT R23, R0, 0x7610, R23 ;  /* 0x0000761000177816 */ /* 0x000fe20000000017 */
[----:B------:R-:W-:Y:S06]  /*35b0*/  BRA `(.L_x_3157) ;  /* 0x0000000c00647947 */ /* 0x000fec0003800000 */
.L_x_3153:
        /* <DEDUP_REMOVED lines=9> */
.L_x_3161:
[----:B------:R1:W5:Y:S01]  /*3650*/  LDG.E.U16 R23, desc[UR36][R4.64] ;  /* 0x0000002404177981 */ /* 0x000362000c1e1500 */
[----:B------:R-:W-:Y:S05]  /*3660*/  BRA `(.L_x_3157) ;  /* 0x0000000c00387947 */ /* 0x000fea0003800000 */
.L_x_3160:
        /* <DEDUP_REMOVED lines=9> */
.L_x_3163:
[----:B------:R0:W5:Y:S01]  /*3700*/  LDG.E.U16 R23, desc[UR36][R4.64] ;  /* 0x0000002404177981 */ /* 0x000162000c1e1500 */
[----:B------:R-:W-:Y:S05]  /*3710*/  BRA `(.L_x_3157) ;  /* 0x0000000c000c7947 */ /* 0x000fea0003800000 */
.L_x_3162:
        /* <DEDUP_REMOVED lines=9> */
.L_x_3152:
        /* <DEDUP_REMOVED lines=14> */
.L_x_3166:
        /* <DEDUP_REMOVED lines=9> */
.L_x_3165:
        /* <DEDUP_REMOVED lines=27> */
.L_x_3168:
        /* <DEDUP_REMOVED lines=15> */
.L_x_3167:
[----:B------:R-:W2:Y:S02]  /*3bc0*/  LDG.E.U16 R0, desc[UR36][R4.64] ;  /* 0x0000002404007981 */ /* 0x000ea4000c1e1500 */
[----:B--2---:R-:W-:-:S05]  /*3bd0*/  IMAD.U32 R0, R0, 0x10000, RZ ;  /* 0x0001000000007824 */ /* 0x004fca00078e00ff */
[----:B------:R-:W-:-:S04]  /*3be0*/  F2FP.F16.F32.PACK_AB R0, RZ, R0 ;  /* 0x00000000ff00723e */ /* 0x000fc800000000ff */
[----:B------:R-:W-:Y:S01]  /*3bf0*/  PRMT R23, R0, 0x7610, R23 ;  /* 0x0000761000177816 */ /* 0x000fe20000000017 */
[----:B------:R-:W-:Y:S06]  /*3c00*/  BRA `(.L_x_3157) ;  /* 0x0000000400d07947 */ /* 0x000fec0003800000 */
.L_x_3164:
        /* <DEDUP_REMOVED lines=13> */
.L_x_3171:
        /* <DEDUP_REMOVED lines=21> */
.L_x_3175:
[----:B------:R-:W-:Y:S05]  /*3e30*/  BSYNC.RECONVERGENT B1 ;  /* 0x0000000000017941 */ /* 0x000fea0003800200 */
.L_x_3174:
[----:B------:R-:W-:Y:S01]  /*3e40*/  IMAD.SHL.U32 R0, R0, 0x100000, RZ ;  /* 0x0010000000007824 */ /* 0x000fe200078e00ff */
[----:B------:R-:W-:-:S04]  /*3e50*/  LEA R3, R3, 0x3b800000, 0x17 ;  /* 0x3b80000003037811 */ /* 0x000fc800078eb8ff */
[----:B------:R-:W-:-:S07]  /*3e60*/  LOP3.LUT R0, R3, R0, R7, 0xfe, !PT ;  /* 0x0000000003007212 */ /* 0x000fce00078efe07 */
.L_x_3173:
[----:B------:R-:W-:Y:S05]  /*3e70*/  BSYNC.RECONVERGENT B0 ;  /* 0x0000000000007941 */ /* 0x000fea0003800200 */
.L_x_3172:
[----:B------:R-:W-:-:S04]  /*3e80*/  F2FP.F16.F32.PACK_AB R0, RZ, R0 ;  /* 0x00000000ff00723e */ /* 0x000fc800000000ff */
[----:B------:R-:W-:Y:S01]  /*3e90*/  PRMT R23, R0, 0x7610, R23 ;  /* 0x0000761000177816 */ /* 0x000fe20000000017 */
[----:B------:R-:W-:Y:S06]  /*3ea0*/  BRA `(.L_x_3157) ;  /* 0x0000000400287947 */ /* 0x000fec0003800000 */
.L_x_3170:
        /* <DEDUP_REMOVED lines=21> */
.L_x_3179:
[----:B------:R-:W-:Y:S05]  /*4000*/  BSYNC.RECONVERGENT B1 ;  /* 0x0000000000017941 */ /* 0x000fea0003800200 */
.L_x_3178:
[----:B------:R-:W-:Y:S01]  /*4010*/  IMAD.SHL.U32 R0, R0, 0x200000, RZ ;  /* 0x0020000000007824 */ /* 0x000fe200078e00ff */
[----:B------:R-:W-:-:S04]  /*4020*/  LEA R3, R3, 0x37800000, 0x17 ;  /* 0x3780000003037811 */ /* 0x000fc800078eb8ff */
[----:B------:R-:W-:-:S07]  /*4030*/  LOP3.LUT R0, R3, R0, R7, 0xfe, !PT ;  /* 0x0000000003007212 */ /* 0x000fce00078efe07 */
.L_x_3177:
[----:B------:R-:W-:Y:S05]  /*4040*/  BSYNC.RECONVERGENT B0 ;  /* 0x0000000000007941 */ /* 0x000fea0003800200 */
.L_x_3176:
[----:B------:R-:W-:-:S04]  /*4050*/  F2FP.F16.F32.PACK_AB R0, RZ, R0 ;  /* 0x00000000ff00723e */ /* 0x000fc800000000ff */
[----:B------:R-:W-:Y:S01]  /*4060*/  PRMT R23, R0, 0x7610, R23 ;  /* 0x0000761000177816 */ /* 0x000fe20000000017 */
[----:B------:R-:W-:Y:S06]  /*4070*/  BRA `(.L_x_3157) ;  /* 0x0000000000b47947 */ /* 0x000fec0003800000 */
.L_x_3169:
        /* <DEDUP_REMOVED lines=14> */
.L_x_3183:
[----:B------:R-:W-:Y:S05]  /*4160*/  BSYNC.RECONVERGENT B0 ;  /* 0x0000000000007941 */ /* 0x000fea0003800200 */
.L_x_3182:
[----:B------:R-:W-:-:S04]  /*4170*/  F2FP.F16.F32.PACK_AB R0, RZ, R0 ;  /* 0x00000000ff00723e */ /* 0x000fc800000000ff */
[----:B------:R-:W-:Y:S01]  /*4180*/  PRMT R23, R0, 0x7610, R23 ;  /* 0x0000761000177816 */ /* 0x000fe20000000017 */
[----:B------:R-:W-:Y:S06]  /*4190*/  BRA `(.L_x_3157) ;  /* 0x00000000006c7947 */ /* 0x000fec0003800000 */
.L_x_3156:
        /* <DEDUP_REMOVED lines=16> */
.L_x_3184:
[----:B------:R-:W-:Y:S01]  /*42a0*/  PRMT R23, RZ, 0x7610, R23 ;  /* 0x00007610ff177816 */ /* 0x000fe20000000017 */
[----:B------:R-:W-:Y:S06]  /*42b0*/  BRA `(.L_x_3157) ;  /* 0x0000000000247947 */ /* 0x000fec0003800000 */
.L_x_3181:
[----:B------:R-:W2:Y:S02]  /*42c0*/  LDG.E.64 R4, desc[UR36][R4.64] ;  /* 0x0000002404047981 */ /* 0x000ea4000c1e1b00 */
[----:B--2---:R-:W0:Y:S02]  /*42d0*/  I2F.U64 R0, R4 ;  /* 0x0000000400007312 */ /* 0x004e240000301000 */
[----:B0-----:R-:W-:-:S04]  /*42e0*/  F2FP.F16.F32.PACK_AB R0, RZ, R0 ;  /* 0x00000000ff00723e */ /* 0x001fc800000000ff */
[----:B------:R-:W-:Y:S01]  /*42f0*/  PRMT R23, R0, 0x7610, R23 ;  /* 0x0000761000177816 */ /* 0x000fe20000000017 */
[----:B------:R-:W-:Y:S06]  /*4300*/  BRA `(.L_x_3157) ;  /* 0x0000000000107947 */ /* 0x000fec0003800000 */
.L_x_3180:
[----:B------:R-:W2:Y:S02]  /*4310*/  LDG.E R4, desc[UR36][R4.64] ;  /* 0x0000002404047981 */ /* 0x000ea4000c1e1900 */
[----:B--2---:R-:W-:-:S04]  /*4320*/  I2FP.F32.U32 R0, R4 ;  /* 0x0000000400007245 */ /* 0x004fc80000201000 */
[----:B------:R-:W-:-:S04]  /*4330*/  F2FP.F16.F32.PACK_AB R0, RZ, R0 ;  /* 0x00000000ff00723e */ /* 0x000fc800000000ff */
[----:B------:R-:W-:-:S07]  /*4340*/  PRMT R23, R0, 0x7610, R23 ;  /* 0x0000761000177816 */ /* 0x000fce0000000017 */
.L_x_3157:
[----:B------:R-:W-:-:S07]  /*4350*/  VIADD R2, R2, 0x80 ;  /* 0x0000008002027836 */ /* 0x000fce0000000000 */
.L_x_3118:
[----:B------:R-:W-:Y:S05]  /*4360*/  BSYNC.RECONVERGENT B6 ;  /* 0x0000000000067941 */ /* 0x000fea0003800200 */
.L_x_3117:
[----:B------:R-:W-:Y:S01]  /*4370*/  ISETP.GE.AND P0, PT, R2, R29, PT ;  /* 0x0000001d0200720c */ /* 0x000fe20003f06270 */
[----:B------:R-:W-:Y:S01]  /*4380*/  BSSY.RECONVERGENT B6, `(.L_x_3185) ;  /* 0x0000216000067945 */ /* 0x000fe20003800200 */
[----:B------:R-:W-:Y:S02]  /*4390*/  PRMT R24, RZ, 0x7610, R24 ;  /* 0x00007610ff187816 */ /* 0x000fe40000000018 */
[----:B------:R-:W-:-:S09]  /*43a0*/  PRMT R25, RZ, 0x7610, R25 ;  /* 0x00007610ff197816 */ /* 0x000fd20000000019 */
[----:B------:R-:W-:Y:S05]  /*43b0*/  @P0 BRA `(.L_x_3186) ;  /* 0x0000002000480947 */ /* 0x000fea0003800000 */
[----:B01----:R-:W0:Y:S01]  /*43c0*/  LDC.64 R4, c[0x0][0x390] ;  /* 0x0000e400ff047b82 */ /* 0x003e220000000a00 */
        /* <DEDUP_REMOVED lines=21> */
.L_x_3190:
[----:B------:R-:W2:Y:S02]  /*4520*/  LDG.E.U8 R4, desc[UR36][R4.64] ;  /* 0x0000002404047981 */ /* 0x000ea4000c1e1100 */
[----:B--2---:R-:W-:-:S04]  /*4530*/  I2FP.F32.U32 R0, R4 ;  /* 0x0000000400007245 */ /* 0x004fc80000201000 */
[----:B------:R-:W-:-:S04]  /*4540*/  F2FP.F16.F32.PACK_AB R0, RZ, R0 ;  /* 0x00000000ff00723e */ /* 0x000fc800000000ff */
[----:B------:R-:W-:Y:S01]  /*4550*/  PRMT R24, R0, 0x7610, R24 ;  /* 0x0000761000187816 */ /* 0x000fe20000000018 */
[----:B------:R-:W-:Y:S06]  /*4560*/  BRA `(.L_x_3192) ;  /* 0x0000000c00b87947 */ /* 0x000fec0003800000 */
.L_x_3189:
        /* <DEDUP_REMOVED lines=11> */
.L_x_3194:
[----:B------:R-:W2:Y:S02]  /*4620*/  LDG.E R4, desc[UR36][R4.64] ;  /* 0x0000002404047981 */ /* 0x000ea4000c1e1900 */
[----:B--2---:R-:W-:-:S04]  /*4630*/  I2FP.F32.S32 R0, R4 ;  /* 0x0000000400007245 */ /* 0x004fc80000201400 */
[----:B------:R-:W-:-:S04]  /*4640*/  F2FP.F16.F32.PACK_AB R0, RZ, R0 ;  /* 0x00000000ff00723e */ /* 0x000fc800000000ff */
[----:B------:R-:W-:Y:S01]  /*4650*/  PRMT R24, R0, 0x7610, R24 ;  /* 0x0000761000187816 */ /* 0x000fe20000000018 */
[----:B------:R-:W-:Y:S06]  /*4660*/  BRA `(.L_x_3192) ;  /* 0x0000000c00787947 */ /* 0x000fec0003800000 */
.L_x_3193:
[----:B------:R-:W2:Y:S02]  /*4670*/  LDG.E.U16 R4, desc[UR36][R4.64] ;  /* 0x0000002404047981 */ /* 0x000ea4000c1e1500 */
[----:B--2---:R-:W0:Y:S02]  /*4680*/  I2F.S16 R0, R4 ;  /* 0x0000000400007306 */ /* 0x004e240000101400 */
[----:B0-----:R-:W-:-:S04]  /*4690*/  F2FP.F16.F32.PACK_AB R0, RZ, R0 ;  /* 0x00000000ff00723e */ /* 0x001fc800000000ff */
[----:B------:R-:W-:Y:S01]  /*46a0*/  PRMT R24, R0, 0x7610, R24 ;  /* 0x0000761000187816 */ /* 0x000fe20000000018 */
[----:B------:R-:W-:Y:S06]  /*46b0*/  BRA `(.L_x_3192) ;  /* 0x0000000c00647947 */ /* 0x000fec0003800000 */
.L_x_3188:
        /* <DEDUP_REMOVED lines=9> */
.L_x_3196:
[----:B------:R1:W5:Y:S01]  /*4750*/  LDG.E.U16 R24, desc[UR36][R4.64] ;  /* 0x0000002404187981 */ /* 0x000362000c1e1500 */
[----:B------:R-:W-:Y:S05]  /*4760*/  BRA `(.L_x_3192) ;  /* 0x0000000c00387947 */ /* 0x000fea0003800000 */
.L_x_3195:
        /* <DEDUP_REMOVED lines=9> */
.L_x_3198:
[----:B------:R0:W5:Y:S01]  /*4800*/  LDG.E.U16 R24, desc[UR36][R4.64] ;  /* 0x0000002404187981 */ /* 0x000162000c1e1500 */
[----:B------:R-:W-:Y:S05]  /*4810*/  BRA `(.L_x_3192) ;  /* 0x0000000c000c7947 */ /* 0x000fea0003800000 */
.L_x_3197:
        /* <DEDUP_REMOVED lines=9> */
.L_x_3187:
        /* <DEDUP_REMOVED lines=14> */
.L_x_3201:
        /* <DEDUP_REMOVED lines=9> */
.L_x_3200:
        /* <DEDUP_REMOVED lines=27> */
.L_x_3203:
        /* <DEDUP_REMOVED lines=15> */
.L_x_3202:
[----:B------:R-:W2:Y:S02]  /*4cc0*/  LDG.E.U16 R0, desc[UR36][R4.64] ;  /* 0x0000002404007981 */ /* 0x000ea4000c1e1500 */
[----:B--2---:R-:W-:-:S05]  /*4cd0*/  IMAD.U32 R0, R0, 0x10000, RZ ;  /* 0x0001000000007824 */ /* 0x004fca00078e00ff */
[----:B------:R-:W-:-:S04]  /*4ce0*/  F2FP.F16.F32.PACK_AB R0, RZ, R0 ;  /* 0x00000000ff00723e */ /* 0x000fc800000000ff */
[----:B------:R-:W-:Y:S01]  /*4cf0*/  PRMT R24, R0, 0x7610, R24 ;  /* 0x0000761000187816 */ /* 0x000fe20000000018 */
[----:B------:R-:W-:Y:S06]  /*4d00*/  BRA `(.L_x_3192) ;  /* 0x0000000400d07947 */ /* 0x000fec0003800000 */
.L_x_3199:
        /* <DEDUP_REMOVED lines=13> */
.L_x_3206:
        /* <DEDUP_REMOVED lines=21> */
.L_x_3210:
[----:B------:R-:W-:Y:S05]  /*4f30*/  BSYNC.RECONVERGENT B1 ;  /* 0x0000000000017941 */ /* 0x000fea0003800200 */
.L_x_3209:
[----:B------:R-:W-:Y:S01]  /*4f40*/  IMAD.SHL.U32 R0, R0, 0x100000, RZ ;  /* 0x0010000000007824 */ /* 0x000fe200078e00ff */
[----:B------:R-:W-:-:S04]  /*4f50*/  LEA R3, R3, 0x3b800000, 0x17 ;  /* 0x3b80000003037811 */ /* 0x000fc800078eb8ff */
[----:B------:R-:W-:-:S07]  /*4f60*/  LOP3.LUT R0, R3, R0, R7, 0xfe, !PT ;  /* 0x0000000003007212 */ /* 0x000fce00078efe07 */
.L_x_3208:
[----:B------:R-:W-:Y:S05]  /*4f70*/  BSYNC.RECONVERGENT B0 ;  /* 0x0000000000007941 */ /* 0x000fea0003800200 */
.L_x_3207:
[----:B------:R-:W-:-:S04]  /*4f80*/  F2FP.F16.F32.PACK_AB R0, RZ, R0 ;  /* 0x00000000ff00723e */ /* 0x000fc800000000ff */
[----:B------:R-:W-:Y:S01]  /*4f90*/  PRMT R24, R0, 0x7610, R24 ;  /* 0x0000761000187816 */ /* 0x000fe20000000018 */
[----:B------:R-:W-:Y:S06]  /*4fa0*/  BRA `(.L_x_3192) ;  /* 0x0000000400287947 */ /* 0x000fec0003800000 */
.L_x_3205:
        /* <DEDUP_REMOVED lines=21> */
.L_x_3214:
[----:B------:R-:W-:Y:S05]  /*5100*/  BSYNC.RECONVERGENT B1 ;  /* 0x0000000000017941 */ /* 0x000fea0003800200 */
.L_x_3213:
[----:B------:R-:W-:Y:S01]  /*5110*/  IMAD.SHL.U32 R0, R0, 0x200000, RZ ;  /* 0x0020000000007824 */ /* 0x000fe200078e00ff */
[----:B------:R-:W-:-:S04]  /*5120*/  LEA R3, R3, 0x37800000, 0x17 ;  /* 0x3780000003037811 */ /* 0x000fc800078eb8ff */
[----:B------:R-:W-:-:S07]  /*5130*/  LOP3.LUT R0, R3, R0, R7, 0xfe, !PT ;  /* 0x0000000003007212 */ /* 0x000fce00078efe07 */
.L_x_3212:
[----:B------:R-:W-:Y:S05]  /*5140*/  BSYNC.RECONVERGENT B0 ;  /* 0x0000000000007941 */ /* 0x000fea0003800200 */
.L_x_3211:
[----:B------:R-:W-:-:S04]  /*5150*/  F2FP.F16.F32.PACK_AB R0, RZ, R0 ;  /* 0x00000000ff00723e */ /* 0x000fc800000000ff */
[----:B------:R-:W-:Y:S01]  /*5160*/  PRMT R24, R0, 0x7610, R24 ;  /* 0x0000761000187816 */ /* 0x000fe20000000018 */
[----:B------:R-:W-:Y:S06]  /*5170*/  BRA `(.L_x_3192) ;  /* 0x0000000000b47947 */ /* 0x000fec0003800000 */
.L_x_3204:
        /* <DEDUP_REMOVED lines=14> */
.L_x_3218:
[----:B------:R-:W-:Y:S05]  /*5260*/  BSYNC.RECONVERGENT B0 ;  /* 0x0000000000007941 */ /* 0x000fea0003800200 */
.L_x_3217:
[----:B------:R-:W-:-:S04]  /*5270*/  F2FP.F16.F32.PACK_AB R0, RZ, R0 ;  /* 0x00000000ff00723e */ /* 0x000fc800000000ff */
[----:B------:R-:W-:Y:S01]  /*5280*/  PRMT R24, R0, 0x7610, R24 ;  /* 0x0000761000187816 */ /* 0x000fe20000000018 */
[----:B------:R-:W-:Y:S06]  /*5290*/  BRA `(.L_x_3192) ;  /* 0x00000000006c7947 */ /* 0x000fec0003800000 */
.L_x_3191:
        /* <DEDUP_REMOVED lines=16> */
.L_x_3219:
[----:B------:R-:W-:Y:S01]  /*53a0*/  PRMT R24, RZ, 0x7610, R24 ;  /* 0x00007610ff187816 */ /* 0x000fe20000000018 */
[----:B------:R-:W-:Y:S06]  /*53b0*/  BRA `(.L_x_3192) ;  /* 0x0000000000247947 */ /* 0x000fec0003800000 */
.L_x_3216:
[----:B------:R-:W2:Y:S02]  /*53c0*/  LDG.E.64 R4, desc[UR36][R4.64] ;  /* 0x0000002404047981 */ /* 0x000ea4000c1e1b00 */
[----:B--2---:R-:W0:Y:S02]  /*53d0*/  I2F.U64 R0, R4 ;  /* 0x0000000400007312 */ /* 0x004e240000301000 */
[----:B0-----:R-:W-:-:S04]  /*53e0*/  F2FP.F16.F32.PACK_AB R0, RZ, R0 ;  /* 0x00000000ff00723e */ /* 0x001fc800000000ff */
[----:B------:R-:W-:Y:S01]  /*53f0*/  PRMT R24, R0, 0x7610, R24 ;  /* 0x0000761000187816 */ /* 0x000fe20000000018 */
[----:B------:R-:W-:Y:S06]  /*5400*/  BRA `(.L_x_3192) ;  /* 0x0000000000107947 */ /* 0x000fec0003800000 */
.L_x_3215:
[----:B------:R-:W2:Y:S02]  /*5410*/  LDG.E R4, desc[UR36][R4.64] ;  /* 0x0000002404047981 */ /* 0x000ea4000c1e1900 */
[----:B--2---:R-:W-:-:S04]  /*5420*/  I2FP.F32.U32 R0, R4 ;  /* 0x0000000400007245 */ /* 0x004fc80000201000 */
[----:B------:R-:W-:-:S04]  /*5430*/  F2FP.F16.F32.PACK_AB R0, RZ, R0 ;  /* 0x00000000ff00723e */ /* 0x000fc800000000ff */
[----:B------:R-:W-:-:S07]  /*5440*/  PRMT R24, R0, 0x7610, R24 ;  /* 0x0000761000187816 */ /* 0x000fce0000000018 */
.L_x_3192:
        /* <DEDUP_REMOVED lines=21> */
.L_x_3223:
[----:B------:R-:W2:Y:S02]  /*55a0*/  LDG.E.U8 R4, desc[UR36][R4.64] ;  /* 0x0000002404047981 */ /* 0x000ea4000c1e1100 */
[----:B--2---:R-:W-:-:S04]  /*55b0*/  I2FP.F32.U32 R0, R4 ;  /* 0x0000000400007245 */ /* 0x004fc80000201000 */
[----:B------:R-:W-:-:S04]  /*55c0*/  F2FP.F16.F32.PACK_AB R0, RZ, R0 ;  /* 0x00000000ff00723e */ /* 0x000fc800000000ff */
[----:B------:R-:W-:Y:S01]  /*55d0*/  PRMT R25, R0, 0x7610, R25 ;  /* 0x0000761000197816 */ /* 0x000fe20000000019 */
[----:B------:R-:W-:Y:S06]  /*55e0*/  BRA `(.L_x_3225) ;  /* 0x0000000c00b87947 */ /* 0x000fec0003800000 */
.L_x_3222:
        /* <DEDUP_REMOVED lines=11> */
.L_x_3227:
[----:B------:R-:W2:Y:S02]  /*56a0*/  LDG.E R4, desc[UR36][R4.64] ;  /* 0x0000002404047981 */ /* 0x000ea4000c1e1900 */
[----:B--2---:R-:W-:-:S04]  /*56b0*/  I2FP.F32.S32 R0, R4 ;  /* 0x0000000400007245 */ /* 0x004fc80000201400 */
[----:B------:R-:W-:-:S04]  /*56c0*/  F2FP.F16.F32.PACK_AB R0, RZ, R0 ;  /* 0x00000000ff00723e */ /* 0x000fc800000000ff */
[----:B------:R-:W-:Y:S01]  /*56d0*/  PRMT R25, R0, 0x7610, R25 ;  /* 0x0000761000197816 */ /* 0x000fe20000000019 */
[----:B------:R-:W-:Y:S06]  /*56e0*/  BRA `(.L_x_3225) ;  /* 0x0000000c00787947 */ /* 0x000fec0003800000 */
.L_x_3226:
[----:B------:R-:W2:Y:S02]  /*56f0*/  LDG.E.U16 R4, desc[UR36][R4.64] ;  /* 0x0000002404047981 */ /* 0x000ea4000c1e1500 */
[----:B--2---:R-:W0:Y:S02]  /*5700*/  I2F.S16 R0, R4 ;  /* 0x0000000400007306 */ /* 0x004e240000101400 */
[----:B0-----:R-:W-:-:S04]  /*5710*/  F2FP.F16.F32.PACK_AB R0, RZ, R0 ;  /* 0x00000000ff00723e */ /* 0x001fc800000000ff */
[----:B------:R-:W-:Y:S01]  /*5720*/  PRMT R25, R0, 0x7610, R25 ;  /* 0x0000761000197816 */ /* 0x000fe20000000019 */
[----:B------:R-:W-:Y:S06]  /*5730*/  BRA `(.L_x_3225) ;  /* 0x0000000c00647947 */ /* 0x000fec0003800000 */
.L_x_3221:
        /* <DEDUP_REMOVED lines=9> */
.L_x_3229:
[----:B------:R1:W5:Y:S01]  /*57d0*/  LDG.E.U16 R25, desc[UR36][R4.64] ;  /* 0x0000002404197981 */ /* 0x000362000c1e1500 */
[----:B------:R-:W-:Y:S05]  /*57e0*/  BRA `(.L_x_3225) ;  /* 0x0000000c00387947 */ /* 0x000fea0003800000 */
.L_x_3228:
        /* <DEDUP_REMOVED lines=9> */
.L_x_3231:
[----:B------:R0:W5:Y:S01]  /*5880*/  LDG.E.U16 R25, desc[UR36][R4.64] ;  /* 0x0000002404197981 */ /* 0x000162000c1e1500 */
[----:B------:R-:W-:Y:S05]  /*5890*/  BRA `(.L_x_3225) ;  /* 0x0000000c000c7947 */ /* 0x000fea0003800000 */
.L_x_3230:
        /* <DEDUP_REMOVED lines=9> */
.L_x_3220:
        /* <DEDUP_REMOVED lines=14> */
.L_x_3234:
        /* <DEDUP_REMOVED lines=9> */
.L_x_3233:
        /* <DEDUP_REMOVED lines=27> */
.L_x_3236:
        /* <DEDUP_REMOVED lines=15> */
.L_x_3235:
[----:B------:R-:W2:Y:S02]  /*5d40*/  LDG.E.U16 R0, desc[UR36][R4.64] ;  /* 0x0000002404007981 */ /* 0x000ea4000c1e1500 */
[----:B--2---:R-:W-:-:S05]  /*5d50*/  IMAD.U32 R0, R0, 0x10000, RZ ;  /* 0x0001000000007824 */ /* 0x004fca00078e00ff */
[----:B------:R-:W-:-:S04]  /*5d60*/  F2FP.F16.F32.PACK_AB R0, RZ, R0 ;  /* 0x00000000ff00723e */ /* 0x000fc800000000ff */
[----:B------:R-:W-:Y:S01]  /*5d70*/  PRMT R25, R0, 0x7610, R25 ;  /* 0x0000761000197816 */ /* 0x000fe20000000019 */
[----:B------:R-:W-:Y:S06]  /*5d80*/  BRA `(.L_x_3225) ;  /* 0x0000000400d07947 */ /* 0x000fec0003800000 */
.L_x_3232:
        /* <DEDUP_REMOVED lines=13> */
.L_x_3239:
        /* <DEDUP_REMOVED lines=21> */
.L_x_3243:
[----:B------:R-:W-:Y:S05]  /*5fb0*/  BSYNC.RECONVERGENT B1 ;  /* 0x0000000000017941 */ /* 0x000fea0003800200 */
.L_x_3242:
[----:B------:R-:W-:Y:S01]  /*5fc0*/  IMAD.SHL.U32 R0, R0, 0x100000, RZ ;  /* 0x0010000000007824 */ /* 0x000fe200078e00ff */
[----:B------:R-:W-:-:S04]  /*5fd0*/  LEA R3, R3, 0x3b800000, 0x17 ;  /* 0x3b80000003037811 */ /* 0x000fc800078eb8ff */
[----:B------:R-:W-:-:S07]  /*5fe0*/  LOP3.LUT R0, R3, R0, R7, 0xfe, !PT ;  /* 0x0000000003007212 */ /* 0x000fce00078efe07 */
.L_x_3241:
[----:B------:R-:W-:Y:S05]  /*5ff0*/  BSYNC.RECONVERGENT B0 ;  /* 0x0000000000007941 */ /* 0x000fea0003800200 */
.L_x_3240:
[----:B------:R-:W-:-:S04]  /*6000*/  F2FP.F16.F32.PACK_AB R0, RZ, R0 ;  /* 0x00000000ff00723e */ /* 0x000fc800000000ff */
[----:B------:R-:W-:Y:S01]  /*6010*/  PRMT R25, R0, 0x7610, R25 ;  /* 0x0000761000197816 */ /* 0x000fe20000000019 */
[----:B------:R-:W-:Y:S06]  /*6020*/  BRA `(.L_x_3225) ;  /* 0x0000000400287947 */ /* 0x000fec0003800000 */
.L_x_3238:
        /* <DEDUP_REMOVED lines=21> */
.L_x_3247:
[----:B------:R-:W-:Y:S05]  /*6180*/  BSYNC.RECONVERGENT B1 ;  /* 0x0000000000017941 */ /* 0x000fea0003800200 */
.L_x_3246:
[----:B------:R-:W-:Y:S01]  /*6190*/  IMAD.SHL.U32 R0, R0, 0x200000, RZ ;  /* 0x0020000000007824 */ /* 0x000fe200078e00ff */
[----:B------:R-:W-:-:S04]  /*61a0*/  LEA R3, R3, 0x37800000, 0x17 ;  /* 0x3780000003037811 */ /* 0x000fc800078eb8ff */
[----:B------:R-:W-:-:S07]  /*61b0*/  LOP3.LUT R0, R3, R0, R7, 0xfe, !PT ;  /* 0x0000000003007212 */ /* 0x000fce00078efe07 */
.L_x_3245:
[----:B------:R-:W-:Y:S05]  /*61c0*/  BSYNC.RECONVERGENT B0 ;  /* 0x0000000000007941 */ /* 0x000fea0003800200 */
.L_x_3244:
[----:B------:R-:W-:-:S04]  /*61d0*/  F2FP.F16.F32.PACK_AB R0, RZ, R0 ;  /* 0x00000000ff00723e */ /* 0x000fc800000000ff */
[----:B------:R-:W-:Y:S01]  /*61e0*/  PRMT R25, R0, 0x7610, R25 ;  /* 0x0000761000197816 */ /* 0x000fe20000000019 */
[----:B------:R-:W-:Y:S06]  /*61f0*/  BRA `(.L_x_3225) ;  /* 0x0000000000b47947 */ /* 0x000fec0003800000 */
.L_x_3237:
        /* <DEDUP_REMOVED lines=14> */
.L_x_3251:
[----:B------:R-:W-:Y:S05]  /*62e0*/  BSYNC.RECONVERGENT B0 ;  /* 0x0000000000007941 */ /* 0x000fea0003800200 */
.L_x_3250:
[----:B------:R-:W-:-:S04]  /*62f0*/  F2FP.F16.F32.PACK_AB R0, RZ, R0 ;  /* 0x00000000ff00723e */ /* 0x000fc800000000ff */
[----:B------:R-:W-:Y:S01]  /*6300*/  PRMT R25, R0, 0x7610, R25 ;  /* 0x0000761000197816 */ /* 0x000fe20000000019 */
[----:B------:R-:W-:Y:S06]  /*6310*/  BRA `(.L_x_3225) ;  /* 0x00000000006c7947 */ /* 0x000fec0003800000 */
.L_x_3224:
        /* <DEDUP_REMOVED lines=16> */
.L_x_3252:
[----:B------:R-:W-:Y:S01]  /*6420*/  PRMT R25, RZ, 0x7610, R25 ;  /* 0x00007610ff197816 */ /* 0x000fe20000000019 */
[----:B------:R-:W-:Y:S06]  /*6430*/  BRA `(.L_x_3225) ;  /* 0x0000000000247947 */ /* 0x000fec0003800000 */
.L_x_3249:
[----:B------:R-:W2:Y:S02]  /*6440*/  LDG.E.64 R4, desc[UR36][R4.64] ;  /* 0x0000002404047981 */ /* 0x000ea4000c1e1b00 */
[----:B--2---:R-:W0:Y:S02]  /*6450*/  I2F.U64 R0, R4 ;  /* 0x0000000400007312 */ /* 0x004e240000301000 */
[----:B0-----:R-:W-:-:S04]  /*6460*/  F2FP.F16.F32.PACK_AB R0, RZ, R0 ;  /* 0x00000000ff00723e */ /* 0x001fc800000000ff */
[----:B------:R-:W-:Y:S01]  /*6470*/  PRMT R25, R0, 0x7610, R25 ;  /* 0x0000761000197816 */ /* 0x000fe20000000019 */
[----:B------:R-:W-:Y:S06]  /*6480*/  BRA `(.L_x_3225) ;  /* 0x0000000000107947 */ /* 0x000fec0003800000 */
.L_x_3248:
[----:B------:R-:W2:Y:S02]  /*6490*/  LDG.E R4, desc[UR36][R4.64] ;  /* 0x0000002404047981 */ /* 0x000ea4000c1e1900 */
[----:B--2---:R-:W-:-:S04]  /*64a0*/  I2FP.F32.U32 R0, R4 ;  /* 0x0000000400007245 */ /* 0x004fc80000201000 */
[----:B------:R-:W-:-:S04]  /*64b0*/  F2FP.F16.F32.PACK_AB R0, RZ, R0 ;  /* 0x00000000ff00723e */ /* 0x000fc800000000ff */
[----:B------:R-:W-:-:S07]  /*64c0*/  PRMT R25, R0, 0x7610, R25 ;  /* 0x0000761000197816 */ /* 0x000fce0000000019 */
.L_x_3225:
[----:B------:R-:W-:-:S07]  /*64d0*/  VIADD R2, R2, 0x80 ;  /* 0x0000008002027836 */ /* 0x000fce0000000000 */
.L_x_3186:
[----:B------:R-:W-:Y:S05]  /*64e0*/  BSYNC.RECONVERGENT B6 ;  /* 0x0000000000067941 */ /* 0x000fea0003800200 */
.L_x_3185:
        /* <DEDUP_REMOVED lines=27> */
.L_x_3258:
[----:B------:R-:W2:Y:S02]  /*66a0*/  LDG.E.U8 R4, desc[UR36][R4.64] ;  /* 0x0000002404047981 */ /* 0x000ea4000c1e1100 */
[----:B--2---:R-:W-:-:S04]  /*66b0*/  I2FP.F32.U32 R0, R4 ;  /* 0x0000000400007245 */ /* 0x004fc80000201000 */
[----:B------:R-:W-:-:S04]  /*66c0*/  F2FP.F16.F32.PACK_AB R0, RZ, R0 ;  /* 0x00000000ff00723e */ /* 0x000fc800000000ff */
[----:B------:R-:W-:Y:S01]  /*66d0*/  PRMT R26, R0, 0x7610, R26 ;  /* 0x00007610001a7816 */ /* 0x000fe2000000001a */
[----:B------:R-:W-:Y:S06]  /*66e0*/  BRA `(.L_x_3260) ;  /* 0x0000000c00b87947 */ /* 0x000fec0003800000 */
.L_x_3257:
        /* <DEDUP_REMOVED lines=11> */
.L_x_3262:
[----:B------:R-:W2:Y:S02]  /*67a0*/  LDG.E R4, desc[UR36][R4.64] ;  /* 0x0000002404047981 */ /* 0x000ea4000c1e1900 */
[----:B--2---:R-:W-:-:S04]  /*67b0*/  I2FP.F32.S32 R0, R4 ;  /* 0x0000000400007245 */ /* 0x004fc80000201400 */
[----:B------:R-:W-:-:S04]  /*67c0*/  F2FP.F16.F32.PACK_AB R0, RZ, R0 ;  /* 0x00000000ff00723e */ /* 0x000fc800000000ff */
[----:B------:R-:W-:Y:S01]  /*67d0*/  PRMT R26, R0, 0x7610, R26 ;  /* 0x00007610001a7816 */ /* 0x000fe2000000001a */
[----:B------:R-:W-:Y:S06]  /*67e0*/  BRA `(.L_x_3260) ;  /* 0x0000000c00787947 */ /* 0x000fec0003800000 */
.L_x_3261:
[----:B------:R-:W2:Y:S02]  /*67f0*/  LDG.E.U16 R4, desc[UR36][R4.64] ;  /* 0x0000002404047981 */ /* 0x000ea4000c1e1500 */
[----:B--2---:R-:W0:Y:S02]  /*6800*/  I2F.S16 R0, R4 ;  /* 0x0000000400007306 */ /* 0x004e240000101400 */
[----:B0-----:R-:W-:-:S04]  /*6810*/  F2FP.F16.F32.PACK_AB R0, RZ, R0 ;  /* 0x00000000ff00723e */ /* 0x001fc800000000ff */
[----:B------:R-:W-:Y:S01]  /*6820*/  PRMT R26, R0, 0x7610, R26 ;  /* 0x00007610001a7816 */ /* 0x000fe2000000001a */
[----:B------:R-:W-:Y:S06]  /*6830*/  BRA `(.L_x_3260) ;  /* 0x0000000c00647947 */ /* 0x000fec0003800000 */
.L_x_3256:
        /* <DEDUP_REMOVED lines=9> */
.L_x_3264:
[----:B------:R0:W5:Y:S01]  /*68d0*/  LDG.E.U16 R26, desc[UR36][R4.64] ;  /* 0x00000024041a7981 */ /* 0x000162000c1e1500 */
[----:B------:R-:W-:Y:S05]  /*68e0*/  BRA `(.L_x_3260) ;  /* 0x0000000c00387947 */ /* 0x000fea0003800000 */
.L_x_3263:
        /* <DEDUP_REMOVED lines=9> */
.L_x_3266:
[----:B------:R1:W5:Y:S01]  /*6980*/  LDG.E.U16 R26, desc[UR36][R4.64] ;  /* 0x00000024041a7981 */ /* 0x000362000c1e1500 */
[----:B------:R-:W-:Y:S05]  /*6990*/  BRA `(.L_x_3260) ;  /* 0x0000000c000c7947 */ /* 0x000fea0003800000 */
.L_x_3265:
        /* <DEDUP_REMOVED lines=9> */
.L_x_3255:
        /* <DEDUP_REMOVED lines=14> */
.L_x_3269:
        /* <DEDUP_REMOVED lines=9> */
.L_x_3268:
        /* <DEDUP_REMOVED lines=27> */
.L_x_3271:
        /* <DEDUP_REMOVED lines=15> */
.L_x_3270:
[----:B------:R-:W2:Y:S02]  /*6e40*/  LDG.E.U16 R0, desc[UR36][R4.64] ;  /* 0x0000002404007981 */ /* 0x000ea4000c1e1500 */
[----:B--2---:R-:W-:-:S05]  /*6e50*/  IMAD.U32 R0, R0, 0x10000, RZ ;  /* 0x0001000000007824 */ /* 0x004fca00078e00ff */
[----:B------:R-:W-:-:S04]  /*6e60*/  F2FP.F16.F32.PACK_AB R0, RZ, R0 ;  /* 0x00000000ff00723e */ /* 0x000fc800000000ff */
[----:B------:R-:W-:Y:S01]  /*6e70*/  PRMT R26, R0, 0x7610, R26 ;  /* 0x00007610001a7816 */ /* 0x000fe2000000001a */
[----:B------:R-:W-:Y:S06]  /*6e80*/  BRA `(.L_x_3260) ;  /* 0x0000000400d07947 */ /* 0x000fec0003800000 */
.L_x_3267:
        /* <DEDUP_REMOVED lines=13> */
.L_x_3274:
        /* <DEDUP_REMOVED lines=21> */
.L_x_3278:
[----:B------:R-:W-:Y:S05]  /*70b0*/  BSYNC.RECONVERGENT B1 ;  /* 0x0000000000017941 */ /* 0x000fea0003800200 */
.L_x_3277:
[----:B------:R-:W-:Y:S01]  /*70c0*/  IMAD.SHL.U32 R0, R0, 0x100000, RZ ;  /* 0x0010000000007824 */ /* 0x000fe200078e00ff */
[----:B------:R-:W-:-:S04]  /*70d0*/  LEA R3, R3, 0x3b800000, 0x17 ;  /* 0x3b80000003037811 */ /* 0x000fc800078eb8ff */
[----:B------:R-:W-:-:S07]  /*70e0*/  LOP3.LUT R0, R3, R0, R7, 0xfe, !PT ;  /* 0x0000000003007212 */ /* 0x000fce00078efe07 */
.L_x_3276:
[----:B------:R-:W-:Y:S05]  /*70f0*/  BSYNC.RECONVERGENT B0 ;  /* 0x0000000000007941 */ /* 0x000fea0003800200 */
.L_x_3275:
[----:B------:R-:W-:-:S04]  /*7100*/  F2FP.F16.F32.PACK_AB R0, RZ, R0 ;  /* 0x00000000ff00723e */ /* 0x000fc800000000ff */
[----:B------:R-:W-:Y:S01]  /*7110*/  PRMT R26, R0, 0x7610, R26 ;  /* 0x00007610001a7816 */ /* 0x000fe2000000001a */
[----:B------:R-:W-:Y:S06]  /*7120*/  BRA `(.L_x_3260) ;  /* 0x0000000400287947 */ /* 0x000fec0003800000 */
.L_x_3273:
        /* <DEDUP_REMOVED lines=21> */
.L_x_3282:
[----:B------:R-:W-:Y:S05]  /*7280*/  BSYNC.RECONVERGENT B1 ;  /* 0x0000000000017941 */ /* 0x000fea0003800200 */
.L_x_3281:
[----:B------:R-:W-:Y:S01]  /*7290*/  IMAD.SHL.U32 R0, R0, 0x200000, RZ ;  /* 0x0020000000007824 */ /* 0x000fe200078e00ff */
[----:B------:R-:W-:-:S04]  /*72a0*/  LEA R3, R3, 0x37800000, 0x17 ;  /* 0x3780000003037811 */ /* 0x000fc800078eb8ff */
[----:B------:R-:W-:-:S07]  /*72b0*/  LOP3.LUT R0, R3, R0, R7, 0xfe, !PT ;  /* 0x0000000003007212 */ /* 0x000fce00078efe07 */
.L_x_3280:
[----:B------:R-:W-:Y:S05]  /*72c0*/  BSYNC.RECONVERGENT B0 ;  /* 0x0000000000007941 */ /* 0x000fea0003800200 */
.L_x_3279:
[----:B------:R-:W-:-:S04]  /*72d0*/  F2FP.F16.F32.PACK_AB R0, RZ, R0 ;  /* 0x00000000ff00723e */ /* 0x000fc800000000ff */
[----:B------:R-:W-:Y:S01]  /*72e0*/  PRMT R26, R0, 0x7610, R26 ;  /* 0x00007610001a7816 */ /* 0x000fe2000000001a */
[----:B------:R-:W-:Y:S06]  /*72f0*/  BRA `(.L_x_3260) ;  /* 0x0000000000b47947 */ /* 0x000fec0003800000 */
.L_x_3272:
        /* <DEDUP_REMOVED lines=14> */
.L_x_3286:
[----:B------:R-:W-:Y:S05]  /*73e0*/  BSYNC.RECONVERGENT B0 ;  /* 0x0000000000007941 */ /* 0x000fea0003800200 */
.L_x_3285:
[----:B------:R-:W-:-:S04]  /*73f0*/  F2FP.F16.F32.PACK_AB R0, RZ, R0 ;  /* 0x00000000ff00723e */ /* 0x000fc800000000ff */
[----:B------:R-:W-:Y:S01]  /*7400*/  PRMT R26, R0, 0x7610, R26 ;  /* 0x00007610001a7816 */ /* 0x000fe2000000001a */
[----:B------:R-:W-:Y:S06]  /*7410*/  BRA `(.L_x_3260) ;  /* 0x00000000006c7947 */ /* 0x000fec0003800000 */
.L_x_3259:
        /* <DEDUP_REMOVED lines=16> */
.L_x_3287:
[----:B------:R-:W-:Y:S01]  /*7520*/  PRMT R26, RZ, 0x7610, R26 ;  /* 0x00007610ff1a7816 */ /* 0x000fe2000000001a */
[----:B------:R-:W-:Y:S06]  /*7530*/  BRA `(.L_x_3260) ;  /* 0x0000000000247947 */ /* 0x000fec0003800000 */
.L_x_3284:
[----:B------:R-:W2:Y:S02]  /*7540*/  LDG.E.64 R4, desc[UR36][R4.64] ;  /* 0x0000002404047981 */ /* 0x000ea4000c1e1b00 */
[----:B--2---:R-:W0:Y:S02]  /*7550*/  I2F.U64 R0, R4 ;  /* 0x0000000400007312 */ /* 0x004e240000301000 */
[----:B0-----:R-:W-:-:S04]  /*7560*/  F2FP.F16.F32.PACK_AB R0, RZ, R0 ;  /* 0x00000000ff00723e */ /* 0x001fc800000000ff */
[----:B------:R-:W-:Y:S01]  /*7570*/  PRMT R26, R0, 0x7610, R26 ;  /* 0x00007610001a7816 */ /* 0x000fe2000000001a */
[----:B------:R-:W-:Y:S06]  /*7580*/  BRA `(.L_x_3260) ;  /* 0x0000000000107947 */ /* 0x000fec0003800000 */
.L_x_3283:
[----:B------:R-:W2:Y:S02]  /*7590*/  LDG.E R4, desc[UR36][R4.64] ;  /* 0x0000002404047981 */ /* 0x000ea4000c1e1900 */
[----:B--2---:R-:W-:-:S04]  /*75a0*/  I2FP.F32.U32 R0, R4 ;  /* 0x0000000400007245 */ /* 0x004fc80000201000 */
[----:B------:R-:W-:-:S04]  /*75b0*/  F2FP.F16.F32.PACK_AB R0, RZ, R0 ;  /* 0x00000000ff00723e */ /* 0x000fc800000000ff */
[----:B------:R-:W-:-:S07]  /*75c0*/  PRMT R26, R0, 0x7610, R26 ;  /* 0x00007610001a7816 */ /* 0x000fce000000001a */
.L_x_3260:
        /* <DEDUP_REMOVED lines=21> */
.L_x_3291:
[----:B------:R-:W2:Y:S02]  /*7720*/  LDG.E.U8 R2, desc[UR36][R2.64] ;  /* 0x0000002402027981 */ /* 0x000ea4000c1e1100 */
[----:B--2---:R-:W-:-:S04]  /*7730*/  I2FP.F32.U32 R0, R2 ;  /* 0x0000000200007245 */ /* 0x004fc80000201000 */
[----:B------:R-:W-:-:S04]  /*7740*/  F2FP.F16.F32.PACK_AB R0, RZ, R0 ;  /* 0x00000000ff00723e */ /* 0x000fc800000000ff */
[----:B------:R-:W-:Y:S01]  /*7750*/  PRMT R27, R0, 0x7610, R27 ;  /* 0x00007610001b7816 */ /* 0x000fe2000000001b */
[----:B------:R-:W-:Y:S06]  /*7760*/  BRA `(.L_x_3254) ;  /* 0x0000000c00b47947 */ /* 0x000fec0003800000 */
.L_x_3290:
        /* <DEDUP_REMOVED lines=11> */
.L_x_3294:
[----:B------:R-:W2:Y:S02]  /*7820*/  LDG.E R2, desc[UR36][R2.64] ;  /* 0x0000002402027981 */ /* 0x000ea4000c1e1900 */
[----:B--2---:R-:W-:-:S04]  /*7830*/  I2FP.F32.S32 R0, R2 ;  /* 0x0000000200007245 */ /* 0x004fc80000201400 */
[----:B------:R-:W-:-:S04]  /*7840*/  F2FP.F16.F32.PACK_AB R0, RZ, R0 ;  /* 0x00000000ff00723e */ /* 0x000fc800000000ff */
[----:B------:R-:W-:Y:S01]  /*7850*/  PRMT R27, R0, 0x7610, R27 ;  /* 0x00007610001b7816 */ /* 0x000fe2000000001b */
[----:B------:R-:W-:Y:S06]  /*7860*/  BRA `(.L_x_3254) ;  /* 0x0000000c00747947 */ /* 0x000fec0003800000 */
.L_x_3293:
[----:B------:R-:W2:Y:S02]  /*7870*/  LDG.E.U16 R2, desc[UR36][R2.64] ;  /* 0x0000002402027981 */ /* 0x000ea4000c1e1500 */
[----:B--2---:R-:W0:Y:S02]  /*7880*/  I2F.S16 R0, R2 ;  /* 0x0000000200007306 */ /* 0x004e240000101400 */
[----:B0-----:R-:W-:-:S04]  /*7890*/  F2FP.F16.F32.PACK_AB R0, RZ, R0 ;  /* 0x00000000ff00723e */ /* 0x001fc800000000ff */
[----:B------:R-:W-:Y:S01]  /*78a0*/  PRMT R27, R0, 0x7610, R27 ;  /* 0x00007610001b7816 */ /* 0x000fe2000000001b */
[----:B------:R-:W-:Y:S06]  /*78b0*/  BRA `(.L_x_3254) ;  /* 0x0000000c00607947 */ /* 0x000fec0003800000 */
.L_x_3289:
        /* <DEDUP_REMOVED lines=9> */
.L_x_3296:
[----:B------:R2:W5:Y:S01]  /*7950*/  LDG.E.U16 R27, desc[UR36][R2.64] ;  /* 0x00000024021b7981 */ /* 0x000562000c1e1500 */
[----:B------:R-:W-:Y:S05]  /*7960*/  BRA `(.L_x_3254) ;  /* 0x0000000c00347947 */ /* 0x000fea0003800000 */
.L_x_3295:
        /* <DEDUP_REMOVED lines=9> */
.L_x_3298:
[----:B------:R3:W5:Y:S01]  /*7a00*/  LDG.E.U16 R27, desc[UR36][R2.64] ;  /* 0x00000024021b7981 */ /* 0x000762000c1e1500 */
[----:B------:R-:W-:Y:S05]  /*7a10*/  BRA `(.L_x_3254) ;  /* 0x0000000c00087947 */ /* 0x000fea0003800000 */
.L_x_3297:
        /* <DEDUP_REMOVED lines=9> */
.L_x_3288:
        /* <DEDUP_REMOVED lines=14> */
.L_x_3301:
        /* <DEDUP_REMOVED lines=9> */
.L_x_3300:
        /* <DEDUP_REMOVED lines=27> */
.L_x_3303:
        /* <DEDUP_REMOVED lines=14> */
.L_x_3302:
[----:B------:R-:W2:Y:S02]  /*7eb0*/  LDG.E.U16 R0, desc[UR36][R2.64] ;  /* 0x0000002402007981 */ /* 0x000ea4000c1e1500 */
[----:B--2---:R-:W-:-:S05]  /*7ec0*/  IMAD.U32 R0, R0, 0x10000, RZ ;  /* 0x0001000000007824 */ /* 0x004fca00078e00ff */
[----:B------:R-:W-:-:S04]  /*7ed0*/  F2FP.F16.F32.PACK_AB R0, RZ, R0 ;  /* 0x00000000ff00723e */ /* 0x000fc800000000ff */
[----:B------:R-:W-:Y:S01]  /*7ee0*/  PRMT R27, R0, 0x7610, R27 ;  /* 0x00007610001b7816 */ /* 0x000fe2000000001b */
[----:B------:R-:W-:Y:S06]  /*7ef0*/  BRA `(.L_x_3254) ;  /* 0x0000000400d07947 */ /* 0x000fec0003800000 */
.L_x_3299:
        /* <DEDUP_REMOVED lines=13> */
.L_x_3306:
        /* <DEDUP_REMOVED lines=21> */
.L_x_3310:
[----:B------:R-:W-:Y:S05]  /*8120*/  BSYNC.RECONVERGENT B1 ;  /* 0x0000000000017941 */ /* 0x000fea0003800200 */
.L_x_3309:
[----:B------:R-:W-:Y:S01]  /*8130*/  IMAD.SHL.U32 R0, R0, 0x100000, RZ ;  /* 0x0010000000007824 */ /* 0x000fe200078e00ff */
[----:B------:R-:W-:-:S04]  /*8140*/  LEA R2, R2, 0x3b800000, 0x17 ;  /* 0x3b80000002027811 */ /* 0x000fc800078eb8ff */
[----:B------:R-:W-:-:S07]  /*8150*/  LOP3.LUT R0, R2, R0, R7, 0xfe, !PT ;  /* 0x0000000002007212 */ /* 0x000fce00078efe07 */
.L_x_3308:
[----:B------:R-:W-:Y:S05]  /*8160*/  BSYNC.RECONVERGENT B0 ;  /* 0x0000000000007941 */ /* 0x000fea0003800200 */
.L_x_3307:
[----:B------:R-:W-:-:S04]  /*8170*/  F2FP.F16.F32.PACK_AB R0, RZ, R0 ;  /* 0x00000000ff00723e */ /* 0x000fc800000000ff */
[----:B------:R-:W-:Y:S01]  /*8180*/  PRMT R27, R0, 0x7610, R27 ;  /* 0x00007610001b7816 */ /* 0x000fe2000000001b */
[----:B------:R-:W-:Y:S06]  /*8190*/  BRA `(.L_x_3254) ;  /* 0x0000000400287947 */ /* 0x000fec0003800000 */
.L_x_3305:
        /* <DEDUP_REMOVED lines=21> */
.L_x_3314:
[----:B------:R-:W-:Y:S05]  /*82f0*/  BSYNC.RECONVERGENT B1 ;  /* 0x0000000000017941 */ /* 0x000fea0003800200 */
.L_x_3313:
[----:B------:R-:W-:Y:S01]  /*8300*/  IMAD.SHL.U32 R0, R0, 0x200000, RZ ;  /* 0x0020000000007824 */ /* 0x000fe200078e00ff */
[----:B------:R-:W-:-:S04]  /*8310*/  LEA R2, R2, 0x37800000, 0x17 ;  /* 0x3780000002027811 */ /* 0x000fc800078eb8ff */
[----:B------:R-:W-:-:S07]  /*8320*/  LOP3.LUT R0, R2, R0, R7, 0xfe, !PT ;  /* 0x0000000002007212 */ /* 0x000fce00078efe07 */
.L_x_3312:
[----:B------:R-:W-:Y:S05]  /*8330*/  BSYNC.RECONVERGENT B0 ;  /* 0x0000000000007941 */ /* 0x000fea0003800200 */
.L_x_3311:
[----:B------:R-:W-:-:S04]  /*8340*/  F2FP.F16.F32.PACK_AB R0, RZ, R0 ;  /* 0x00000000ff00723e */ /* 0x000fc800000000ff */
[----:B------:R-:W-:Y:S01]  /*8350*/  PRMT R27, R0, 0x7610, R27 ;  /* 0x00007610001b7816 */ /* 0x000fe2000000001b */
[----:B------:R-:W-:Y:S06]  /*8360*/  BRA `(.L_x_3254) ;  /* 0x0000000000b47947 */ /* 0x000fec0003800000 */
.L_x_3304:
        /* <DEDUP_REMOVED lines=14> */
.L_x_3318:
[----:B------:R-:W-:Y:S05]  /*8450*/  BSYNC.RECONVERGENT B0 ;  /* 0x0000000000007941 */ /* 0x000fea0003800200 */
.L_x_3317:
[----:B------:R-:W-:-:S04]  /*8460*/  F2FP.F16.F32.PACK_AB R0, RZ, R0 ;  /* 0x00000000ff00723e */ /* 0x000fc800000000ff */
[----:B------:R-:W-:Y:S01]  /*8470*/  PRMT R27, R0, 0x7610, R27 ;  /* 0x00007610001b7816 */ /* 0x000fe2000000001b */
[----:B------:R-:W-:Y:S06]  /*8480*/  BRA `(.L_x_3254) ;  /* 0x00000000006c7947 */ /* 0x000fec0003800000 */
.L_x_3292:
        /* <DEDUP_REMOVED lines=16> */
.L_x_3319:
[----:B------:R-:W-:Y:S01]  /*8590*/  PRMT R27, RZ, 0x7610, R27 ;  /* 0x00007610ff1b7816 */ /* 0x000fe2000000001b */
[----:B------:R-:W-:Y:S06]  /*85a0*/  BRA `(.L_x_3254) ;  /* 0x0000000000247947 */ /* 0x000fec0003800000 */
.L_x_3316:
[----:B------:R-:W2:Y:S02]  /*85b0*/  LDG.E.64 R2, desc[UR36][R2.64] ;  /* 0x0000002402027981 */ /* 0x000ea4000c1e1b00 */
[----:B--2---:R-:W0:Y:S02]  /*85c0*/  I2F.U64 R0, R2 ;  /* 0x0000000200007312 */ /* 0x004e240000301000 */
[----:B0-----:R-:W-:-:S04]  /*85d0*/  F2FP.F16.F32.PACK_AB R0, RZ, R0 ;  /* 0x00000000ff00723e */ /* 0x001fc800000000ff */
[----:B------:R-:W-:Y:S01]  /*85e0*/  PRMT R27, R0, 0x7610, R27 ;  /* 0x00007610001b7816 */ /* 0x000fe2000000001b */
[----:B------:R-:W-:Y:S06]  /*85f0*/  BRA `(.L_x_3254) ;  /* 0x0000000000107947 */ /* 0x000fec0003800000 */
.L_x_3315:
[----:B------:R-:W2:Y:S02]  /*8600*/  LDG.E R2, desc[UR36][R2.64] ;  /* 0x0000002402027981 */ /* 0x000ea4000c1e1900 */
[----:B--2---:R-:W-:-:S04]  /*8610*/  I2FP.F32.U32 R0, R2 ;  /* 0x0000000200007245 */ /* 0x004fc80000201000 */
[----:B------:R-:W-:-:S04]  /*8620*/  F2FP.F16.F32.PACK_AB R0, RZ, R0 ;  /* 0x00000000ff00723e */ /* 0x000fc800000000ff */
[----:B------:R-:W-:-:S07]  /*8630*/  PRMT R27, R0, 0x7610, R27 ;  /* 0x00007610001b7816 */ /* 0x000fce000000001b */
.L_x_3254:
[----:B------:R-:W-:Y:S05]  /*8640*/  BSYNC.RECONVERGENT B6 ;  /* 0x0000000000067941 */ /* 0x000fea0003800200 */
.L_x_3253:
[----:B------:R-:W-:Y:S01]  /*8650*/  ISETP.GE.AND P0, PT, R22, R29, PT ;  /* 0x0000001d1600720c */ /* 0x000fe20003f06270 */
[----:B------:R-:W-:-:S12]  /*8660*/  BSSY.RECONVERGENT B7, `(.L_x_3320) ;  /* 0x0000063000077945 */ /* 0x000fd80003800200 */
[----:B------:R-:W-:Y:S05]  /*8670*/  @P0 BRA `(.L_x_3321) ;  /* 0x0000000400840947 */ /* 0x000fea0003800000 */
[----:B-----5:R-:W-:Y:S01]  /*8680*/  HADD2.F32 R0, -RZ, R16.H0_H0 ;  /* 0x20000010ff007230 */ /* 0x020fe20000004100 */
[----:B------:R-:W-:Y:S04]  /*8690*/  BSSY.RECONVERGENT B6, `(.L_x_3322) ;  /* 0x0000014000067945 */ /* 0x000fe80003800200 */
[C---:B------:R-:W-:Y:S02]  /*86a0*/  FSETP.GE.FTZ.AND P1, PT, R0.reuse, RZ, PT ;  /* 0x000000ff0000720b */ /* 0x040fe40003f36000 */
[----:B------:R-:W-:-:S13]  /*86b0*/  FSETP.GTU.FTZ.AND P0, PT, R0, 1, PT ;  /* 0x3f8000000000780b */ /* 0x000fda0003f1c000 */
[----:B------:R-:W-:Y:S05]  /*86c0*/  @!P0 BRA P1, `(.L_x_3323) ;  /* 0x0000000000408947 */ /* 0x000fea0000800000 */
[----:B--23--:R-:W-:Y:S01]  /*86d0*/  MOV R2, 0x0 ;  /* 0x0000000000027802 */ /* 0x00cfe20000000f00 */
        /* <DEDUP_REMOVED lines=15> */
.L_x_3323:
[----:B------:R-:W-:Y:S05]  /*87d0*/  BSYNC.RECONVERGENT B6 ;  /* 0x0000000000067941 */ /* 0x000fea0003800200 */
.L_x_3322:
[----:B------:R-:W-:Y:S01]  /*87e0*/  HADD2.F32 R18, -RZ, R18.H0_H0 ;  /* 0x20000012ff127230 */ /* 0x000fe20000004100 */
        /* <DEDUP_REMOVED lines=20> */
.L_x_3325:
[----:B------:R-:W-:Y:S05]  /*8930*/  BSYNC.RECONVERGENT B6 ;  /* 0x0000000000067941 */ /* 0x000fea0003800200 */
.L_x_3324:
[--C-:B------:R-:W-:Y:S02]  /*8940*/  HADD2.F32 R0, -RZ, -R16.reuse.H0_H0 ;  /* 0xa0000010ff007230 */ /* 0x100fe40000004100 */
[----:B01----:R-:W-:Y:S02]  /*8950*/  IMAD.MOV.U32 R5, RZ, RZ, 0x3e800000 ;  /* 0x3e800000ff057424 */ /* 0x003fe400078e00ff */
[----:B------:R-:W-:Y:S02]  /*8960*/  HADD2.F32 R16, -RZ, R16.H0_H0 ;  /* 0x20000010ff107230 */ /* 0x000fe40000004100 */
[C---:B--23--:R-:W-:Y:S01]  /*8970*/  FADD.FTZ.RZ R2, R0.reuse, 1 ;  /* 0x3f80000000027421 */ /* 0x04cfe2000001c000 */
        /* <DEDUP_REMOVED lines=8> */
[----:B------:R-:W-:Y:S02]  /*8a00*/  IMAD.MOV.U32 R4, RZ, RZ, 0x3d39bf78 ;  /* 0x3d39bf78ff047424 */ /* 0x000fe400078e00ff */
[----:B------:R-:W-:Y:S01]  /*8a10*/  FMUL.FTZ R3, R3, 1.1920928955078125e-07 ;  /* 0x3400000003037820 */ /* 0x000fe20000410000 */
        /* <DEDUP_REMOVED lines=8> */
[C---:B------:R-:W-:Y:S02]  /*8aa0*/  FFMA.FTZ R4, R5.reuse, R2, -0.5 ;  /* 0xbf00000005047423 */ /* 0x040fe40000010002 */
[----:B------:R-:W0:Y:S02]  /*8ab0*/  MUFU.LG2 R2, R16 ;  /* 0x0000001000027308 */ /* 0x000e240000000c00 */
[----:B------:R-:W-:-:S04]  /*8ac0*/  FMUL.FTZ R4, R5, R4 ;  /* 0x0000000405047220 */ /* 0x000fc80000410000 */
[----:B------:R-:W-:Y:S01]  /*8ad0*/  FFMA.FTZ R4, R5, R4, R5 ;  /* 0x0000000405047223 */ /* 0x000fe20000010005 */
[----:B------:R-:W-:-:S03]  /*8ae0*/  @P0 IMAD.MOV.U32 R5, RZ, RZ, 0x7f800000 ;  /* 0x7f800000ff050424 */ /* 0x000fc600078e00ff */
[----:B------:R-:W-:Y:S01]  /*8af0*/  FFMA.FTZ R3, R3, 0.69314718246459960938, R4 ;  /* 0x3f31721803037823 */ /* 0x000fe20000010004 */
[C---:B------:R-:W-:Y:S01]  /*8b00*/  @P1 FFMA.FTZ R3, R0.reuse, R5, +INF ;  /* 0x7f80000000031423 */ /* 0x040fe20000010005 */
[----:B------:R-:W-:-:S04]  /*8b10*/  @P0 FSETP.NEU.FTZ.AND P1, PT, R0, RZ, PT ;  /* 0x000000ff0000020b */ /* 0x000fc80003f3d000 */
[----:B------:R-:W-:Y:S01]  /*8b20*/  @P0 FSEL R3, R3, -RZ, P1 ;  /* 0x800000ff03030208 */ /* 0x000fe20000800000 */
[----:B0-----:R-:W-:-:S03]  /*8b30*/  FMUL.FTZ R2, R2, 0.69314718246459960938 ;  /* 0x3f31721802027820 */ /* 0x001fc60000410000 */
[----:B------:R-:W-:Y:S02]  /*8b40*/  F2FP.F16.F32.PACK_AB R0, RZ, R3 ;  /* 0x00000003ff00723e */ /* 0x000fe400000000ff */
[----:B------:R-:W-:-:S03]  /*8b50*/  F2FP.F16.F32.PACK_AB R2, RZ, R2 ;  /* 0x00000002ff02723e */ /* 0x000fc600000000ff */
[----:B------:R-:W-:Y:S01]  /*8b60*/  HADD2.F32 R5, -RZ, R0.H0_H0 ;  /* 0x20000000ff057230 */ /* 0x000fe20000004100 */
[----:B------:R-:W-:Y:S01]  /*8b70*/  PRMT R4, R2, 0x7610, R4 ;  /* 0x0000761002047816 */ /* 0x000fe20000000004 */
[----:B------:R-:W-:-:S03]  /*8b80*/  FADD.FTZ R2, R18, -1 ;  /* 0xbf80000012027421 */ /* 0x000fc60000010000 */
[----:B------:R-:W-:Y:S01]  /*8b90*/  FSETP.GEU.FTZ.AND P1, PT, R5, -100, PT ;  /* 0xc2c800000500780b */ /* 0x000fe20003f3e000 */
[----:B------:R-:W-:-:S03]  /*8ba0*/  HADD2.F32 R3, -RZ, R4.H0_H0 ;  /* 0x20000004ff037230 */ /* 0x000fc60000004100 */
[----:B------:R-:W-:Y:S02]  /*8bb0*/  SEL R0, R0, 0xd640, P1 ;  /* 0x0000d64000007807 */ /* 0x000fe40000800000 */
[----:B------:R-:W-:Y:S02]  /*8bc0*/  FSETP.GEU.FTZ.AND P0, PT, R3, -100, PT ;  /* 0xc2c800000300780b */ /* 0x000fe40003f1e000 */
[----:B------:R-:W-:Y:S01]  /*8bd0*/  F2FP.F16.F32.PACK_AB R3, RZ, R2 ;  /* 0x00000002ff03723e */ /* 0x000fe200000000ff */
        /* <DEDUP_REMOVED lines=10> */
[----:B------:R-:W-:-:S07]  /*8c80*/  F2FP.F16.F32.PACK_AB R18, RZ, R18 ;  /* 0x00000012ff12723e */ /* 0x000fce00000000ff */
.L_x_3321:
[----:B------:R-:W-:Y:S05]  /*8c90*/  BSYNC.RECONVERGENT B7 ;  /* 0x0000000000077941 */ /* 0x000fea0003800200 */
.L_x_3320:
[----:B--23--:R-:W-:Y:S01]  /*8ca0*/  VIADD R2, R22, 0x80 ;  /* 0x0000008016027836 */ /* 0x00cfe20000000000 */
[----:B------:R-:W-:Y:S04]  /*8cb0*/  BSSY.RECONVERGENT B7, `(.L_x_3326) ;  /* 0x0000064000077945 */ /* 0x000fe80003800200 */
[----:B------:R-:W-:-:S13]  /*8cc0*/  ISETP.GE.AND P0, PT, R2, R29, PT ;  /* 0x0000001d0200720c */ /* 0x000fda0003f06270 */
[----:B------:R-:W-:Y:S05]  /*8cd0*/  @P0 BRA `(.L_x_3327) ;  /* 0x0000000400840947 */ /* 0x000fea0003800000 */
[----:B-----5:R-:W-:Y:S01]  /*8ce0*/  HADD2.F32 R0, -RZ, R19.H0_H0 ;  /* 0x20000013ff007230 */ /* 0x020fe20000004100 */
        /* <DEDUP_REMOVED lines=20> */
.L_x_3329:
[----:B------:R-:W-:Y:S05]  /*8e30*/  BSYNC.RECONVERGENT B6 ;  /* 0x0000000000067941 */ /* 0x000fea0003800200 */
.L_x_3328:
[----:B------:R-:W-:Y:S01]  /*8e40*/  HADD2.F32 R23, -RZ, R23.H0_H0 ;  /* 0x20000017ff177230 */ /* 0x000fe20000004100 */
        /* <DEDUP_REMOVED lines=20> */
.L_x_3331:
[----:B------:R-:W-:Y:S05]  /*8f90*/  BSYNC.RECONVERGENT B6 ;  /* 0x0000000000067941 */ /* 0x000fea0003800200 */
.L_x_3330:
[--C-:B------:R-:W-:Y:S02]  /*8fa0*/  HADD2.F32 R0, -RZ, -R19.reuse.H0_H0 ;  /* 0xa0000013ff007230 */ /* 0x100fe40000004100 */
[----:B------:R-:W-:Y:S02]  /*8fb0*/  IMAD.MOV.U32 R7, RZ, RZ, 0x3e800000 ;  /* 0x3e800000ff077424 */ /* 0x000fe400078e00ff */
[----:B------:R-:W-:Y:S02]  /*8fc0*/  HADD2.F32 R19, -RZ, R19.H0_H0 ;  /* 0x20000013ff137230 */ /* 0x000fe40000004100 */
[C---:B------:R-:W-:Y:S01]  /*8fd0*/  FADD.FTZ.RZ R3, R0.reuse, 1 ;  /* 0x3f80000000037421 */ /* 0x040fe2000001c000 */
[----:B------:R-:W-:-:S03]  /*8fe0*/  ISETP.GE.U32.AND P0, PT, R0, 0x7f800000, PT ;  /* 0x7f8000000000780c */ /* 0x000fc60003f06070 */
[----:B------:R-:W-:Y:S01]  /*8ff0*/  VIADD R3, R3, 0xc0c00000 ;  /* 0xc0c0000003037836 */ /* 0x000fe20000000000 */
[----:B------:R-:W-:-:S04]  /*9000*/  ISETP.GT.AND P1, PT, R0, -0x40800000, P0 ;  /* 0xbf8000000000780c */ /* 0x000fc80000724270 */
[----:B01----:R-:W-:-:S04]  /*9010*/  LOP3.LUT R5, R3, 0xff800000, RZ, 0xc0, !PT ;  /* 0xff80000003057812 */ /* 0x003fc800078ec0ff */
        /* <DEDUP_REMOVED lines=33> */
[----:B------:R-:W-:Y:S02]  /*9230*/  F2FP.F16.F32.PACK_AB R4, RZ, R3 ;  /* 0x00000003ff04723e */ /* 0x000fe400000000ff */
[----:B------:R-:W-:-:S03]  /*9240*/  SEL R3, R5, 0xd640, P0 ;  /* 0x0000d64005037807 */ /* 0x000fc60000000000 */
[----:B------:R-:W-:Y:S02]  /*9250*/  HADD2.F32 R4, -RZ, R4.H0_H0 ;  /* 0x20000004ff047230 */ /* 0x000fe40000004100 */
        /* <DEDUP_REMOVED lines=9> */
.L_x_3327:
[----:B------:R-:W-:Y:S05]  /*92f0*/  BSYNC.RECONVERGENT B7 ;  /* 0x0000000000077941 */ /* 0x000fea0003800200 */
.L_x_3326:
[----:B------:R-:W-:Y:S01]  /*9300*/  VIADD R0, R22, 0x100 ;  /* 0x0000010016007836 */ /* 0x000fe20000000000 */
        /* <DEDUP_REMOVED lines=24> */
.L_x_3335:
[----:B------:R-:W-:Y:S05]  /*9490*/  BSYNC.RECONVERGENT B6 ;  /* 0x0000000000067941 */ /* 0x000fea0003800200 */
.L_x_3334:
        /* <DEDUP_REMOVED lines=21> */
.L_x_3337:
[----:B------:R-:W-:Y:S05]  /*95f0*/  BSYNC.RECONVERGENT B6 ;  /* 0x0000000000067941 */ /* 0x000fea0003800200 */
.L_x_3336:
[----:B------:R-:W-:Y:S01]  /*9600*/  HADD2.F32 R24, -RZ, -R24.H0_H0 ;  /* 0xa0000018ff187230 */ /* 0x000fe20000004100 */
[----:B------:R-:W2:Y:S01]  /*9610*/  MUFU.LG2 R16, R16 ;  /* 0x0000001000107308 */ /* 0x000ea20000000c00 */
[----:B01----:R-:W-:Y:S02]  /*9620*/  IMAD.MOV.U32 R5, RZ, RZ, 0x3e800000 ;  /* 0x3e800000ff057424 */ /* 0x003fe400078e00ff */
[----:B------:R-:W-:Y:S02]  /*9630*/  IMAD.MOV.U32 R7, RZ, RZ, 0x3d39bf78 ;  /* 0x3d39bf78ff077424 */ /* 0x000fe400078e00ff */
        /* <DEDUP_REMOVED lines=25> */
[----:B--2---:R-:W-:-:S03]  /*97d0*/  FMUL.FTZ R0, R16, 0.69314718246459960938 ;  /* 0x3f31721810007820 */ /* 0x004fc60000410000 */
[----:B------:R-:W-:Y:S02]  /*97e0*/  @P0 FSEL R3, R3, -RZ, P1 ;  /* 0x800000ff03030208 */ /* 0x000fe40000800000 */
[----:B------:R-:W-:Y:S02]  /*97f0*/  F2FP.F16.F32.PACK_AB R0, RZ, R0 ;  /* 0x00000000ff00723e */ /* 0x000fe400000000ff */
[----:B------:R-:W-:Y:S02]  /*9800*/  F2FP.F16.F32.PACK_AB R3, RZ, R3 ;  /* 0x00000003ff03723e */ /* 0x000fe400000000ff */
[----:B------:R-:W-:Y:S02]  /*9810*/  PRMT R5, R0, 0x7610, R5 ;  /* 0x0000761000057816 */ /* 0x000fe40000000005 */
[----:B------:R-:W-:Y:S01]  /*9820*/  PRMT R0, R3, 0x7610, R0 ;  /* 0x0000761003007816 */ /* 0x000fe20000000000 */
[----:B------:R-:W-:Y:S02]  /*9830*/  FADD.FTZ R3, R25, -1 ;  /* 0xbf80000019037421 */ /* 0x000fe40000010000 */
[----:B------:R-:W-:-:S02]  /*9840*/  HADD2.F32 R4, -RZ, R5.H0_H0 ;  /* 0x20000005ff047230 */ /* 0x000fc40000004100 */
[----:B------:R-:W-:-:S03]  /*9850*/  HADD2.F32 R6, -RZ, R0.H0_H0 ;  /* 0x20000000ff067230 */ /* 0x000fc60000004100 */
[----:B------:R-:W-:Y:S02]  /*9860*/  FSETP.GEU.FTZ.AND P0, PT, R4, -100, PT ;  /* 0xc2c800000400780b */ /* 0x000fe40003f1e000 */
[----:B------:R-:W-:Y:S02]  /*9870*/  FSETP.GEU.FTZ.AND P1, PT, R6, -100, PT ;  /* 0xc2c800000600780b */ /* 0x000fe40003f3e000 */
[----:B------:R-:W-:Y:S02]  /*9880*/  F2FP.F16.F32.PACK_AB R4, RZ, R3 ;  /* 0x00000003ff04723e */ /* 0x000fe400000000ff */
[----:B------:R-:W-:Y:S02]  /*9890*/  SEL R3, R5, 0xd640, P0 ;  /* 0x0000d64005037807 */ /* 0x000fe40000000000 */
[----:B------:R-:W-:Y:S01]  /*98a0*/  SEL R0, R0, 0xd640, P1 ;  /* 0x0000d64000007807 */ /* 0x000fe20000800000 */
[----:B------:R-:W-:Y:S02]  /*98b0*/  HADD2.F32 R4, -RZ, R4.H0_H0 ;  /* 0x20000004ff047230 */ /* 0x000fe40000004100 */
[----:B------:R-:W-:-:S02]  /*98c0*/  HADD2.F32 R6, -RZ, R3.H0_H0 ;  /* 0x20000003ff067230 */ /* 0x000fc40000004100 */
        /* <DEDUP_REMOVED lines=8> */
.L_x_3333:
[----:B------:R-:W-:Y:S05]  /*9950*/  BSYNC.RECONVERGENT B7 ;  /* 0x0000000000077941 */ /* 0x000fea0003800200 */
.L_x_3332:
        /* <DEDUP_REMOVED lines=25> */
.L_x_3341:
[----:B------:R-:W-:Y:S05]  /*9af0*/  BSYNC.RECONVERGENT B6 ;  /* 0x0000000000067941 */ /* 0x000fea0003800200 */
.L_x_3340:
        /* <DEDUP_REMOVED lines=21> */
.L_x_3343:
[----:B------:R-:W-:Y:S05]  /*9c50*/  BSYNC.RECONVERGENT B6 ;  /* 0x0000000000067941 */ /* 0x000fea0003800200 */
.L_x_3342:
        /* <DEDUP_REMOVED lines=53> */
.L_x_3339:
[----:B------:R-:W-:Y:S05]  /*9fb0*/  BSYNC.RECONVERGENT B7 ;  /* 0x0000000000077941 */ /* 0x000fea0003800200 */
.L_x_3338:
[----:B-----5:R-:W2:Y:S01]  /*9fc0*/  LDC.U8 R16, c[0x0][0x3b0] ;  /* 0x0000ec00ff107b82 */ /* 0x020ea20000000000 */
[----:B------:R-:W-:Y:S01]  /*9fd0*/  ISETP.GE.AND P0, PT, R22, R29, PT ;  /* 0x0000001d1600720c */ /* 0x000fe20003f06270 */
[----:B------:R-:W-:Y:S04]  /*9fe0*/  BSSY.RECONVERGENT B7, `(.L_x_3344) ;  /* 0x0000302000077945 */ /* 0x000fe80003800200 */
[----:B------:R-:W-:Y:S08]  /*9ff0*/  BSSY.RELIABLE B6, `(.L_x_3345) ;  /* 0x000020a000067945 */ /* 0x000ff00003800100 */
[----:B------:R-:W-:Y:S05]  /*a000*/  @P0 BRA `(.L_x_3346) ;  /* 0x0000002000140947 */ /* 0x000fea0003800000 */
[----:B------:R-:W3:Y:S01]  /*a010*/  LDCU UR4, c[0x0][0x3b4] ;  /* 0x00007680ff0477ac */ /* 0x000ee20008000800 */
[----:B------:R-:W4:Y:S01]  /*a020*/  LDC.64 R8, c[0x0][0x388] ;  /* 0x0000e200ff087b82 */ /* 0x000f220000000a00 */
[----:B------:R-:W-:Y:S01]  /*a030*/  IMAD R0, R17, 0x200, R22 ;  /* 0x0000020011007824 */ /* 0x000fe200078e0216 */
[----:B012---:R-:W-:-:S03]  /*a040*/  PRMT R4, R16, 0x9910, RZ ;  /* 0x0000991010047816 */ /* 0x007fc600000000ff */
[----:B---3--:R-:W-:Y:S02]  /*a050*/  IMAD R3, R0, UR4, RZ ;  /* 0x0000000400037c24 */ /* 0x008fe4000f8e02ff */
[----:B------:R-:W-:-:S05]  /*a060*/  IMAD.MOV.U32 R0, RZ, RZ, R4 ;  /* 0x000000ffff007224 */ /* 0x000fca00078e0004 */
[----:B------:R-:W-:Y:S02]  /*a070*/  ISETP.GT.AND P0, PT, R0, 0x9, PT ;  /* 0x000000090000780c */ /* 0x000fe40003f04270 */
[----:B----4-:R-:W-:-:S05]  /*a080*/  IADD3 R8, P1, PT, R3, R8, RZ ;  /* 0x0000000803087210 */ /* 0x010fca0007f3e0ff */
        /* <DEDUP_REMOVED lines=10> */
[----:B------:R-:W-:Y:S02]  /*a130*/  HADD2.F32 R18, -RZ, R18.H0_H0 ;  /* 0x20000012ff127230 */ /* 0x000fe40000004100 */
[----:B------:R-:W-:Y:S02]  /*a140*/  IMAD.MOV.U32 R22, RZ, RZ, R2 ;  /* 0x000000ffff167224 */ /* 0x000fe400078e0002 */
[----:B------:R-:W0:Y:S02]  /*a150*/  F2I.FTZ.TRUNC.NTZ R3, R18 ;  /* 0x0000001200037305 */ /* 0x000e24000021f100 */
[----:B0-----:R0:W-:Y:S01]  /*a160*/  STG.E.U8 desc[UR36][R8.64], R3 ;  /* 0x0000000308007986 */ /* 0x0011e2000c101124 */
[----:B------:R-:W-:Y:S05]  /*a170*/  BRA `(.L_x_3352) ;  /* 0x0000000c00d47947 */ /* 0x000fea0003800000 */
.L_x_3350:
[----:B------:R-:W-:Y:S02]  /*a180*/  HADD2.F32 R5, -RZ, R18.H0_H0 ;  /* 0x20000012ff057230 */ /* 0x000fe40000004100 */
[----:B------:R-:W-:-:S04]  /*a190*/  IMAD.MOV.U32 R22, RZ, RZ, R2 ;  /* 0x000000ffff167224 */ /* 0x000fc800078e0002 */
[----:B------:R-:W0:Y:S02]  /*a1a0*/  F2I.S64.TRUNC R4, R5 ;  /* 0x0000000500047311 */ /* 0x000e24000020d900 */
[----:B0-----:R0:W-:Y:S01]  /*a1b0*/  STG.E.U8 desc[UR36][R8.64], R4 ;  /* 0x0000000408007986 */ /* 0x0011e2000c101124 */
[----:B------:R-:W-:Y:S05]  /*a1c0*/  BRA `(.L_x_3352) ;  /* 0x0000000c00c07947 */ /* 0x000fea0003800000 */
.L_x_3349:
[----:B------:R-:W-:-:S13]  /*a1d0*/  ISETP.NE.AND P0, PT, R0, 0x2, PT ;  /* 0x000000020000780c */ /* 0x000fda0003f05270 */
[----:B------:R-:W-:Y:S05]  /*a1e0*/  @!P0 BRA `(.L_x_3353) ;  /* 0x0000000000388947 */ /* 0x000fea0003800000 */
[----:B------:R-:W-:-:S13]  /*a1f0*/  ISETP.NE.AND P0, PT, R0, 0x3, PT ;  /* 0x000000030000780c */ /* 0x000fda0003f05270 */
[----:B------:R-:W-:Y:S05]  /*a200*/  @!P0 BRA `(.L_x_3354) ;  /* 0x00000000001c8947 */ /* 0x000fea0003800000 */
[----:B------:R-:W-:-:S13]  /*a210*/  ISETP.NE.AND P0, PT, R0, 0x4, PT ;  /* 0x000000040000780c */ /* 0x000fda0003f05270 */
[----:B------:R-:W-:Y:S05]  /*a220*/  @P0 BRA `(.L_x_3351) ;  /* 0x0000000800f80947 */ /* 0x000fea0003800000 */
[----:B------:R-:W-:Y:S02]  /*a230*/  HADD2.F32 R4, -RZ, R18.H0_H0 ;  /* 0x20000012ff047230 */ /* 0x000fe40000004100 */
[----:B------:R-:W-:-:S04]  /*a240*/  IMAD.MOV.U32 R22, RZ, RZ, R2 ;  /* 0x000000ffff167224 */ /* 0x000fc800078e0002 */
[----:B------:R-:W0:Y:S02]  /*a250*/  F2I.S64.TRUNC R4, R4 ;  /* 0x0000000400047311 */ /* 0x000e24000020d900 */
[----:B0-----:R0:W-:Y:S01]  /*a260*/  STG.E.64 desc[UR36][R8.64], R4 ;  /* 0x0000000408007986 */ /* 0x0011e2000c101b24 */
[----:B------:R-:W-:Y:S05]  /*a270*/  BRA `(.L_x_3352) ;  /* 0x0000000c00947947 */ /* 0x000fea0003800000 */
.L_x_3354:
[----:B------:R-:W-:Y:S02]  /*a280*/  HADD2.F32 R18, -RZ, R18.H0_H0 ;  /* 0x20000012ff127230 */ /* 0x000fe40000004100 */
[----:B------:R-:W-:Y:S02]  /*a290*/  IMAD.MOV.U32 R22, RZ, RZ, R2 ;  /* 0x000000ffff167224 */ /* 0x000fe400078e0002 */
[----:B------:R-:W0:Y:S02]  /*a2a0*/  F2I.FTZ.TRUNC.NTZ R3, R18 ;  /* 0x0000001200037305 */ /* 0x000e24000021f100 */
[----:B0-----:R0:W-:Y:S01]  /*a2b0*/  STG.E desc[UR36][R8.64], R3 ;  /* 0x0000000308007986 */ /* 0x0011e2000c101924 */
[----:B------:R-:W-:Y:S05]  /*a2c0*/  BRA `(.L_x_3352) ;  /* 0x0000000c00807947 */ /* 0x000fea0003800000 */
.L_x_3353:
[----:B------:R-:W-:Y:S02]  /*a2d0*/  HADD2.F32 R18, -RZ, R18.H0_H0 ;  /* 0x20000012ff127230 */ /* 0x000fe40000004100 */
[----:B------:R-:W-:Y:S02]  /*a2e0*/  IMAD.MOV.U32 R22, RZ, RZ, R2 ;  /* 0x000000ffff167224 */ /* 0x000fe400078e0002 */
[----:B------:R-:W0:Y:S02]  /*a2f0*/  F2I.FTZ.TRUNC.NTZ R3, R18 ;  /* 0x0000001200037305 */ /* 0x000e24000021f100 */
[----:B0-----:R0:W-:Y:S01]  /*a300*/  STG.E.U16 desc[UR36][R8.64], R3 ;  /* 0x0000000308007986 */ /* 0x0011e2000c101524 */
[----:B------:R-:W-:Y:S05]  /*a310*/  BRA `(.L_x_3352) ;  /* 0x0000000c006c7947 */ /* 0x000fea0003800000 */
.L_x_3348:
[----:B------:R-:W-:-:S13]  /*a320*/  ISETP.GT.AND P0, PT, R0, 0x6, PT ;  /* 0x000000060000780c */ /* 0x000fda0003f04270 */
[----:B------:R-:W-:Y:S05]  /*a330*/  @P0 BRA `(.L_x_3355) ;  /* 0x00000000002c0947 */ /* 0x000fea0003800000 */
[----:B------:R-:W-:-:S13]  /*a340*/  ISETP.NE.AND P0, PT, R0, 0x5, PT ;  /* 0x000000050000780c */ /* 0x000fda0003f05270 */
[----:B------:R-:W-:Y:S05]  /*a350*/  @!P0 BRA `(.L_x_3356) ;  /* 0x0000000000188947 */ /* 0x000fea0003800000 */
[----:B------:R-:W-:-:S13]  /*a360*/  ISETP.NE.AND P0, PT, R0, 0x6, PT ;  /* 0x000000060000780c */ /* 0x000fda0003f05270 */
[----:B------:R-:W-:Y:S05]  /*a370*/  @P0 BRA `(.L_x_3351) ;  /* 0x0000000800a40947 */ /* 0x000fea0003800000 */
[----:B------:R-:W-:Y:S02]  /*a380*/  HADD2.F32 R3, -RZ, R18.H0_H0 ;  /* 0x20000012ff037230 */ /* 0x000fe40000004100 */
[----:B------:R-:W-:-:S03]  /*a390*/  IMAD.MOV.U32 R22, RZ, RZ, R2 ;  /* 0x000000ffff167224 */ /* 0x000fc600078e0002 */
[----:B------:R0:W-:Y:S01]  /*a3a0*/  STG.E desc[UR36][R8.64], R3 ;  /* 0x0000000308007986 */ /* 0x0001e2000c101924 */
[----:B------:R-:W-:Y:S05]  /*a3b0*/  BRA `(.L_x_3352) ;  /* 0x0000000c00447947 */ /* 0x000fea0003800000 */
.L_x_3356:
[----:B------:R0:W-:Y:S01]  /*a3c0*/  STG.E.U16 desc[UR36][R8.64], R18 ;  /* 0x0000001208007986 */ /* 0x0001e2000c101524 */
[----:B------:R-:W-:Y:S01]  /*a3d0*/  IMAD.MOV.U32 R22, RZ, RZ, R2 ;  /* 0x000000ffff167224 */ /* 0x000fe200078e0002 */
[----:B------:R-:W-:Y:S06]  /*a3e0*/  BRA `(.L_x_3352) ;  /* 0x0000000c00387947 */ /* 0x000fec0003800000 */
.L_x_3355:
[----:B------:R-:W-:-:S13]  /*a3f0*/  ISETP.NE.AND P0, PT, R0, 0x7, PT ;  /* 0x000000070000780c */ /* 0x000fda0003f05270 */
[----:B------:R-:W-:Y:S05]  /*a400*/  @!P0 BRA `(.L_x_3357) ;  /* 0x00000000003c8947 */ /* 0x000fea0003800000 */
[----:B------:R-:W-:-:S13]  /*a410*/  ISETP.NE.AND P0, PT, R0, 0x8, PT ;  /* 0x000000080000780c */ /* 0x000fda0003f05270 */
[----:B------:R-:W-:Y:S05]  /*a420*/  @!P0 BRA `(.L_x_3358) ;  /* 0x00000000001c8947 */ /* 0x000fea0003800000 */
[----:B------:R-:W-:-:S13]  /*a430*/  ISETP.NE.AND P0, PT, R0, 0x9, PT ;  /* 0x000000090000780c */ /* 0x000fda0003f05270 */
[----:B------:R-:W-:Y:S05]  /*a440*/  @P0 BRA `(.L_x_3351) ;  /* 0x0000000800700947 */ /* 0x000fea0003800000 */
[----:B------:R-:W-:Y:S02]  /*a450*/  HADD2.F32 R4, -RZ, R18.H0_H0 ;  /* 0x20000012ff047230 */ /* 0x000fe40000004100 */
[----:B------:R-:W-:Y:S02]  /*a460*/  IMAD.MOV.U32 R5, RZ, RZ, RZ ;  /* 0x000000ffff057224 */ /* 0x000fe400078e00ff */
[----:B------:R-:W-:-:S03]  /*a470*/  IMAD.MOV.U32 R22, RZ, RZ, R2 ;  /* 0x000000ffff167224 */ /* 0x000fc600078e0002 */
[----:B------:R0:W-:Y:S01]  /*a480*/  STG.E.64 desc[UR36][R8.64], R4 ;  /* 0x0000000408007986 */ /* 0x0001e2000c101b24 */
[----:B------:R-:W-:Y:S05]  /*a490*/  BRA `(.L_x_3352) ;  /* 0x0000000c000c7947 */ /* 0x000fea0003800000 */
.L_x_3358:
[----:B------:R-:W-:Y:S02]  /*a4a0*/  HADD2.F32 R0, -RZ, R18.H0_H0 ;  /* 0x20000012ff007230 */ /* 0x000fe40000004100 */
[----:B------:R-:W-:-:S03]  /*a4b0*/  IMAD.MOV.U32 R22, RZ, RZ, R2 ;  /* 0x000000ffff167224 */ /* 0x000fc600078e0002 */
[----:B------:R-:W-:-:S04]  /*a4c0*/  F2FP.F16.F32.PACK_AB R0, RZ, R0 ;  /* 0x00000000ff00723e */ /* 0x000fc800000000ff */
[----:B------:R-:W-:-:S05]  /*a4d0*/  PRMT R0, R0, 0x5410, RZ ;  /* 0x0000541000007816 */ /* 0x000fca00000000ff */
[----:B------:R0:W-:Y:S01]  /*a4e0*/  STG.E desc[UR36][R8.64], R0 ;  /* 0x0000000008007986 */ /* 0x0001e2000c101924 */
[----:B------:R-:W-:Y:S05]  /*a4f0*/  BRA `(.L_x_3352) ;  /* 0x0000000800f47947 */ /* 0x000fea0003800000 */
.L_x_3357:
[----:B------:R-:W-:Y:S02]  /*a500*/  HADD2.F32 R4, -RZ, R18.H0_H0 ;  /* 0x20000012ff047230 */ /* 0x000fe40000004100 */
[----:B------:R-:W-:-:S03]  /*a510*/  IMAD.MOV.U32 R22, RZ, RZ, R2 ;  /* 0x000000ffff167224 */ /* 0x000fc600078e0002 */
[----:B------:R-:W-:-:S06]  /*a520*/  FMUL.FTZ R4, R4, 1 ;  /* 0x3f80000004047820 */ /* 0x000fcc0000410000 */
[----:B------:R-:W0:Y:S02]  /*a530*/  F2F.F64.F32 R4, R4 ;  /* 0x0000000400047310 */ /* 0x000e240000201800 */
[----:B0-----:R0:W-:Y:S01]  /*a540*/  STG.E.64 desc[UR36][R8.64], R4 ;  /* 0x0000000408007986 */ /* 0x0011e2000c101b24 */
[----:B------:R-:W-:Y:S05]  /*a550*/  BRA `(.L_x_3352) ;  /* 0x0000000800dc7947 */ /* 0x000fea0003800000 */
.L_x_3347:
        /* <DEDUP_REMOVED lines=10> */
[----:B------:R-:W-:-:S04]  /*a600*/  FSETP.NEU.FTZ.AND P0, PT, R18, RZ, PT ;  /* 0x000000ff1200720b */ /* 0x000fc80003f1d000 */
[----:B------:R-:W-:-:S05]  /*a610*/  SEL R3, RZ, 0x1, !P0 ;  /* 0x00000001ff037807 */ /* 0x000fca0004000000 */
[----:B------:R0:W-:Y:S01]  /*a620*/  STG.E.U8 desc[UR36][R8.64], R3 ;  /* 0x0000000308007986 */ /* 0x0001e2000c101124 */
[----:B------:R-:W-:Y:S05]  /*a630*/  BRA `(.L_x_3352) ;  /* 0x0000000800a47947 */ /* 0x000fea0003800000 */
.L_x_3361:
[----:B------:R-:W-:Y:S01]  /*a640*/  HADD2.F32 R18, -RZ, R18.H0_H0 ;  /* 0x20000012ff127230 */ /* 0x000fe20000004100 */
[----:B------:R-:W-:Y:S01]  /*a650*/  CS2R R6, SRZ ;  /* 0x0000000000067805 */ /* 0x000fe2000001ff00 */
[----:B------:R-:W-:-:S03]  /*a660*/  IMAD.MOV.U32 R22, RZ, RZ, R2 ;  /* 0x000000ffff167224 */ /* 0x000fc600078e0002 */
[----:B------:R-:W-:-:S06]  /*a670*/  FMUL.FTZ R4, R18, 1 ;  /* 0x3f80000012047820 */ /* 0x000fcc0000410000 */
[----:B------:R-:W0:Y:S02]  /*a680*/  F2F.F64.F32 R4, R4 ;  /* 0x0000000400047310 */ /* 0x000e240000201800 */
[----:B0-----:R0:W-:Y:S01]  /*a690*/  STG.E.128 desc[UR36][R8.64], R4 ;  /* 0x0000000408007986 */ /* 0x0011e2000c101d24 */
[----:B------:R-:W-:Y:S05]  /*a6a0*/  BRA `(.L_x_3352) ;  /* 0x0000000800887947 */ /* 0x000fea0003800000 */
.L_x_3360:
[----:B------:R-:W-:-:S13]  /*a6b0*/  ISETP.NE.AND P0, PT, R0, 0xf, PT ;  /* 0x0000000f0000780c */ /* 0x000fda0003f05270 */
[----:B------:R-:W-:Y:S05]  /*a6c0*/  @!P0 BRA `(.L_x_3362) ;  /* 0x0000000000a88947 */ /* 0x000fea0003800000 */
[----:B------:R-:W-:-:S13]  /*a6d0*/  ISETP.NE.AND P0, PT, R0, 0x17, PT ;  /* 0x000000170000780c */ /* 0x000fda0003f05270 */
[----:B------:R-:W-:Y:S05]  /*a6e0*/  @!P0 BRA `(.L_x_3363) ;  /* 0x0000000000508947 */ /* 0x000fea0003800000 */
[----:B------:R-:W-:-:S13]  /*a6f0*/  ISETP.NE.AND P0, PT, R0, 0x18, PT ;  /* 0x000000180000780c */ /* 0x000fda0003f05270 */
[----:B------:R-:W-:Y:S05]  /*a700*/  @P0 BRA `(.L_x_3351) ;  /* 0x0000000400c00947 */ /* 0x000fea0003800000 */
        /* <DEDUP_REMOVED lines=13> */
.L_x_3365:
[----:B------:R-:W-:Y:S05]  /*a7e0*/  BSYNC.RECONVERGENT B0 ;  /* 0x0000000000007941 */ /* 0x000fea0003800200 */
.L_x_3364:
[----:B------:R-:W-:Y:S01]  /*a7f0*/  LOP3.LUT R5, R0, 0x80, R5, 0xf8, !PT ;  /* 0x0000008000057812 */ /* 0x000fe200078ef805 */
[----:B------:R-:W-:-:S04]  /*a800*/  IMAD.MOV.U32 R22, RZ, RZ, R2 ;  /* 0x000000ffff167224 */ /* 0x000fc800078e0002 */
[----:B------:R0:W-:Y:S01]  /*a810*/  STG.E.U8 desc[UR36][R8.64], R5 ;  /* 0x0000000508007986 */ /* 0x0001e2000c101124 */
[----:B------:R-:W-:Y:S05]  /*a820*/  BRA `(.L_x_3352) ;  /* 0x0000000800287947 */ /* 0x000fea0003800000 */
.L_x_3363:
        /* <DEDUP_REMOVED lines=15> */
.L_x_3367:
[----:B------:R-:W-:Y:S05]  /*a920*/  BSYNC.RECONVERGENT B0 ;  /* 0x0000000000007941 */ /* 0x000fea0003800200 */
.L_x_3366:
[----:B------:R-:W-:Y:S01]  /*a930*/  LOP3.LUT R5, R0, 0x80, R5, 0xf8, !PT ;  /* 0x0000008000057812 */ /* 0x000fe200078ef805 */
[----:B------:R-:W-:-:S04]  /*a940*/  IMAD.MOV.U32 R22, RZ, RZ, R2 ;  /* 0x000000ffff167224 */ /* 0x000fc800078e0002 */
[----:B------:R0:W-:Y:S01]  /*a950*/  STG.E.U8 desc[UR36][R8.64], R5 ;  /* 0x0000000508007986 */ /* 0x0001e2000c101124 */
[----:B------:R-:W-:Y:S05]  /*a960*/  BRA `(.L_x_3352) ;  /* 0x0000000400d87947 */ /* 0x000fea0003800000 */
.L_x_3362:
[----:B------:R-:W-:Y:S02]  /*a970*/  HADD2.F32 R0, -RZ, R18.H0_H0 ;  /* 0x20000012ff007230 */ /* 0x000fe40000004100 */
[----:B------:R-:W-:-:S03]  /*a980*/  IMAD.MOV.U32 R22, RZ, RZ, R2 ;  /* 0x000000ffff167224 */ /* 0x000fc600078e0002 */
[----:B------:R-:W-:-:S05]  /*a990*/  F2FP.BF16.F32.PACK_AB R0, RZ, R0 ;  /* 0x00000000ff00723e */ /* 0x000fca00000010ff */
[----:B------:R0:W-:Y:S01]  /*a9a0*/  STG.E.U16 desc[UR36][R8.64], R0 ;  /* 0x0000000008007986 */ /* 0x0001e2000c101524 */
[----:B------:R-:W-:Y:S05]  /*a9b0*/  BRA `(.L_x_3352) ;  /* 0x0000000400c47947 */ /* 0x000fea0003800000 */
.L_x_3359:
        /* <DEDUP_REMOVED lines=10> */
[----:B------:R-:W0:Y:S02]  /*aa60*/  F2I.FTZ.U32.TRUNC.NTZ R3, R3 ;  /* 0x0000000300037305 */ /* 0x000e24000021f000 */
[----:B0-----:R4:W-:Y:S01]  /*aa70*/  STG.E.U16 desc[UR36][R8.64], R3 ;  /* 0x0000000308007986 */ /* 0x0019e2000c101524 */
[----:B------:R-:W-:Y:S05]  /*aa80*/  BRA `(.L_x_3352) ;  /* 0x0000000400907947 */ /* 0x000fea0003800000 */
.L_x_3370:
        /* <DEDUP_REMOVED lines=13> */
.L_x_3373:
[----:B------:R-:W-:-:S04]  /*ab60*/  SHF.R.U32.HI R0, RZ, 0x14, R3 ;  /* 0x00000014ff007819 */ /* 0x000fc80000011603 */
[----:B------:R-:W-:-:S04]  /*ab70*/  LOP3.LUT R0, R0, 0x1, RZ, 0xc0, !PT ;  /* 0x0000000100007812 */ /* 0x000fc800078ec0ff */
[----:B------:R-:W-:-:S04]  /*ab80*/  IADD3 R0, PT, PT, R3, 0x487ffff, R0 ;  /* 0x0487ffff03007810 */ /* 0x000fc80007ffe000 */
[----:B------:R-:W-:-:S04]  /*ab90*/  SHF.R.U32.HI R0, RZ, 0x14, R0 ;  /* 0x00000014ff007819 */ /* 0x000fc80000011600 */
[----:B------:R-:W-:-:S07]  /*aba0*/  LOP3.LUT R0, R0, 0xff, RZ, 0xc0, !PT ;  /* 0x000000ff00007812 */ /* 0x000fce00078ec0ff */
.L_x_3374:
[----:B------:R-:W-:-:S04]  /*abb0*/  SHF.R.U32.HI R3, RZ, 0x18, R3 ;  /* 0x00000018ff037819 */ /* 0x000fc80000011603 */
[----:B------:R-:W-:-:S04]  /*abc0*/  LOP3.LUT R0, R0, 0x80, R3, 0xf8, !PT ;  /* 0x0000008000007812 */ /* 0x000fc800078ef803 */
[----:B------:R-:W-:-:S07]  /*abd0*/  PRMT R4, R0, 0x7610, R4 ;  /* 0x0000761000047816 */ /* 0x000fce0000000004 */
.L_x_3372:
[----:B------:R-:W-:Y:S05]  /*abe0*/  BSYNC.RECONVERGENT B0 ;  /* 0x0000000000007941 */ /* 0x000fea0003800200 */
.L_x_3371:
[----:B------:R0:W-:Y:S01]  /*abf0*/  STG.E.U8 desc[UR36][R8.64], R4 ;  /* 0x0000000408007986 */ /* 0x0001e2000c101124 */
[----:B------:R-:W-:Y:S01]  /*ac00*/  IMAD.MOV.U32 R22, RZ, RZ, R2 ;  /* 0x000000ffff167224 */ /* 0x000fe200078e0002 */
[----:B------:R-:W-:Y:S06]  /*ac10*/  BRA `(.L_x_3352) ;  /* 0x00000004002c7947 */ /* 0x000fec0003800000 */
.L_x_3369:
        /* <DEDUP_REMOVED lines=13> */
.L_x_3377:
[----:B------:R-:W-:-:S04]  /*acf0*/  SHF.R.U32.HI R0, RZ, 0x15, R3 ;  /* 0x00000015ff007819 */ /* 0x000fc80000011603 */
[----:B------:R-:W-:-:S04]  /*ad00*/  LOP3.LUT R0, R0, 0x1, RZ, 0xc0, !PT ;  /* 0x0000000100007812 */ /* 0x000fc800078ec0ff */
[----:B------:R-:W-:-:S04]  /*ad10*/  IADD3 R0, PT, PT, R3, 0x88fffff, R0 ;  /* 0x088fffff03007810 */ /* 0x000fc80007ffe000 */
[----:B------:R-:W-:-:S04]  /*ad20*/  SHF.R.U32.HI R0, RZ, 0x15, R0 ;  /* 0x00000015ff007819 */ /* 0x000fc80000011600 */
[----:B------:R-:W-:-:S07]  /*ad30*/  LOP3.LUT R0, R0, 0xff, RZ, 0xc0, !PT ;  /* 0x000000ff00007812 */ /* 0x000fce00078ec0ff */
.L_x_3378:
[----:B------:R-:W-:-:S04]  /*ad40*/  SHF.R.U32.HI R3, RZ, 0x18, R3 ;  /* 0x00000018ff037819 */ /* 0x000fc80000011603 */
[----:B------:R-:W-:-:S04]  /*ad50*/  LOP3.LUT R0, R0, 0x80, R3, 0xf8, !PT ;  /* 0x0000008000007812 */ /* 0x000fc800078ef803 */
[----:B------:R-:W-:-:S07]  /*ad60*/  PRMT R4, R0, 0x7610, R4 ;  /* 0x0000761000047816 */ /* 0x000fce0000000004 */
.L_x_3376:
[----:B------:R-:W-:Y:S05]  /*ad70*/  BSYNC.RECONVERGENT B0 ;  /* 0x0000000000007941 */ /* 0x000fea0003800200 */
.L_x_3375:
[----:B------:R3:W-:Y:S01]  /*ad80*/  STG.E.U8 desc[UR36][R8.64], R4 ;  /* 0x0000000408007986 */ /* 0x0007e2000c101124 */
[----:B------:R-:W-:Y:S01]  /*ad90*/  IMAD.MOV.U32 R22, RZ, RZ, R2 ;  /* 0x000000ffff167224 */ /* 0x000fe200078e0002 */
[----:B------:R-:W-:Y:S06]  /*ada0*/  BRA `(.L_x_3352) ;  /* 0x0000000000c87947 */ /* 0x000fec0003800000 */
.L_x_3368:
[----:B------:R-:W-:-:S13]  /*adb0*/  ISETP.NE.AND P0, PT, R0, 0x1c, PT ;  /* 0x0000001c0000780c */ /* 0x000fda0003f05270 */
[----:B------:R-:W-:Y:S05]  /*adc0*/  @!P0 BRA `(.L_x_3379) ;  /* 0x0000000000b08947 */ /* 0x000fea0003800000 */
[----:B------:R-:W-:-:S13]  /*add0*/  ISETP.NE.AND P0, PT, R0, 0x1d, PT ;  /* 0x0000001d0000780c */ /* 0x000fda0003f05270 */
[----:B------:R-:W-:Y:S05]  /*ade0*/  @!P0 BRA `(.L_x_3380) ;  /* 0x0000000000948947 */ /* 0x000fea0003800000 */
[----:B------:R-:W-:-:S13]  /*adf0*/  ISETP.NE.AND P0, PT, R0, 0x2c, PT ;  /* 0x0000002c0000780c */ /* 0x000fda0003f05270 */
[----:B------:R-:W-:Y:S05]  /*ae00*/  @!P0 BRA `(.L_x_3381) ;  /* 0x0000000000488947 */ /* 0x000fea0003800000 */
.L_x_3351:
        /* <DEDUP_REMOVED lines=16> */
.L_x_3382:
[----:B------:R-:W-:Y:S01]  /*af10*/  IMAD.MOV.U32 R22, RZ, RZ, R2 ;  /* 0x000000ffff167224 */ /* 0x000fe200078e0002 */
[----:B------:R-:W-:Y:S06]  /*af20*/  BRA `(.L_x_3352) ;  /* 0x0000000000687947 */ /* 0x000fec0003800000 */
.L_x_3381:
[----:B------:R-:W-:Y:S02]  /*af30*/  HADD2.F32 R18, -RZ, R18.H0_H0 ;  /* 0x20000012ff127230 */ /* 0x000fe40000004100 */
        /* <DEDUP_REMOVED lines=16> */
.L_x_3380:
[----:B------:R-:W-:Y:S02]  /*b040*/  HADD2.F32 R4, -RZ, R18.H0_H0 ;  /* 0x20000012ff047230 */ /* 0x000fe40000004100 */
[----:B------:R-:W-:-:S04]  /*b050*/  IMAD.MOV.U32 R22, RZ, RZ, R2 ;  /* 0x000000ffff167224 */ /* 0x000fc800078e0002 */
[----:B------:R-:W0:Y:S02]  /*b060*/  F2I.U64.TRUNC R4, R4 ;  /* 0x0000000400047311 */ /* 0x000e24000020d800 */
[----:B0-----:R1:W-:Y:S01]  /*b070*/  STG.E.64 desc[UR36][R8.64], R4 ;  /* 0x0000000408007986 */ /* 0x0013e2000c101b24 */
[----:B------:R-:W-:Y:S05]  /*b080*/  BRA `(.L_x_3352) ;  /* 0x0000000000107947 */ /* 0x000fea0003800000 */
.L_x_3379:
[----:B------:R-:W-:Y:S02]  /*b090*/  HADD2.F32 R18, -RZ, R18.H0_H0 ;  /* 0x20000012ff127230 */ /* 0x000fe40000004100 */
[----:B------:R-:W-:Y:S02]  /*b0a0*/  IMAD.MOV.U32 R22, RZ, RZ, R2 ;  /* 0x000000ffff167224 */ /* 0x000fe400078e0002 */
[----:B------:R-:W0:Y:S02]  /*b0b0*/  F2I.FTZ.U32.TRUNC.NTZ R3, R18 ;  /* 0x0000001200037305 */ /* 0x000e24000021f000 */
[----:B0-----:R0:W-:Y:S03]  /*b0c0*/  STG.E desc[UR36][R8.64], R3 ;  /* 0x0000000308007986 */ /* 0x0011e6000c101924 */
.L_x_3352:
[----:B------:R-:W-:-:S13]  /*b0d0*/  ISETP.GE.AND P0, PT, R22, R29, PT ;  /* 0x0000001d1600720c */ /* 0x000fda0003f06270 */
[----:B------:R-:W-:Y:S05]  /*b0e0*/  @P0 BREAK.RELIABLE B6 ;  /* 0x0000000000060942 */ /* 0x000fea0003800100 */
[----:B------:R-:W-:Y:S05]  /*b0f0*/  @P0 BRA `(.L_x_3383) ;  /* 0x0000001c00c00947 */ /* 0x000fea0003800000 */
[----:B------:R-:W5:Y:S01]  /*b100*/  LDCU UR4, c[0x0][0x3b4] ;  /* 0x00007680ff0477ac */ /* 0x000f620008000800 */
[----:B0-2-4-:R-:W0:Y:S01]  /*b110*/  LDC.64 R2, c[0x0][0x388] ;  /* 0x0000e200ff027b82 */ /* 0x015e220000000a00 */
[----:B------:R-:W-:Y:S01]  /*b120*/  IMAD R0, R17, 0x200, R22 ;  /* 0x0000020011007824 */ /* 0x000fe200078e0216 */
[----:B-1-3--:R-:W-:-:S03]  /*b130*/  PRMT R4, R16, 0x9910, RZ ;  /* 0x0000991010047816 */ /* 0x00afc600000000ff */
        /* <DEDUP_REMOVED lines=14> */
[----:B------:R-:W-:-:S06]  /*b220*/  HADD2.F32 R19, -RZ, R19.H0_H0 ;  /* 0x20000013ff137230 */ /* 0x000fcc0000004100 */
[----:B------:R-:W0:Y:S02]  /*b230*/  F2I.FTZ.TRUNC.NTZ R19, R19 ;  /* 0x0000001300137305 */ /* 0x000e24000021f100 */
[----:B0-----:R0:W-:Y:S01]  /*b240*/  STG.E.U8 desc[UR36][R2.64], R19 ;  /* 0x0000001302007986 */ /* 0x0011e2000c101124 */
[----:B------:R-:W-:Y:S05]  /*b250*/  BRA `(.L_x_3389) ;  /* 0x0000000c007c7947 */ /* 0x000fea0003800000 */
.L_x_3387:
[----:B------:R-:W-:-:S06]  /*b260*/  HADD2.F32 R5, -RZ, R19.H0_H0 ;  /* 0x20000013ff057230 */ /* 0x000fcc0000004100 */
[----:B------:R-:W0:Y:S02]  /*b270*/  F2I.S64.TRUNC R4, R5 ;  /* 0x0000000500047311 */ /* 0x000e24000020d900 */
[----:B0-----:R0:W-:Y:S01]  /*b280*/  STG.E.U8 desc[UR36][R2.64], R4 ;  /* 0x0000000402007986 */ /* 0x0011e2000c101124 */
[----:B------:R-:W-:Y:S05]  /*b290*/  BRA `(.L_x_3389) ;  /* 0x0000000c006c7947 */ /* 0x000fea0003800000 */
.L_x_3386:
[----:B------:R-:W-:-:S13]  /*b2a0*/  ISETP.NE.AND P0, PT, R0, 0x2, PT ;  /* 0x000000020000780c */ /* 0x000fda0003f05270 */
[----:B------:R-:W-:Y:S05]  /*b2b0*/  @!P0 BRA `(.L_x_3390) ;  /* 0x0000000000308947 */ /* 0x000fea0003800000 */
[----:B------:R-:W-:-:S13]  /*b2c0*/  ISETP.NE.AND P0, PT, R0, 0x3, PT ;  /* 0x000000030000780c */ /* 0x000fda0003f05270 */
[----:B------:R-:W-:Y:S05]  /*b2d0*/  @!P0 BRA `(.L_x_3391) ;  /* 0x0000000000188947 */ /* 0x000fea0003800000 */
[----:B------:R-:W-:-:S13]  /*b2e0*/  ISETP.NE.AND P0, PT, R0, 0x4, PT ;  /* 0x000000040000780c */ /* 0x000fda0003f05270 */
[----:B------:R-:W-:Y:S05]  /*b2f0*/  @P0 BRA `(.L_x_3388) ;  /* 0x0000000800700947 */ /* 0x000fea0003800000 */
[----:B------:R-:W-:-:S06]  /*b300*/  HADD2.F32 R4, -RZ, R19.H0_H0 ;  /* 0x20000013ff047230 */ /* 0x000fcc0000004100 */
[----:B------:R-:W0:Y:S02]  /*b310*/  F2I.S64.TRUNC R4, R4 ;  /* 0x0000000400047311 */ /* 0x000e24000020d900 */
[----:B0-----:R0:W-:Y:S01]  /*b320*/  STG.E.64 desc[UR36][R2.64], R4 ;  /* 0x0000000402007986 */ /* 0x0011e2000c101b24 */
[----:B------:R-:W-:Y:S05]  /*b330*/  BRA `(.L_x_3389) ;  /* 0x0000000c00447947 */ /* 0x000fea0003800000 */
.L_x_3391:
[----:B------:R-:W-:-:S06]  /*b340*/  HADD2.F32 R19, -RZ, R19.H0_H0 ;  /* 0x20000013ff137230 */ /* 0x000fcc0000004100 */
[----:B------:R-:W0:Y:S02]  /*b350*/  F2I.FTZ.TRUNC.NTZ R19, R19 ;  /* 0x0000001300137305 */ /* 0x000e24000021f100 */
[----:B0-----:R0:W-:Y:S01]  /*b360*/  STG.E desc[UR36][R2.64], R19 ;  /* 0x0000001302007986 */ /* 0x0011e2000c101924 */
[----:B------:R-:W-:Y:S05]  /*b370*/  BRA `(.L_x_3389) ;  /* 0x0000000c00347947 */ /* 0x000fea0003800000 */
.L_x_3390:
[----:B------:R-:W-:-:S06]  /*b380*/  HADD2.F32 R19, -RZ, R19.H0_H0 ;  /* 0x20000013ff137230 */ /* 0x000fcc0000004100 */
[----:B------:R-:W0:Y:S02]  /*b390*/  F2I.FTZ.TRUNC.NTZ R19, R19 ;  /* 0x0000001300137305 */ /* 0x000e24000021f100 */
[----:B0-----:R0:W-:Y:S01]  /*b3a0*/  STG.E.U16 desc[UR36][R2.64], R19 ;  /* 0x0000001302007986 */ /* 0x0011e2000c101524 */
[----:B------:R-:W-:Y:S05]  /*b3b0*/  BRA `(.L_x_3389) ;  /* 0x0000000c00247947 */ /* 0x000fea0003800000 */
.L_x_3385:
[----:B------:R-:W-:-:S13]  /*b3c0*/  ISETP.GT.AND P0, PT, R0, 0x6, PT ;  /* 0x000000060000780c */ /* 0x000fda0003f04270 */
[----:B------:R-:W-:Y:S05]  /*b3d0*/  @P0 BRA `(.L_x_3392) ;  /* 0x0000000000240947 */ /* 0x000fea0003800000 */
[----:B------:R-:W-:-:S13]  /*b3e0*/  ISETP.NE.AND P0, PT, R0, 0x5, PT ;  /* 0x000000050000780c */ /* 0x000fda0003f05270 */
[----:B------:R-:W-:Y:S05]  /*b3f0*/  @!P0 BRA `(.L_x_3393) ;  /* 0x0000000000148947 */ /* 0x000fea0003800000 */
[----:B------:R-:W-:-:S13]  /*b400*/  ISETP.NE.AND P0, PT, R0, 0x6, PT ;  /* 0x000000060000780c */ /* 0x000fda0003f05270 */
[----:B------:R-:W-:Y:S05]  /*b410*/  @P0 BRA `(.L_x_3388) ;  /* 0x0000000800280947 */ /* 0x000fea0003800000 */
[----:B------:R-:W-:-:S05]  /*b420*/  HADD2.F32 R19, -RZ, R19.H0_H0 ;  /* 0x20000013ff137230 */ /* 0x000fca0000004100 */
[----:B------:R0:W-:Y:S01]  /*b430*/  STG.E desc[UR36][R2.64], R19 ;  /* 0x0000001302007986 */ /* 0x0001e2000c101924 */
[----:B------:R-:W-:Y:S05]  /*b440*/  BRA `(.L_x_3389) ;  /* 0x0000000c00007947 */ /* 0x000fea0003800000 */
.L_x_3393:
[----:B------:R0:W-:Y:S01]  /*b450*/  STG.E.U16 desc[UR36][R2.64], R19 ;  /* 0x0000001302007986 */ /* 0x0001e2000c101524 */
[----:B------:R-:W-:Y:S05]  /*b460*/  BRA `(.L_x_3389) ;  /* 0x0000000800f87947 */ /* 0x000fea0003800000 */
.L_x_3392:
[----:B------:R-:W-:-:S13]  /*b470*/  ISETP.NE.AND P0, PT, R0, 0x7, PT ;  /* 0x000000070000780c */ /* 0x000fda0003f05270 */
[----:B------:R-:W-:Y:S05]  /*b480*/  @!P0 BRA `(.L_x_3394) ;  /* 0x0000000000348947 */ /* 0x000fea0003800000 */
[----:B------:R-:W-:-:S13]  /*b490*/  ISETP.NE.AND P0, PT, R0, 0x8, PT ;  /* 0x000000080000780c */ /* 0x000fda0003f05270 */
[----:B------:R-:W-:Y:S05]  /*b4a0*/  @!P0 BRA `(.L_x_3395) ;  /* 0x0000000000188947 */ /* 0x000fea0003800000 */
[----:B------:R-:W-:-:S13]  /*b4b0*/  ISETP.NE.AND P0, PT, R0, 0x9, PT ;  /* 0x000000090000780c */ /* 0x000fda0003f05270 */
[----:B------:R-:W-:Y:S05]  /*b4c0*/  @P0 BRA `(.L_x_3388) ;  /* 0x0000000400fc0947 */ /* 0x000fea0003800000 */
[----:B------:R-:W-:Y:S02]  /*b4d0*/  HADD2.F32 R4, -RZ, R19.H0_H0 ;  /* 0x20000013ff047230 */ /* 0x000fe40000004100 */
[----:B------:R-:W-:-:S05]  /*b4e0*/  IMAD.MOV.U32 R5, RZ, RZ, RZ ;  /* 0x000000ffff057224 */ /* 0x000fca00078e00ff */
[----:B------:R0:W-:Y:S01]  /*b4f0*/  STG.E.64 desc[UR36][R2.64], R4 ;  /* 0x0000000402007986 */ /* 0x0001e2000c101b24 */
[----:B------:R-:W-:Y:S05]  /*b500*/  BRA `(.L_x_3389) ;  /* 0x0000000800d07947 */ /* 0x000fea0003800000 */
.L_x_3395:
[----:B------:R-:W-:-:S05]  /*b510*/  HADD2.F32 R0, -RZ, R19.H0_H0 ;  /* 0x20000013ff007230 */ /* 0x000fca0000004100 */
[----:B------:R-:W-:-:S04]  /*b520*/  F2FP.F16.F32.PACK_AB R0, RZ, R0 ;  /* 0x00000000ff00723e */ /* 0x000fc800000000ff */
[----:B------:R-:W-:-:S05]  /*b530*/  PRMT R0, R0, 0x5410, RZ ;  /* 0x0000541000007816 */ /* 0x000fca00000000ff */
[----:B------:R0:W-:Y:S01]  /*b540*/  STG.E desc[UR36][R2.64], R0 ;  /* 0x0000000002007986 */ /* 0x0001e2000c101924 */
[----:B------:R-:W-:Y:S05]  /*b550*/  BRA `(.L_x_3389) ;  /* 0x0000000800bc7947 */ /* 0x000fea0003800000 */
.L_x_3394:
[----:B------:R-:W-:-:S05]  /*b560*/  HADD2.F32 R4, -RZ, R19.H0_H0 ;  /* 0x20000013ff047230 */ /* 0x000fca0000004100 */
[----:B------:R-:W-:-:S06]  /*b570*/  FMUL.FTZ R4, R4, 1 ;  /* 0x3f80000004047820 */ /* 0x000fcc0000410000 */
[----:B------:R-:W0:Y:S02]  /*b580*/  F2F.F64.F32 R4, R4 ;  /* 0x0000000400047310 */ /* 0x000e240000201800 */
[----:B0-----:R0:W-:Y:S01]  /*b590*/  STG.E.64 desc[UR36][R2.64], R4 ;  /* 0x0000000402007986 */ /* 0x0011e2000c101b24 */
[----:B------:R-:W-:Y:S05]  /*b5a0*/  BRA `(.L_x_3389) ;  /* 0x0000000800a87947 */ /* 0x000fea0003800000 */
.L_x_3384:
        /* <DEDUP_REMOVED lines=10> */
[----:B------:R-:W-:-:S06]  /*b650*/  HADD2.F32 R5, -RZ, R19.H0_H0 ;  /* 0x20000013ff057230 */ /* 0x000fcc0000004100 */
[----:B------:R-:W0:Y:S02]  /*b660*/  F2I.FTZ.U32.TRUNC.NTZ R5, R5 ;  /* 0x0000000500057305 */ /* 0x000e24000021f000 */
[----:B0-----:R0:W-:Y:S01]  /*b670*/  STG.E.U16 desc[UR36][R2.64], R5 ;  /* 0x0000000502007986 */ /* 0x0011e2000c101524 */
[----:B------:R-:W-:Y:S05]  /*b680*/  BRA `(.L_x_3389) ;  /* 0x0000000800707947 */ /* 0x000fea0003800000 */
.L_x_3399:
        /* <DEDUP_REMOVED lines=18> */
.L_x_3402:
[----:B------:R-:W-:-:S04]  /*b7b0*/  SHF.R.U32.HI R5, RZ, 0x18, R5 ;  /* 0x00000018ff057819 */ /* 0x000fc80000011605 */
[----:B------:R-:W-:-:S07]  /*b7c0*/  LOP3.LUT R0, R0, 0x80, R5, 0xf8, !PT ;  /* 0x0000008000007812 */ /* 0x000fce00078ef805 */
.L_x_3401:
[----:B------:R-:W-:Y:S05]  /*b7d0*/  BSYNC.RECONVERGENT B0 ;  /* 0x0000000000007941 */ /* 0x000fea0003800200 */
.L_x_3400:
[----:B------:R0:W-:Y:S01]  /*b7e0*/  STG.E.U8 desc[UR36][R2.64], R0 ;  /* 0x0000000002007986 */ /* 0x0001e2000c101124 */
[----:B------:R-:W-:Y:S05]  /*b7f0*/  BRA `(.L_x_3389) ;  /* 0x0000000800147947 */ /* 0x000fea0003800000 */
.L_x_3398:
        /* <DEDUP_REMOVED lines=18> */
.L_x_3405:
[----:B------:R-:W-:-:S04]  /*b920*/  SHF.R.U32.HI R5, RZ, 0x18, R5 ;  /* 0x00000018ff057819 */ /* 0x000fc80000011605 */
[----:B------:R-:W-:-:S07]  /*b930*/  LOP3.LUT R0, R0, 0x80, R5, 0xf8, !PT ;  /* 0x0000008000007812 */ /* 0x000fce00078ef805 */
.L_x_3404:
[----:B------:R-:W-:Y:S05]  /*b940*/  BSYNC.RECONVERGENT B0 ;  /* 0x0000000000007941 */ /* 0x000fea0003800200 */
.L_x_3403:
[----:B------:R0:W-:Y:S01]  /*b950*/  STG.E.U8 desc[UR36][R2.64], R0 ;  /* 0x0000000002007986 */ /* 0x0001e2000c101124 */
[----:B------:R-:W-:Y:S05]  /*b960*/  BRA `(.L_x_3389) ;  /* 0x0000000400b87947 */ /* 0x000fea0003800000 */
.L_x_3397:
[----:B------:R-:W-:-:S13]  /*b970*/  ISETP.NE.AND P0, PT, R0, 0x1c, PT ;  /* 0x0000001c0000780c */ /* 0x000fda0003f05270 */
[----:B------:R-:W-:Y:S05]  /*b980*/  @!P0 BRA `(.L_x_3406) ;  /* 0x0000000000608947 */ /* 0x000fea0003800000 */
[----:B------:R-:W-:-:S13]  /*b990*/  ISETP.NE.AND P0, PT, R0, 0x1d, PT ;  /* 0x0000001d0000780c */ /* 0x000fda0003f05270 */
[----:B------:R-:W-:Y:S05]  /*b9a0*/  @!P0 BRA `(.L_x_3407) ;  /* 0x0000000000488947 */ /* 0x000fea0003800000 */
[----:B------:R-:W-:-:S13]  /*b9b0*/  ISETP.NE.AND P0, PT, R0, 0x2c, PT ;  /* 0x0000002c0000780c */ /* 0x000fda0003f05270 */
[----:B------:R-:W-:Y:S05]  /*b9c0*/  @P0 BRA `(.L_x_3388) ;  /* 0x0000000000bc0947 */ /* 0x000fea0003800000 */
[----:B------:R-:W-:Y:S02]  /*b9d0*/  HADD2.F32 R19, -RZ, R19.H0_H0 ;  /* 0x20000013ff137230 */ /* 0x000fe40000004100 */
[----:B------:R-:W-:-:S03]  /*b9e0*/  IMAD.MOV.U32 R5, RZ, RZ, 0xff ;  /* 0x000000ffff057424 */ /* 0x000fc600078e00ff */
[----:B------:R-:W-:-:S04]  /*b9f0*/  SHF.R.U32.HI R6, RZ, 0x17, R19 ;  /* 0x00000017ff067819 */ /* 0x000fc80000011613 */
[----:B------:R-:W-:-:S04]  /*ba00*/  LOP3.LUT R4, R6, 0xff, RZ, 0xc0, !PT ;  /* 0x000000ff06047812 */ /* 0x000fc800078ec0ff */
[----:B------:R-:W-:-:S13]  /*ba10*/  ISETP.NE.AND P1, PT, R4, 0xff, PT ;  /* 0x000000ff0400780c */ /* 0x000fda0003f25270 */
[--C-:B------:R-:W-:Y:S02]  /*ba20*/  @P1 SHF.R.U32.HI R0, RZ, 0x16, R19.reuse ;  /* 0x00000016ff001819 */ /* 0x100fe40000011613 */
[----:B------:R-:W-:Y:S02]  /*ba30*/  @P1 LOP3.LUT P0, RZ, R4, 0x3fffff, R19, 0xf8, !PT ;  /* 0x003fffff04ff1812 */ /* 0x000fe4000780f813 */
        /* <DEDUP_REMOVED lines=9> */
.L_x_3407:
[----:B------:R-:W-:-:S06]  /*bad0*/  HADD2.F32 R4, -RZ, R19.H0_H0 ;  /* 0x20000013ff047230 */ /* 0x000fcc0000004100 */
[----:B------:R-:W0:Y:S02]  /*bae0*/  F2I.U64.TRUNC R4, R4 ;  /* 0x0000000400047311 */ /* 0x000e24000020d800 */
[----:B0-----:R0:W-:Y:S01]  /*baf0*/  STG.E.64 desc[UR36][R2.64], R4 ;  /* 0x0000000402007986 */ /* 0x0011e2000c101b24 */
[----:B------:R-:W-:Y:S05]  /*bb00*/  BRA `(.L_x_3389) ;  /* 0x0000000400507947 */ /* 0x000fea0003800000 */
.L_x_3406:
[----:B------:R-:W-:-:S06]  /*bb10*/  HADD2.F32 R19, -RZ, R19.H0_H0 ;  /* 0x20000013ff137230 */ /* 0x000fcc0000004100 */
[----:B------:R-:W0:Y:S02]  /*bb20*/  F2I.FTZ.U32.TRUNC.NTZ R19, R19 ;  /* 0x0000001300137305 */ /* 0x000e24000021f000 */
[----:B0-----:R0:W-:Y:S01]  /*bb30*/  STG.E desc[UR36][R2.64], R19 ;  /* 0x0000001302007986 */ /* 0x0011e2000c101924 */
[----:B------:R-:W-:Y:S05]  /*bb40*/  BRA `(.L_x_3389) ;  /* 0x0000000400407947 */ /* 0x000fea0003800000 */
.L_x_3396:
[----:B------:R-:W-:-:S13]  /*bb50*/  ISETP.GT.AND P0, PT, R0, 0xe, PT ;  /* 0x0000000e0000780c */ /* 0x000fda0003f04270 */
[----:B------:R-:W-:Y:S05]  /*bb60*/  @P0 BRA `(.L_x_3408) ;  /* 0x00000000003c0947 */ /* 0x000fea0003800000 */
[----:B------:R-:W-:-:S13]  /*bb70*/  ISETP.NE.AND P0, PT, R0, 0xa, PT ;  /* 0x0000000a0000780c */ /* 0x000fda0003f05270 */
[----:B------:R-:W-:Y:S05]  /*bb80*/  @!P0 BRA `(.L_x_3409) ;  /* 0x00000000001c8947 */ /* 0x000fea0003800000 */
[----:B------:R-:W-:-:S13]  /*bb90*/  ISETP.NE.AND P0, PT, R0, 0xb, PT ;  /* 0x0000000b0000780c */ /* 0x000fda0003f05270 */
[----:B------:R-:W-:Y:S05]  /*bba0*/  @P0 BRA `(.L_x_3388) ;  /* 0x0000000000440947 */ /* 0x000fea0003800000 */
[----:B------:R-:W-:-:S05]  /*bbb0*/  HADD2.F32 R19, -RZ, R19.H0_H0 ;  /* 0x20000013ff137230 */ /* 0x000fca0000004100 */
[----:B------:R-:W-:-:S04]  /*bbc0*/  FSETP.NEU.FTZ.AND P0, PT, R19, RZ, PT ;  /* 0x000000ff1300720b */ /* 0x000fc80003f1d000 */
[----:B------:R-:W-:-:S05]  /*bbd0*/  SEL R5, RZ, 0x1, !P0 ;  /* 0x00000001ff057807 */ /* 0x000fca0004000000 */
[----:B------:R1:W-:Y:S01]  /*bbe0*/  STG.E.U8 desc[UR36][R2.64], R5 ;  /* 0x0000000502007986 */ /* 0x0003e2000c101124 */
[----:B------:R-:W-:Y:S05]  /*bbf0*/  BRA `(.L_x_3389) ;  /* 0x0000000400147947 */ /* 0x000fea0003800000 */
.L_x_3409:
[----:B------:R-:W-:Y:S01]  /*bc00*/  HADD2.F32 R19, -RZ, R19.H0_H0 ;  /* 0x20000013ff137230 */ /* 0x000fe20000004100 */
[----:B------:R-:W-:-:S04]  /*bc10*/  CS2R R6, SRZ ;  /* 0x0000000000067805 */ /* 0x000fc8000001ff00 */
[----:B------:R-:W-:-:S06]  /*bc20*/  FMUL.FTZ R4, R19, 1 ;  /* 0x3f80000013047820 */ /* 0x000fcc0000410000 */
[----:B------:R-:W0:Y:S02]  /*bc30*/  F2F.F64.F32 R4, R4 ;  /* 0x0000000400047310 */ /* 0x000e240000201800 */
[----:B0-----:R0:W-:Y:S01]  /*bc40*/  STG.E.128 desc[UR36][R2.64], R4 ;  /* 0x0000000402007986 */ /* 0x0011e2000c101d24 */
[----:B------:R-:W-:Y:S05]  /*bc50*/  BRA `(.L_x_3389) ;  /* 0x0000000000fc7947 */ /* 0x000fea0003800000 */
.L_x_3408:
[----:B------:R-:W-:-:S13]  /*bc60*/  ISETP.NE.AND P0, PT, R0, 0xf, PT ;  /* 0x0000000f0000780c */ /* 0x000fda0003f05270 */
[----:B------:R-:W-:Y:S05]  /*bc70*/  @!P0 BRA `(.L_x_3410) ;  /* 0x0000000000e88947 */ /* 0x000fea0003800000 */
[----:B------:R-:W-:-:S13]  /*bc80*/  ISETP.NE.AND P0, PT, R0, 0x17, PT ;  /* 0x000000170000780c */ /* 0x000fda0003f05270 */
[----:B------:R-:W-:Y:S05]  /*bc90*/  @!P0 BRA `(.L_x_3411) ;  /* 0x0000000000908947 */ /* 0x000fea0003800000 */
[----:B------:R-:W-:-:S13]  /*bca0*/  ISETP.NE.AND P0, PT, R0, 0x18, PT ;  /* 0x000000180000780c */ /* 0x000fda0003f05270 */
[----:B------:R-:W-:Y:S05]  /*bcb0*/  @!P0 BRA `(.L_x_3412) ;  /* 0x0000000000448947 */ /* 0x000fea0003800000 */
.L_x_3388:
        /* <DEDUP_REMOVED lines=16> */
.L_x_3413:
[----:B------:R-:W-:Y:S05]  /*bdc0*/  BRA `(.L_x_3389) ;  /* 0x0000000000a07947 */ /* 0x000fea0003800000 */
.L_x_3412:
        /* <DEDUP_REMOVED lines=13> */
.L_x_3415:
[----:B------:R-:W-:Y:S05]  /*bea0*/  BSYNC.RECONVERGENT B0 ;  /* 0x0000000000007941 */ /* 0x000fea0003800200 */
.L_x_3414:
[----:B------:R-:W-:-:S05]  /*beb0*/  LOP3.LUT R5, R0, 0x80, R5, 0xf8, !PT ;  /* 0x0000008000057812 */ /* 0x000fca00078ef805 */
[----:B------:R4:W-:Y:S01]  /*bec0*/  STG.E.U8 desc[UR36][R2.64], R5 ;  /* 0x0000000502007986 */ /* 0x0009e2000c101124 */
[----:B------:R-:W-:Y:S05]  /*bed0*/  BRA `(.L_x_3389) ;  /* 0x00000000005c7947 */ /* 0x000fea0003800000 */
.L_x_3411:
        /* <DEDUP_REMOVED lines=12> */
.L_x_3417:
[----:B------:R-:W-:Y:S01]  /*bfa0*/  IMAD.MOV.U32 R0, RZ, RZ, 0x7f ;  /* 0x0000007fff007424 */ /* 0x000fe200078e00ff */
[----:B------:R-:W-:-:S04]  /*bfb0*/  ISETP.GT.U32.AND P0, PT, R4, 0x7f800000, PT ;  /* 0x7f8000000400780c */ /* 0x000fc80003f04070 */
[----:B------:R-:W-:-:S09]  /*bfc0*/  SEL R0, R0, 0x7c, P0 ;  /* 0x0000007c00007807 */ /* 0x000fd20000000000 */
.L_x_3418:
[----:B------:R-:W-:Y:S05]  /*bfd0*/  BSYNC.RECONVERGENT B0 ;  /* 0x0000000000007941 */ /* 0x000fea0003800200 */
.L_x_3416:
[----:B------:R-:W-:-:S04]  /*bfe0*/  SHF.R.U32.HI R5, RZ, 0x18, R5 ;  /* 0x00000018ff057819 */ /* 0x000fc80000011605 */
[----:B------:R-:W-:-:S05]  /*bff0*/  LOP3.LUT R5, R0, 0x80, R5, 0xf8, !PT ;  /* 0x0000008000057812 */ /* 0x000fca00078ef805 */
[----:B------:R3:W-:Y:S01]  /*c000*/  STG.E.U8 desc[UR36][R2.64], R5 ;  /* 0x0000000502007986 */ /* 0x0007e2000c101124 */
[----:B------:R-:W-:Y:S05]  /*c010*/  BRA `(.L_x_3389) ;  /* 0x00000000000c7947 */ /* 0x000fea0003800000 */
.L_x_3410:
[----:B------:R-:W-:-:S05]  /*c020*/  HADD2.F32 R0, -RZ, R19.H0_H0 ;  /* 0x20000013ff007230 */ /* 0x000fca0000004100 */
[----:B------:R-:W-:-:S05]  /*c030*/  F2FP.BF16.F32.PACK_AB R0, RZ, R0 ;  /* 0x00000000ff00723e */ /* 0x000fca00000010ff */
[----:B------:R2:W-:Y:S02]  /*c040*/  STG.E.U16 desc[UR36][R2.64], R0 ;  /* 0x0000000002007986 */ /* 0x0005e4000c101524 */
.L_x_3389:
[----:B------:R-:W-:-:S07]  /*c050*/  VIADD R22, R22, 0x80 ;  /* 0x0000008016167836 */ /* 0x000fce0000000000 */
.L_x_3346:
[----:B------:R-:W-:-:S13]  /*c060*/  ISETP.GE.AND P0, PT, R22, R29, PT ;  /* 0x0000001d1600720c */ /* 0x000fda0003f06270 */
[----:B------:R-:W-:Y:S05]  /*c070*/  @P0 BREAK.RELIABLE B6 ;  /* 0x0000000000060942 */ /* 0x000fea0003800100 */
[----:B------:R-:W-:Y:S05]  /*c080*/  @P0 BRA `(.L_x_3383) ;  /* 0x0000000c00dc0947 */ /* 0x000fea0003800000 */
[----:B------:R-:W-:Y:S05]  /*c090*/  BSYNC.RELIABLE B6 ;  /* 0x0000000000067941 */ /* 0x000fea0003800100 */
.L_x_3345:
[----:B------:R-:W5:Y:S01]  /*c0a0*/  LDCU UR4, c[0x0][0x3b4] ;  /* 0x00007680ff0477ac */ /* 0x000f620008000800 */
[----:B01234-:R-:W0:Y:S01]  /*c0b0*/  LDC.64 R2, c[0x0][0x388] ;  /* 0x0000e200ff027b82 */ /* 0x01fe220000000a00 */
        /* <DEDUP_REMOVED lines=20> */
.L_x_3422:
[----:B------:R-:W-:-:S06]  /*c200*/  HADD2.F32 R5, -RZ, R23.H0_H0 ;  /* 0x20000017ff057230 */ /* 0x000fcc0000004100 */
[----:B------:R-:W0:Y:S02]  /*c210*/  F2I.S64.TRUNC R4, R5 ;  /* 0x0000000500047311 */ /* 0x000e24000020d900 */
[----:B0-----:R1:W-:Y:S01]  /*c220*/  STG.E.U8 desc[UR36][R2.64], R4 ;  /* 0x0000000402007986 */ /* 0x0013e2000c101124 */
[----:B------:R-:W-:Y:S05]  /*c230*/  BRA `(.L_x_3424) ;  /* 0x0000000c006c7947 */ /* 0x000fea0003800000 */
.L_x_3421:
        /* <DEDUP_REMOVED lines=10> */
.L_x_3426:
[----:B------:R-:W-:-:S06]  /*c2e0*/  HADD2.F32 R23, -RZ, R23.H0_H0 ;  /* 0x20000017ff177230 */ /* 0x000fcc0000004100 */
[----:B------:R-:W0:Y:S02]  /*c2f0*/  F2I.FTZ.TRUNC.NTZ R23, R23 ;  /* 0x0000001700177305 */ /* 0x000e24000021f100 */
[----:B0-----:R4:W-:Y:S01]  /*c300*/  STG.E desc[UR36][R2.64], R23 ;  /* 0x0000001702007986 */ /* 0x0019e2000c101924 */
[----:B------:R-:W-:Y:S05]  /*c310*/  BRA `(.L_x_3424) ;  /* 0x0000000c00347947 */ /* 0x000fea0003800000 */
.L_x_3425:
[----:B------:R-:W-:-:S06]  /*c320*/  HADD2.F32 R23, -RZ, R23.H0_H0 ;  /* 0x20000017ff177230 */ /* 0x000fcc0000004100 */
[----:B------:R-:W0:Y:S02]  /*c330*/  F2I.FTZ.TRUNC.NTZ R23, R23 ;  /* 0x0000001700177305 */ /* 0x000e24000021f100 */
[----:B0-----:R2:W-:Y:S01]  /*c340*/  STG.E.U16 desc[UR36][R2.64], R23 ;  /* 0x0000001702007986 */ /* 0x0015e2000c101524 */
[----:B------:R-:W-:Y:S05]  /*c350*/  BRA `(.L_x_3424) ;  /* 0x0000000c00247947 */ /* 0x000fea0003800000 */
.L_x_3420:
        /* <DEDUP_REMOVED lines=9> */
.L_x_3428:
[----:B------:R0:W-:Y:S01]  /*c3f0*/  STG.E.U16 desc[UR36][R2.64], R23 ;  /* 0x0000001702007986 */ /* 0x0001e2000c101524 */
[----:B------:R-:W-:Y:S05]  /*c400*/  BRA `(.L_x_3424) ;  /* 0x0000000800f87947 */ /* 0x000fea0003800000 */
.L_x_3427:
        /* <DEDUP_REMOVED lines=10> */
.L_x_3430:
[----:B------:R-:W-:-:S05]  /*c4b0*/  HADD2.F32 R0, -RZ, R23.H0_H0 ;  /* 0x20000017ff007230 */ /* 0x000fca0000004100 */
[----:B------:R-:W-:-:S04]  /*c4c0*/  F2FP.F16.F32.PACK_AB R0, RZ, R0 ;  /* 0x00000000ff00723e */ /* 0x000fc800000000ff */
[----:B------:R-:W-:-:S05]  /*c4d0*/  PRMT R0, R0, 0x5410, RZ ;  /* 0x0000541000007816 */ /* 0x000fca00000000ff */
[----:B------:R0:W-:Y:S01]  /*c4e0*/  STG.E desc[UR36][R2.64], R0 ;  /* 0x0000000002007986 */ /* 0x0001e2000c101924 */
[----:B------:R-:W-:Y:S05]  /*c4f0*/  BRA `(.L_x_3424) ;  /* 0x0000000800bc7947 */ /* 0x000fea0003800000 */
.L_x_3429:
[----:B------:R-:W-:-:S05]  /*c500*/  HADD2.F32 R4, -RZ, R23.H0_H0 ;  /* 0x20000017ff047230 */ /* 0x000fca0000004100 */
[----:B------:R-:W-:-:S06]  /*c510*/  FMUL.FTZ R4, R4, 1 ;  /* 0x3f80000004047820 */ /* 0x000fcc0000410000 */
[----:B------:R-:W0:Y:S02]  /*c520*/  F2F.F64.F32 R4, R4 ;  /* 0x0000000400047310 */ /* 0x000e240000201800 */
[----:B0-----:R0:W-:Y:S01]  /*c530*/  STG.E.64 desc[UR36][R2.64], R4 ;  /* 0x0000000402007986 */ /* 0x0011e2000c101b24 */
[----:B------:R-:W-:Y:S05]  /*c540*/  BRA `(.L_x_3424) ;  /* 0x0000000800a87947 */ /* 0x000fea0003800000 */
.L_x_3419:
        /* <DEDUP_REMOVED lines=14> */
.L_x_3434:
        /* <DEDUP_REMOVED lines=18> */
.L_x_3437:
[----:B------:R-:W-:-:S04]  /*c750*/  SHF.R.U32.HI R5, RZ, 0x18, R5 ;  /* 0x00000018ff057819 */ /* 0x000fc80000011605 */
[----:B------:R-:W-:-:S07]  /*c760*/  LOP3.LUT R0, R0, 0x80, R5, 0xf8, !PT ;  /* 0x0000008000007812 */ /* 0x000fce00078ef805 */
.L_x_3436:
[----:B------:R-:W-:Y:S05]  /*c770*/  BSYNC.RECONVERGENT B0 ;  /* 0x0000000000007941 */ /* 0x000fea0003800200 */
.L_x_3435:
[----:B------:R0:W-:Y:S01]  /*c780*/  STG.E.U8 desc[UR36][R2.64], R0 ;  /* 0x0000000002007986 */ /* 0x0001e2000c101124 */
[----:B------:R-:W-:Y:S05]  /*c790*/  BRA `(.L_x_3424) ;  /* 0x0000000800147947 */ /* 0x000fea0003800000 */
.L_x_3433:
        /* <DEDUP_REMOVED lines=18> */
.L_x_3440:
[----:B------:R-:W-:-:S04]  /*c8c0*/  SHF.R.U32.HI R5, RZ, 0x18, R5 ;  /* 0x00000018ff057819 */ /* 0x000fc80000011605 */
[----:B------:R-:W-:-:S07]  /*c8d0*/  LOP3.LUT R0, R0, 0x80, R5, 0xf8, !PT ;  /* 0x0000008000007812 */ /* 0x000fce00078ef805 */
.L_x_3439:
[----:B------:R-:W-:Y:S05]  /*c8e0*/  BSYNC.RECONVERGENT B0 ;  /* 0x0000000000007941 */ /* 0x000fea0003800200 */
.L_x_3438:
[----:B------:R0:W-:Y:S01]  /*c8f0*/  STG.E.U8 desc[UR36][R2.64], R0 ;  /* 0x0000000002007986 */ /* 0x0001e2000c101124 */
[----:B------:R-:W-:Y:S05]  /*c900*/  BRA `(.L_x_3424) ;  /* 0x0000000400b87947 */ /* 0x000fea0003800000 */
.L_x_3432:
        /* <DEDUP_REMOVED lines=22> */
.L_x_3442:
[----:B------:R-:W-:-:S06]  /*ca70*/  HADD2.F32 R4, -RZ, R23.H0_H0 ;  /* 0x20000017ff047230 */ /* 0x000fcc0000004100 */
[----:B------:R-:W0:Y:S02]  /*ca80*/  F2I.U64.TRUNC R4, R4 ;  /* 0x0000000400047311 */ /* 0x000e24000020d800 */
[----:B0-----:R0:W-:Y:S01]  /*ca90*/  STG.E.64 desc[UR36][R2.64], R4 ;  /* 0x0000000402007986 */ /* 0x0011e2000c101b24 */
[----:B------:R-:W-:Y:S05]  /*caa0*/  BRA `(.L_x_3424) ;  /* 0x0000000400507947 */ /* 0x000fea0003800000 */
.L_x_3441:
[----:B------:R-:W-:-:S06]  /*cab0*/  HADD2.F32 R23, -RZ, R23.H0_H0 ;  /* 0x20000017ff177230 */ /* 0x000fcc0000004100 */
[----:B------:R-:W0:Y:S02]  /*cac0*/  F2I.FTZ.U32.TRUNC.NTZ R23, R23 ;  /* 0x0000001700177305 */ /* 0x000e24000021f000 */
[----:B0-----:R0:W-:Y:S01]  /*cad0*/  STG.E desc[UR36][R2.64], R23 ;  /* 0x0000001702007986 */ /* 0x0011e2000c101924 */
[----:B------:R-:W-:Y:S05]  /*cae0*/  BRA `(.L_x_3424) ;  /* 0x0000000400407947 */ /* 0x000fea0003800000 */
.L_x_3431:
        /* <DEDUP_REMOVED lines=11> */
.L_x_3444:
[----:B------:R-:W-:Y:S01]  /*cba0*/  HADD2.F32 R23, -RZ, R23.H0_H0 ;  /* 0x20000017ff177230 */ /* 0x000fe20000004100 */
[----:B------:R-:W-:-:S04]  /*cbb0*/  CS2R R6, SRZ ;  /* 0x0000000000067805 */ /* 0x000fc8000001ff00 */
[----:B------:R-:W-:-:S06]  /*cbc0*/  FMUL.FTZ R4, R23, 1 ;  /* 0x3f80000017047820 */ /* 0x000fcc0000410000 */
[----:B------:R-:W0:Y:S02]  /*cbd0*/  F2F.F64.F32 R4, R4 ;  /* 0x0000000400047310 */ /* 0x000e240000201800 */
[----:B0-----:R0:W-:Y:S01]  /*cbe0*/  STG.E.128 desc[UR36][R2.64], R4 ;  /* 0x0000000402007986 */ /* 0x0011e2000c101d24 */
[----:B------:R-:W-:Y:S05]  /*cbf0*/  BRA `(.L_x_3424) ;  /* 0x0000000000fc7947 */ /* 0x000fea0003800000 */
.L_x_3443:
[----:B------:R-:W-:-:S13]  /*cc00*/  ISETP.NE.AND P0, PT, R0, 0xf, PT ;  /* 0x0000000f0000780c */ /* 0x000fda0003f05270 */
[----:B------:R-:W-:Y:S05]  /*cc10*/  @!P0 BRA `(.L_x_3445) ;  /* 0x0000000000e88947 */ /* 0x000fea0003800000 */
[----:B------:R-:W-:-:S13]  /*cc20*/  ISETP.NE.AND P0, PT, R0, 0x17, PT ;  /* 0x000000170000780c */ /* 0x000fda0003f05270 */
[----:B------:R-:W-:Y:S05]  /*cc30*/  @!P0 BRA `(.L_x_3446) ;  /* 0x0000000000908947 */ /* 0x000fea0003800000 */
[----:B------:R-:W-:-:S13]  /*cc40*/  ISETP.NE.AND P0, PT, R0, 0x18, PT ;  /* 0x000000180000780c */ /* 0x000fda0003f05270 */
[----:B------:R-:W-:Y:S05]  /*cc50*/  @!P0 BRA `(.L_x_3447) ;  /* 0x0000000000448947 */ /* 0x000fea0003800000 */
.L_x_3423:
        /* <DEDUP_REMOVED lines=16> */
.L_x_3448:
[----:B------:R-:W-:Y:S05]  /*cd60*/  BRA `(.L_x_3424) ;  /* 0x0000000000a07947 */ /* 0x000fea0003800000 */
.L_x_3447:
        /* <DEDUP_REMOVED lines=13> */
.L_x_3450:
[----:B------:R-:W-:Y:S05]  /*ce40*/  BSYNC.RECONVERGENT B0 ;  /* 0x0000000000007941 */ /* 0x000fea0003800200 */
.L_x_3449:
[----:B------:R-:W-:-:S05]  /*ce50*/  LOP3.LUT R5, R0, 0x80, R5, 0xf8, !PT ;  /* 0x0000008000057812 */ /* 0x000fca00078ef805 */
[----:B------:R0:W-:Y:S01]  /*ce60*/  STG.E.U8 desc[UR36][R2.64], R5 ;  /* 0x0000000502007986 */ /* 0x0001e2000c101124 */
[----:B------:R-:W-:Y:S05]  /*ce70*/  BRA `(.L_x_3424) ;  /* 0x00000000005c7947 */ /* 0x000fea0003800000 */
.L_x_3446:
        /* <DEDUP_REMOVED lines=12> */
.L_x_3452:
[----:B------:R-:W-:Y:S01]  /*cf40*/  IMAD.MOV.U32 R0, RZ, RZ, 0x7f ;  /* 0x0000007fff007424 */ /* 0x000fe200078e00ff */
[----:B------:R-:W-:-:S04]  /*cf50*/  ISETP.GT.U32.AND P0, PT, R4, 0x7f800000, PT ;  /* 0x7f8000000400780c */ /* 0x000fc80003f04070 */
[----:B------:R-:W-:-:S09]  /*cf60*/  SEL R0, R0, 0x7c, P0 ;  /* 0x0000007c00007807 */ /* 0x000fd20000000000 */
.L_x_3453:
[----:B------:R-:W-:Y:S05]  /*cf70*/  BSYNC.RECONVERGENT B0 ;  /* 0x0000000000007941 */ /* 0x000fea0003800200 */
.L_x_3451:
[----:B------:R-:W-:-:S04]  /*cf80*/  SHF.R.U32.HI R5, RZ, 0x18, R5 ;  /* 0x00000018ff057819 */ /* 0x000fc80000011605 */
[----:B------:R-:W-:-:S05]  /*cf90*/  LOP3.LUT R5, R0, 0x80, R5, 0xf8, !PT ;  /* 0x0000008000057812 */ /* 0x000fca00078ef805 */
[----:B------:R0:W-:Y:S01]  /*cfa0*/  STG.E.U8 desc[UR36][R2.64], R5 ;  /* 0x0000000502007986 */ /* 0x0001e2000c101124 */
[----:B------:R-:W-:Y:S05]  /*cfb0*/  BRA `(.L_x_3424) ;  /* 0x00000000000c7947 */ /* 0x000fea0003800000 */
.L_x_3445:
[----:B------:R-:W-:-:S05]  /*cfc0*/  HADD2.F32 R0, -RZ, R23.H0_H0 ;  /* 0x20000017ff007230 */ /* 0x000fca0000004100 */
[----:B------:R-:W-:-:S05]  /*cfd0*/  F2FP.BF16.F32.PACK_AB R0, RZ, R0 ;  /* 0x00000000ff00723e */ /* 0x000fca00000010ff */
[----:B------:R0:W-:Y:S02]  /*cfe0*/  STG.E.U16 desc[UR36][R2.64], R0 ;  /* 0x0000000002007986 */ /* 0x0001e4000c101524 */
.L_x_3424:
[----:B------:R-:W-:-:S07]  /*cff0*/  VIADD R22, R22, 0x80 ;  /* 0x0000008016167836 */ /* 0x000fce0000000000 */
.L_x_3383:
[----:B------:R-:W-:Y:S05]  /*d000*/  BSYNC.RECONVERGENT B7 ;  /* 0x0000000000077941 */ /* 0x000fea0003800200 */
.L_x_3344:
[----:B------:R-:W-:-:S13]  /*d010*/  ISETP.GE.AND P0, PT, R22, R29, PT ;  /* 0x0000001d1600720c */ /* 0x000fda0003f06270 */
[----:B------:R-:W-:Y:S05]  /*d020*/  @P0 EXIT ;  /* 0x000000000000094d */ /* 0x000fea0003800000 */
[----:B01234-:R-:W0:Y:S01]  /*d030*/  LDC.64 R2, c[0x0][0x388] ;  /* 0x0000e200ff027b82 */ /* 0x01fe220000000a00 */
[----:B------:R-:W1:Y:S01]  /*d040*/  LDCU UR4, c[0x0][0x3b4] ;  /* 0x00007680ff0477ac */ /* 0x000e620008000800 */
[----:B------:R-:W-:Y:S01]  /*d050*/  PRMT R0, R16, 0x9910, RZ ;  /* 0x0000991010007816 */ /* 0x000fe200000000ff */
[----:B------:R-:W-:-:S03]  /*d060*/  IMAD R17, R17, 0x200, R22 ;  /* 0x0000020011117824 */ /* 0x000fc600078e0216 */
[----:B------:R-:W-:Y:S01]  /*d070*/  ISETP.GT.AND P1, PT, R0, 0x9, PT ;  /* 0x000000090000780c */ /* 0x000fe20003f24270 */
[----:B-1----:R-:W-:-:S05]  /*d080*/  IMAD R17, R17, UR4, RZ ;  /* 0x0000000411117c24 */ /* 0x002fca000f8e02ff */
        /* <DEDUP_REMOVED lines=11> */
[----:B------:R-:W-:-:S04]  /*d140*/  HADD2.F32 R24, -RZ, R24.H0_H0 ;  /* 0x20000018ff187230 */ /* 0x000fc80000004100 */
[----:B------:R-:W0:Y:S02]  /*d150*/  F2I.FTZ.TRUNC.NTZ R5, R24 ;  /* 0x0000001800057305 */ /* 0x000e24000021f100 */
[----:B0-----:R-:W-:Y:S01]  /*d160*/  STG.E.U8 desc[UR36][R2.64], R5 ;  /* 0x0000000502007986 */ /* 0x001fe2000c101124 */
[----:B------:R-:W-:Y:S05]  /*d170*/  EXIT ;  /* 0x000000000000794d */ /* 0x000fea0003800000 */
.L_x_3457:
[----:B------:R-:W-:-:S06]  /*d180*/  HADD2.F32 R5, -RZ, R24.H0_H0 ;  /* 0x20000018ff057230 */ /* 0x000fcc0000004100 */
[----:B------:R-:W0:Y:S02]  /*d190*/  F2I.S64.TRUNC R4, R5 ;  /* 0x0000000500047311 */ /* 0x000e24000020d900 */
[----:B0-----:R-:W-:Y:S01]  /*d1a0*/  STG.E.U8 desc[UR36][R2.64], R4 ;  /* 0x0000000402007986 */ /* 0x001fe2000c101124 */
[----:B------:R-:W-:Y:S05]  /*d1b0*/  EXIT ;  /* 0x000000000000794d */ /* 0x000fea0003800000 */
.L_x_3456:
        /* <DEDUP_REMOVED lines=8> */
[----:B0-----:R-:W-:Y:S01]  /*d240*/  STG.E.64 desc[UR36][R2.64], R4 ;  /* 0x0000000402007986 */ /* 0x001fe2000c101b24 */
[----:B------:R-:W-:Y:S05]  /*d250*/  EXIT ;  /* 0x000000000000794d */ /* 0x000fea0003800000 */
.L_x_3460:
[----:B------:R-:W-:-:S04]  /*d260*/  HADD2.F32 R24, -RZ, R24.H0_H0 ;  /* 0x20000018ff187230 */ /* 0x000fc80000004100 */
[----:B------:R-:W0:Y:S02]  /*d270*/  F2I.FTZ.TRUNC.NTZ R5, R24 ;  /* 0x0000001800057305 */ /* 0x000e24000021f100 */
[----:B0-----:R-:W-:Y:S01]  /*d280*/  STG.E desc[UR36][R2.64], R5 ;  /* 0x0000000502007986 */ /* 0x001fe2000c101924 */
[----:B------:R-:W-:Y:S05]  /*d290*/  EXIT ;  /* 0x000000000000794d */ /* 0x000fea0003800000 */
.L_x_3459:
[----:B------:R-:W-:-:S04]  /*d2a0*/  HADD2.F32 R24, -RZ, R24.H0_H0 ;  /* 0x20000018ff187230 */ /* 0x000fc80000004100 */
[----:B------:R-:W0:Y:S02]  /*d2b0*/  F2I.FTZ.TRUNC.NTZ R5, R24 ;  /* 0x0000001800057305 */ /* 0x000e24000021f100 */
[----:B0-----:R-:W-:Y:S01]  /*d2c0*/  STG.E.U16 desc[UR36][R2.64], R5 ;  /* 0x0000000502007986 */ /* 0x001fe2000c101524 */
[----:B------:R-:W-:Y:S05]  /*d2d0*/  EXIT ;  /* 0x000000000000794d */ /* 0x000fea0003800000 */
.L_x_3455:
[----:B------:R-:W-:-:S13]  /*d2e0*/  ISETP.GT.AND P0, PT, R0, 0x6, PT ;  /* 0x000000060000780c */ /* 0x000fda0003f04270 */
[----:B------:R-:W-:Y:S05]  /*d2f0*/  @P0 BRA `(.L_x_3461) ;  /* 0x0000000000240947 */ /* 0x000fea0003800000 */
[----:B------:R-:W-:-:S13]  /*d300*/  ISETP.NE.AND P0, PT, R0, 0x5, PT ;  /* 0x000000050000780c */ /* 0x000fda0003f05270 */
[----:B------:R-:W-:Y:S05]  /*d310*/  @!P0 BRA `(.L_x_3462) ;  /* 0x0000000000148947 */ /* 0x000fea0003800000 */
[----:B------:R-:W-:-:S13]  /*d320*/  ISETP.NE.AND P0, PT, R0, 0x6, PT ;  /* 0x000000060000780c */ /* 0x000fda0003f05270 */
[----:B------:R-:W-:Y:S05]  /*d330*/  @P0 BRA `(.L_x_3458) ;  /* 0x0000000800280947 */ /* 0x000fea0003800000 */
[----:B------:R-:W-:-:S05]  /*d340*/  HADD2.F32 R5, -RZ, R24.H0_H0 ;  /* 0x20000018ff057230 */ /* 0x000fca0000004100 */
[----:B------:R-:W-:Y:S01]  /*d350*/  STG.E desc[UR36][R2.64], R5 ;  /* 0x0000000502007986 */ /* 0x000fe2000c101924 */
[----:B------:R-:W-:Y:S05]  /*d360*/  EXIT ;  /* 0x000000000000794d */ /* 0x000fea0003800000 */
.L_x_3462:
[----:B------:R-:W-:Y:S01]  /*d370*/  STG.E.U16 desc[UR36][R2.64], R24 ;  /* 0x0000001802007986 */ /* 0x000fe2000c101524 */
[----:B------:R-:W-:Y:S05]  /*d380*/  EXIT ;  /* 0x000000000000794d */ /* 0x000fea0003800000 */
.L_x_3461:
        /* <DEDUP_REMOVED lines=8> */
[----:B------:R-:W-:Y:S01]  /*d410*/  STG.E.64 desc[UR36][R2.64], R24 ;  /* 0x0000001802007986 */ /* 0x000fe2000c101b24 */
[----:B------:R-:W-:Y:S05]  /*d420*/  EXIT ;  /* 0x000000000000794d */ /* 0x000fea0003800000 */
.L_x_3464:
[----:B------:R-:W-:-:S05]  /*d430*/  HADD2.F32 R0, -RZ, R24.H0_H0 ;  /* 0x20000018ff007230 */ /* 0x000fca0000004100 */
[----:B------:R-:W-:-:S04]  /*d440*/  F2FP.F16.F32.PACK_AB R0, RZ, R0 ;  /* 0x00000000ff00723e */ /* 0x000fc800000000ff */
[----:B------:R-:W-:-:S05]  /*d450*/  PRMT R0, R0, 0x5410, RZ ;  /* 0x0000541000007816 */ /* 0x000fca00000000ff */
[----:B------:R-:W-:Y:S01]  /*d460*/  STG.E desc[UR36][R2.64], R0 ;  /* 0x0000000002007986 */ /* 0x000fe2000c101924 */
[----:B------:R-:W-:Y:S05]  /*d470*/  EXIT ;  /* 0x000000000000794d */ /* 0x000fea0003800000 */
.L_x_3463:
[----:B------:R-:W-:-:S05]  /*d480*/  HADD2.F32 R4, -RZ, R24.H0_H0 ;  /* 0x20000018ff047230 */ /* 0x000fca0000004100 */
[----:B------:R-:W-:-:S06]  /*d490*/  FMUL.FTZ R4, R4, 1 ;  /* 0x3f80000004047820 */ /* 0x000fcc0000410000 */
[----:B------:R-:W0:Y:S02]  /*d4a0*/  F2F.F64.F32 R4, R4 ;  /* 0x0000000400047310 */ /* 0x000e240000201800 */
[----:B0-----:R-:W-:Y:S01]  /*d4b0*/  STG.E.64 desc[UR36][R2.64], R4 ;  /* 0x0000000402007986 */ /* 0x001fe2000c101b24 */
[----:B------:R-:W-:Y:S05]  /*d4c0*/  EXIT ;  /* 0x000000000000794d */ /* 0x000fea0003800000 */
.L_x_3454:
        /* <DEDUP_REMOVED lines=12> */
[----:B0-----:R-:W-:Y:S01]  /*d590*/  STG.E.U16 desc[UR36][R2.64], R5 ;  /* 0x0000000502007986 */ /* 0x001fe2000c101524 */
[----:B------:R-:W-:Y:S05]  /*d5a0*/  EXIT ;  /* 0x000000000000794d */ /* 0x000fea0003800000 */
.L_x_3468:
        /* <DEDUP_REMOVED lines=18> */
.L_x_3471:
[----:B------:R-:W-:-:S04]  /*d6d0*/  SHF.R.U32.HI R5, RZ, 0x18, R5 ;  /* 0x00000018ff057819 */ /* 0x000fc80000011605 */
[----:B------:R-:W-:-:S07]  /*d6e0*/  LOP3.LUT R0, R0, 0x80, R5, 0xf8, !PT ;  /* 0x0000008000007812 */ /* 0x000fce00078ef805 */
.L_x_3470:
[----:B------:R-:W-:Y:S05]  /*d6f0*/  BSYNC.RECONVERGENT B0 ;  /* 0x0000000000007941 */ /* 0x000fea0003800200 */
.L_x_3469:
[----:B------:R-:W-:Y:S01]  /*d700*/  STG.E.U8 desc[UR36][R2.64], R0 ;  /* 0x0000000002007986 */ /* 0x000fe2000c101124 */
[----:B------:R-:W-:Y:S05]  /*d710*/  EXIT ;  /* 0x000000000000794d */ /* 0x000fea0003800000 */
.L_x_3467:
        /* <DEDUP_REMOVED lines=18> */
.L_x_3474:
[----:B------:R-:W-:-:S04]  /*d840*/  SHF.R.U32.HI R5, RZ, 0x18, R5 ;  /* 0x00000018ff057819 */ /* 0x000fc80000011605 */
[----:B------:R-:W-:-:S07]  /*d850*/  LOP3.LUT R0, R0, 0x80, R5, 0xf8, !PT ;  /* 0x0000008000007812 */ /* 0x000fce00078ef805 */
.L_x_3473:
[----:B------:R-:W-:Y:S05]  /*d860*/  BSYNC.RECONVERGENT B0 ;  /* 0x0000000000007941 */ /* 0x000fea0003800200 */
.L_x_3472:
[----:B------:R-:W-:Y:S01]  /*d870*/  STG.E.U8 desc[UR36][R2.64], R0 ;  /* 0x0000000002007986 */ /* 0x000fe2000c101124 */
[----:B------:R-:W-:Y:S05]  /*d880*/  EXIT ;  /* 0x000000000000794d */ /* 0x000fea0003800000 */
.L_x_3466:
[----:B------:R-:W-:-:S13]  /*d890*/  ISETP.NE.AND P0, PT, R0, 0x1c, PT ;  /* 0x0000001c0000780c */ /* 0x000fda0003f05270 */
[----:B------:R-:W-:Y:S05]  /*d8a0*/  @!P0 BRA `(.L_x_3475) ;  /* 0x0000000000608947 */ /* 0x000fea0003800000 */
[----:B------:R-:W-:-:S13]  /*d8b0*/  ISETP.NE.AND P0, PT, R0, 0x1d, PT ;  /* 0x0000001d0000780c */ /* 0x000fda0003f05270 */
[----:B------:R-:W-:Y:S05]  /*d8c0*/  @!P0 BRA `(.L_x_3476) ;  /* 0x0000000000488947 */ /* 0x000fea0003800000 */
[----:B------:R-:W-:-:S13]  /*d8d0*/  ISETP.NE.AND P0, PT, R0, 0x2c, PT ;  /* 0x0000002c0000780c */ /* 0x000fda0003f05270 */
[----:B------:R-:W-:Y:S05]  /*d8e0*/  @P0 BRA `(.L_x_3458) ;  /* 0x0000000000bc0947 */ /* 0x000fea0003800000 */
        /* <DEDUP_REMOVED lines=16> */
.L_x_3476:
[----:B------:R-:W-:-:S06]  /*d9f0*/  HADD2.F32 R4, -RZ, R24.H0_H0 ;  /* 0x20000018ff047230 */ /* 0x000fcc0000004100 */
[----:B------:R-:W0:Y:S02]  /*da00*/  F2I.U64.TRUNC R4, R4 ;  /* 0x0000000400047311 */ /* 0x000e24000020d800 */
[----:B0-----:R-:W-:Y:S01]  /*da10*/  STG.E.64 desc[UR36][R2.64], R4 ;  /* 0x0000000402007986 */ /* 0x001fe2000c101b24 */
[----:B------:R-:W-:Y:S05]  /*da20*/  EXIT ;  /* 0x000000000000794d */ /* 0x000fea0003800000 */
.L_x_3475:
[----:B------:R-:W-:-:S04]  /*da30*/  HADD2.F32 R24, -RZ, R24.H0_H0 ;  /* 0x20000018ff187230 */ /* 0x000fc80000004100 */
[----:B------:R-:W0:Y:S02]  /*da40*/  F2I.FTZ.U32.TRUNC.NTZ R5, R24 ;  /* 0x0000001800057305 */ /* 0x000e24000021f000 */
[----:B0-----:R-:W-:Y:S01]  /*da50*/  STG.E desc[UR36][R2.64], R5 ;  /* 0x0000000502007986 */ /* 0x001fe2000c101924 */
[----:B------:R-:W-:Y:S05]  /*da60*/  EXIT ;  /* 0x000000000000794d */ /* 0x000fea0003800000 */
.L_x_3465:
        /* <DEDUP_REMOVED lines=9> */
[----:B------:R-:W-:Y:S01]  /*db00*/  STG.E.U8 desc[UR36][R2.64], R5 ;  /* 0x0000000502007986 */ /* 0x000fe2000c101124 */
[----:B------:R-:W-:Y:S05]  /*db10*/  EXIT ;  /* 0x000000000000794d */ /* 0x000fea0003800000 */
.L_x_3478:
[----:B------:R-:W-:Y:S01]  /*db20*/  HADD2.F32 R24, -RZ, R24.H0_H0 ;  /* 0x20000018ff187230 */ /* 0x000fe20000004100 */
[----:B------:R-:W-:-:S04]  /*db30*/  CS2R R6, SRZ ;  /* 0x0000000000067805 */ /* 0x000fc8000001ff00 */
[----:B------:R-:W-:-:S06]  /*db40*/  FMUL.FTZ R4, R24, 1 ;  /* 0x3f80000018047820 */ /* 0x000fcc0000410000 */
[----:B------:R-:W0:Y:S02]  /*db50*/  F2F.F64.F32 R4, R4 ;  /* 0x0000000400047310 */ /* 0x000e240000201800 */
[----:B0-----:R-:W-:Y:S01]  /*db60*/  STG.E.128 desc[UR36][R2.64], R4 ;  /* 0x0000000402007986 */ /* 0x001fe2000c101d24 */
[----:B------:R-:W-:Y:S05]  /*db70*/  EXIT ;  /* 0x000000000000794d */ /* 0x000fea0003800000 */
.L_x_3477:
[----:B------:R-:W-:-:S13]  /*db80*/  ISETP.NE.AND P0, PT, R0, 0xf, PT ;  /* 0x0000000f0000780c */ /* 0x000fda0003f05270 */
[----:B------:R-:W-:Y:S05]  /*db90*/  @!P0 BRA `(.L_x_3479) ;  /* 0x0000000000e88947 */ /* 0x000fea0003800000 */
[----:B------:R-:W-:-:S13]  /*dba0*/  ISETP.NE.AND P0, PT, R0, 0x17, PT ;  /* 0x000000170000780c */ /* 0x000fda0003f05270 */
[----:B------:R-:W-:Y:S05]  /*dbb0*/  @!P0 BRA `(.L_x_3480) ;  /* 0x0000000000908947 */ /* 0x000fea0003800000 */
[----:B------:R-:W-:-:S13]  /*dbc0*/  ISETP.NE.AND P0, PT, R0, 0x18, PT ;  /* 0x000000180000780c */ /* 0x000fda0003f05270 */
[----:B------:R-:W-:Y:S05]  /*dbd0*/  @!P0 BRA `(.L_x_3481) ;  /* 0x0000000000448947 */ /* 0x000fea0003800000 */
.L_x_3458:
        /* <DEDUP_REMOVED lines=16> */
.L_x_3482:
[----:B------:R-:W-:Y:S05]  /*dce0*/  EXIT ;  /* 0x000000000000794d */ /* 0x000fea0003800000 */
.L_x_3481:
        /* <DEDUP_REMOVED lines=13> */
.L_x_3484:
[----:B------:R-:W-:Y:S05]  /*ddc0*/  BSYNC.RECONVERGENT B0 ;  /* 0x0000000000007941 */ /* 0x000fea0003800200 */
.L_x_3483:
[----:B------:R-:W-:-:S05]  /*ddd0*/  LOP3.LUT R5, R0, 0x80, R5, 0xf8, !PT ;  /* 0x0000008000057812 */ /* 0x000fca00078ef805 */
[----:B------:R-:W-:Y:S01]  /*dde0*/  STG.E.U8 desc[UR36][R2.64], R5 ;  /* 0x0000000502007986 */ /* 0x000fe2000c101124 */
[----:B------:R-:W-:Y:S05]  /*ddf0*/  EXIT ;  /* 0x000000000000794d */ /* 0x000fea0003800000 */
.L_x_3480:
        /* <DEDUP_REMOVED lines=12> */
.L_x_3486:
[----:B------:R-:W-:Y:S01]  /*dec0*/  IMAD.MOV.U32 R0, RZ, RZ, 0x7f ;  /* 0x0000007fff007424 */ /* 0x000fe200078e00ff */
[----:B------:R-:W-:-:S04]  /*ded0*/  ISETP.GT.U32.AND P0, PT, R4, 0x7f800000, PT ;  /* 0x7f8000000400780c */ /* 0x000fc80003f04070 */
[----:B------:R-:W-:-:S09]  /*dee0*/  SEL R0, R0, 0x7c, P0 ;  /* 0x0000007c00007807 */ /* 0x000fd20000000000 */
.L_x_3487:
[----:B------:R-:W-:Y:S05]  /*def0*/  BSYNC.RECONVERGENT B0 ;  /* 0x0000000000007941 */ /* 0x000fea0003800200 */
.L_x_3485:
[----:B------:R-:W-:-:S04]  /*df00*/  SHF.R.U32.HI R5, RZ, 0x18, R5 ;  /* 0x00000018ff057819 */ /* 0x000fc80000011605 */
[----:B------:R-:W-:-:S05]  /*df10*/  LOP3.LUT R5, R0, 0x80, R5, 0xf8, !PT ;  /* 0x0000008000057812 */ /* 0x000fca00078ef805 */
[----:B------:R-:W-:Y:S01]  /*df20*/  STG.E.U8 desc[UR36][R2.64], R5 ;  /* 0x0000000502007986 */ /* 0x000fe2000c101124 */
[----:B------:R-:W-:Y:S05]  /*df30*/  EXIT ;  /* 0x000000000000794d */ /* 0x000fea0003800000 */
.L_x_3479:
[----:B------:R-:W-:-:S05]  /*df40*/  HADD2.F32 R0, -RZ, R24.H0_H0 ;  /* 0x20000018ff007230 */ /* 0x000fca0000004100 */
[----:B------:R-:W-:-:S05]  /*df50*/  F2FP.BF16.F32.PACK_AB R0, RZ, R0 ;  /* 0x00000000ff00723e */ /* 0x000fca00000010ff */
[----:B------:R-:W-:Y:S01]  /*df60*/  STG.E.U16 desc[UR36][R2.64], R0 ;  /* 0x0000000002007986 */ /* 0x000fe2000c101524 */
[----:B------:R-:W-:Y:S05]  /*df70*/  EXIT ;  /* 0x000000000000794d */ /* 0x000fea0003800000 */
.L_x_3488:
        /* <DEDUP_REMOVED lines=16> */
.L_x_11253:


//--------------------- .text._ZN2at6native18elementwise_kernelILi128ELi4EZNS0_22gpu_kernel_impl_nocastIZZZNS0_29binary_cross_entropy_out_cudaERKNS_6TensorES5_RKSt8optionalIS3_ElRS3_ENKUlvE_clEvENKUlvE1_clEvEUlN3c104HalfESE_E_EEvRNS_18TensorIteratorBaseERKT_EUliE_EEviT1_ --------------------------
	.section	.text._ZN2at6native18elementwise_kernelILi128ELi4EZNS0_22gpu_kernel_impl_nocastIZZZNS0_29binary_cross_entropy_out_cudaERKNS_6TensorES5_RKSt8optionalIS3_ElRS3_ENKUlvE_clEvENKUlvE1_clEvEUlN3c104HalfESE_E_EEvRNS_18TensorIteratorBaseERKT_EUliE_EEviT1_,"ax",@progbits
	.align	128
        .global         _ZN2at6native18elementwise_kernelILi128ELi4EZNS0_22gpu_kernel_impl_nocastIZZZNS0_29binary_cross_entropy_out_cudaERKNS_6TensorES5_RKSt8optionalIS3_ElRS3_ENKUlvE_clEvENKUlvE1_clEvEUlN3c104HalfESE_E_EEvRNS_18TensorIteratorBaseERKT_EUliE_EEviT1_
        .type           _ZN2at6native18elementwise_kernelILi128ELi4EZNS0_22gpu_kernel_impl_nocastIZZZNS0_29binary_cross_entropy_out_cudaERKNS_6TensorES5_RKSt8optionalIS3_ElRS3_ENKUlvE_clEvENKUlvE1_clEvEUlN3c104HalfESE_E_EEvRNS_18TensorIteratorBaseERKT_EUliE_EEviT1_,@function
        .size           _ZN2at6native18elementwise_kernelILi128ELi4EZNS0_22gpu_kernel_impl_nocastIZZZNS0_29binary_cross_entropy_out_cudaERKNS_6TensorES5_RKSt8optionalIS3_ElRS3_ENKUlvE_clEvENKUlvE1_clEvEUlN3c104HalfESE_E_EEvRNS_18TensorIteratorBaseERKT_EUliE_EEviT1_,(.L_x_11254 - _ZN2at6native18elementwise_kernelILi128ELi4EZNS0_22gpu_kernel_impl_nocastIZZZNS0_29binary_cross_entropy_out_cudaERKNS_6TensorES5_RKSt8optionalIS3_ElRS3_ENKUlvE_clEvENKUlvE1_clEvEUlN3c104HalfESE_E_EEvRNS_18TensorIteratorBaseERKT_EUliE_EEviT1_)
        .other          _ZN2at6native18elementwise_kernelILi128ELi4EZNS0_22gpu_kernel_impl_nocastIZZZNS0_29binary_cross_entropy_out_cudaERKNS_6TensorES5_RKSt8optionalIS3_ElRS3_ENKUlvE_clEvENKUlvE1_clEvEUlN3c104HalfESE_E_EEvRNS_18TensorIteratorBaseERKT_EUliE_EEviT1_,@"STO_CUDA_ENTRY STV_DEFAULT"
_ZN2at6native18elementwise_kernelILi128ELi4EZNS0_22gpu_kernel_impl_nocastIZZZNS0_29binary_cross_entropy_out_cudaERKNS_6TensorES5_RKSt8optionalIS3_ElRS3_ENKUlvE_clEvENKUlvE1_clEvEUlN3c104HalfESE_E_EEvRNS_18TensorIteratorBaseERKT_EUliE_EEviT1_:
.text._ZN2at6native18elementwise_kernelILi128ELi4EZNS0_22gpu_kernel_impl_nocastIZZZNS0_29binary_cross_entropy_out_cudaERKNS_6TensorES5_RKSt8optionalIS3_ElRS3_ENKUlvE_clEvENKUlvE1_clEvEUlN3c104HalfESE_E_EEvRNS_18TensorIteratorBaseERKT_EUliE_EEviT1_:
        /* <DEDUP_REMOVED lines=17> */
[----:B--2---:R-:W-:-:S05]  /*0110*/  HADD2.F32 R17, -RZ, R16.H0_H0 ;  /* 0x20000010ff117230 */ /* 0x004fca0000004100 */
        /* <DEDUP_REMOVED lines=14> */
[----:B------:R-:W-:Y:S02]  /*0200*/  MOV R7, UR7 ;  /* 0x0000000700077c02 */ /* 0x000fe40008000f00 */
[----:B---3--:R-:W-:Y:S02]  /*0210*/  MOV R10, UR8 ;  /* 0x00000008000a7c02 */ /* 0x008fe40008000f00 */
[----:B------:R-:W-:-:S07]  /*0220*/  MOV R11, UR9 ;  /* 0x00000009000b7c02 */ /* 0x000fce0008000f00 */
[----:B------:R-:W-:-:S07]  /*0230*/  LEPC R20, `(.L_x_3492) ;  /* 0x000000001014794e */ /* 0x000fce0000000000 */
[----:B--2--5:R-:W-:Y:S05]  /*0240*/  CALL.ABS.NOINC R2 ;  /* 0x0000000002007343 */ /* 0x024fea0003c00000 */
.L_x_3492:
[----:B-----5:R-:W-:-:S05]  /*0250*/  HADD2.F32 R18, -RZ, R18.H0_H0 ;  /* 0x20000012ff127230 */ /* 0x020fca0000004100 */
        /* <DEDUP_REMOVED lines=15> */
[----:B---3--:R-:W-:Y:S02]  /*0350*/  MOV R10, UR8 ;  /* 0x00000008000a7c02 */ /* 0x008fe40008000f00 */
[----:B------:R-:W-:-:S07]  /*0360*/  MOV R11, UR9 ;  /* 0x00000009000b7c02 */ /* 0x000fce0008000f00 */
[----:B------:R-:W-:-:S07]  /*0370*/  LEPC R20, `(.L_x_3493) ;  /* 0x000000001014794e */ /* 0x000fce0000000000 */
[----:B--2---:R-:W-:Y:S05]  /*0380*/  CALL.ABS.NOINC R2 ;  /* 0x0000000002007343 */ /* 0x004fea0003c00000 */
.L_x_3493:
[----:B------:R-:W-:Y:S01]  /*0390*/  HADD2.F32 R16, -RZ, -R16.H0_H0 ;  /* 0xa0000010ff107230 */ /* 0x000fe20000004100 */
[----:B------:R-:W-:Y:S01]  /*03a0*/  MOV R7, 0x3d39bf78 ;  /* 0x3d39bf7800077802 */ /* 0x000fe20000000f00 */
[----:B------:R-:W-:Y:S01]  /*03b0*/  IMAD.MOV.U32 R5, RZ, RZ, 0x3e800000 ;  /* 0x3e800000ff057424 */ /* 0x000fe200078e00ff */
[----:B------:R-:W0:Y:S01]  /*03c0*/  MUFU.LG2 R17, R17 ;  /* 0x0000001100117308 */ /* 0x000e220000000c00 */
[----:B------:R-:W-:Y:S01]  /*03d0*/  IADD3 R19, PT, PT, R19, 0x80, RZ ;  /* 0x0000008013137810 */ /* 0x000fe20007ffe0ff */
        /* <DEDUP_REMOVED lines=23> */
[----:B0-----:R-:W-:Y:S01]  /*0550*/  FMUL.FTZ R0, R17, 0.69314718246459960938 ;  /* 0x3f31721811007820 */ /* 0x001fe20000410000 */
[C---:B------:R-:W-:Y:S01]  /*0560*/  @P1 FFMA.FTZ R3, R16.reuse, R5, +INF ;  /* 0x7f80000010031423 */ /* 0x040fe20000010005 */
[----:B------:R-:W-:-:S04]  /*0570*/  @P0 FSETP.NEU.FTZ.AND P1, PT, R16, RZ, PT ;  /* 0x000000ff1000020b */ /* 0x000fc80003f3d000 */
[----:B------:R-:W-:-:S04]  /*0580*/  @P0 FSEL R3, R3, -RZ, P1 ;  /* 0x800000ff03030208 */ /* 0x000fc80000800000 */
[----:B------:R-:W-:Y:S01]  /*0590*/  F2FP.F16.F32.PACK_AB R0, R3, R0 ;  /* 0x000000000300723e */ /* 0x000fe200000000ff */
[----:B------:R-:W-:-:S03]  /*05a0*/  FADD.FTZ R3, R18, -1 ;  /* 0xbf80000012037421 */ /* 0x000fc60000010000 */
[----:B------:R-:W-:Y:S01]  /*05b0*/  PRMT R2, R0, 0x7632, R2 ;  /* 0x0000763200027816 */ /* 0x000fe20000000002 */
[----:B------:R-:W-:Y:S01]  /*05c0*/  HADD2.F32 R4, -RZ, R0.H0_H0 ;  /* 0x20000000ff047230 */ /* 0x000fe20000004100 */
[----:B------:R-:W-:-:S03]  /*05d0*/  F2FP.F16.F32.PACK_AB R3, RZ, R3 ;  /* 0x00000003ff03723e */ /* 0x000fc600000000ff */
[----:B------:R-:W-:Y:S01]  /*05e0*/  HADD2.F32 R5, -RZ, R2.H0_H0 ;  /* 0x20000002ff057230 */ /* 0x000fe20000004100 */
[----:B------:R-:W-:Y:S01]  /*05f0*/  FSETP.GEU.FTZ.AND P0, PT, R4, -100, PT ;  /* 0xc2c800000400780b */ /* 0x000fe20003f1e000 */
[----:B------:R-:W-:-:S03]  /*0600*/  HADD2.F32 R3, -RZ, R3.H0_H0 ;  /* 0x20000003ff037230 */ /* 0x000fc60000004100 */
[----:B------:R-:W-:Y:S02]  /*0610*/  FSETP.GEU.FTZ.AND P1, PT, R5, -100, PT ;  /* 0xc2c800000500780b */ /* 0x000fe40003f3e000 */
[----:B------:R-:W-:Y:S02]  /*0620*/  SEL R0, R0, 0xd640, P0 ;  /* 0x0000d64000007807 */ /* 0x000fe40000000000 */
[----:B------:R-:W-:-:S03]  /*0630*/  SEL R2, R2, 0xd640, P1 ;  /* 0x0000d64002027807 */ /* 0x000fc60000800000 */
[----:B------:R-:W-:Y:S02]  /*0640*/  HADD2.F32 R5, -RZ, R0.H0_H0 ;  /* 0x20000000ff057230 */ /* 0x000fe40000004100 */
[----:B------:R-:W-:-:S03]  /*0650*/  HADD2.F32 R2, -RZ, R2.H0_H0 ;  /* 0x20000002ff027230 */ /* 0x000fc60000004100 */
[----:B------:R-:W-:Y:S02]  /*0660*/  FMUL.FTZ R5, R18, R5 ;  /* 0x0000000512057220 */ /* 0x000fe40000410000 */
[----:B------:R-:W-:-:S05]  /*0670*/  FMUL.FTZ R2, R3, R2 ;  /* 0x0000000203027220 */ /* 0x000fca0000410000 */
[----:B------:R-:W-:Y:S02]  /*0680*/  F2FP.F16.F32.PACK_AB R0, R5, R2 ;  /* 0x000000020500723e */ /* 0x000fe400000000ff */
[----:B------:R-:W0:Y:S03]  /*0690*/  LDC.64 R2, c[0x0][0x5e8] ;  /* 0x00017a00ff027b82 */ /* 0x000e260000000a00 */
[--C-:B------:R-:W-:Y:S02]  /*06a0*/  HADD2.F32 R4, -RZ, R0.reuse.H0_H0 ;  /* 0x20000000ff047230 */ /* 0x100fe40000004100 */
[----:B------:R-:W-:-:S05]  /*06b0*/  HADD2.F32 R5, -RZ, R0.H1_H1 ;  /* 0x30000000ff057230 */ /* 0x000fca0000004100 */
[----:B------:R-:W-:-:S05]  /*06c0*/  FADD.FTZ R4, R4, -R5 ;  /* 0x8000000504047221 */ /* 0x000fca0000010000 */
[----:B------:R-:W-:-:S05]  /*06d0*/  F2FP.F16.F32.PACK_AB R4, RZ, R4 ;  /* 0x00000004ff04723e */ /* 0x000fca00000000ff */
[----:B0-----:R0:W-:Y:S02]  /*06e0*/  STG.E.U16 desc[UR36][R2.64], R4 ;  /* 0x0000000402007986 */ /* 0x0011e4000c101524 */
.L_x_3491:
[----:B------:R-:W-:Y:S05]  /*06f0*/  BSYNC.RECONVERGENT B6 ;  /* 0x0000000000067941 */ /* 0x000fea0003800200 */
.L_x_3490:
        /* <DEDUP_REMOVED lines=24> */
[----:B---3--:R-:W-:Y:S01]  /*0880*/  MOV R10, UR8 ;  /* 0x00000008000a7c02 */ /* 0x008fe20008000f00 */
[----:B------:R-:W-:-:S07]  /*0890*/  IMAD.U32 R11, RZ, RZ, UR9 ;  /* 0x00000009ff0b7e24 */ /* 0x000fce000f8e00ff */
[----:B------:R-:W-:-:S07]  /*08a0*/  LEPC R20, `(.L_x_3496) ;  /* 0x000000001014794e */ /* 0x000fce0000000000 */
[----:B--2--5:R-:W-:Y:S05]  /*08b0*/  CALL.ABS.NOINC R2 ;  /* 0x0000000002007343 */ /* 0x024fea0003c00000 */
.L_x_3496:
[----:B-----5:R-:W-:-:S05]  /*08c0*/  HADD2.F32 R18, -RZ, R18.H0_H0 ;  /* 0x20000012ff127230 */ /* 0x020fca0000004100 */
        /* <DEDUP_REMOVED lines=18> */
[----:B--2---:R-:W-:Y:S05]  /*09f0*/  CALL.ABS.NOINC R2 ;  /* 0x0000000002007343 */ /* 0x004fea0003c00000 */
.L_x_3497:
[----:B------:R-:W-:Y:S02]  /*0a00*/  HADD2.F32 R16, -RZ, -R16.H0_H0 ;  /* 0xa0000010ff107230 */ /* 0x000fe40000004100 */
[----:B------:R-:W-:Y:S01]  /*0a10*/  HFMA2 R5, -RZ, RZ, 1.625, 0 ;  /* 0x3e800000ff057431 */ /* 0x000fe200000001ff */
[----:B------:R-:W-:Y:S01]  /*0a20*/  MOV R7, 0x3d39bf78 ;  /* 0x3d39bf7800077802 */ /* 0x000fe20000000f00 */
        /* <DEDUP_REMOVED lines=51> */
.L_x_3495:
[----:B------:R-:W-:Y:S05]  /*0d60*/  BSYNC.RECONVERGENT B6 ;  /* 0x0000000000067941 */ /* 0x000fea0003800200 */
.L_x_3494:
        /* <DEDUP_REMOVED lines=28> */
.L_x_3500:
        /* <DEDUP_REMOVED lines=20> */
.L_x_3501:
        /* <DEDUP_REMOVED lines=54> */
.L_x_3499:
[----:B------:R-:W-:Y:S05]  /*13d0*/  BSYNC.RECONVERGENT B6 ;  /* 0x0000000000067941 */ /* 0x000fea0003800200 */
.L_x_3498:
[----:B------:R-:W3:Y:S02]  /*13e0*/  LDCU UR4, c[0x0][0x380] ;  /* 0x00007000ff0477ac */ /* 0x000ee40008000800 */
[----:B---3--:R-:W-:-:S13]  /*13f0*/  ISETP.GE.AND P0, PT, R19, UR4, PT ;  /* 0x0000000413007c0c */ /* 0x008fda000bf06270 */
[----:B------:R-:W-:Y:S05]  /*1400*/  @P0 EXIT ;  /* 0x000000000000094d */ /* 0x000fea0003800000 */
[----:B012---:R-:W0:Y:S08]  /*1410*/  LDC.64 R2, c[0x0][0x5f0] ;  /* 0x00017c00ff027b82 */ /* 0x007e300000000a00 */
        /* <DEDUP_REMOVED lines=23> */
.L_x_3502:
        /* <DEDUP_REMOVED lines=20> */
.L_x_3503:
[----:B------:R-:W-:Y:S02]  /*16d0*/  HADD2.F32 R16, -RZ, -R16.H0_H0 ;  /* 0xa0000010ff107230 */ /* 0x000fe40000004100 */
[----:B------:R-:W-:Y:S01]  /*16e0*/  HFMA2 R5, -RZ, RZ, 1.625, 0 ;  /* 0x3e800000ff057431 */ /* 0x000fe200000001ff */
[----:B------:R-:W-:Y:S01]  /*16f0*/  MOV R7, 0x3d39bf78 ;  /* 0x3d39bf7800077802 */ /* 0x000fe20000000f00 */
[----:B------:R-:W0:Y:S01]  /*1700*/  MUFU.LG2 R17, R17 ;  /* 0x0000001100117308 */ /* 0x000e220000000c00 */
        /* <DEDUP_REMOVED lines=48> */
[----:B0-----:R-:W-:Y:S01]  /*1a10*/  STG.E.U16 desc[UR36][R2.64], R4 ;  /* 0x0000000402007986 */ /* 0x001fe2000c101524 */
[----:B------:R-:W-:Y:S05]  /*1a20*/  EXIT ;  /* 0x000000000000794d */ /* 0x000fea0003800000 */
.L_x_3489:
        /* <DEDUP_REMOVED lines=354> */
.L_x_3506:
        /* <DEDUP_REMOVED lines=28> */
.L_x_3508:
[----:B------:R-:W-:Y:S05]  /*3210*/  BSYNC.RECONVERGENT B6 ;  /* 0x0000000000067941 */ /* 0x000fea0003800200 */
.L_x_3507:
[----:B-----5:R-:W-:Y:S01]  /*3220*/  HADD2.F32 R24, -RZ, R24.H0_H0 ;  /* 0x20000018ff187230 */ /* 0x020fe20000004100 */
        /* <DEDUP_REMOVED lines=20> */
.L_x_3510:
[----:B------:R-:W-:Y:S05]  /*3370*/  BSYNC.RECONVERGENT B6 ;  /* 0x0000000000067941 */ /* 0x000fea0003800200 */
.L_x_3509:
[----:B------:R-:W-:Y:S01]  /*3380*/  HADD2.F32 R22, -RZ, -R22.H0_H0 ;  /* 0xa0000016ff167230 */ /* 0x000fe20000004100 */
[----:B------:R-:W-:Y:S01]  /*3390*/  MOV R5, 0x3e800000 ;  /* 0x3e80000000057802 */ /* 0x000fe20000000f00 */
[----:B------:R-:W-:Y:S01]  /*33a0*/  HFMA2 R7, -RZ, RZ, 1.3056640625, -1.8671875 ;  /* 0x3d39bf78ff077431 */ /* 0x000fe200000001ff */
[----:B------:R-:W0:Y:S01]  /*33b0*/  MUFU.LG2 R18, R18 ;  /* 0x0000001200127308 */ /* 0x000e220000000c00 */
[----:B------:R-:W1:Y:S01]  /*33c0*/  LDCU.64 UR4, c[0x0][0x5e8] ;  /* 0x0000bd00ff0477ac */ /* 0x000e620008000a00 */
[C---:B------:R-:W-:Y:S01]  /*33d0*/  FADD.FTZ.RZ R0, R22.reuse, 1 ;  /* 0x3f80000016007421 */ /* 0x040fe2000001c000 */
[----:B------:R-:W-:Y:S01]  /*33e0*/  ISETP.GE.U32.AND P0, PT, R22, 0x7f800000, PT ;  /* 0x7f8000001600780c */ /* 0x000fe20003f06070 */
[----:B------:R-:W-:-:S03]  /*33f0*/  VIADD R19, R19, 0x80 ;  /* 0x0000008013137836 */ /* 0x000fc60000000000 */
        /* <DEDUP_REMOVED lines=24> */
[----:B------:R-:W-:-:S03]  /*3580*/  @P0 FSETP.NEU.FTZ.AND P1, PT, R22, RZ, PT ;  /* 0x000000ff1600020b */ /* 0x000fc60003f3d000 */
[----:B------:R-:W-:Y:S02]  /*3590*/  F2FP.F16.F32.PACK_AB R0, RZ, R0 ;  /* 0x00000000ff00723e */ /* 0x000fe400000000ff */
[----:B------:R-:W-:Y:S02]  /*35a0*/  @P0 FSEL R3, R3, -RZ, P1 ;  /* 0x800000ff03030208 */ /* 0x000fe40000800000 */
[----:B------:R-:W-:Y:S02]  /*35b0*/  PRMT R4, R0, 0x7610, R4 ;  /* 0x0000761000047816 */ /* 0x000fe40000000004 */
        /* <DEDUP_REMOVED lines=17> */
[----:B------:R-:W-:Y:S01]  /*36d0*/  FADD.FTZ R3, R2, -R3 ;  /* 0x8000000302037221 */ /* 0x000fe20000010000 */
[----:B-1----:R-:W-:-:S04]  /*36e0*/  IADD3 R2, P0, PT, R23, UR4, RZ ;  /* 0x0000000417027c10 */ /* 0x002fc8000ff1e0ff */
[----:B------:R-:W-:Y:S02]  /*36f0*/  F2FP.F16.F32.PACK_AB R0, RZ, R3 ;  /* 0x00000003ff00723e */ /* 0x000fe400000000ff */
[----:B------:R-:W-:-:S05]  /*3700*/  IADD3.X R3, PT, PT, RZ, UR5, RZ, P0, !PT ;  /* 0x00000005ff037c10 */ /* 0x000fca00087fe4ff */
[----:B------:R0:W-:Y:S02]  /*3710*/  STG.E.U16 desc[UR36][R2.64], R0 ;  /* 0x0000000002007986 */ /* 0x0001e4000c101524 */
.L_x_3505:
[----:B------:R-:W-:Y:S05]  /*3720*/  BSYNC.RECONVERGENT B7 ;  /* 0x0000000000077941 */ /* 0x000fea0003800200 */
.L_x_3504:
[----:B------:R-:W1:Y:S01]  /*3730*/  LDCU UR4, c[0x0][0x380] ;  /* 0x00007000ff0477ac */ /* 0x000e620008000800 */
[----:B------:R-:W-:Y:S01]  /*3740*/  BSSY.RECONVERGENT B7, `(.L_x_3511) ;  /* 0x00001cb000077945 */ /* 0x000fe20003800200 */
[----:B-1----:R-:W-:-:S13]  /*3750*/  ISETP.GE.AND P0, PT, R19, UR4, PT ;  /* 0x0000000413007c0c */ /* 0x002fda000bf06270 */
[----:B------:R-:W-:Y:S05]  /*3760*/  @P0 BRA `(.L_x_3512) ;  /* 0x0000001c00200947 */ /* 0x000fea0003800000 */
[----:B------:R-:W1:Y:S01]  /*3770*/  LDCU.64 UR4, c[0x0][0x390] ;  /* 0x00007200ff0477ac */ /* 0x000e620008000a00 */
[----:B------:R-:W-:Y:S01]  /*3780*/  HFMA2 R18, -RZ, RZ, 0, 0 ;  /* 0x00000000ff127431 */ /* 0x000fe200000001ff */
[----:B------:R-:W-:Y:S01]  /*3790*/  ISETP.NE.AND P0, PT, R17, RZ, PT ;  /* 0x000000ff1100720c */ /* 0x000fe20003f05270 */
[----:B------:R-:W2:Y:S01]  /*37a0*/  LDCU UR6, c[0x0][0x38c] ;  /* 0x00007180ff0677ac */ /* 0x000ea20008000800 */
[----:B------:R-:W3:Y:S02]  /*37b0*/  LDCU.64 UR8, c[0x0][0x4b8] ;  /* 0x00009700ff0877ac */ /* 0x000ee40008000a00 */
[----:B-1----:R-:W-:Y:S01]  /*37c0*/  IMAD.HI.U32 R4, R19, UR4, R18 ;  /* 0x0000000413047c27 */ /* 0x002fe2000f8e0012 */
[----:B------:R-:W1:Y:S04]  /*37d0*/  LDCU UR4, c[0x0][0x4c0] ;  /* 0x00009800ff0477ac */ /* 0x000e680008000800 */
[----:B------:R-:W-:-:S04]  /*37e0*/  SHF.R.U32.HI R5, RZ, UR5, R4 ;  /* 0x00000005ff057c19 */ /* 0x000fc80008011604 */
[----:B0-----:R-:W-:-:S05]  /*37f0*/  IADD3 R0, PT, PT, -R5, RZ, RZ ;  /* 0x000000ff05007210 */ /* 0x001fca0007ffe1ff */
[----:B--2---:R-:W-:-:S04]  /*3800*/  IMAD R0, R0, UR6, R19 ;  /* 0x0000000600007c24 */ /* 0x004fc8000f8e0213 */
[C---:B---3--:R-:W-:Y:S02]  /*3810*/  IMAD R23, R0.reuse, UR8, RZ ;  /* 0x0000000800177c24 */ /* 0x048fe4000f8e02ff */
[C---:B------:R-:W-:Y:S02]  /*3820*/  IMAD R2, R0.reuse, UR9, RZ ;  /* 0x0000000900027c24 */ /* 0x040fe4000f8e02ff */
[----:B-1----:R-:W-:Y:S01]  /*3830*/  IMAD R0, R0, UR4, RZ ;  /* 0x0000000400007c24 */ /* 0x002fe2000f8e02ff */
        /* <DEDUP_REMOVED lines=334> */
.L_x_3513:
        /* <DEDUP_REMOVED lines=28> */
.L_x_3515:
[----:B------:R-:W-:Y:S05]  /*4ee0*/  BSYNC.RECONVERGENT B6 ;  /* 0x0000000000067941 */ /* 0x000fea0003800200 */
.L_x_3514:
        /* <DEDUP_REMOVED lines=21> */
.L_x_3517:
[----:B------:R-:W-:Y:S05]  /*5040*/  BSYNC.RECONVERGENT B6 ;  /* 0x0000000000067941 */ /* 0x000fea0003800200 */
.L_x_3516:
        /* <DEDUP_REMOVED lines=58> */
.L_x_3512:
[----:B------:R-:W-:Y:S05]  /*53f0*/  BSYNC.RECONVERGENT B7 ;  /* 0x0000000000077941 */ /* 0x000fea0003800200 */
.L_x_3511:
[----:B------:R-:W2:Y:S01]  /*5400*/  LDCU UR4, c[0x0][0x380] ;  /* 0x00007000ff0477ac */ /* 0x000ea20008000800 */
[----:B------:R-:W-:Y:S01]  /*5410*/  BSSY.RECONVERGENT B7, `(.L_x_3518) ;  /* 0x00001cb000077945 */ /* 0x000fe20003800200 */
[----:B--2---:R-:W-:-:S13]  /*5420*/  ISETP.GE.AND P0, PT, R19, UR4, PT ;  /* 0x0000000413007c0c */ /* 0x004fda000bf06270 */
[----:B------:R-:W-:Y:S05]  /*5430*/  @P0 BRA `(.L_x_3519) ;  /* 0x0000001c00200947 */ /* 0x000fea0003800000 */
[----:B------:R-:W2:Y:S01]  /*5440*/  LDCU.64 UR4, c[0x0][0x390] ;  /* 0x00007200ff0477ac */ /* 0x000ea20008000a00 */
[----:B------:R-:W-:Y:S01]  /*5450*/  HFMA2 R18, -RZ, RZ, 0, 0 ;  /* 0x00000000ff127431 */ /* 0x000fe200000001ff */
[----:B------:R-:W-:Y:S01]  /*5460*/  ISETP.NE.AND P0, PT, R17, RZ, PT ;  /* 0x000000ff1100720c */ /* 0x000fe20003f05270 */
[----:B------:R-:W3:Y:S01]  /*5470*/  LDCU UR6, c[0x0][0x38c] ;  /* 0x00007180ff0677ac */ /* 0x000ee20008000800 */
[----:B------:R-:W4:Y:S02]  /*5480*/  LDCU.64 UR8, c[0x0][0x4b8] ;  /* 0x00009700ff0877ac */ /* 0x000f240008000a00 */
[----:B--2---:R-:W-:Y:S01]  /*5490*/  IMAD.HI.U32 R4, R19, UR4, R18 ;  /* 0x0000000413047c27 */ /* 0x004fe2000f8e0012 */
[----:B------:R-:W2:Y:S04]  /*54a0*/  LDCU UR4, c[0x0][0x4c0] ;  /* 0x00009800ff0477ac */ /* 0x000ea80008000800 */
[----:B------:R-:W-:-:S04]  /*54b0*/  SHF.R.U32.HI R5, RZ, UR5, R4 ;  /* 0x00000005ff057c19 */ /* 0x000fc80008011604 */
[----:B01----:R-:W-:-:S05]  /*54c0*/  IADD3 R0, PT, PT, -R5, RZ, RZ ;  /* 0x000000ff05007210 */ /* 0x003fca0007ffe1ff */
[----:B---3--:R-:W-:-:S04]  /*54d0*/  IMAD R0, R0, UR6, R19 ;  /* 0x0000000600007c24 */ /* 0x008fc8000f8e0213 */
[C---:B----4-:R-:W-:Y:S02]  /*54e0*/  IMAD R23, R0.reuse, UR8, RZ ;  /* 0x0000000800177c24 */ /* 0x050fe4000f8e02ff */
[C---:B------:R-:W-:Y:S02]  /*54f0*/  IMAD R2, R0.reuse, UR9, RZ ;  /* 0x0000000900027c24 */ /* 0x040fe4000f8e02ff */
[----:B--2---:R-:W-:Y:S01]  /*5500*/  IMAD R0, R0, UR4, RZ ;  /* 0x0000000400007c24 */ /* 0x004fe2000f8e02ff */
        /* <DEDUP_REMOVED lines=334> */
.L_x_3520:
        /* <DEDUP_REMOVED lines=28> */
.L_x_3522:
[----:B------:R-:W-:Y:S05]  /*6bb0*/  BSYNC.RECONVERGENT B6 ;  /* 0x0000000000067941 */ /* 0x000fea0003800200 */
.L_x_3521:
        /* <DEDUP_REMOVED lines=21> */
.L_x_3524:
[----:B------:R-:W-:Y:S05]  /*6d10*/  BSYNC.RECONVERGENT B6 ;  /* 0x0000000000067941 */ /* 0x000fea0003800200 */
.L_x_3523:
        /* <DEDUP_REMOVED lines=58> */
.L_x_3519:
[----:B------:R-:W-:Y:S05]  /*70c0*/  BSYNC.RECONVERGENT B7 ;  /* 0x0000000000077941 */ /* 0x000fea0003800200 */
.L_x_3518:
[----:B------:R-:W3:Y:S02]  /*70d0*/  LDCU UR4, c[0x0][0x380] ;  /* 0x00007000ff0477ac */ /* 0x000ee40008000800 */
[----:B---3--:R-:W-:-:S13]  /*70e0*/  ISETP.GE.AND P0, PT, R19, UR4, PT ;  /* 0x0000000413007c0c */ /* 0x008fda000bf06270 */
[----:B------:R-:W-:Y:S05]  /*70f0*/  @P0 EXIT ;  /* 0x000000000000094d */ /* 0x000fea0003800000 */
[----:B------:R-:W3:Y:S01]  /*7100*/  LDCU.64 UR4, c[0x0][0x390] ;  /* 0x00007200ff0477ac */ /* 0x000ee20008000a00 */
[----:B------:R-:W-:Y:S01]  /*7110*/  HFMA2 R18, -RZ, RZ, 0, 0 ;  /* 0x00000000ff127431 */ /* 0x000fe200000001ff */
[----:B------:R-:W-:Y:S01]  /*7120*/  ISETP.NE.AND P0, PT, R17, RZ, PT ;  /* 0x000000ff1100720c */ /* 0x000fe20003f05270 */
[----:B------:R-:W4:Y:S01]  /*7130*/  LDCU UR6, c[0x0][0x38c] ;  /* 0x00007180ff0677ac */ /* 0x000f220008000800 */
[----:B------:R-:W5:Y:S02]  /*7140*/  LDCU.64 UR8, c[0x0][0x4b8] ;  /* 0x00009700ff0877ac */ /* 0x000f640008000a00 */
[----:B---3--:R-:W-:Y:S01]  /*7150*/  IMAD.HI.U32 R4, R19, UR4, R18 ;  /* 0x0000000413047c27 */ /* 0x008fe2000f8e0012 */
[----:B------:R-:W3:Y:S04]  /*7160*/  LDCU UR4, c[0x0][0x4c0] ;  /* 0x00009800ff0477ac */ /* 0x000ee80008000800 */
[----:B------:R-:W-:-:S04]  /*7170*/  SHF.R.U32.HI R5, RZ, UR5, R4 ;  /* 0x00000005ff057c19 */ /* 0x000fc80008011604 */
[----:B012---:R-:W-:-:S05]  /*7180*/  IADD3 R0, PT, PT, -R5, RZ, RZ ;  /* 0x000000ff05007210 */ /* 0x007fca0007ffe1ff */
[----:B----4-:R-:W-:-:S04]  /*7190*/  IMAD R0, R0, UR6, R19 ;  /* 0x0000000600007c24 */ /* 0x010fc8000f8e0213 */
[C---:B-----5:R-:W-:Y:S02]  /*71a0*/  IMAD R17, R0.reuse, UR8, RZ ;  /* 0x0000000800117c24 */ /* 0x060fe4000f8e02ff */
[C---:B------:R-:W-:Y:S02]  /*71b0*/  IMAD R2, R0.reuse, UR9, RZ ;  /* 0x0000000900027c24 */ /* 0x040fe4000f8e02ff */
[----:B---3--:R-:W-:Y:S01]  /*71c0*/  IMAD R0, R0, UR4, RZ ;  /* 0x0000000400007c24 */ /* 0x008fe2000f8e02ff */
        /* <DEDUP_REMOVED lines=334> */
.L_x_3525:
[----:B------:R-:W0:Y:S02]  /*86b0*/  LDCU.128 UR4, c[0x0][0x5f0] ;  /* 0x0000be00ff0477ac */ /* 0x000e240008000c00 */
[----:B0-----:R-:W-:-:S04]  /*86c0*/  IADD3 R2, P0, PT, R2, UR4, RZ ;  /* 0x0000000402027c10 */ /* 0x001fc8000ff1e0ff */
[----:B------:R-:W-:Y:S01]  /*86d0*/  IADD3.X R3, PT, PT, RZ, UR5, RZ, P0, !PT ;  /* 0x00000005ff037c10 */ /* 0x000fe200087fe4ff */
[----:B------:R-:W0:Y:S04]  /*86e0*/  LDCU.64 UR4, c[0x0][0x5e8] ;  /* 0x0000bd00ff0477ac */ /* 0x000e280008000a00 */
[----:B------:R-:W2:Y:S01]  /*86f0*/  LDG.E.U16 R18, desc[UR36][R2.64] ;  /* 0x0000002402127981 */ /* 0x000ea2000c1e1500 */
[----:B------:R-:W-:-:S04]  /*8700*/  IADD3 R4, P0, PT, R0, UR6, RZ ;  /* 0x0000000600047c10 */ /* 0x000fc8000ff1e0ff */
[----:B------:R-:W-:-:S05]  /*8710*/  IADD3.X R5, PT, PT, RZ, UR7, RZ, P0, !PT ;  /* 0x00000007ff057c10 */ /* 0x000fca00087fe4ff */
[----:B------:R1:W5:Y:S01]  /*8720*/  LDG.E.U16 R22, desc[UR36][R4.64] ;  /* 0x0000002404167981 */ /* 0x000362000c1e1500 */
[----:B------:R-:W-:Y:S01]  /*8730*/  BSSY.RECONVERGENT B6, `(.L_x_3526) ;  /* 0x0000017000067945 */ /* 0x000fe20003800200 */
[----:B0-----:R-:W-:-:S04]  /*8740*/  IADD3 R16, P1, PT, R17, UR4, RZ ;  /* 0x0000000411107c10 */ /* 0x001fc8000ff3e0ff */
[----:B------:R-:W-:Y:S01]  /*8750*/  IADD3.X R17, PT, PT, RZ, UR5, RZ, P1, !PT ;  /* 0x00000005ff117c10 */ /* 0x000fe20008ffe4ff */
[----:B--2---:R-:W-:-:S05]  /*8760*/  HADD2.F32 R19, -RZ, R18.H0_H0 ;  /* 0x20000012ff137230 */ /* 0x004fca0000004100 */
[C---:B------:R-:W-:Y:S02]  /*8770*/  FSETP.GE.FTZ.AND P2, PT, R19.reuse, RZ, PT ;  /* 0x000000ff1300720b */ /* 0x040fe40003f56000 */
[----:B------:R-:W-:-:S13]  /*8780*/  FSETP.GTU.FTZ.AND P0, PT, R19, 1, PT ;  /* 0x3f8000001300780b */ /* 0x000fda0003f1c000 */
[----:B-1----:R-:W-:Y:S05]  /*8790*/  @!P0 BRA P2, `(.L_x_3527) ;  /* 0x0000000000408947 */ /* 0x002fea0001000000 */
        /* <DEDUP_REMOVED lines=16> */
.L_x_3527:
[----:B------:R-:W-:Y:S05]  /*88a0*/  BSYNC.RECONVERGENT B6 ;  /* 0x0000000000067941 */ /* 0x000fea0003800200 */
.L_x_3526:
        /* <DEDUP_REMOVED lines=21> */
.L_x_3529:
[----:B------:R-:W-:Y:S05]  /*8a00*/  BSYNC.RECONVERGENT B6 ;  /* 0x0000000000067941 */ /* 0x000fea0003800200 */
.L_x_3528:
[----:B------:R-:W-:Y:S01]  /*8a10*/  HADD2.F32 R5, -RZ, -R18.H0_H0 ;  /* 0xa0000012ff057230 */ /* 0x000fe20000004100 */
[----:B------:R-:W-:Y:S01]  /*8a20*/  MOV R4, 0x3e800000 ;  /* 0x3e80000000047802 */ /* 0x000fe20000000f00 */
[----:B------:R-:W-:Y:S01]  /*8a30*/  HFMA2 R7, -RZ, RZ, 1.3056640625, -1.8671875 ;  /* 0x3d39bf78ff077431 */ /* 0x000fe200000001ff */
[----:B------:R-:W0:Y:S02]  /*8a40*/  MUFU.LG2 R19, R19 ;  /* 0x0000001300137308 */ /* 0x000e240000000c00 */
        /* <DEDUP_REMOVED lines=48> */
[----:B------:R-:W-:-:S05]  /*8d50*/  F2FP.F16.F32.PACK_AB R2, RZ, R2 ;  /* 0x00000002ff02723e */ /* 0x000fca00000000ff */
[----:B------:R-:W-:Y:S01]  /*8d60*/  STG.E.U16 desc[UR36][R16.64], R2 ;  /* 0x0000000210007986 */ /* 0x000fe2000c101524 */
[----:B------:R-:W-:Y:S05]  /*8d70*/  EXIT ;  /* 0x000000000000794d */ /* 0x000fea0003800000 */
.L_x_3530:
        /* <DEDUP_REMOVED lines=16> */
.L_x_11254:


//--------------------- .text._ZN2at6native27unrolled_elementwise_kernelIZZZNS0_29binary_cross_entropy_out_cudaERKNS_6TensorES4_RKSt8optionalIS2_ElRS2_ENKUlvE_clEvENKUlvE1_clEvEUlN3c104HalfESD_E_St5arrayIPcLm3EELi4E23TrivialOffsetCalculatorILi2EjESI_ILi1EjENS0_6memory15LoadWithoutCastENSL_16StoreWithoutCastEEEviT_T0_T2_T3_T4_T5_ --------------------------
	.section	.text._ZN2at6native27unrolled_elementwise_kernelIZZZNS0_29binary_cross_entropy_out_cudaERKNS_6TensorES4_RKSt8optionalIS2_ElRS2_ENKUlvE_clEvENKUlvE1_clEvEUlN3c104HalfESD_E_St5arrayIPcLm3EELi4E23TrivialOffsetCalculatorILi2EjESI_ILi1EjENS0_6memory15LoadWithoutCastENSL_16StoreWithoutCastEEEviT_T0_T2_T3_T4_T5_,"ax",@progbits
	.align	128
        .global         _ZN2at6native27unrolled_elementwise_kernelIZZZNS0_29binary_cross_entropy_out_cudaERKNS_6TensorES4_RKSt8optionalIS2_ElRS2_ENKUlvE_clEvENKUlvE1_clEvEUlN3c104HalfESD_E_St5arrayIPcLm3EELi4E23TrivialOffsetCalculatorILi2EjESI_ILi1EjENS0_6memory15LoadWithoutCastENSL_16StoreWithoutCastEEEviT_T0_T2_T3_T4_T5_
        .type           _ZN2at6native27unrolled_elementwise_kernelIZZZNS0_29binary_cross_entropy_out_cudaERKNS_6TensorES4_RKSt8optionalIS2_ElRS2_ENKUlvE_clEvENKUlvE1_clEvEUlN3c104HalfESD_E_St5arrayIPcLm3EELi4E23TrivialOffsetCalculatorILi2EjESI_ILi1EjENS0_6memory15LoadWithoutCastENSL_16StoreWithoutCastEEEviT_T0_T2_T3_T4_T5_,@function
        .size           _ZN2at6native27unrolled_elementwise_kernelIZZZNS0_29binary_cross_entropy_out_cudaERKNS_6TensorES4_RKSt8optionalIS2_ElRS2_ENKUlvE_clEvENKUlvE1_clEvEUlN3c104HalfESD_E_St5arrayIPcLm3EELi4E23TrivialOffsetCalculatorILi2EjESI_ILi1EjENS0_6memory15LoadWithoutCastENSL_16StoreWithoutCastEEEviT_T0_T2_T3_T4_T5_,(.L_x_11255 - _ZN2at6native27unrolled_elementwise_kernelIZZZNS0_29binary_cross_entropy_out_cudaERKNS_6TensorES4_RKSt8optionalIS2_ElRS2_ENKUlvE_clEvENKUlvE1_clEvEUlN3c104HalfESD_E_St5arrayIPcLm3EELi4E23TrivialOffsetCalculatorILi2EjESI_ILi1EjENS0_6memory15LoadWithoutCastENSL_16StoreWithoutCastEEEviT_T0_T2_T3_T4_T5_)
        .other          _ZN2at6native27unrolled_elementwise_kernelIZZZNS0_29binary_cross_entropy_out_cudaERKNS_6TensorES4_RKSt8optionalIS2_ElRS2_ENKUlvE_clEvENKUlvE1_clEvEUlN3c104HalfESD_E_St5arrayIPcLm3EELi4E23TrivialOffsetCalculatorILi2EjESI_ILi1EjENS0_6memory15LoadWithoutCastENSL_16StoreWithoutCastEEEviT_T0_T2_T3_T4_T5_,@"STO_CUDA_ENTRY STV_DEFAULT"
_ZN2at6native27unrolled_elementwise_kernelIZZZNS0_29binary_cross_entropy_out_cudaERKNS_6TensorES4_RKSt8optionalIS2_ElRS2_ENKUlvE_clEvENKUlvE1_clEvEUlN3c104HalfESD_E_St5arrayIPcLm3EELi4E23TrivialOffsetCalculatorILi2EjESI_ILi1EjENS0_6memory15LoadWithoutCastENSL_16StoreWithoutCastEEEviT_T0_T2_T3_T4_T5_:
.text._ZN2at6native27unrolled_elementwise_kernelIZZZNS0_29binary_cross_entropy_out_cudaERKNS_6TensorES4_RKSt8optionalIS2_ElRS2_ENKUlvE_clEvENKUlvE1_clEvEUlN3c104HalfESD_E_St5arrayIPcLm3EELi4E23TrivialOffsetCalculatorILi2EjESI_ILi1EjENS0_6memory15LoadWithoutCastENSL_16StoreWithoutCastEEEviT_T0_T2_T3_T4_T5_:
[----:B------:R-:W0:Y:S01]  /*0000*/  LDC R1, c[0x0][0x37c] ;  /* 0x0000df00ff017b82 */ /* 0x000e220000000800 */
[----:B------:R-:W1:Y:S07]  /*0010*/  S2R R28, SR_CTAID.X ;  /* 0x00000000001c7919 */ /* 0x000e6e0000002500 */
[----:B------:R-:W1:Y:S01]  /*0020*/  LDC R3, c[0x0][0x380] ;  /* 0x0000e000ff037b82 */ /* 0x000e620000000800 */
[----:B------:R-:W2:Y:S01]  /*0030*/  LDCU.64 UR36, c[0x0][0x358] ;  /* 0x00006b00ff2477ac */ /* 0x000ea20008000a00 */
[----:B------:R-:W-:Y:S01]  /*0040*/  PRMT R2, RZ, 0x7610, R2 ;  /* 0x00007610ff027816 */ /* 0x000fe20000000002 */
[----:B------:R-:W3:Y:S01]  /*0050*/  S2R R19, SR_TID.X ;  /* 0x0000000000137919 */ /* 0x000ee20000002100 */
[----:B------:R-:W-:-:S04]  /*0060*/  PRMT R24, RZ, 0x7610, R24 ;  /* 0x00007610ff187816 */ /* 0x000fc80000000018 */
        /* <DEDUP_REMOVED lines=10> */
[----:B------:R-:W-:-:S04]  /*0110*/  @!P0 LEA R23, R28, R25, 0x9 ;  /* 0x000000191c178211 */ /* 0x000fc800078e48ff */
[----:B------:R-:W-:Y:S02]  /*0120*/  ISETP.GE.AND P1, PT, R19, R26, PT ;  /* 0x0000001a1300720c */ /* 0x000fe40003f26270 */
[----:B------:R-:W1:Y:S01]  /*0130*/  LDC.64 R6, c[0x0][0x390] ;  /* 0x0000e400ff067b82 */ /* 0x000e620000000a00 */
[----:B----4-:R-:W-:-:S07]  /*0140*/  @!P0 IMAD.WIDE.U32 R16, R23, 0x2, R16 ;  /* 0x0000000217108825 */ /* 0x010fce00078e0010 */
[----:B------:R-:W4:Y:S01]  /*0150*/  LDC.64 R4, c[0x0][0x398] ;  /* 0x0000e600ff047b82 */ /* 0x000f220000000a00 */
[----:B--2---:R-:W-:Y:S01]  /*0160*/  @!P0 IMAD.WIDE.U32 R14, R23, 0x2, R14 ;  /* 0x00000002170e8825 */ /* 0x004fe200078e000e */
[----:B------:R2:W5:Y:S01]  /*0170*/  @!P0 LDG.E.U16 R2, desc[UR36][R16.64] ;  /* 0x0000002410028981 */ /* 0x000562000c1e1500 */
[----:B------:R-:W-:Y:S02]  /*0180*/  PRMT R23, RZ, 0x7610, R23 ;  /* 0x00007610ff177816 */ /* 0x000fe40000000017 */
[----:B------:R-:W-:Y:S01]  /*0190*/  @!P1 LEA R27, R28, R19, 0x9 ;  /* 0x000000131c1b9211 */ /* 0x000fe200078e48ff */
[----:B------:R-:W-:Y:S01]  /*01a0*/  @!P1 VIADD R19, R19, 0x80 ;  /* 0x0000008013139836 */ /* 0x000fe20000000000 */
[----:B------:R-:W-:Y:S01]  /*01b0*/  PRMT R22, RZ, 0x7610, R22 ;  /* 0x00007610ff167816 */ /* 0x000fe20000000016 */
[----:B------:R0:W5:Y:S01]  /*01c0*/  @!P0 LDG.E.U16 R24, desc[UR36][R14.64] ;  /* 0x000000240e188981 */ /* 0x000162000c1e1500 */
[----:B------:R-:W-:Y:S01]  /*01d0*/  PRMT R18, RZ, 0x7610, R18 ;  /* 0x00007610ff127816 */ /* 0x000fe20000000012 */
[----:B---3--:R-:W-:Y:S01]  /*01e0*/  @!P1 IMAD.WIDE.U32 R20, R27, 0x2, R20 ;  /* 0x000000021b149825 */ /* 0x008fe200078e0014 */
[----:B------:R-:W-:-:S02]  /*01f0*/  ISETP.GE.AND P3, PT, R19, R26, PT ;  /* 0x0000001a1300720c */ /* 0x000fc40003f66270 */
[----:B--2---:R-:W-:Y:S01]  /*0200*/  PRMT R17, RZ, 0x7610, R17 ;  /* 0x00007610ff117816 */ /* 0x004fe20000000011 */
[----:B0-----:R-:W-:Y:S01]  /*0210*/  @!P1 IMAD.WIDE.U32 R12, R27, 0x2, R12 ;  /* 0x000000021b0c9825 */ /* 0x001fe200078e000c */
[----:B------:R-:W-:Y:S01]  /*0220*/  PRMT R16, RZ, 0x7610, R16 ;  /* 0x00007610ff107816 */ /* 0x000fe20000000010 */
[----:B------:R0:W5:Y:S04]  /*0230*/  @!P1 LDG.E.U16 R23, desc[UR36][R20.64] ;  /* 0x0000002414179981 */ /* 0x000168000c1e1500 */
[----:B------:R0:W5:Y:S04]  /*0240*/  @!P1 LDG.E.U16 R22, desc[UR36][R12.64] ;  /* 0x000000240c169981 */ /* 0x000168000c1e1500 */
[----:B------:R-:W-:Y:S01]  /*0250*/  @!P3 LEA R3, R28, R19, 0x9 ;  /* 0x000000131c03b211 */ /* 0x000fe200078e48ff */
[----:B------:R-:W-:-:S05]  /*0260*/  @!P3 VIADD R19, R19, 0x80 ;  /* 0x000000801313b836 */ /* 0x000fca0000000000 */
[----:B------:R-:W-:Y:S01]  /*0270*/  ISETP.GE.AND P2, PT, R19, R26, PT ;  /* 0x0000001a1300720c */ /* 0x000fe20003f46270 */
[----:B-1----:R-:W-:-:S04]  /*0280*/  @!P3 IMAD.WIDE.U32 R6, R3, 0x2, R6 ;  /* 0x000000020306b825 */ /* 0x002fc800078e0006 */
[----:B----4-:R-:W-:-:S05]  /*0290*/  @!P3 IMAD.WIDE.U32 R4, R3, 0x2, R4 ;  /* 0x000000020304b825 */ /* 0x010fca00078e0004 */
[----:B------:R0:W5:Y:S03]  /*02a0*/  @!P3 LDG.E.U16 R18, desc[UR36][R4.64] ;  /* 0x000000240412b981 */ /* 0x000166000c1e1500 */
[----:B------:R-:W-:-:S04]  /*02b0*/  @!P2 IMAD R19, R28, 0x200, R19 ;  /* 0x000002001c13a824 */ /* 0x000fc800078e0213 */
[----:B------:R-:W-:-:S04]  /*02c0*/  @!P2 IMAD.WIDE.U32 R10, R19, 0x2, R10 ;  /* 0x00000002130aa825 */ /* 0x000fc800078e000a */
[----:B------:R-:W-:Y:S01]  /*02d0*/  @!P2 IMAD.WIDE.U32 R8, R19, 0x2, R8 ;  /* 0x000000021308a825 */ /* 0x000fe200078e0008 */
[----:B------:R-:W-:Y:S01]  /*02e0*/  PRMT R19, RZ, 0x7610, R19 ;  /* 0x00007610ff137816 */ /* 0x000fe20000000013 */
[----:B------:R0:W5:Y:S04]  /*02f0*/  @!P2 LDG.E.U16 R17, desc[UR36][R10.64] ;  /* 0x000000240a11a981 */ /* 0x000168000c1e1500 */
[----:B------:R0:W5:Y:S04]  /*0300*/  @!P2 LDG.E.U16 R16, desc[UR36][R8.64] ;  /* 0x000000240810a981 */ /* 0x000168000c1e1500 */
[----:B------:R0:W5:Y:S01]  /*0310*/  @!P3 LDG.E.U16 R19, desc[UR36][R6.64] ;  /* 0x000000240613b981 */ /* 0x000162000c1e1500 */
[----:B------:R-:W-:Y:S01]  /*0320*/  ISETP.GE.AND P0, PT, R25, R26, PT ;  /* 0x0000001a1900720c */ /* 0x000fe20003f06270 */
[----:B------:R-:W-:-:S12]  /*0330*/  BSSY.RECONVERGENT B7, `(.L_x_3531) ;  /* 0x0000063000077945 */ /* 0x000fd80003800200 */
[----:B0-----:R-:W-:Y:S05]  /*0340*/  @P0 BRA `(.L_x_3532) ;  /* 0x0000000400840947 */ /* 0x001fea0003800000 */
[----:B-----5:R-:W-:Y:S01]  /*0350*/  HADD2.F32 R0, -RZ, R24.H0_H0 ;  /* 0x20000018ff007230 */ /* 0x020fe20000004100 */
        /* <DEDUP_REMOVED lines=20> */
.L_x_3534:
[----:B------:R-:W-:Y:S05]  /*04a0*/  BSYNC.RECONVERGENT B6 ;  /* 0x0000000000067941 */ /* 0x000fea0003800200 */
.L_x_3533:
[----:B------:R-:W-:Y:S01]  /*04b0*/  HADD2.F32 R2, -RZ, R2.H0_H0 ;  /* 0x20000002ff027230 */ /* 0x000fe20000004100 */
[----:B------:R-:W-:Y:S04]  /*04c0*/  BSSY.RECONVERGENT B6, `(.L_x_3535) ;  /* 0x0000014000067945 */ /* 0x000fe80003800200 */
        /* <DEDUP_REMOVED lines=19> */
.L_x_3536:
[----:B------:R-:W-:Y:S05]  /*0600*/  BSYNC.RECONVERGENT B6 ;  /* 0x0000000000067941 */ /* 0x000fea0003800200 */
.L_x_3535:
[--C-:B------:R-:W-:Y:S02]  /*0610*/  HADD2.F32 R0, -RZ, -R24.reuse.H0_H0 ;  /* 0xa0000018ff007230 */ /* 0x100fe40000004100 */
[----:B------:R-:W-:Y:S02]  /*0620*/  IMAD.MOV.U32 R7, RZ, RZ, 0x3e800000 ;  /* 0x3e800000ff077424 */ /* 0x000fe400078e00ff */
[----:B------:R-:W-:Y:S02]  /*0630*/  HADD2.F32 R24, -RZ, R24.H0_H0 ;  /* 0x20000018ff187230 */ /* 0x000fe40000004100 */
        /* <DEDUP_REMOVED lines=9> */
[----:B------:R-:W-:-:S03]  /*06d0*/  IMAD.MOV.U32 R7, RZ, RZ, 0x3d39bf78 ;  /* 0x3d39bf78ff077424 */ /* 0x000fc600078e00ff */
        /* <DEDUP_REMOVED lines=13> */
[----:B------:R-:W-:-:S03]  /*07b0*/  @P0 MOV R7, 0x7f800000 ;  /* 0x7f80000000070802 */ /* 0x000fc60000000f00 */
[----:B------:R-:W-:Y:S02]  /*07c0*/  FFMA.FTZ R4, R5, 0.69314718246459960938, R4 ;  /* 0x3f31721805047823 */ /* 0x000fe40000010004 */
[C---:B------:R-:W-:Y:S01]  /*07d0*/  @P1 FFMA.FTZ R4, R0.reuse, R7, +INF ;  /* 0x7f80000000041423 */ /* 0x040fe20000010007 */
[----:B------:R-:W-:Y:S01]  /*07e0*/  @P0 FSETP.NEU.FTZ.AND P1, PT, R0, RZ, PT ;  /* 0x000000ff0000020b */ /* 0x000fe20003f3d000 */
[----:B0-----:R-:W-:-:S03]  /*07f0*/  FMUL.FTZ R3, R3, 0.69314718246459960938 ;  /* 0x3f31721803037820 */ /* 0x001fc60000410000 */
[----:B------:R-:W-:Y:S02]  /*0800*/  @P0 FSEL R4, R4, -RZ, P1 ;  /* 0x800000ff04040208 */ /* 0x000fe40000800000 */
[----:B------:R-:W-:Y:S02]  /*0810*/  F2FP.F16.F32.PACK_AB R3, RZ, R3 ;  /* 0x00000003ff03723e */ /* 0x000fe400000000ff */
[----:B------:R-:W-:Y:S02]  /*0820*/  F2FP.F16.F32.PACK_AB R0, RZ, R4 ;  /* 0x00000004ff00723e */ /* 0x000fe400000000ff */
[----:B------:R-:W-:Y:S01]  /*0830*/  PRMT R5, R3, 0x7610, R5 ;  /* 0x0000761003057816 */ /* 0x000fe20000000005 */
[----:B------:R-:W-:Y:S02]  /*0840*/  FADD.FTZ R3, R2, -1 ;  /* 0xbf80000002037421 */ /* 0x000fe40000010000 */
        /* <DEDUP_REMOVED lines=17> */
.L_x_3532:
[----:B------:R-:W-:Y:S05]  /*0960*/  BSYNC.RECONVERGENT B7 ;  /* 0x0000000000077941 */ /* 0x000fea0003800200 */
.L_x_3531:
        /* <DEDUP_REMOVED lines=25> */
.L_x_3540:
[----:B------:R-:W-:Y:S05]  /*0b00*/  BSYNC.RECONVERGENT B6 ;  /* 0x0000000000067941 */ /* 0x000fea0003800200 */
.L_x_3539:
        /* <DEDUP_REMOVED lines=21> */
.L_x_3542:
[----:B------:R-:W-:Y:S05]  /*0c60*/  BSYNC.RECONVERGENT B6 ;  /* 0x0000000000067941 */ /* 0x000fea0003800200 */
.L_x_3541:
        /* <DEDUP_REMOVED lines=53> */
.L_x_3538:
[----:B------:R-:W-:Y:S05]  /*0fc0*/  BSYNC.RECONVERGENT B7 ;  /* 0x0000000000077941 */ /* 0x000fea0003800200 */
.L_x_3537:
        /* <DEDUP_REMOVED lines=21> */
[----:B---3--:R-:W-:-:S02]  /*1120*/  MOV R10, UR8 ;  /* 0x00000008000a7c02 */ /* 0x008fc40008000f00 */
[----:B------:R-:W-:-:S07]  /*1130*/  MOV R11, UR9 ;  /* 0x00000009000b7c02 */ /* 0x000fce0008000f00 */
[----:B------:R-:W-:-:S07]  /*1140*/  LEPC R20, `(.L_x_3546) ;  /* 0x000000001014794e */ /* 0x000fce0000000000 */
[----:B--2---:R-:W-:Y:S05]  /*1150*/  CALL.ABS.NOINC R14 ;  /* 0x000000000e007343 */ /* 0x004fea0003c00000 */
.L_x_3546:
[----:B------:R-:W-:Y:S05]  /*1160*/  BSYNC.RECONVERGENT B6 ;  /* 0x0000000000067941 */ /* 0x000fea0003800200 */
.L_x_3545:
        /* <DEDUP_REMOVED lines=13> */
[----:B0-----:R-:W-:Y:S01]  /*1240*/  IMAD.U32 R4, RZ, RZ, UR4 ;  /* 0x00000004ff047e24 */ /* 0x001fe2000f8e00ff */
[----:B------:R-:W-:-:S02]  /*1250*/  MOV R5, UR5 ;  /* 0x0000000500057c02 */ /* 0x000fc40008000f00 */
[----:B-1----:R-:W-:Y:S01]  /*1260*/  MOV R6, UR6 ;  /* 0x0000000600067c02 */ /* 0x002fe20008000f00 */
[----:B------:R-:W-:Y:S01]  /*1270*/  IMAD.U32 R7, RZ, RZ, UR7 ;  /* 0x00000007ff077e24 */ /* 0x000fe2000f8e00ff */
[----:B---3--:R-:W-:Y:S02]  /*1280*/  MOV R10, UR8 ;  /* 0x00000008000a7c02 */ /* 0x008fe40008000f00 */
[----:B------:R-:W-:-:S07]  /*1290*/  MOV R11, UR9 ;  /* 0x00000009000b7c02 */ /* 0x000fce0008000f00 */
[----:B------:R-:W-:-:S07]  /*12a0*/  LEPC R20, `(.L_x_3548) ;  /* 0x000000001014794e */ /* 0x000fce0000000000 */
[----:B--2---:R-:W-:Y:S05]  /*12b0*/  CALL.ABS.NOINC R14 ;  /* 0x000000000e007343 */ /* 0x004fea0003c00000 */
.L_x_3548:
[----:B------:R-:W-:Y:S05]  /*12c0*/  BSYNC.RECONVERGENT B6 ;  /* 0x0000000000067941 */ /* 0x000fea0003800200 */
.L_x_3547:
[----:B------:R-:W-:Y:S02]  /*12d0*/  HADD2.F32 R19, -RZ, -R19.H0_H0 ;  /* 0xa0000013ff137230 */ /* 0x000fe40000004100 */
[----:B------:R-:W-:Y:S02]  /*12e0*/  HFMA2 R5, -RZ, RZ, 1.625, 0 ;  /* 0x3e800000ff057431 */ /* 0x000fe400000001ff */
[----:B------:R-:W-:Y:S01]  /*12f0*/  IMAD.MOV.U32 R6, RZ, RZ, 0x3d39bf78 ;  /* 0x3d39bf78ff067424 */ /* 0x000fe200078e00ff */
[----:B------:R-:W0:Y:S01]  /*1300*/  MUFU.LG2 R2, R2 ;  /* 0x0000000200027308 */ /* 0x000e220000000c00 */
[C---:B------:R-:W-:Y:S01]  /*1310*/  FADD.FTZ.RZ R0, R19.reuse, 1 ;  /* 0x3f80000013007421 */ /* 0x040fe2000001c000 */
[----:B------:R-:W-:-:S03]  /*1320*/  ISETP.GE.U32.AND P0, PT, R19, 0x7f800000, PT ;  /* 0x7f8000001300780c */ /* 0x000fc60003f06070 */
[----:B------:R-:W-:Y:S01]  /*1330*/  VIADD R0, R0, 0xc0c00000 ;  /* 0xc0c0000000007836 */ /* 0x000fe20000000000 */
[----:B------:R-:W-:-:S04]  /*1340*/  ISETP.GT.AND P1, PT, R19, -0x40800000, P0 ;  /* 0xbf8000001300780c */ /* 0x000fc80000724270 */
        /* <DEDUP_REMOVED lines=45> */
.L_x_3544:
[----:B------:R-:W-:Y:S05]  /*1620*/  BSYNC.RECONVERGENT B7 ;  /* 0x0000000000077941 */ /* 0x000fea0003800200 */
.L_x_3543:
[----:B------:R-:W-:Y:S01]  /*1630*/  IADD3 R3, PT, PT, R25, 0x180, RZ ;  /* 0x0000018019037810 */ /* 0x000fe20007ffe0ff */
[----:B------:R-:W-:Y:S03]  /*1640*/  BSSY.RECONVERGENT B7, `(.L_x_3549) ;  /* 0x0000064000077945 */ /* 0x000fe60003800200 */
        /* <DEDUP_REMOVED lines=23> */
.L_x_3552:
[----:B------:R-:W-:Y:S05]  /*17c0*/  BSYNC.RECONVERGENT B6 ;  /* 0x0000000000067941 */ /* 0x000fea0003800200 */
.L_x_3551:
        /* <DEDUP_REMOVED lines=21> */
.L_x_3554:
[----:B------:R-:W-:Y:S05]  /*1920*/  BSYNC.RECONVERGENT B6 ;  /* 0x0000000000067941 */ /* 0x000fea0003800200 */
.L_x_3553:
        /* <DEDUP_REMOVED lines=53> */
.L_x_3550:
[----:B------:R-:W-:Y:S05]  /*1c80*/  BSYNC.RECONVERGENT B7 ;  /* 0x0000000000077941 */ /* 0x000fea0003800200 */
.L_x_3549:
[----:B------:R-:W-:Y:S01]  /*1c90*/  ISETP.GE.AND P0, PT, R25, R26, PT ;  /* 0x0000001a1900720c */ /* 0x000fe20003f06270 */
[----:B------:R-:W-:Y:S04]  /*1ca0*/  BSSY.RECONVERGENT B0, `(.L_x_3555) ;  /* 0x0000017000007945 */ /* 0x000fe80003800200 */
[----:B------:R-:W-:Y:S08]  /*1cb0*/  BSSY.RELIABLE B1, `(.L_x_3556) ;  /* 0x000000f000017945 */ /* 0x000ff00003800100 */
[----:B------:R-:W-:Y:S05]  /*1cc0*/  @P0 BRA `(.L_x_3557) ;  /* 0x0000000000340947 */ /* 0x000fea0003800000 */
[----:B-----5:R-:W0:Y:S01]  /*1cd0*/  LDC.64 R2, c[0x0][0x388] ;  /* 0x0000e200ff027b82 */ /* 0x020e220000000a00 */
[----:B------:R-:W-:Y:S01]  /*1ce0*/  LEA R5, R28, R25, 0x9 ;  /* 0x000000191c057211 */ /* 0x000fe200078e48ff */
[----:B------:R-:W-:-:S05]  /*1cf0*/  IMAD.MOV.U32 R25, RZ, RZ, R27 ;  /* 0x000000ffff197224 */ /* 0x000fca00078e001b */
[----:B------:R-:W-:-:S13]  /*1d00*/  ISETP.GE.AND P0, PT, R25, R26, PT ;  /* 0x0000001a1900720c */ /* 0x000fda0003f06270 */
[----:B------:R-:W-:Y:S05]  /*1d10*/  @P0 BREAK.RELIABLE B1 ;  /* 0x0000000000010942 */ /* 0x000fea0003800100 */
[----:B0-----:R-:W-:-:S05]  /*1d20*/  IMAD.WIDE.U32 R2, R5, 0x2, R2 ;  /* 0x0000000205027825 */ /* 0x001fca00078e0002 */
[----:B------:R0:W-:Y:S01]  /*1d30*/  STG.E.U16 desc[UR36][R2.64], R24 ;  /* 0x0000001802007986 */ /* 0x0001e2000c101524 */
[----:B------:R-:W-:Y:S05]  /*1d40*/  @P0 BRA `(.L_x_3558) ;  /* 0x0000000000300947 */ /* 0x000fea0003800000 */
[----:B0-----:R-:W0:Y:S01]  /*1d50*/  LDC.64 R2, c[0x0][0x388] ;  /* 0x0000e200ff027b82 */ /* 0x001e220000000a00 */
[----:B------:R-:W-:Y:S02]  /*1d60*/  LEA R5, R28, R25, 0x9 ;  /* 0x000000191c057211 */ /* 0x000fe400078e48ff */
[----:B------:R-:W-:-:S03]  /*1d70*/  IADD3 R25, PT, PT, R25, 0x80, RZ ;  /* 0x0000008019197810 */ /* 0x000fc60007ffe0ff */
[----:B0-----:R-:W-:-:S05]  /*1d80*/  IMAD.WIDE.U32 R2, R5, 0x2, R2 ;  /* 0x0000000205027825 */ /* 0x001fca00078e0002 */
[----:B------:R0:W-:Y:S02]  /*1d90*/  STG.E.U16 desc[UR36][R2.64], R22 ;  /* 0x0000001602007986 */ /* 0x0001e4000c101524 */
.L_x_3557:
[----:B------:R-:W-:Y:S05]  /*1da0*/  BSYNC.RELIABLE B1 ;  /* 0x0000000000017941 */ /* 0x000fea0003800100 */
.L_x_3556:
[----:B------:R-:W-:-:S13]  /*1db0*/  ISETP.GE.AND P0, PT, R25, R26, PT ;  /* 0x0000001a1900720c */ /* 0x000fda0003f06270 */
[----:B0----5:R-:W0:Y:S01]  /*1dc0*/  @!P0 LDC.64 R2, c[0x0][0x388] ;  /* 0x0000e200ff028b82 */ /* 0x021e220000000a00 */
[----:B------:R-:W-:Y:S01]  /*1dd0*/  @!P0 IMAD R5, R28, 0x200, R25 ;  /* 0x000002001c058824 */ /* 0x000fe200078e0219 */
[----:B------:R-:W-:-:S03]  /*1de0*/  @!P0 IADD3 R25, PT, PT, R25, 0x80, RZ ;  /* 0x0000008019198810 */ /* 0x000fc60007ffe0ff */
[----:B0-----:R-:W-:-:S05]  /*1df0*/  @!P0 IMAD.WIDE.U32 R2, R5, 0x2, R2 ;  /* 0x0000000205028825 */ /* 0x001fca00078e0002 */
[----:B------:R1:W-:Y:S02]  /*1e00*/  @!P0 STG.E.U16 desc[UR36][R2.64], R19 ;  /* 0x0000001302008986 */ /* 0x0003e4000c101524 */
.L_x_3558:
[----:B------:R-:W-:Y:S05]  /*1e10*/  BSYNC.RECONVERGENT B0 ;  /* 0x0000000000007941 */ /* 0x000fea0003800200 */
.L_x_3555:
[----:B------:R-:W-:-:S13]  /*1e20*/  ISETP.GE.AND P0, PT, R25, R26, PT ;  /* 0x0000001a1900720c */ /* 0x000fda0003f06270 */
[----:B------:R-:W-:Y:S05]  /*1e30*/  @P0 EXIT ;  /* 0x000000000000094d */ /* 0x000fea0003800000 */
[----:B01----:R-:W0:Y:S01]  /*1e40*/  LDC.64 R2, c[0x0][0x388] ;  /* 0x0000e200ff027b82 */ /* 0x003e220000000a00 */
[----:B------:R-:W-:-:S05]  /*1e50*/  LEA R25, R28, R25, 0x9 ;  /* 0x000000191c197211 */ /* 0x000fca00078e48ff */
[----:B0-----:R-:W-:-:S05]  /*1e60*/  IMAD.WIDE.U32 R2, R25, 0x2, R2 ;  /* 0x0000000219027825 */ /* 0x001fca00078e0002 */
[----:B------:R-:W-:Y:S01]  /*1e70*/  STG.E.U16 desc[UR36][R2.64], R0 ;  /* 0x0000000002007986 */ /* 0x000fe2000c101524 */
[----:B------:R-:W-:Y:S05]  /*1e80*/  EXIT ;  /* 0x000000000000794d */ /* 0x000fea0003800000 */
.L_x_3559:
        /* <DEDUP_REMOVED lines=15> */
.L_x_11255:


//--------------------- .text._ZN2at6native29vectorized_elementwise_kernelILi2EZZZNS0_29binary_cross_entropy_out_cudaERKNS_6TensorES4_RKSt8optionalIS2_ElRS2_ENKUlvE_clEvENKUlvE1_clEvEUlN3c104HalfESD_E_St5arrayIPcLm3EEEEviT0_T1_ --------------------------
	.section	.text._ZN2at6native29vectorized_elementwise_kernelILi2EZZZNS0_29binary_cross_entropy_out_cudaERKNS_6TensorES4_RKSt8optionalIS2_ElRS2_ENKUlvE_clEvENKUlvE1_clEvEUlN3c104HalfESD_E_St5arrayIPcLm3EEEEviT0_T1_,"ax",@progbits
	.align	128
        .global         _ZN2at6native29vectorized_elementwise_kernelILi2EZZZNS0_29binary_cross_entropy_out_cudaERKNS_6TensorES4_RKSt8optionalIS2_ElRS2_ENKUlvE_clEvENKUlvE1_clEvEUlN3c104HalfESD_E_St5arrayIPcLm3EEEEviT0_T1_
        .type           _ZN2at6native29vectorized_elementwise_kernelILi2EZZZNS0_29binary_cross_entropy_out_cudaERKNS_6TensorES4_RKSt8optionalIS2_ElRS2_ENKUlvE_clEvENKUlvE1_clEvEUlN3c104HalfESD_E_St5arrayIPcLm3EEEEviT0_T1_,@function
        .size           _ZN2at6native29vectorized_elementwise_kernelILi2EZZZNS0_29binary_cross_entropy_out_cudaERKNS_6TensorES4_RKSt8optionalIS2_ElRS2_ENKUlvE_clEvENKUlvE1_clEvEUlN3c104HalfESD_E_St5arrayIPcLm3EEEEviT0_T1_,(.L_x_11256 - _ZN2at6native29vectorized_elementwise_kernelILi2EZZZNS0_29binary_cross_entropy_out_cudaERKNS_6TensorES4_RKSt8optionalIS2_ElRS2_ENKUlvE_clEvENKUlvE1_clEvEUlN3c104HalfESD_E_St5arrayIPcLm3EEEEviT0_T1_)
        .other          _ZN2at6native29vectorized_elementwise_kernelILi2EZZZNS0_29binary_cross_entropy_out_cudaERKNS_6TensorES4_RKSt8optionalIS2_ElRS2_ENKUlvE_clEvENKUlvE1_clEvEUlN3c104HalfESD_E_St5arrayIPcLm3EEEEviT0_T1_,@"STO_CUDA_ENTRY STV_DEFAULT"
_ZN2at6native29vectorized_elementwise_kernelILi2EZZZNS0_29binary_cross_entropy_out_cudaERKNS_6TensorES4_RKSt8optionalIS2_ElRS2_ENKUlvE_clEvENKUlvE1_clEvEUlN3c104HalfESD_E_St5arrayIPcLm3EEEEviT0_T1_:
.text._ZN2at6native29vectorized_elementwise_kernelILi2EZZZNS0_29binary_cross_entropy_out_cudaERKNS_6TensorES4_RKSt8optionalIS2_ElRS2_ENKUlvE_clEvENKUlvE1_clEvEUlN3c104HalfESD_E_St5arrayIPcLm3EEEEviT0_T1_:
        /* <DEDUP_REMOVED lines=23> */
[----:B------:R-:W-:Y:S01]  /*0170*/  ISETP.GE.U32.AND P5, PT, R21, R34, PT ;  /* 0x000000221500720c */ /* 0x000fe20003fa6070 */
[C---:B-1----:R-:W-:Y:S02]  /*0180*/  @!P4 IMAD.WIDE.U32 R10, R23.reuse, 0x2, R10 ;  /* 0x00000002170ac825 */ /* 0x042fe400078e000a */
[----:B------:R-:W1:Y:S02]  /*0190*/  LDC.64 R14, c[0x0][0x390] ;  /* 0x0000e400ff0e7b82 */ /* 0x000e640000000a00 */
[----:B--2---:R-:W-:Y:S01]  /*01a0*/  @!P4 IMAD.WIDE.U32 R12, R23, 0x2, R12 ;  /* 0x00000002170cc825 */ /* 0x004fe200078e000c */
[----:B------:R2:W5:Y:S05]  /*01b0*/  @!P4 LDG.E.U16 R32, desc[UR36][R10.64] ;  /* 0x000000240a20c981 */ /* 0x00056a000c1e1500 */
[----:B------:R-:W0:Y:S01]  /*01c0*/  LDC.64 R24, c[0x0][0x390] ;  /* 0x0000e400ff187b82 */ /* 0x000e220000000a00 */
[----:B------:R4:W5:Y:S01]  /*01d0*/  @!P4 LDG.E.U16 R2, desc[UR36][R12.64] ;  /* 0x000000240c02c981 */ /* 0x000962000c1e1500 */
[----:B------:R-:W-:Y:S01]  /*01e0*/  @!P5 IMAD.IADD R27, R36, 0x1, R21 ;  /* 0x00000001241bd824 */ /* 0x000fe200078e0215 */
[----:B------:R-:W-:-:S03]  /*01f0*/  @!P5 IADD3 R21, PT, PT, R21, 0x80, RZ ;  /* 0x000000801515d810 */ /* 0x000fc60007ffe0ff */
[----:B---3--:R-:W-:Y:S01]  /*0200*/  @!P5 IMAD.WIDE.U32 R16, R27, 0x2, R16 ;  /* 0x000000021b10d825 */ /* 0x008fe200078e0010 */
[----:B------:R-:W-:Y:S01]  /*0210*/  ISETP.GE.U32.AND P3, PT, R21, R34, PT ;  /* 0x000000221500720c */ /* 0x000fe20003f66070 */
[----:B--2---:R-:W2:Y:S01]  /*0220*/  LDC.64 R10, c[0x0][0x398] ;  /* 0x0000e600ff0a7b82 */ /* 0x004ea20000000a00 */
[----:B------:R-:W-:Y:S02]  /*0230*/  PRMT R28, RZ, 0x7610, R28 ;  /* 0x00007610ff1c7816 */ /* 0x000fe4000000001c */
[----:B------:R3:W5:Y:S01]  /*0240*/  @!P5 LDG.E.U16 R30, desc[UR36][R16.64] ;  /* 0x00000024101ed981 */ /* 0x000762000c1e1500 */
[----:B------:R-:W-:Y:S01]  /*0250*/  PRMT R26, RZ, 0x7610, R26 ;  /* 0x00007610ff1a7816 */ /* 0x000fe2000000001a */
[----:B-1----:R-:W-:-:S03]  /*0260*/  @!P5 IMAD.WIDE.U32 R14, R27, 0x2, R14 ;  /* 0x000000021b0ed825 */ /* 0x002fc600078e000e */
[----:B----4-:R-:W1:Y:S04]  /*0270*/  LDC.64 R12, c[0x0][0x390] ;  /* 0x0000e400ff0c7b82 */ /* 0x010e680000000a00 */
[----:B------:R-:W-:Y:S01]  /*0280*/  @!P3 IMAD.IADD R19, R36, 0x1, R21 ;  /* 0x000000012413b824 */ /* 0x000fe200078e0215 */
[----:B------:R-:W-:Y:S01]  /*0290*/  @!P3 IADD3 R21, PT, PT, R21, 0x80, RZ ;  /* 0x000000801515b810 */ /* 0x000fe20007ffe0ff */
[----:B------:R4:W5:Y:S02]  /*02a0*/  @!P5 LDG.E.U16 R31, desc[UR36][R14.64] ;  /* 0x000000240e1fd981 */ /* 0x000964000c1e1500 */
[----:B---3--:R-:W3:Y:S01]  /*02b0*/  LDC.64 R16, c[0x0][0x398] ;  /* 0x0000e600ff107b82 */ /* 0x008ee20000000a00 */
[----:B------:R-:W-:Y:S01]  /*02c0*/  ISETP.GE.U32.AND P2, PT, R21, R34, PT ;  /* 0x000000221500720c */ /* 0x000fe20003f46070 */
[----:B------:R-:W-:-:S04]  /*02d0*/  @!P3 IMAD.WIDE.U32 R8, R19, 0x2, R8 ;  /* 0x000000021308b825 */ /* 0x000fc800078e0008 */
[----:B0-----:R-:W-:Y:S02]  /*02e0*/  @!P3 IMAD.WIDE.U32 R6, R19, 0x2, R6 ;  /* 0x000000021306b825 */ /* 0x001fe400078e0006 */
[----:B------:R-:W0:Y:S01]  /*02f0*/  LDC.64 R18, c[0x0][0x390] ;  /* 0x0000e400ff127b82 */ /* 0x000e220000000a00 */
[----:B------:R-:W-:Y:S02]  /*0300*/  PRMT R27, RZ, 0x7610, R27 ;  /* 0x00007610ff1b7816 */ /* 0x000fe4000000001b */
[----:B------:R2:W5:Y:S03]  /*0310*/  @!P3 LDG.E.U16 R28, desc[UR36][R6.64] ;  /* 0x00000024061cb981 */ /* 0x000566000c1e1500 */
[----:B------:R-:W-:Y:S01]  /*0320*/  @!P2 IMAD.IADD R3, R36, 0x1, R21 ;  /* 0x000000012403a824 */ /* 0x000fe200078e0215 */
[----:B------:R-:W-:Y:S01]  /*0330*/  @!P2 IADD3 R21, PT, PT, R21, 0x80, RZ ;  /* 0x000000801515a810 */ /* 0x000fe20007ffe0ff */
[----:B----4-:R-:W4:Y:S03]  /*0340*/  LDC.64 R14, c[0x0][0x390] ;  /* 0x0000e400ff0e7b82 */ /* 0x010f260000000a00 */
[----:B------:R-:W-:-:S05]  /*0350*/  ISETP.GE.U32.AND P1, PT, R21, R34, PT ;  /* 0x000000221500720c */ /* 0x000fca0003f26070 */
[----:B--2---:R-:W2:Y:S08]  /*0360*/  LDC.64 R6, c[0x0][0x390] ;  /* 0x0000e400ff067b82 */ /* 0x004eb00000000a00 */
[----:B------:R-:W-:Y:S01]  /*0370*/  @!P1 IADD3 R23, PT, PT, R36, R21, RZ ;  /* 0x0000001524179210 */ /* 0x000fe20007ffe0ff */
[----:B------:R-:W-:-:S05]  /*0380*/  @!P1 VIADD R21, R21, 0x80 ;  /* 0x0000008015159836 */ /* 0x000fca0000000000 */
[----:B------:R-:W-:-:S13]  /*0390*/  ISETP.GE.U32.AND P0, PT, R21, R34, PT ;  /* 0x000000221500720c */ /* 0x000fda0003f06070 */
[----:B------:R-:W-:Y:S01]  /*03a0*/  @!P0 IADD3 R35, PT, PT, R36, R21, RZ ;  /* 0x0000001524238210 */ /* 0x000fe20007ffe0ff */
[----:B------:R-:W-:-:S05]  /*03b0*/  @!P0 VIADD R21, R21, 0x80 ;  /* 0x0000008015158836 */ /* 0x000fca0000000000 */
[----:B------:R-:W-:Y:S01]  /*03c0*/  ISETP.GE.U32.AND P4, PT, R21, R34, PT ;  /* 0x000000221500720c */ /* 0x000fe20003f86070 */
[----:B------:R-:W-:-:S04]  /*03d0*/  @!P2 IMAD.WIDE.U32 R4, R3, 0x2, R4 ;  /* 0x000000020304a825 */ /* 0x000fc800078e0004 */
[----:B------:R-:W-:Y:S01]  /*03e0*/  @!P2 IMAD.WIDE.U32 R24, R3, 0x2, R24 ;  /* 0x000000020318a825 */ /* 0x000fe200078e0018 */
[----:B------:R1:W5:Y:S04]  /*03f0*/  @!P2 LDG.E.U16 R26, desc[UR36][R4.64] ;  /* 0x00000024041aa981 */ /* 0x000368000c1e1500 */
[----:B------:R3:W5:Y:S03]  /*0400*/  @!P2 LDG.E.U16 R27, desc[UR36][R24.64] ;  /* 0x00000024181ba981 */ /* 0x000766000c1e1500 */
[----:B------:R-:W-:Y:S01]  /*0410*/  @!P4 IADD3 R3, PT, PT, R36, R21, RZ ;  /* 0x000000152403c210 */ /* 0x000fe20007ffe0ff */
[----:B------:R-:W-:Y:S01]  /*0420*/  @!P4 VIADD R21, R21, 0x80 ;  /* 0x000000801515c836 */ /* 0x000fe20000000000 */
[----:B-1----:R-:W1:Y:S04]  /*0430*/  LDC.64 R4, c[0x0][0x398] ;  /* 0x0000e600ff047b82 */ /* 0x002e680000000a00 */
[----:B------:R-:W-:Y:S01]  /*0440*/  ISETP.GE.U32.AND P2, PT, R21, R34, PT ;  /* 0x000000221500720c */ /* 0x000fe20003f46070 */
[----:B0-----:R-:W-:Y:S01]  /*0450*/  @!P1 IMAD.WIDE.U32 R18, R23, 0x2, R18 ;  /* 0x0000000217129825 */ /* 0x001fe200078e0012 */
[----:B---3--:R-:W-:-:S02]  /*0460*/  PRMT R25, RZ, 0x7610, R25 ;  /* 0x00007610ff197816 */ /* 0x008fc40000000019 */
[----:B------:R-:W-:Y:S01]  /*0470*/  PRMT R24, RZ, 0x7610, R24 ;  /* 0x00007610ff187816 */ /* 0x000fe20000000018 */
[----:B------:R-:W-:-:S03]  /*0480*/  @!P1 IMAD.WIDE.U32 R16, R23, 0x2, R16 ;  /* 0x0000000217109825 */ /* 0x000fc600078e0010 */
[----:B------:R0:W5:Y:S01]  /*0490*/  @!P1 LDG.E.U16 R25, desc[UR36][R18.64] ;  /* 0x0000002412199981 */ /* 0x000162000c1e1500 */
[----:B--2---:R-:W-:-:S03]  /*04a0*/  @!P4 IMAD.WIDE.U32 R6, R3, 0x2, R6 ;  /* 0x000000020306c825 */ /* 0x004fc600078e0006 */
[----:B------:R2:W5:Y:S01]  /*04b0*/  @!P1 LDG.E.U16 R24, desc[UR36][R16.64] ;  /* 0x0000002410189981 */ /* 0x000562000c1e1500 */
[----:B------:R-:W-:Y:S02]  /*04c0*/  @!P2 IADD3 R21, PT, PT, R36, R21, RZ ;  /* 0x000000152415a210 */ /* 0x000fe40007ffe0ff */
[----:B0-----:R-:W-:-:S03]  /*04d0*/  PRMT R19, RZ, 0x7610, R19 ;  /* 0x00007610ff137816 */ /* 0x001fc60000000013 */
[----:B------:R-:W-:Y:S01]  /*04e0*/  @!P2 IMAD.WIDE.U32 R12, R21, 0x2, R12 ;  /* 0x00000002150ca825 */ /* 0x000fe200078e000c */
[----:B------:R-:W-:Y:S02]  /*04f0*/  PRMT R18, RZ, 0x7610, R18 ;  /* 0x00007610ff127816 */ /* 0x000fe40000000012 */
[----:B--2---:R-:W-:Y:S01]  /*0500*/  PRMT R17, RZ, 0x7610, R17 ;  /* 0x00007610ff117816 */ /* 0x004fe20000000011 */
[----:B-1----:R-:W-:Y:S01]  /*0510*/  @!P4 IMAD.WIDE.U32 R4, R3, 0x2, R4 ;  /* 0x000000020304c825 */ /* 0x002fe200078e0004 */
[----:B------:R-:W-:Y:S01]  /*0520*/  PRMT R16, RZ, 0x7610, R16 ;  /* 0x00007610ff107816 */ /* 0x000fe20000000010 */
[----:B------:R-:W5:Y:S02]  /*0530*/  @!P4 LDG.E.U16 R19, desc[UR36][R6.64] ;  /* 0x000000240613c981 */ /* 0x000f64000c1e1500 */
[----:B------:R-:W-:Y:S02]  /*0540*/  @!P2 IMAD.WIDE.U32 R10, R21, 0x2, R10 ;  /* 0x00000002150aa825 */ /* 0x000fe400078e000a */
[----:B------:R-:W5:Y:S04]  /*0550*/  @!P4 LDG.E.U16 R18, desc[UR36][R4.64] ;  /* 0x000000240412c981 */ /* 0x000f68000c1e1500 */
[----:B------:R-:W5:Y:S04]  /*0560*/  @!P2 LDG.E.U16 R17, desc[UR36][R12.64] ;  /* 0x000000240c11a981 */ /* 0x000f68000c1e1500 */
[----:B------:R-:W5:Y:S01]  /*0570*/  @!P2 LDG.E.U16 R16, desc[UR36][R10.64] ;  /* 0x000000240a10a981 */ /* 0x000f62000c1e1500 */
[----:B------:R-:W-:-:S06]  /*0580*/  PRMT R29, RZ, 0x7610, R29 ;  /* 0x00007610ff1d7816 */ /* 0x000fcc000000001d */
[----:B------:R0:W5:Y:S02]  /*0590*/  @!P3 LDG.E.U16 R29, desc[UR36][R8.64] ;  /* 0x00000024081db981 */ /* 0x000164000c1e1500 */
[----:B0-----:R-:W0:Y:S01]  /*05a0*/  LDC.64 R8, c[0x0][0x398] ;  /* 0x0000e600ff087b82 */ /* 0x001e220000000a00 */
[----:B------:R-:W-:Y:S01]  /*05b0*/  PRMT R23, RZ, 0x7610, R23 ;  /* 0x00007610ff177816 */ /* 0x000fe20000000017 */
[----:B----4-:R-:W-:Y:S01]  /*05c0*/  @!P0 IMAD.WIDE.U32 R14, R35, 0x2, R14 ;  /* 0x00000002230e8825 */ /* 0x010fe200078e000e */
[----:B------:R-:W-:-:S04]  /*05d0*/  PRMT R22, RZ, 0x7610, R22 ;  /* 0x00007610ff167816 */ /* 0x000fc80000000016 */
[----:B------:R1:W5:Y:S01]  /*05e0*/  @!P0 LDG.E.U16 R23, desc[UR36][R14.64] ;  /* 0x000000240e178981 */ /* 0x000362000c1e1500 */
[----:B0-----:R-:W-:-:S05]  /*05f0*/  @!P0 IMAD.WIDE.U32 R8, R35, 0x2, R8 ;  /* 0x0000000223088825 */ /* 0x001fca00078e0008 */
[----:B------:R1:W5:Y:S01]  /*0600*/  @!P0 LDG.E.U16 R22, desc[UR36][R8.64] ;  /* 0x0000002408168981 */ /* 0x000362000c1e1500 */
[----:B------:R-:W-:Y:S01]  /*0610*/  ISETP.GE.U32.AND P0, PT, R33, R34, PT ;  /* 0x000000222100720c */ /* 0x000fe20003f06070 */
[----:B------:R-:W-:-:S12]  /*0620*/  BSSY.RECONVERGENT B7, `(.L_x_3561) ;  /* 0x0000063000077945 */ /* 0x000fd80003800200 */
[----:B-1----:R-:W-:Y:S05]  /*0630*/  @P0 BRA `(.L_x_3562) ;  /* 0x0000000400840947 */ /* 0x002fea0003800000 */
        /* <DEDUP_REMOVED lines=21> */
.L_x_3564:
[----:B------:R-:W-:Y:S05]  /*0790*/  BSYNC.RECONVERGENT B6 ;  /* 0x0000000000067941 */ /* 0x000fea0003800200 */
.L_x_3563:
[----:B------:R-:W-:Y:S01]  /*07a0*/  HADD2.F32 R2, -RZ, R2.H0_H0 ;  /* 0x20000002ff027230 */ /* 0x000fe20000004100 */
        /* <DEDUP_REMOVED lines=20> */
.L_x_3566:
[----:B------:R-:W-:Y:S05]  /*08f0*/  BSYNC.RECONVERGENT B6 ;  /* 0x0000000000067941 */ /* 0x000fea0003800200 */
.L_x_3565:
[--C-:B------:R-:W-:Y:S02]  /*0900*/  HADD2.F32 R0, -RZ, -R32.reuse.H0_H0 ;  /* 0xa0000020ff007230 */ /* 0x100fe40000004100 */
[----:B------:R-:W-:Y:S02]  /*0910*/  HFMA2 R7, -RZ, RZ, 1.625, 0 ;  /* 0x3e800000ff077431 */ /* 0x000fe400000001ff */
[----:B------:R-:W-:Y:S02]  /*0920*/  HADD2.F32 R32, -RZ, R32.H0_H0 ;  /* 0x20000020ff207230 */ /* 0x000fe40000004100 */
        /* <DEDUP_REMOVED lines=9> */
[----:B------:R-:W-:Y:S01]  /*09c0*/  MOV R7, 0x3d39bf78 ;  /* 0x3d39bf7800077802 */ /* 0x000fe20000000f00 */
        /* <DEDUP_REMOVED lines=40> */
.L_x_3562:
[----:B------:R-:W-:Y:S05]  /*0c50*/  BSYNC.RECONVERGENT B7 ;  /* 0x0000000000077941 */ /* 0x000fea0003800200 */
.L_x_3561:
[----:B------:R-:W-:Y:S01]  /*0c60*/  IADD3 R35, PT, PT, R33, 0x80, RZ ;  /* 0x0000008021237810 */ /* 0x000fe20007ffe0ff */
[----:B------:R-:W-:Y:S03]  /*0c70*/  BSSY.RECONVERGENT B7, `(.L_x_3567) ;  /* 0x0000064000077945 */ /* 0x000fe60003800200 */
[----:B------:R-:W-:-:S13]  /*0c80*/  ISETP.GE.U32.AND P0, PT, R35, R34, PT ;  /* 0x000000222300720c */ /* 0x000fda0003f06070 */
        /* <DEDUP_REMOVED lines=22> */
.L_x_3570:
[----:B------:R-:W-:Y:S05]  /*0df0*/  BSYNC.RECONVERGENT B6 ;  /* 0x0000000000067941 */ /* 0x000fea0003800200 */
.L_x_3569:
        /* <DEDUP_REMOVED lines=21> */
.L_x_3572:
[----:B------:R-:W-:Y:S05]  /*0f50*/  BSYNC.RECONVERGENT B6 ;  /* 0x0000000000067941 */ /* 0x000fea0003800200 */
.L_x_3571:
        /* <DEDUP_REMOVED lines=53> */
.L_x_3568:
[----:B------:R-:W-:Y:S05]  /*12b0*/  BSYNC.RECONVERGENT B7 ;  /* 0x0000000000077941 */ /* 0x000fea0003800200 */
.L_x_3567:
        /* <DEDUP_REMOVED lines=25> */
.L_x_3576:
[----:B------:R-:W-:Y:S05]  /*1450*/  BSYNC.RECONVERGENT B6 ;  /* 0x0000000000067941 */ /* 0x000fea0003800200 */
.L_x_3575:
        /* <DEDUP_REMOVED lines=21> */
.L_x_3578:
[----:B------:R-:W-:Y:S05]  /*15b0*/  BSYNC.RECONVERGENT B6 ;  /* 0x0000000000067941 */ /* 0x000fea0003800200 */
.L_x_3577:
[----:B------:R-:W-:Y:S02]  /*15c0*/  HADD2.F32 R29, -RZ, -R29.H0_H0 ;  /* 0xa000001dff1d7230 */ /* 0x000fe40000004100 */
[----:B------:R-:W-:Y:S01]  /*15d0*/  HFMA2 R5, -RZ, RZ, 1.625, 0 ;  /* 0x3e800000ff057431 */ /* 0x000fe200000001ff */
[----:B------:R-:W-:Y:S01]  /*15e0*/  MOV R6, 0x3d39bf78 ;  /* 0x3d39bf7800067802 */ /* 0x000fe20000000f00 */
[----:B------:R-:W0:Y:S01]  /*15f0*/  MUFU.LG2 R2, R2 ;  /* 0x0000000200027308 */ /* 0x000e220000000c00 */
        /* <DEDUP_REMOVED lines=25> */
[----:B0-----:R-:W-:Y:S01]  /*1790*/  FMUL.FTZ R0, R2, 0.69314718246459960938 ;  /* 0x3f31721802007820 */ /* 0x001fe20000410000 */
        /* <DEDUP_REMOVED lines=23> */
.L_x_3574:
[----:B------:R-:W-:Y:S05]  /*1910*/  BSYNC.RECONVERGENT B7 ;  /* 0x0000000000077941 */ /* 0x000fea0003800200 */
.L_x_3573:
        /* <DEDUP_REMOVED lines=25> */
.L_x_3582:
[----:B------:R-:W-:Y:S05]  /*1ab0*/  BSYNC.RECONVERGENT B6 ;  /* 0x0000000000067941 */ /* 0x000fea0003800200 */
.L_x_3581:
        /* <DEDUP_REMOVED lines=21> */
.L_x_3584:
[----:B------:R-:W-:Y:S05]  /*1c10*/  BSYNC.RECONVERGENT B6 ;  /* 0x0000000000067941 */ /* 0x000fea0003800200 */
.L_x_3583:
        /* <DEDUP_REMOVED lines=53> */
.L_x_3580:
[----:B------:R-:W-:Y:S05]  /*1f70*/  BSYNC.RECONVERGENT B7 ;  /* 0x0000000000077941 */ /* 0x000fea0003800200 */
.L_x_3579:
        /* <DEDUP_REMOVED lines=25> */
.L_x_3588:
[----:B------:R-:W-:Y:S05]  /*2110*/  BSYNC.RECONVERGENT B6 ;  /* 0x0000000000067941 */ /* 0x000fea0003800200 */
.L_x_3587:
        /* <DEDUP_REMOVED lines=21> */
.L_x_3590:
[----:B------:R-:W-:Y:S05]  /*2270*/  BSYNC.RECONVERGENT B6 ;  /* 0x0000000000067941 */ /* 0x000fea0003800200 */
.L_x_3589:
        /* <DEDUP_REMOVED lines=53> */
.L_x_3586:
[----:B------:R-:W-:Y:S05]  /*25d0*/  BSYNC.RECONVERGENT B7 ;  /* 0x0000000000077941 */ /* 0x000fea0003800200 */
.L_x_3585:
        /* <DEDUP_REMOVED lines=25> */
.L_x_3594:
[----:B------:R-:W-:Y:S05]  /*2770*/  BSYNC.RECONVERGENT B6 ;  /* 0x0000000000067941 */ /* 0x000fea0003800200 */
.L_x_3593:
        /* <DEDUP_REMOVED lines=21> */
.L_x_3596:
[----:B------:R-:W-:Y:S05]  /*28d0*/  BSYNC.RECONVERGENT B6 ;  /* 0x0000000000067941 */ /* 0x000fea0003800200 */
.L_x_3595:
        /* <DEDUP_REMOVED lines=53> */
.L_x_3592:
[----:B------:R-:W-:Y:S05]  /*2c30*/  BSYNC.RECONVERGENT B7 ;  /* 0x0000000000077941 */ /* 0x000fea0003800200 */
.L_x_3591:
        /* <DEDUP_REMOVED lines=25> */
.L_x_3600:
[----:B------:R-:W-:Y:S05]  /*2dd0*/  BSYNC.RECONVERGENT B6 ;  /* 0x0000000000067941 */ /* 0x000fea0003800200 */
.L_x_3599:
        /* <DEDUP_REMOVED lines=21> */
.L_x_3602:
[----:B------:R-:W-:Y:S05]  /*2f30*/  BSYNC.RECONVERGENT B6 ;  /* 0x0000000000067941 */ /* 0x000fea0003800200 */
.L_x_3601:
        /* <DEDUP_REMOVED lines=53> */
.L_x_3598:
[----:B------:R-:W-:Y:S05]  /*3290*/  BSYNC.RECONVERGENT B7 ;  /* 0x0000000000077941 */ /* 0x000fea0003800200 */
.L_x_3597:
        /* <DEDUP_REMOVED lines=25> */
.L_x_3606:
[----:B------:R-:W-:Y:S05]  /*3430*/  BSYNC.RECONVERGENT B6 ;  /* 0x0000000000067941 */ /* 0x000fea0003800200 */
.L_x_3605:
        /* <DEDUP_REMOVED lines=21> */
.L_x_3608:
[----:B------:R-:W-:Y:S05]  /*3590*/  BSYNC.RECONVERGENT B6 ;  /* 0x0000000000067941 */ /* 0x000fea0003800200 */
.L_x_3607:
        /* <DEDUP_REMOVED lines=53> */
.L_x_3604:
[----:B------:R-:W-:Y:S05]  /*38f0*/  BSYNC.RECONVERGENT B7 ;  /* 0x0000000000077941 */ /* 0x000fea0003800200 */
.L_x_3603:
        /* <DEDUP_REMOVED lines=12> */
[----:B------:R-:W-:Y:S02]  /*39c0*/  IADD3 R5, PT, PT, R36, R33, RZ ;  /* 0x0000002124057210 */ /* 0x000fe40007ffe0ff */
[----:B------:R-:W-:-:S03]  /*39d0*/  IADD3 R33, PT, PT, R33, 0x80, RZ ;  /* 0x0000008021217810 */ /* 0x000fc60007ffe0ff */
[----:B0-----:R-:W-:-:S05]  /*39e0*/  IMAD.WIDE.U32 R2, R5, 0x2, R2 ;  /* 0x0000000205027825 */ /* 0x001fca00078e0002 */
[----:B------:R0:W-:Y:S02]  /*39f0*/  STG.E.U16 desc[UR36][R2.64], R30 ;  /* 0x0000001e02007986 */ /* 0x0001e4000c101524 */
.L_x_3611:
[----:B------:R-:W-:-:S13]  /*3a00*/  ISETP.GE.U32.AND P0, PT, R33, R34, PT ;  /* 0x000000222100720c */ /* 0x000fda0003f06070 */
[----:B------:R-:W-:Y:S05]  /*3a10*/  @P0 BRA `(.L_x_3613) ;  /* 0x0000000000300947 */ /* 0x000fea0003800000 */
[----:B0----5:R-:W0:Y:S01]  /*3a20*/  LDC.64 R2, c[0x0][0x388] ;  /* 0x0000e200ff027b82 */ /* 0x021e220000000a00 */
[----:B------:R-:W-:Y:S01]  /*3a30*/  IMAD.IADD R5, R36, 0x1, R33 ;  /* 0x0000000124057824 */ /* 0x000fe200078e0221 */
[----:B------:R-:W-:-:S03]  /*3a40*/  IADD3 R33, PT, PT, R33, 0x80, RZ ;  /* 0x0000008021217810 */ /* 0x000fc60007ffe0ff */
[----:B0-----:R-:W-:-:S05]  /*3a50*/  IMAD.WIDE.U32 R2, R5, 0x2, R2 ;  /* 0x0000000205027825 */ /* 0x001fca00078e0002 */
[----:B------:R1:W-:Y:S02]  /*3a60*/  STG.E.U16 desc[UR36][R2.64], R29 ;  /* 0x0000001d02007986 */ /* 0x0003e4000c101524 */
.L_x_3612:
[----:B------:R-:W-:-:S13]  /*3a70*/  ISETP.GE.U32.AND P0, PT, R33, R34, PT ;  /* 0x000000222100720c */ /* 0x000fda0003f06070 */
[----:B------:R-:W-:Y:S05]  /*3a80*/  @P0 BRA `(.L_x_3614) ;  /* 0x0000000000300947 */ /* 0x000fea0003800000 */
[----:B01----:R-:W0:Y:S01]  /*3a90*/  LDC.64 R2, c[0x0][0x388] ;  /* 0x0000e200ff027b82 */ /* 0x003e220000000a00 */
[----:B------:R-:W-:Y:S01]  /*3aa0*/  IADD3 R5, PT, PT, R36, R33, RZ ;  /* 0x0000002124057210 */ /* 0x000fe20007ffe0ff */
[----:B------:R-:W-:-:S04]  /*3ab0*/  VIADD R33, R33, 0x80 ;  /* 0x0000008021217836 */ /* 0x000fc80000000000 */
[----:B0-----:R-:W-:-:S05]  /*3ac0*/  IMAD.WIDE.U32 R2, R5, 0x2, R2 ;  /* 0x0000000205027825 */ /* 0x001fca00078e0002 */
[----:B------:R1:W-:Y:S02]  /*3ad0*/  STG.E.U16 desc[UR36][R2.64], R27 ;  /* 0x0000001b02007986 */ /* 0x0003e4000c101524 */
.L_x_3613:
[----:B------:R-:W-:-:S13]  /*3ae0*/  ISETP.GE.U32.AND P0, PT, R33, R34, PT ;  /* 0x000000222100720c */ /* 0x000fda0003f06070 */
[----:B------:R-:W-:Y:S05]  /*3af0*/  @P0 BRA `(.L_x_3615) ;  /* 0x0000000000340947 */ /* 0x000fea0003800000 */
[----:B01---5:R-:W0:Y:S01]  /*3b00*/  LDC.64 R2, c[0x0][0x388] ;  /* 0x0000e200ff027b82 */ /* 0x023e220000000a00 */
[----:B------:R-:W-:Y:S02]  /*3b10*/  IADD3 R5, PT, PT, R36, R33, RZ ;  /* 0x0000002124057210 */ /* 0x000fe40007ffe0ff */
[----:B------:R-:W-:-:S03]  /*3b20*/  IADD3 R33, PT, PT, R33, 0x80, RZ ;  /* 0x0000008021217810 */ /* 0x000fc60007ffe0ff */
[----:B0-----:R-:W-:-:S05]  /*3b30*/  IMAD.WIDE.U32 R2, R5, 0x2, R2 ;  /* 0x0000000205027825 */ /* 0x001fca00078e0002 */
[----:B------:R2:W-:Y:S02]  /*3b40*/  STG.E.U16 desc[UR36][R2.64], R25 ;  /* 0x0000001902007986 */ /* 0x0005e4000c101524 */
.L_x_3614:
[----:B------:R-:W-:-:S13]  /*3b50*/  ISETP.GE.U32.AND P0, PT, R33, R34, PT ;  /* 0x000000222100720c */ /* 0x000fda0003f06070 */
[----:B------:R-:W-:Y:S05]  /*3b60*/  @P0 BREAK.RELIABLE B1 ;  /* 0x0000000000010942 */ /* 0x000fea0003800100 */
[----:B------:R-:W-:Y:S05]  /*3b70*/  @P0 BRA `(.L_x_3616) ;  /* 0x0000000000300947 */ /* 0x000fea0003800000 */
[----:B012---:R-:W0:Y:S01]  /*3b80*/  LDC.64 R2, c[0x0][0x388] ;  /* 0x0000e200ff027b82 */ /* 0x007e220000000a00 */
[----:B------:R-:W-:Y:S01]  /*3b90*/  IMAD.IADD R5, R36, 0x1, R33 ;  /* 0x0000000124057824 */ /* 0x000fe200078e0221 */
[----:B------:R-:W-:-:S03]  /*3ba0*/  IADD3 R33, PT, PT, R33, 0x80, RZ ;  /* 0x0000008021217810 */ /* 0x000fc60007ffe0ff */
[----:B0-----:R-:W-:-:S05]  /*3bb0*/  IMAD.WIDE.U32 R2, R5, 0x2, R2 ;  /* 0x0000000205027825 */ /* 0x001fca00078e0002 */
[----:B------:R2:W-:Y:S02]  /*3bc0*/  STG.E.U16 desc[UR36][R2.64], R23 ;  /* 0x0000001702007986 */ /* 0x0005e4000c101524 */
.L_x_3615:
[----:B------:R-:W-:Y:S05]  /*3bd0*/  BSYNC.RELIABLE B1 ;  /* 0x0000000000017941 */ /* 0x000fea0003800100 */
.L_x_3610:
[----:B------:R-:W-:-:S13]  /*3be0*/  ISETP.GE.U32.AND P0, PT, R33, R34, PT ;  /* 0x000000222100720c */ /* 0x000fda0003f06070 */
[----:B012--5:R-:W0:Y:S01]  /*3bf0*/  @!P0 LDC.64 R2, c[0x0][0x388] ;  /* 0x0000e200ff028b82 */ /* 0x027e220000000a00 */
[----:B------:R-:W-:Y:S01]  /*3c00*/  @!P0 IADD3 R5, PT, PT, R36, R33, RZ ;  /* 0x0000002124058210 */ /* 0x000fe20007ffe0ff */
[----:B------:R-:W-:-:S04]  /*3c10*/  @!P0 VIADD R33, R33, 0x80 ;  /* 0x0000008021218836 */ /* 0x000fc80000000000 */
[----:B0-----:R-:W-:-:S05]  /*3c20*/  @!P0 IMAD.WIDE.U32 R2, R5, 0x2, R2 ;  /* 0x0000000205028825 */ /* 0x001fca00078e0002 */
[----:B------:R3:W-:Y:S02]  /*3c30*/  @!P0 STG.E.U16 desc[UR36][R2.64], R19 ;  /* 0x0000001302008986 */ /* 0x0007e4000c101524 */
.L_x_3616:
[----:B------:R-:W-:Y:S05]  /*3c40*/  BSYNC.RECONVERGENT B0 ;  /* 0x0000000000007941 */ /* 0x000fea0003800200 */
.L_x_3609:
[----:B------:R-:W-:-:S13]  /*3c50*/  ISETP.GE.U32.AND P0, PT, R33, R34, PT ;  /* 0x000000222100720c */ /* 0x000fda0003f06070 */
[----:B------:R-:W-:Y:S05]  /*3c60*/  @P0 EXIT ;  /* 0x000000000000094d */ /* 0x000fea0003800000 */
[----:B0123--:R-:W0:Y:S01]  /*3c70*/  LDC.64 R2, c[0x0][0x388] ;  /* 0x0000e200ff027b82 */ /* 0x00fe220000000a00 */
[----:B------:R-:W-:-:S05]  /*3c80*/  IADD3 R33, PT, PT, R36, R33, RZ ;  /* 0x0000002124217210 */ /* 0x000fca0007ffe0ff */
[----:B0-----:R-:W-:-:S05]  /*3c90*/  IMAD.WIDE.U32 R2, R33, 0x2, R2 ;  /* 0x0000000221027825 */ /* 0x001fca00078e0002 */
[----:B------:R-:W-:Y:S01]  /*3ca0*/  STG.E.U16 desc[UR36][R2.64], R0 ;  /* 0x0000000002007986 */ /* 0x000fe2000c101524 */
[----:B------:R-:W-:Y:S05]  /*3cb0*/  EXIT ;  /* 0x000000000000794d */ /* 0x000fea0003800000 */
.L_x_3560:
        /* <DEDUP_REMOVED lines=16> */
[----:B---3--:R-:W-:-:S05]  /*3dc0*/  HADD2.F32 R18, -RZ, R19.H0_H0 ;  /* 0x20000013ff127230 */ /* 0x008fca0000004100 */
        /* <DEDUP_REMOVED lines=18> */
[----:B--2--5:R-:W-:Y:S05]  /*3ef0*/  CALL.ABS.NOINC R2 ;  /* 0x0000000002007343 */ /* 0x024fea0003c00000 */
.L_x_3618:
[----:B------:R-:W-:Y:S05]  /*3f00*/  BSYNC.RECONVERGENT B6 ;  /* 0x0000000000067941 */ /* 0x000fea0003800200 */
.L_x_3617:
[----:B-----5:R-:W-:Y:S01]  /*3f10*/  HADD2.F32 R28, -RZ, R22.H0_H0 ;  /* 0x20000016ff1c7230 */ /* 0x020fe20000004100 */
        /* <DEDUP_REMOVED lines=20> */
.L_x_3620:
[----:B------:R-:W-:Y:S05]  /*4060*/  BSYNC.RECONVERGENT B6 ;  /* 0x0000000000067941 */ /* 0x000fea0003800200 */
.L_x_3619:
[----:B------:R-:W-:Y:S02]  /*4070*/  HADD2.F32 R0, -RZ, -R19.H0_H0 ;  /* 0xa0000013ff007230 */ /* 0x000fe40000004100 */
[----:B------:R-:W-:Y:S02]  /*4080*/  HFMA2 R7, -RZ, RZ, 1.3056640625, -1.8671875 ;  /* 0x3d39bf78ff077431 */ /* 0x000fe400000001ff */
[----:B------:R-:W-:Y:S01]  /*4090*/  IMAD.MOV.U32 R5, RZ, RZ, 0x3e800000 ;  /* 0x3e800000ff057424 */ /* 0x000fe200078e00ff */
[----:B------:R-:W0:Y:S01]  /*40a0*/  MUFU.LG2 R18, R18 ;  /* 0x0000001200127308 */ /* 0x000e220000000c00 */
[----:B------:R-:W-:Y:S01]  /*40b0*/  BSSY.RECONVERGENT B6, `(.L_x_3621) ;  /* 0x0000043000067945 */ /* 0x000fe20003800200 */
        /* <DEDUP_REMOVED lines=25> */
[----:B0-----:R-:W-:-:S03]  /*4250*/  FMUL.FTZ R0, R18, 0.69314718246459960938 ;  /* 0x3f31721812007820 */ /* 0x001fc60000410000 */
        /* <DEDUP_REMOVED lines=9> */
[----:B------:R-:W-:Y:S02]  /*42f0*/  SEL R0, R0, 0xd640, P0 ;  /* 0x0000d64000007807 */ /* 0x000fe40000000000 */
[----:B------:R-:W-:-:S03]  /*4300*/  FSETP.GEU.FTZ.AND P1, PT, R5, -100, PT ;  /* 0xc2c800000500780b */ /* 0x000fc60003f3e000 */
[----:B------:R-:W-:Y:S01]  /*4310*/  HADD2.F32 R5, -RZ, R0.H0_H0 ;  /* 0x20000000ff057230 */ /* 0x000fe20000004100 */
[----:B------:R-:W-:-:S04]  /*4320*/  SEL R2, R2, 0xd640, P1 ;  /* 0x0000d64002027807 */ /* 0x000fc80000800000 */
[----:B------:R-:W-:Y:S01]  /*4330*/  FMUL.FTZ R5, R28, R5 ;  /* 0x000000051c057220 */ /* 0x000fe20000410000 */
[----:B------:R-:W-:Y:S02]  /*4340*/  HADD2.F32 R2, -RZ, R2.H0_H0 ;  /* 0x20000002ff027230 */ /* 0x000fe40000004100 */
[----:B------:R-:W-:-:S03]  /*4350*/  HADD2.F32 R28, -RZ, R19.H1_H1 ;  /* 0x30000013ff1c7230 */ /* 0x000fc60000004100 */
[----:B------:R-:W-:Y:S02]  /*4360*/  FMUL.FTZ R2, R3, R2 ;  /* 0x0000000203027220 */ /* 0x000fe40000410000 */
[C---:B------:R-:W-:Y:S02]  /*4370*/  FSETP.GE.FTZ.AND P1, PT, R28.reuse, RZ, PT ;  /* 0x000000ff1c00720b */ /* 0x040fe40003f36000 */
[----:B------:R-:W-:Y:S02]  /*4380*/  FSETP.GTU.FTZ.AND P0, PT, R28, 1, PT ;  /* 0x3f8000001c00780b */ /* 0x000fe40003f1c000 */
[----:B------:R-:W-:-:S05]  /*4390*/  F2FP.F16.F32.PACK_AB R2, R5, R2 ;  /* 0x000000020502723e */ /* 0x000fca00000000ff */
[--C-:B------:R-:W-:Y:S02]  /*43a0*/  HADD2.F32 R18, -RZ, R2.reuse.H0_H0 ;  /* 0x20000002ff127230 */ /* 0x100fe40000004100 */
[----:B------:R-:W-:-:S05]  /*43b0*/  HADD2.F32 R3, -RZ, R2.H1_H1 ;  /* 0x30000002ff037230 */ /* 0x000fca0000004100 */
        /* <DEDUP_REMOVED lines=18> */
.L_x_3622:
[----:B------:R-:W-:Y:S05]  /*44e0*/  BSYNC.RECONVERGENT B6 ;  /* 0x0000000000067941 */ /* 0x000fea0003800200 */
.L_x_3621:
[----:B------:R-:W-:Y:S01]  /*44f0*/  HADD2.F32 R22, -RZ, R22.H1_H1 ;  /* 0x30000016ff167230 */ /* 0x000fe20000004100 */
        /* <DEDUP_REMOVED lines=20> */
.L_x_3624:
[----:B------:R-:W-:Y:S05]  /*4640*/  BSYNC.RECONVERGENT B6 ;  /* 0x0000000000067941 */ /* 0x000fea0003800200 */
.L_x_3623:
[----:B------:R-:W-:Y:S02]  /*4650*/  HADD2.F32 R19, -RZ, -R19.H1_H1 ;  /* 0xb0000013ff137230 */ /* 0x000fe40000004100 */
[----:B------:R-:W-:Y:S01]  /*4660*/  HFMA2 R4, -RZ, RZ, 1.625, 0 ;  /* 0x3e800000ff047431 */ /* 0x000fe200000001ff */
[----:B------:R-:W-:Y:S01]  /*4670*/  MOV R5, 0x3d39bf78 ;  /* 0x3d39bf7800057802 */ /* 0x000fe20000000f00 */
[----:B------:R-:W0:Y:S01]  /*4680*/  MUFU.LG2 R28, R28 ;  /* 0x0000001c001c7308 */ /* 0x000e220000000c00 */
[----:B------:R-:W-:Y:S01]  /*4690*/  BSSY.RECONVERGENT B6, `(.L_x_3625) ;  /* 0x0000043000067945 */ /* 0x000fe20003800200 */
[C---:B------:R-:W-:Y:S01]  /*46a0*/  FADD.FTZ.RZ R0, R19.reuse, 1 ;  /* 0x3f80000013007421 */ /* 0x040fe2000001c000 */
[----:B------:R-:W-:-:S04]  /*46b0*/  ISETP.GE.U32.AND P0, PT, R19, 0x7f800000, PT ;  /* 0x7f8000001300780c */ /* 0x000fc80003f06070 */
[----:B------:R-:W-:Y:S02]  /*46c0*/  IADD3 R0, PT, PT, R0, -0x3f400000, RZ ;  /* 0xc0c0000000007810 */ /* 0x000fe40007ffe0ff */
[----:B------:R-:W-:Y:S02]  /*46d0*/  ISETP.GT.AND P1, PT, R19, -0x40800000, P0 ;  /* 0xbf8000001300780c */ /* 0x000fe40000724270 */
        /* <DEDUP_REMOVED lines=37> */
[----:B------:R-:W-:-:S03]  /*4930*/  HADD2.F32 R22, -RZ, R23.H0_H0 ;  /* 0x20000017ff167230 */ /* 0x000fc60000004100 */
        /* <DEDUP_REMOVED lines=10> */
[----:B------:R-:W-:Y:S01]  /*49e0*/  IMAD.MOV.U32 R8, RZ, RZ, 0x5a ;  /* 0x0000005aff087424 */ /* 0x000fe200078e00ff */
[----:B------:R-:W-:Y:S01]  /*49f0*/  MOV R12, 0x1 ;  /* 0x00000001000c7802 */ /* 0x000fe20000000f00 */
[----:B------:R-:W1:Y:S02]  /*4a00*/  LDCU.64 UR6, c[0x4][0x2d0] ;  /* 0x01005a00ff0677ac */ /* 0x000e640008000a00 */
[----:B------:R-:W2:Y:S01]  /*4a10*/  LDC.64 R2, c[0x4][R2] ;  /* 0x0100000002027b82 */ /* 0x000ea20000000a00 */
[----:B------:R-:W-:Y:S01]  /*4a20*/  MOV R13, RZ ;  /* 0x000000ff000d7202 */ /* 0x000fe20000000f00 */
        /* <DEDUP_REMOVED lines=9> */
.L_x_3626:
[----:B------:R-:W-:Y:S05]  /*4ac0*/  BSYNC.RECONVERGENT B6 ;  /* 0x0000000000067941 */ /* 0x000fea0003800200 */
.L_x_3625:
        /* <DEDUP_REMOVED lines=21> */
.L_x_3628:
[----:B------:R-:W-:Y:S05]  /*4c20*/  BSYNC.RECONVERGENT B6 ;  /* 0x0000000000067941 */ /* 0x000fea0003800200 */
.L_x_3627:
[----:B------:R-:W-:Y:S02]  /*4c30*/  HADD2.F32 R0, -RZ, -R23.H0_H0 ;  /* 0xa0000017ff007230 */ /* 0x000fe40000004100 */
[----:B------:R-:W-:Y:S02]  /*4c40*/  HFMA2 R5, -RZ, RZ, 1.625, 0 ;  /* 0x3e800000ff057431 */ /* 0x000fe400000001ff */
[----:B------:R-:W-:Y:S01]  /*4c50*/  IMAD.MOV.U32 R7, RZ, RZ, 0x3d39bf78 ;  /* 0x3d39bf78ff077424 */ /* 0x000fe200078e00ff */
[----:B------:R-:W0:Y:S01]  /*4c60*/  MUFU.LG2 R22, R22 ;  /* 0x0000001600167308 */ /* 0x000e220000000c00 */
[----:B------:R-:W-:Y:S01]  /*4c70*/  BSSY.RECONVERGENT B6, `(.L_x_3629) ;  /* 0x0000043000067945 */ /* 0x000fe20003800200 */
        /* <DEDUP_REMOVED lines=66> */
.L_x_3630:
[----:B------:R-:W-:Y:S05]  /*50a0*/  BSYNC.RECONVERGENT B6 ;  /* 0x0000000000067941 */ /* 0x000fea0003800200 */
.L_x_3629:
[----:B------:R-:W-:Y:S01]  /*50b0*/  HADD2.F32 R24, -RZ, R24.H1_H1 ;  /* 0x30000018ff187230 */ /* 0x000fe20000004100 */
        /* <DEDUP_REMOVED lines=20> */
.L_x_3632:
[----:B------:R-:W-:Y:S05]  /*5200*/  BSYNC.RECONVERGENT B6 ;  /* 0x0000000000067941 */ /* 0x000fea0003800200 */
.L_x_3631:
[----:B------:R-:W-:Y:S02]  /*5210*/  HADD2.F32 R23, -RZ, -R23.H1_H1 ;  /* 0xb0000017ff177230 */ /* 0x000fe40000004100 */
        /* <DEDUP_REMOVED lines=70> */
.L_x_3634:
[----:B------:R-:W-:Y:S05]  /*5680*/  BSYNC.RECONVERGENT B6 ;  /* 0x0000000000067941 */ /* 0x000fea0003800200 */
.L_x_3633:
[----:B------:R-:W-:Y:S01]  /*5690*/  HADD2.F32 R28, -RZ, R27.H0_H0 ;  /* 0x2000001bff1c7230 */ /* 0x000fe20000004100 */
        /* <DEDUP_REMOVED lines=20> */
.L_x_3636:
[----:B------:R-:W-:Y:S05]  /*57e0*/  BSYNC.RECONVERGENT B6 ;  /* 0x0000000000067941 */ /* 0x000fea0003800200 */
.L_x_3635:
[----:B------:R-:W-:Y:S02]  /*57f0*/  HADD2.F32 R0, -RZ, -R25.H0_H0 ;  /* 0xa0000019ff007230 */ /* 0x000fe40000004100 */
        /* <DEDUP_REMOVED lines=70> */
.L_x_3638:
[----:B------:R-:W-:Y:S05]  /*5c60*/  BSYNC.RECONVERGENT B6 ;  /* 0x0000000000067941 */ /* 0x000fea0003800200 */
.L_x_3637:
[----:B------:R-:W-:Y:S01]  /*5c70*/  HADD2.F32 R27, -RZ, R27.H1_H1 ;  /* 0x3000001bff1b7230 */ /* 0x000fe20000004100 */
        /* <DEDUP_REMOVED lines=20> */
.L_x_3640:
[----:B------:R-:W-:Y:S05]  /*5dc0*/  BSYNC.RECONVERGENT B6 ;  /* 0x0000000000067941 */ /* 0x000fea0003800200 */
.L_x_3639:
[----:B------:R-:W-:Y:S02]  /*5dd0*/  HADD2.F32 R25, -RZ, -R25.H1_H1 ;  /* 0xb0000019ff197230 */ /* 0x000fe40000004100 */
        /* <DEDUP_REMOVED lines=43> */
[----:B------:R-:W-:-:S05]  /*6090*/  HADD2.F32 R2, -RZ, R2.H0_H0 ;  /* 0x20000002ff027230 */ /* 0x000fca0000004100 */
[----:B------:R-:W-:Y:S01]  /*60a0*/  FMUL.FTZ R2, R3, R2 ;  /* 0x0000000203027220 */ /* 0x000fe20000410000 */
[----:B------:R-:W-:Y:S01]  /*60b0*/  FMUL.FTZ R3, R27, R0 ;  /* 0x000000001b037220 */ /* 0x000fe20000410000 */
[----:B------:R-:W-:-:S04]  /*60c0*/  HADD2.F32 R27, -RZ, R16.H0_H0 ;  /* 0x20000010ff1b7230 */ /* 0x000fc80000004100 */
[----:B------:R-:W-:Y:S02]  /*60d0*/  F2FP.F16.F32.PACK_AB R2, R3, R2 ;  /* 0x000000020302723e */ /* 0x000fe400000000ff */
[C---:B------:R-:W-:Y:S02]  /*60e0*/  FSETP.GE.FTZ.AND P1, PT, R27.reuse, RZ, PT ;  /* 0x000000ff1b00720b */ /* 0x040fe40003f36000 */
[----:B------:R-:W-:Y:S01]  /*60f0*/  FSETP.GTU.FTZ.AND P0, PT, R27, 1, PT ;  /* 0x3f8000001b00780b */ /* 0x000fe20003f1c000 */
[--C-:B------:R-:W-:Y:S02]  /*6100*/  HADD2.F32 R25, -RZ, R2.reuse.H0_H0 ;  /* 0x20000002ff197230 */ /* 0x100fe40000004100 */
[----:B------:R-:W-:-:S05]  /*6110*/  HADD2.F32 R2, -RZ, R2.H1_H1 ;  /* 0x30000002ff027230 */ /* 0x000fca0000004100 */
[----:B------:R-:W-:-:S05]  /*6120*/  FADD.FTZ R25, R25, -R2 ;  /* 0x8000000219197221 */ /* 0x000fca0000010000 */
        /* <DEDUP_REMOVED lines=17> */
.L_x_3642:
[----:B------:R-:W-:Y:S05]  /*6240*/  BSYNC.RECONVERGENT B6 ;  /* 0x0000000000067941 */ /* 0x000fea0003800200 */
.L_x_3641:
        /* <DEDUP_REMOVED lines=21> */
.L_x_3644:
[----:B------:R-:W-:Y:S05]  /*63a0*/  BSYNC.RECONVERGENT B6 ;  /* 0x0000000000067941 */ /* 0x000fea0003800200 */
.L_x_3643:
        /* <DEDUP_REMOVED lines=31> */
[----:B------:R-:W-:Y:S02]  /*65a0*/  HADD2.F32 R27, -RZ, R16.H1_H1 ;  /* 0x30000010ff1b7230 */ /* 0x000fe40000004100 */
        /* <DEDUP_REMOVED lines=11> */
[----:B------:R-:W-:Y:S02]  /*6660*/  SEL R2, R2, 0xd640, P1 ;  /* 0x0000d64002027807 */ /* 0x000fe40000800000 */
[C---:B------:R-:W-:Y:S01]  /*6670*/  FSETP.GE.FTZ.AND P1, PT, R27.reuse, RZ, PT ;  /* 0x000000ff1b00720b */ /* 0x040fe20003f36000 */
[----:B------:R-:W-:Y:S01]  /*6680*/  HADD2.F32 R5, -RZ, R0.H0_H0 ;  /* 0x20000000ff057230 */ /* 0x000fe20000004100 */
[----:B------:R-:W-:Y:S01]  /*6690*/  FSETP.GTU.FTZ.AND P0, PT, R27, 1, PT ;  /* 0x3f8000001b00780b */ /* 0x000fe20003f1c000 */
[----:B------:R-:W-:-:S03]  /*66a0*/  HADD2.F32 R2, -RZ, R2.H0_H0 ;  /* 0x20000002ff027230 */ /* 0x000fc60000004100 */
[----:B------:R-:W-:Y:S02]  /*66b0*/  FMUL.FTZ R5, R28, R5 ;  /* 0x000000051c057220 */ /* 0x000fe40000410000 */
[----:B------:R-:W-:-:S05]  /*66c0*/  FMUL.FTZ R2, R3, R2 ;  /* 0x0000000203027220 */ /* 0x000fca0000410000 */
        /* <DEDUP_REMOVED lines=21> */
.L_x_3646:
[----:B------:R-:W-:Y:S05]  /*6820*/  BSYNC.RECONVERGENT B6 ;  /* 0x0000000000067941 */ /* 0x000fea0003800200 */
.L_x_3645:
        /* <DEDUP_REMOVED lines=21> */
.L_x_3648:
[----:B------:R-:W-:Y:S05]  /*6980*/  BSYNC.RECONVERGENT B6 ;  /* 0x0000000000067941 */ /* 0x000fea0003800200 */
.L_x_3647:
[----:B------:R-:W-:Y:S02]  /*6990*/  HADD2.F32 R16, -RZ, -R16.H1_H1 ;  /* 0xb0000010ff107230 */ /* 0x000fe40000004100 */
[----:B------:R-:W-:Y:S01]  /*69a0*/  HFMA2 R5, -RZ, RZ, 1.625, 0 ;  /* 0x3e800000ff057431 */ /* 0x000fe200000001ff */
[----:B------:R-:W-:Y:S01]  /*69b0*/  MOV R7, 0x3d39bf78 ;  /* 0x3d39bf7800077802 */ /* 0x000fe20000000f00 */
[----:B------:R-:W0:Y:S01]  /*69c0*/  MUFU.LG2 R27, R27 ;  /* 0x0000001b001b7308 */ /* 0x000e220000000c00 */
[----:B------:R-:W-:Y:S01]  /*69d0*/  F2FP.F16.F32.PACK_AB R19, R19, R18 ;  /* 0x000000121313723e */ /* 0x000fe200000000ff */
[C---:B------:R-:W-:Y:S01]  /*69e0*/  FADD.FTZ.RZ R0, R16.reuse, 1 ;  /* 0x3f80000010007421 */ /* 0x040fe2000001c000 */
[----:B------:R-:W-:Y:S02]  /*69f0*/  ISETP.GE.U32.AND P0, PT, R16, 0x7f800000, PT ;  /* 0x7f8000001000780c */ /* 0x000fe40003f06070 */
[----:B------:R-:W-:Y:S02]  /*6a00*/  F2FP.F16.F32.PACK_AB R23, R23, R22 ;  /* 0x000000161717723e */ /* 0x000fe400000000ff */
[----:B------:R-:W-:-:S02]  /*6a10*/  IADD3 R0, PT, PT, R0, -0x3f400000, RZ ;  /* 0xc0c0000000007810 */ /* 0x000fc40007ffe0ff */
[----:B------:R-:W-:Y:S02]  /*6a20*/  ISETP.GT.AND P1, PT, R16, -0x40800000, P0 ;  /* 0xbf8000001000780c */ /* 0x000fe40000724270 */
[----:B------:R-:W-:Y:S02]  /*6a30*/  LOP3.LUT R3, R0, 0xff800000, RZ, 0xc0, !PT ;  /* 0xff80000000037812 */ /* 0x000fe400078ec0ff */
[----:B------:R-:W-:Y:S02]  /*6a40*/  F2FP.F16.F32.PACK_AB R25, R25, R24 ;  /* 0x000000181919723e */ /* 0x000fe400000000ff */
[----:B------:R-:W-:Y:S01]  /*6a50*/  IADD3 R2, PT, PT, -R3, 0x40800000, RZ ;  /* 0x4080000003027810 */ /* 0x000fe20007ffe1ff */
[----:B------:R-:W-:Y:S01]  /*6a60*/  IMAD.IADD R0, R16, 0x1, -R3 ;  /* 0x0000000110007824 */ /* 0x000fe200078e0a03 */
[----:B------:R-:W-:-:S03]  /*6a70*/  I2FP.F32.S32 R3, R3 ;  /* 0x0000000300037245 */ /* 0x000fc60000201400 */
[----:B------:R-:W-:Y:S01]  /*6a80*/  FFMA.FTZ R5, R2, R5, -1 ;  /* 0xbf80000002057423 */ /* 0x000fe20000010005 */
[----:B------:R-:W-:Y:S01]  /*6a90*/  FADD.FTZ R2, R26, -1 ;  /* 0xbf8000001a027421 */ /* 0x000fe20000010000 */
        /* <DEDUP_REMOVED lines=18> */
[----:B------:R-:W-:-:S04]  /*6bc0*/  F2FP.F16.F32.PACK_AB R0, R3, R0 ;  /* 0x000000000300723e */ /* 0x000fc800000000ff */
[----:B------:R-:W-:Y:S01]  /*6bd0*/  PRMT R4, R0, 0x7632, R4 ;  /* 0x0000763200047816 */ /* 0x000fe20000000004 */
[----:B------:R-:W-:-:S04]  /*6be0*/  HADD2.F32 R3, -RZ, R0.H0_H0 ;  /* 0x20000000ff037230 */ /* 0x000fc80000004100 */
[----:B------:R-:W-:Y:S01]  /*6bf0*/  HADD2.F32 R5, -RZ, R4.H0_H0 ;  /* 0x20000004ff057230 */ /* 0x000fe20000004100 */
[----:B------:R-:W-:-:S04]  /*6c00*/  FSETP.GEU.FTZ.AND P0, PT, R3, -100, PT ;  /* 0xc2c800000300780b */ /* 0x000fc80003f1e000 */
[----:B------:R-:W-:Y:S02]  /*6c10*/  FSETP.GEU.FTZ.AND P1, PT, R5, -100, PT ;  /* 0xc2c800000500780b */ /* 0x000fe40003f3e000 */
[----:B------:R-:W-:Y:S02]  /*6c20*/  F2FP.F16.F32.PACK_AB R5, RZ, R2 ;  /* 0x00000002ff05723e */ /* 0x000fe400000000ff */
[----:B------:R-:W0:Y:S01]  /*6c30*/  LDC.64 R2, c[0x0][0x388] ;  /* 0x0000e200ff027b82 */ /* 0x000e220000000a00 */
        /* <DEDUP_REMOVED lines=9> */
[----:B------:R-:W-:Y:S02]  /*6cd0*/  HADD2.F32 R5, -RZ, R4.H1_H1 ;  /* 0x30000004ff057230 */ /* 0x000fe40000004100 */
[----:B0-----:R-:W-:-:S04]  /*6ce0*/  IMAD.WIDE.U32 R2, R36, 0x2, R2 ;  /* 0x0000000224027825 */ /* 0x001fc800078e0002 */
[----:B------:R-:W-:Y:S01]  /*6cf0*/  FADD.FTZ R5, R0, -R5 ;  /* 0x8000000500057221 */ /* 0x000fe20000010000 */
[----:B------:R-:W-:-:S04]  /*6d00*/  IMAD.WIDE.U32 R2, R17, 0x4, R2 ;  /* 0x0000000411027825 */ /* 0x000fc800078e0002 */
[----:B------:R-:W-:Y:S01]  /*6d10*/  F2FP.F16.F32.PACK_AB R5, R5, R28 ;  /* 0x0000001c0505723e */ /* 0x000fe200000000ff */
[----:B------:R-:W-:Y:S04]  /*6d20*/  STG.E desc[UR36][R2.64], R19 ;  /* 0x0000001302007986 */ /* 0x000fe8000c101924 */
[----:B------:R-:W-:Y:S04]  /*6d30*/  STG.E desc[UR36][R2.64+0x200], R23 ;  /* 0x0002001702007986 */ /* 0x000fe8000c101924 */
[----:B------:R-:W-:Y:S04]  /*6d40*/  STG.E desc[UR36][R2.64+0x400], R25 ;  /* 0x0004001902007986 */ /* 0x000fe8000c101924 */
[----:B------:R-:W-:Y:S01]  /*6d50*/  STG.E desc[UR36][R2.64+0x600], R5 ;  /* 0x0006000502007986 */ /* 0x000fe2000c101924 */
[----:B------:R-:W-:Y:S05]  /*6d60*/  EXIT ;  /* 0x000000000000794d */ /* 0x000fea0003800000 */
.L_x_3649:
        /* <DEDUP_REMOVED lines=9> */
.L_x_11256:


//--------------------- .text._ZN2at6native29vectorized_elementwise_kernelILi4EZZZNS0_29binary_cross_entropy_out_cudaERKNS_6TensorES4_RKSt8optionalIS2_ElRS2_ENKUlvE_clEvENKUlvE1_clEvEUlN3c104HalfESD_E_St5arrayIPcLm3EEEEviT0_T1_ --------------------------
	.section	.text._ZN2at6native29vectorized_elementwise_kernelILi4EZZZNS0_29binary_cross_entropy_out_cudaERKNS_6TensorES4_RKSt8optionalIS2_ElRS2_ENKUlvE_clEvENKUlvE1_clEvEUlN3c104HalfESD_E_St5arrayIPcLm3EEEEviT0_T1_,"ax",@progbits
	.align	128
        .global         _ZN2at6native29vectorized_elementwise_kernelILi4EZZZNS0_29binary_cross_entropy_out_cudaERKNS_6TensorES4_RKSt8optionalIS2_ElRS2_ENKUlvE_clEvENKUlvE1_clEvEUlN3c104HalfESD_E_St5arrayIPcLm3EEEEviT0_T1_
        .type           _ZN2at6native29vectorized_elementwise_kernelILi4EZZZNS0_29binary_cross_entropy_out_cudaERKNS_6TensorES4_RKSt8optionalIS2_ElRS2_ENKUlvE_clEvENKUlvE1_clEvEUlN3c104HalfESD_E_St5arrayIPcLm3EEEEviT0_T1_,@function
        .size           _ZN2at6native29vectorized_elementwise_kernelILi4EZZZNS0_29binary_cross_entropy_out_cudaERKNS_6TensorES4_RKSt8optionalIS2_ElRS2_ENKUlvE_clEvENKUlvE1_clEvEUlN3c104HalfESD_E_St5arrayIPcLm3EEEEviT0_T1_,(.L_x_11257 - _ZN2at6native29vectorized_elementwise_kernelILi4EZZZNS0_29binary_cross_entropy_out_cudaERKNS_6TensorES4_RKSt8optionalIS2_ElRS2_ENKUlvE_clEvENKUlvE1_clEvEUlN3c104HalfESD_E_St5arrayIPcLm3EEEEviT0_T1_)
        .other          _ZN2at6native29vectorized_elementwise_kernelILi4EZZZNS0_29binary_cross_entropy_out_cudaERKNS_6TensorES4_RKSt8optionalIS2_ElRS2_ENKUlvE_clEvENKUlvE1_clEvEUlN3c104HalfESD_E_St5arrayIPcLm3EEEEviT0_T1_,@"STO_CUDA_ENTRY STV_DEFAULT"
_ZN2at6native29vectorized_elementwise_kernelILi4EZZZNS0_29binary_cross_entropy_out_cudaERKNS_6TensorES4_RKSt8optionalIS2_ElRS2_ENKUlvE_clEvENKUlvE1_clEvEUlN3c104HalfESD_E_St5arrayIPcLm3EEEEviT0_T1_:
.text._ZN2at6native29vectorized_elementwise_kernelILi4EZZZNS0_29binary_cross_entropy_out_cudaERKNS_6TensorES4_RKSt8optionalIS2_ElRS2_ENKUlvE_clEvENKUlvE1_clEvEUlN3c104HalfESD_E_St5arrayIPcLm3EEEEviT0_T1_:
        /* <DEDUP_REMOVED lines=121> */
.L_x_3654:
[----:B------:R-:W-:Y:S05]  /*0790*/  BSYNC.RECONVERGENT B6 ;  /* 0x0000000000067941 */ /* 0x000fea0003800200 */
.L_x_3653:
        /* <DEDUP_REMOVED lines=21> */
.L_x_3656:
[----:B------:R-:W-:Y:S05]  /*08f0*/  BSYNC.RECONVERGENT B6 ;  /* 0x0000000000067941 */ /* 0x000fea0003800200 */
.L_x_3655:
        /* <DEDUP_REMOVED lines=53> */
.L_x_3652:
[----:B------:R-:W-:Y:S05]  /*0c50*/  BSYNC.RECONVERGENT B7 ;  /* 0x0000000000077941 */ /* 0x000fea0003800200 */
.L_x_3651:
        /* <DEDUP_REMOVED lines=25> */
.L_x_3660:
[----:B------:R-:W-:Y:S05]  /*0df0*/  BSYNC.RECONVERGENT B6 ;  /* 0x0000000000067941 */ /* 0x000fea0003800200 */
.L_x_3659:
        /* <DEDUP_REMOVED lines=21> */
.L_x_3662:
[----:B------:R-:W-:Y:S05]  /*0f50*/  BSYNC.RECONVERGENT B6 ;  /* 0x0000000000067941 */ /* 0x000fea0003800200 */
.L_x_3661:
        /* <DEDUP_REMOVED lines=53> */
.L_x_3658:
[----:B------:R-:W-:Y:S05]  /*12b0*/  BSYNC.RECONVERGENT B7 ;  /* 0x0000000000077941 */ /* 0x000fea0003800200 */
.L_x_3657:
        /* <DEDUP_REMOVED lines=25> */
.L_x_3666:
[----:B------:R-:W-:Y:S05]  /*1450*/  BSYNC.RECONVERGENT B6 ;  /* 0x0000000000067941 */ /* 0x000fea0003800200 */
.L_x_3665:
        /* <DEDUP_REMOVED lines=21> */
.L_x_3668:
[----:B------:R-:W-:Y:S05]  /*15b0*/  BSYNC.RECONVERGENT B6 ;  /* 0x0000000000067941 */ /* 0x000fea0003800200 */
.L_x_3667:
        /* <DEDUP_REMOVED lines=53> */
.L_x_3664:
[----:B------:R-:W-:Y:S05]  /*1910*/  BSYNC.RECONVERGENT B7 ;  /* 0x0000000000077941 */ /* 0x000fea0003800200 */
.L_x_3663:
        /* <DEDUP_REMOVED lines=25> */
.L_x_3672:
[----:B------:R-:W-:Y:S05]  /*1ab0*/  BSYNC.RECONVERGENT B6 ;  /* 0x0000000000067941 */ /* 0x000fea0003800200 */
.L_x_3671:
        /* <DEDUP_REMOVED lines=21> */
.L_x_3674:
[----:B------:R-:W-:Y:S05]  /*1c10*/  BSYNC.RECONVERGENT B6 ;  /* 0x0000000000067941 */ /* 0x000fea0003800200 */
.L_x_3673:
        /* <DEDUP_REMOVED lines=53> */
.L_x_3670:
[----:B------:R-:W-:Y:S05]  /*1f70*/  BSYNC.RECONVERGENT B7 ;  /* 0x0000000000077941 */ /* 0x000fea0003800200 */
.L_x_3669:
        /* <DEDUP_REMOVED lines=25> */
.L_x_3678:
[----:B------:R-:W-:Y:S05]  /*2110*/  BSYNC.RECONVERGENT B6 ;  /* 0x0000000000067941 */ /* 0x000fea0003800200 */
.L_x_3677:
        /* <DEDUP_REMOVED lines=21> */
.L_x_3680:
[----:B------:R-:W-:Y:S05]  /*2270*/  BSYNC.RECONVERGENT B6 ;  /* 0x0000000000067941 */ /* 0x000fea0003800200 */
.L_x_3679:
        /* <DEDUP_REMOVED lines=53> */
.L_x_3676:
[----:B------:R-:W-:Y:S05]  /*25d0*/  BSYNC.RECONVERGENT B7 ;  /* 0x0000000000077941 */ /* 0x000fea0003800200 */
.L_x_3675:
        /* <DEDUP_REMOVED lines=25> */
.L_x_3684:
[----:B------:R-:W-:Y:S05]  /*2770*/  BSYNC.RECONVERGENT B6 ;  /* 0x0000000000067941 */ /* 0x000fea0003800200 */
.L_x_3683:
        /* <DEDUP_REMOVED lines=21> */
.L_x_3686:
[----:B------:R-:W-:Y:S05]  /*28d0*/  BSYNC.RECONVERGENT B6 ;  /* 0x0000000000067941 */ /* 0x000fea0003800200 */
.L_x_3685:
        /* <DEDUP_REMOVED lines=53> */
.L_x_3682:
[----:B------:R-:W-:Y:S05]  /*2c30*/  BSYNC.RECONVERGENT B7 ;  /* 0x0000000000077941 */ /* 0x000fea0003800200 */
.L_x_3681:
        /* <DEDUP_REMOVED lines=25> */
.L_x_3690:
[----:B------:R-:W-:Y:S05]  /*2dd0*/  BSYNC.RECONVERGENT B6 ;  /* 0x0000000000067941 */ /* 0x000fea0003800200 */
.L_x_3689:
        /* <DEDUP_REMOVED lines=21> */
.L_x_3692:
[----:B------:R-:W-:Y:S05]  /*2f30*/  BSYNC.RECONVERGENT B6 ;  /* 0x0000000000067941 */ /* 0x000fea0003800200 */
.L_x_3691:
        /* <DEDUP_REMOVED lines=53> */
.L_x_3688:
[----:B------:R-:W-:Y:S05]  /*3290*/  BSYNC.RECONVERGENT B7 ;  /* 0x0000000000077941 */ /* 0x000fea0003800200 */
.L_x_3687:
        /* <DEDUP_REMOVED lines=25> */
.L_x_3696:
[----:B------:R-:W-:Y:S05]  /*3430*/  BSYNC.RECONVERGENT B6 ;  /* 0x0000000000067941 */ /* 0x000fea0003800200 */
.L_x_3695:
        /* <DEDUP_REMOVED lines=21> */
.L_x_3698:
[----:B------:R-:W-:Y:S05]  /*3590*/  BSYNC.RECONVERGENT B6 ;  /* 0x0000000000067941 */ /* 0x000fea0003800200 */
.L_x_3697:
        /* <DEDUP_REMOVED lines=53> */
.L_x_3694:
[----:B------:R-:W-:Y:S05]  /*38f0*/  BSYNC.RECONVERGENT B7 ;  /* 0x0000000000077941 */ /* 0x000fea0003800200 */
.L_x_3693:
        /* <DEDUP_REMOVED lines=16> */
.L_x_3701:
[----:B------:R-:W-:-:S13]  /*3a00*/  ISETP.GE.U32.AND P0, PT, R33, R34, PT ;  /* 0x000000222100720c */ /* 0x000fda0003f06070 */
[----:B------:R-:W-:Y:S05]  /*3a10*/  @P0 BRA `(.L_x_3703) ;  /* 0x0000000000300947 */ /* 0x000fea0003800000 */
[----:B0----5:R-:W0:Y:S01]  /*3a20*/  LDC.64 R2, c[0x0][0x388] ;  /* 0x0000e200ff027b82 */ /* 0x021e220000000a00 */
[----:B------:R-:W-:Y:S01]  /*3a30*/  IMAD.IADD R5, R36, 0x1, R33 ;  /* 0x0000000124057824 */ /* 0x000fe200078e0221 */
[----:B------:R-:W-:-:S03]  /*3a40*/  IADD3 R33, PT, PT, R33, 0x80, RZ ;  /* 0x0000008021217810 */ /* 0x000fc60007ffe0ff */
[----:B0-----:R-:W-:-:S05]  /*3a50*/  IMAD.WIDE.U32 R2, R5, 0x2, R2 ;  /* 0x0000000205027825 */ /* 0x001fca00078e0002 */
[----:B------:R1:W-:Y:S02]  /*3a60*/  STG.E.U16 desc[UR36][R2.64], R29 ;  /* 0x0000001d02007986 */ /* 0x0003e4000c101524 */
.L_x_3702:
[----:B------:R-:W-:-:S13]  /*3a70*/  ISETP.GE.U32.AND P0, PT, R33, R34, PT ;  /* 0x000000222100720c */ /* 0x000fda0003f06070 */
[----:B------:R-:W-:Y:S05]  /*3a80*/  @P0 BRA `(.L_x_3704) ;  /* 0x0000000000300947 */ /* 0x000fea0003800000 */
[----:B01----:R-:W0:Y:S01]  /*3a90*/  LDC.64 R2, c[0x0][0x388] ;  /* 0x0000e200ff027b82 */ /* 0x003e220000000a00 */
[----:B------:R-:W-:Y:S01]  /*3aa0*/  IADD3 R5, PT, PT, R36, R33, RZ ;  /* 0x0000002124057210 */ /* 0x000fe20007ffe0ff */
[----:B------:R-:W-:-:S04]  /*3ab0*/  VIADD R33, R33, 0x80 ;  /* 0x0000008021217836 */ /* 0x000fc80000000000 */
[----:B0-----:R-:W-:-:S05]  /*3ac0*/  IMAD.WIDE.U32 R2, R5, 0x2, R2 ;  /* 0x0000000205027825 */ /* 0x001fca00078e0002 */
[----:B------:R1:W-:Y:S02]  /*3ad0*/  STG.E.U16 desc[UR36][R2.64], R27 ;  /* 0x0000001b02007986 */ /* 0x0003e4000c101524 */
.L_x_3703:
[----:B------:R-:W-:-:S13]  /*3ae0*/  ISETP.GE.U32.AND P0, PT, R33, R34, PT ;  /* 0x000000222100720c */ /* 0x000fda0003f06070 */
[----:B------:R-:W-:Y:S05]  /*3af0*/  @P0 BRA `(.L_x_3705) ;  /* 0x0000000000340947 */ /* 0x000fea0003800000 */
[----:B01---5:R-:W0:Y:S01]  /*3b00*/  LDC.64 R2, c[0x0][0x388] ;  /* 0x0000e200ff027b82 */ /* 0x023e220000000a00 */
[----:B------:R-:W-:Y:S02]  /*3b10*/  IADD3 R5, PT, PT, R36, R33, RZ ;  /* 0x0000002124057210 */ /* 0x000fe40007ffe0ff */
[----:B------:R-:W-:-:S03]  /*3b20*/  IADD3 R33, PT, PT, R33, 0x80, RZ ;  /* 0x0000008021217810 */ /* 0x000fc60007ffe0ff */
[----:B0-----:R-:W-:-:S05]  /*3b30*/  IMAD.WIDE.U32 R2, R5, 0x2, R2 ;  /* 0x0000000205027825 */ /* 0x001fca00078e0002 */
[----:B------:R2:W-:Y:S02]  /*3b40*/  STG.E.U16 desc[UR36][R2.64], R25 ;  /* 0x0000001902007986 */ /* 0x0005e4000c101524 */
.L_x_3704:
        /* <DEDUP_REMOVED lines=8> */
.L_x_3705:
[----:B------:R-:W-:Y:S05]  /*3bd0*/  BSYNC.RELIABLE B1 ;  /* 0x0000000000017941 */ /* 0x000fea0003800100 */
.L_x_3700:
[----:B------:R-:W-:-:S13]  /*3be0*/  ISETP.GE.U32.AND P0, PT, R33, R34, PT ;  /* 0x000000222100720c */ /* 0x000fda0003f06070 */
[----:B012--5:R-:W0:Y:S01]  /*3bf0*/  @!P0 LDC.64 R2, c[0x0][0x388] ;  /* 0x0000e200ff028b82 */ /* 0x027e220000000a00 */
[----:B------:R-:W-:Y:S01]  /*3c00*/  @!P0 IADD3 R5, PT, PT, R36, R33, RZ ;  /* 0x0000002124058210 */ /* 0x000fe20007ffe0ff */
[----:B------:R-:W-:-:S04]  /*3c10*/  @!P0 VIADD R33, R33, 0x80 ;  /* 0x0000008021218836 */ /* 0x000fc80000000000 */
[----:B0-----:R-:W-:-:S05]  /*3c20*/  @!P0 IMAD.WIDE.U32 R2, R5, 0x2, R2 ;  /* 0x0000000205028825 */ /* 0x001fca00078e0002 */
[----:B------:R3:W-:Y:S02]  /*3c30*/  @!P0 STG.E.U16 desc[UR36][R2.64], R19 ;  /* 0x0000001302008986 */ /* 0x0007e4000c101524 */
.L_x_3706:
[----:B------:R-:W-:Y:S05]  /*3c40*/  BSYNC.RECONVERGENT B0 ;  /* 0x0000000000007941 */ /* 0x000fea0003800200 */
.L_x_3699:
[----:B------:R-:W-:-:S13]  /*3c50*/  ISETP.GE.U32.AND P0, PT, R33, R34, PT ;  /* 0x000000222100720c */ /* 0x000fda0003f06070 */
[----:B------:R-:W-:Y:S05]  /*3c60*/  @P0 EXIT ;  /* 0x000000000000094d */ /* 0x000fea0003800000 */
[----:B0123--:R-:W0:Y:S01]  /*3c70*/  LDC.64 R2, c[0x0][0x388] ;  /* 0x0000e200ff027b82 */ /* 0x00fe220000000a00 */
[----:B------:R-:W-:-:S05]  /*3c80*/  IADD3 R33, PT, PT, R36, R33, RZ ;  /* 0x0000002124217210 */ /* 0x000fca0007ffe0ff */
[----:B0-----:R-:W-:-:S05]  /*3c90*/  IMAD.WIDE.U32 R2, R33, 0x2, R2 ;  /* 0x0000000221027825 */ /* 0x001fca00078e0002 */
[----:B------:R-:W-:Y:S01]  /*3ca0*/  STG.E.U16 desc[UR36][R2.64], R0 ;  /* 0x0000000002007986 */ /* 0x000fe2000c101524 */
[----:B------:R-:W-:Y:S05]  /*3cb0*/  EXIT ;  /* 0x000000000000794d */ /* 0x000fea0003800000 */
.L_x_3650:
        /* <DEDUP_REMOVED lines=32> */
.L_x_3708:
[----:B------:R-:W-:Y:S05]  /*3ec0*/  BSYNC.RECONVERGENT B6 ;  /* 0x0000000000067941 */ /* 0x000fea0003800200 */
.L_x_3707:
        /* <DEDUP_REMOVED lines=21> */
.L_x_3710:
[----:B------:R-:W-:Y:S05]  /*4020*/  BSYNC.RECONVERGENT B6 ;  /* 0x0000000000067941 */ /* 0x000fea0003800200 */
.L_x_3709:
        /* <DEDUP_REMOVED lines=71> */
.L_x_3712:
[----:B------:R-:W-:Y:S05]  /*44a0*/  BSYNC.RECONVERGENT B6 ;  /* 0x0000000000067941 */ /* 0x000fea0003800200 */
.L_x_3711:
        /* <DEDUP_REMOVED lines=21> */
.L_x_3714:
[----:B------:R-:W-:Y:S05]  /*4600*/  BSYNC.RECONVERGENT B6 ;  /* 0x0000000000067941 */ /* 0x000fea0003800200 */
.L_x_3713:
        /* <DEDUP_REMOVED lines=71> */
.L_x_3716:
[----:B------:R-:W-:Y:S05]  /*4a80*/  BSYNC.RECONVERGENT B6 ;  /* 0x0000000000067941 */ /* 0x000fea0003800200 */
.L_x_3715:
        /* <DEDUP_REMOVED lines=21> */
.L_x_3718:
[----:B------:R-:W-:Y:S05]  /*4be0*/  BSYNC.RECONVERGENT B6 ;  /* 0x0000000000067941 */ /* 0x000fea0003800200 */
.L_x_3717:
        /* <DEDUP_REMOVED lines=71> */
.L_x_3720:
[----:B------:R-:W-:Y:S05]  /*5060*/  BSYNC.RECONVERGENT B6 ;  /* 0x0000000000067941 */ /* 0x000fea0003800200 */
.L_x_3719:
        /* <DEDUP_REMOVED lines=21> */
.L_x_3722:
[----:B------:R-:W-:Y:S05]  /*51c0*/  BSYNC.RECONVERGENT B6 ;  /* 0x0000000000067941 */ /* 0x000fea0003800200 */
.L_x_3721:
        /* <DEDUP_REMOVED lines=31> */
[----:B------:R-:W-:Y:S02]  /*53c0*/  HADD2.F32 R16, -RZ, R22.H0_H0 ;  /* 0x20000016ff107230 */ /* 0x000fe40000004100 */
        /* <DEDUP_REMOVED lines=39> */
.L_x_3724:
[----:B------:R-:W-:Y:S05]  /*5640*/  BSYNC.RECONVERGENT B6 ;  /* 0x0000000000067941 */ /* 0x000fea0003800200 */
.L_x_3723:
        /* <DEDUP_REMOVED lines=21> */
.L_x_3726:
[----:B------:R-:W-:Y:S05]  /*57a0*/  BSYNC.RECONVERGENT B6 ;  /* 0x0000000000067941 */ /* 0x000fea0003800200 */
.L_x_3725:
        /* <DEDUP_REMOVED lines=71> */
.L_x_3728:
[----:B------:R-:W-:Y:S05]  /*5c20*/  BSYNC.RECONVERGENT B6 ;  /* 0x0000000000067941 */ /* 0x000fea0003800200 */
.L_x_3727:
        /* <DEDUP_REMOVED lines=21> */
.L_x_3730:
[----:B------:R-:W-:Y:S05]  /*5d80*/  BSYNC.RECONVERGENT B6 ;  /* 0x0000000000067941 */ /* 0x000fea0003800200 */
.L_x_3729:
        /* <DEDUP_REMOVED lines=31> */
[----:B------:R-:W-:-:S03]  /*5f80*/  HADD2.F32 R22, -RZ, R23.H0_H0 ;  /* 0x20000017ff167230 */ /* 0x000fc60000004100 */
        /* <DEDUP_REMOVED lines=39> */
.L_x_3732:
[----:B------:R-:W-:Y:S05]  /*6200*/  BSYNC.RECONVERGENT B6 ;  /* 0x0000000000067941 */ /* 0x000fea0003800200 */
.L_x_3731:
        /* <DEDUP_REMOVED lines=21> */
.L_x_3734:
[----:B------:R-:W-:Y:S05]  /*6360*/  BSYNC.RECONVERGENT B6 ;  /* 0x0000000000067941 */ /* 0x000fea0003800200 */
.L_x_3733:
        /* <DEDUP_REMOVED lines=71> */
.L_x_3736:
[----:B------:R-:W-:Y:S05]  /*67e0*/  BSYNC.RECONVERGENT B6 ;  /* 0x0000000000067941 */ /* 0x000fea0003800200 */
.L_x_3735:
        /* <DEDUP_REMOVED lines=21> */
.L_x_3738:
[----:B------:R-:W-:Y:S05]  /*6940*/  BSYNC.RECONVERGENT B6 ;  /* 0x0000000000067941 */ /* 0x000fea0003800200 */
.L_x_3737:
[----:B------:R-:W-:Y:S02]  /*6950*/  HADD2.F32 R23, -RZ, -R23.H1_H1 ;  /* 0xb0000017ff177230 */ /* 0x000fe40000004100 */
[----:B------:R-:W-:Y:S01]  /*6960*/  HFMA2 R4, -RZ, RZ, 1.625, 0 ;  /* 0x3e800000ff047431 */ /* 0x000fe200000001ff */
[----:B------:R-:W-:Y:S01]  /*6970*/  MOV R5, 0x3d39bf78 ;  /* 0x3d39bf7800057802 */ /* 0x000fe20000000f00 */
[----:B------:R-:W0:Y:S01]  /*6980*/  MUFU.LG2 R22, R22 ;  /* 0x0000001600167308 */ /* 0x000e220000000c00 */
[----:B------:R-:W-:Y:S01]  /*6990*/  F2FP.F16.F32.PACK_AB R26, R19, R26 ;  /* 0x0000001a131a723e */ /* 0x000fe200000000ff */
        /* <DEDUP_REMOVED lines=26> */
[----:B------:R-:W-:-:S03]  /*6b40*/  FADD.FTZ R2, R25, -1 ;  /* 0xbf80000019027421 */ /* 0x000fc60000010000 */
        /* <DEDUP_REMOVED lines=18> */
[----:B------:R-:W-:Y:S01]  /*6c70*/  HADD2.F32 R5, -RZ, R4.H1_H1 ;  /* 0x30000004ff057230 */ /* 0x000fe20000004100 */
[----:B------:R-:W-:Y:S01]  /*6c80*/  F2FP.F16.F32.PACK_AB R4, R29, R16 ;  /* 0x000000101d04723e */ /* 0x000fe200000000ff */
[----:B0-----:R-:W-:-:S04]  /*6c90*/  IMAD.WIDE.U32 R2, R36, 0x2, R2 ;  /* 0x0000000224027825 */ /* 0x001fc800078e0002 */
[----:B------:R-:W-:Y:S01]  /*6ca0*/  FADD.FTZ R5, R0, -R5 ;  /* 0x8000000500057221 */ /* 0x000fe20000010000 */
[----:B------:R-:W-:Y:S01]  /*6cb0*/  IMAD.WIDE.U32 R2, R27, 0x8, R2 ;  /* 0x000000081b027825 */ /* 0x000fe200078e0002 */
[----:B------:R-:W-:-:S03]  /*6cc0*/  F2FP.F16.F32.PACK_AB R27, R17, R18 ;  /* 0x00000012111b723e */ /* 0x000fc600000000ff */
[----:B------:R-:W-:Y:S02]  /*6cd0*/  F2FP.F16.F32.PACK_AB R5, R5, R24 ;  /* 0x000000180505723e */ /* 0x000fe400000000ff */
[----:B------:R-:W-:Y:S04]  /*6ce0*/  STG.E.64 desc[UR36][R2.64], R26 ;  /* 0x0000001a02007986 */ /* 0x000fe8000c101b24 */
[----:B------:R-:W-:Y:S01]  /*6cf0*/  STG.E.64 desc[UR36][R2.64+0x400], R4 ;  /* 0x0004000402007986 */ /* 0x000fe2000c101b24 */
[----:B------:R-:W-:Y:S05]  /*6d00*/  EXIT ;  /* 0x000000000000794d */ /* 0x000fea0003800000 */
.L_x_3739:
        /* <DEDUP_REMOVED lines=15> */
.L_x_11257:


//--------------------- .text._ZN2at6native29vectorized_elementwise_kernelILi8EZZZNS0_29binary_cross_entropy_out_cudaERKNS_6TensorES4_RKSt8optionalIS2_ElRS2_ENKUlvE_clEvENKUlvE1_clEvEUlN3c104HalfESD_E_St5arrayIPcLm3EEEEviT0_T1_ --------------------------
	.section	.text._ZN2at6native29vectorized_elementwise_kernelILi8EZZZNS0_29binary_cross_entropy_out_cudaERKNS_6TensorES4_RKSt8optionalIS2_ElRS2_ENKUlvE_clEvENKUlvE1_clEvEUlN3c104HalfESD_E_St5arrayIPcLm3EEEEviT0_T1_,"ax",@progbits
	.align	128
        .global         _ZN2at6native29vectorized_elementwise_kernelILi8EZZZNS0_29binary_cross_entropy_out_cudaERKNS_6TensorES4_RKSt8optionalIS2_ElRS2_ENKUlvE_clEvENKUlvE1_clEvEUlN3c104HalfESD_E_St5arrayIPcLm3EEEEviT0_T1_
        .type           _ZN2at6native29vectorized_elementwise_kernelILi8EZZZNS0_29binary_cross_entropy_out_cudaERKNS_6TensorES4_RKSt8optionalIS2_ElRS2_ENKUlvE_clEvENKUlvE1_clEvEUlN3c104HalfESD_E_St5arrayIPcLm3EEEEviT0_T1_,@function
        .size           _ZN2at6native29vectorized_elementwise_kernelILi8EZZZNS0_29binary_cross_entropy_out_cudaERKNS_6TensorES4_RKSt8optionalIS2_ElRS2_ENKUlvE_clEvENKUlvE1_clEvEUlN3c104HalfESD_E_St5arrayIPcLm3EEEEviT0_T1_,(.L_x_11258 - _ZN2at6native29vectorized_elementwise_kernelILi8EZZZNS0_29binary_cross_entropy_out_cudaERKNS_6TensorES4_RKSt8optionalIS2_ElRS2_ENKUlvE_clEvENKUlvE1_clEvEUlN3c104HalfESD_E_St5arrayIPcLm3EEEEviT0_T1_)
        .other          _ZN2at6native29vectorized_elementwise_kernelILi8EZZZNS0_29binary_cross_entropy_out_cudaERKNS_6TensorES4_RKSt8optionalIS2_ElRS2_ENKUlvE_clEvENKUlvE1_clEvEUlN3c104HalfESD_E_St5arrayIPcLm3EEEEviT0_T1_,@"STO_CUDA_ENTRY STV_DEFAULT"
_ZN2at6native29vectorized_elementwise_kernelILi8EZZZNS0_29binary_cross_entropy_out_cudaERKNS_6TensorES4_RKSt8optionalIS2_ElRS2_ENKUlvE_clEvENKUlvE1_clEvEUlN3c104HalfESD_E_St5arrayIPcLm3EEEEviT0_T1_:
.text._ZN2at6native29vectorized_elementwise_kernelILi8EZZZNS0_29binary_cross_entropy_out_cudaERKNS_6TensorES4_RKSt8optionalIS2_ElRS2_ENKUlvE_clEvENKUlvE1_clEvEUlN3c104HalfESD_E_St5arrayIPcLm3EEEEviT0_T1_:
        /* <DEDUP_REMOVED lines=121> */
.L_x_3744:
[----:B------:R-:W-:Y:S05]  /*0790*/  BSYNC.RECONVERGENT B6 ;  /* 0x0000000000067941 */ /* 0x000fea0003800200 */
.L_x_3743:
        /* <DEDUP_REMOVED lines=21> */
.L_x_3746:
[----:B------:R-:W-:Y:S05]  /*08f0*/  BSYNC.RECONVERGENT B6 ;  /* 0x0000000000067941 */ /* 0x000fea0003800200 */
.L_x_3745:
        /* <DEDUP_REMOVED lines=53> */
.L_x_3742:
[----:B------:R-:W-:Y:S05]  /*0c50*/  BSYNC.RECONVERGENT B7 ;  /* 0x0000000000077941 */ /* 0x000fea0003800200 */
.L_x_3741:
        /* <DEDUP_REMOVED lines=25> */
.L_x_3750:
[----:B------:R-:W-:Y:S05]  /*0df0*/  BSYNC.RECONVERGENT B6 ;  /* 0x0000000000067941 */ /* 0x000fea0003800200 */
.L_x_3749:
        /* <DEDUP_REMOVED lines=21> */
.L_x_3752:
[----:B------:R-:W-:Y:S05]  /*0f50*/  BSYNC.RECONVERGENT B6 ;  /* 0x0000000000067941 */ /* 0x000fea0003800200 */
.L_x_3751:
        /* <DEDUP_REMOVED lines=53> */
.L_x_3748:
[----:B------:R-:W-:Y:S05]  /*12b0*/  BSYNC.RECONVERGENT B7 ;  /* 0x0000000000077941 */ /* 0x000fea0003800200 */
.L_x_3747:
        /* <DEDUP_REMOVED lines=25> */
.L_x_3756:
[----:B------:R-:W-:Y:S05]  /*1450*/  BSYNC.RECONVERGENT B6 ;  /* 0x0000000000067941 */ /* 0x000fea0003800200 */
.L_x_3755:
        /* <DEDUP_REMOVED lines=21> */
.L_x_3758:
[----:B------:R-:W-:Y:S05]  /*15b0*/  BSYNC.RECONVERGENT B6 ;  /* 0x0000000000067941 */ /* 0x000fea0003800200 */
.L_x_3757:
        /* <DEDUP_REMOVED lines=53> */
.L_x_3754:
[----:B------:R-:W-:Y:S05]  /*1910*/  BSYNC.RECONVERGENT B7 ;  /* 0x0000000000077941 */ /* 0x000fea0003800200 */
.L_x_3753:
        /* <DEDUP_REMOVED lines=25> */
.L_x_3762:
[----:B------:R-:W-:Y:S05]  /*1ab0*/  BSYNC.RECONVERGENT B6 ;  /* 0x0000000000067941 */ /* 0x000fea0003800200 */
.L_x_3761:
        /* <DEDUP_REMOVED lines=21> */
.L_x_3764:
[----:B------:R-:W-:Y:S05]  /*1c10*/  BSYNC.RECONVERGENT B6 ;  /* 0x0000000000067941 */ /* 0x000fea0003800200 */
.L_x_3763:
        /* <DEDUP_REMOVED lines=53> */
.L_x_3760:
[----:B------:R-:W-:Y:S05]  /*1f70*/  BSYNC.RECONVERGENT B7 ;  /* 0x0000000000077941 */ /* 0x000fea0003800200 */
.L_x_3759:
        /* <DEDUP_REMOVED lines=25> */
.L_x_3768:
[----:B------:R-:W-:Y:S05]  /*2110*/  BSYNC.RECONVERGENT B6 ;  /* 0x0000000000067941 */ /* 0x000fea0003800200 */
.L_x_3767:
        /* <DEDUP_REMOVED lines=21> */
.L_x_3770:
[----:B------:R-:W-:Y:S05]  /*2270*/  BSYNC.RECONVERGENT B6 ;  /* 0x0000000000067941 */ /* 0x000fea0003800200 */
.L_x_3769:
        /* <DEDUP_REMOVED lines=53> */
.L_x_3766:
[----:B------:R-:W-:Y:S05]  /*25d0*/  BSYNC.RECONVERGENT B7 ;  /* 0x0000000000077941 */ /* 0x000fea0003800200 */
.L_x_3765:
        /* <DEDUP_REMOVED lines=25> */
.L_x_3774:
[----:B------:R-:W-:Y:S05]  /*2770*/  BSYNC.RECONVERGENT B6 ;  /* 0x0000000000067941 */ /* 0x000fea0003800200 */
.L_x_3773:
        /* <DEDUP_REMOVED lines=21> */
.L_x_3776:
[----:B------:R-:W-:Y:S05]  /*28d0*/  BSYNC.RECONVERGENT B6 ;  /* 0x0000000000067941 */ /* 0x000fea0003800200 */
.L_x_3775:
        /* <DEDUP_REMOVED lines=53> */
.L_x_3772:
[----:B------:R-:W-:Y:S05]  /*2c30*/  BSYNC.RECONVERGENT B7 ;  /* 0x0000000000077941 */ /* 0x000fea0003800200 */
.L_x_3771:
        /* <DEDUP_REMOVED lines=25> */
.L_x_3780:
[----:B------:R-:W-:Y:S05]  /*2dd0*/  BSYNC.RECONVERGENT B6 ;  /* 0x0000000000067941 */ /* 0x000fea0003800200 */
.L_x_3779:
        /* <DEDUP_REMOVED lines=21> */
.L_x_3782:
[----:B------:R-:W-:Y:S05]  /*2f30*/  BSYNC.RECONVERGENT B6 ;  /* 0x0000000000067941 */ /* 0x000fea0003800200 */
.L_x_3781:
        /* <DEDUP_REMOVED lines=53> */
.L_x_3778:
[----:B------:R-:W-:Y:S05]  /*3290*/  BSYNC.RECONVERGENT B7 ;  /* 0x0000000000077941 */ /* 0x000fea0003800200 */
.L_x_3777:
        /* <DEDUP_REMOVED lines=25> */
.L_x_3786:
[----:B------:R-:W-:Y:S05]  /*3430*/  BSYNC.RECONVERGENT B6 ;  /* 0x0000000000067941 */ /* 0x000fea0003800200 */
.L_x_3785:
        /* <DEDUP_REMOVED lines=21> */
.L_x_3788:
[----:B------:R-:W-:Y:S05]  /*3590*/  BSYNC.RECONVERGENT B6 ;  /* 0x0000000000067941 */ /* 0x000fea0003800200 */
.L_x_3787:
        /* <DEDUP_REMOVED lines=53> */
.L_x_3784:
[----:B------:R-:W-:Y:S05]  /*38f0*/  BSYNC.RECONVERGENT B7 ;  /* 0x0000000000077941 */ /* 0x000fea0003800200 */
.L_x_3783:
        /* <DEDUP_REMOVED lines=16> */
.L_x_3791:
[----:B------:R-:W-:-:S13]  /*3a00*/  ISETP.GE.U32.AND P0, PT, R33, R34, PT ;  /* 0x000000222100720c */ /* 0x000fda0003f06070 */
[----:B------:R-:W-:Y:S05]  /*3a10*/  @P0 BRA `(.L_x_3793) ;  /* 0x0000000000300947 */ /* 0x000fea0003800000 */
[----:B0----5:R-:W0:Y:S01]  /*3a20*/  LDC.64 R2, c[0x0][0x388] ;  /* 0x0000e200ff027b82 */ /* 0x021e220000000a00 */
[----:B------:R-:W-:Y:S01]  /*3a30*/  IMAD.IADD R5, R36, 0x1, R33 ;  /* 0x0000000124057824 */ /* 0x000fe200078e0221 */
[----:B------:R-:W-:-:S03]  /*3a40*/  IADD3 R33, PT, PT, R33, 0x80, RZ ;  /* 0x0000008021217810 */ /* 0x000fc60007ffe0ff */
[----:B0-----:R-:W-:-:S05]  /*3a50*/  IMAD.WIDE.U32 R2, R5, 0x2, R2 ;  /* 0x0000000205027825 */ /* 0x001fca00078e0002 */
[----:B------:R1:W-:Y:S02]  /*3a60*/  STG.E.U16 desc[UR36][R2.64], R29 ;  /* 0x0000001d02007986 */ /* 0x0003e4000c101524 */
.L_x_3792:
[----:B------:R-:W-:-:S13]  /*3a70*/  ISETP.GE.U32.AND P0, PT, R33, R34, PT ;  /* 0x000000222100720c */ /* 0x000fda0003f06070 */
[----:B------:R-:W-:Y:S05]  /*3a80*/  @P0 BRA `(.L_x_3794) ;  /* 0x0000000000300947 */ /* 0x000fea0003800000 */
[----:B01----:R-:W0:Y:S01]  /*3a90*/  LDC.64 R2, c[0x0][0x388] ;  /* 0x0000e200ff027b82 */ /* 0x003e220000000a00 */
[----:B------:R-:W-:Y:S01]  /*3aa0*/  IADD3 R5, PT, PT, R36, R33, RZ ;  /* 0x0000002124057210 */ /* 0x000fe20007ffe0ff */
[----:B------:R-:W-:-:S04]  /*3ab0*/  VIADD R33, R33, 0x80 ;  /* 0x0000008021217836 */ /* 0x000fc80000000000 */
[----:B0-----:R-:W-:-:S05]  /*3ac0*/  IMAD.WIDE.U32 R2, R5, 0x2, R2 ;  /* 0x0000000205027825 */ /* 0x001fca00078e0002 */
[----:B------:R1:W-:Y:S02]  /*3ad0*/  STG.E.U16 desc[UR36][R2.64], R27 ;  /* 0x0000001b02007986 */ /* 0x0003e4000c101524 */
.L_x_3793:
[----:B------:R-:W-:-:S13]  /*3ae0*/  ISETP.GE.U32.AND P0, PT, R33, R34, PT ;  /* 0x000000222100720c */ /* 0x000fda0003f06070 */
[----:B------:R-:W-:Y:S05]  /*3af0*/  @P0 BRA `(.L_x_3795) ;  /* 0x0000000000340947 */ /* 0x000fea0003800000 */
[----:B01---5:R-:W0:Y:S01]  /*3b00*/  LDC.64 R2, c[0x0][0x388] ;  /* 0x0000e200ff027b82 */ /* 0x023e220000000a00 */
[----:B------:R-:W-:Y:S02]  /*3b10*/  IADD3 R5, PT, PT, R36, R33, RZ ;  /* 0x0000002124057210 */ /* 0x000fe40007ffe0ff */
[----:B------:R-:W-:-:S03]  /*3b20*/  IADD3 R33, PT, PT, R33, 0x80, RZ ;  /* 0x0000008021217810 */ /* 0x000fc60007ffe0ff */
[----:B0-----:R-:W-:-:S05]  /*3b30*/  IMAD.WIDE.U32 R2, R5, 0x2, R2 ;  /* 0x0000000205027825 */ /* 0x001fca00078e0002 */
[----:B------:R2:W-:Y:S02]  /*3b40*/  STG.E.U16 desc[UR36][R2.64], R25 ;  /* 0x0000001902007986 */ /* 0x0005e4000c101524 */
.L_x_3794:
        /* <DEDUP_REMOVED lines=8> */
.L_x_3795:
[----:B------:R-:W-:Y:S05]  /*3bd0*/  BSYNC.RELIABLE B1 ;  /* 0x0000000000017941 */ /* 0x000fea0003800100 */
.L_x_3790:
[----:B------:R-:W-:-:S13]  /*3be0*/  ISETP.GE.U32.AND P0, PT, R33, R34, PT ;  /* 0x000000222100720c */ /* 0x000fda0003f06070 */
[----:B012--5:R-:W0:Y:S01]  /*3bf0*/  @!P0 LDC.64 R2, c[0x0][0x388] ;  /* 0x0000e200ff028b82 */ /* 0x027e220000000a00 */
[----:B------:R-:W-:Y:S01]  /*3c00*/  @!P0 IADD3 R5, PT, PT, R36, R33, RZ ;  /* 0x0000002124058210 */ /* 0x000fe20007ffe0ff */
[----:B------:R-:W-:-:S04]  /*3c10*/  @!P0 VIADD R33, R33, 0x80 ;  /* 0x0000008021218836 */ /* 0x000fc80000000000 */
[----:B0-----:R-:W-:-:S05]  /*3c20*/  @!P0 IMAD.WIDE.U32 R2, R5, 0x2, R2 ;  /* 0x0000000205028825 */ /* 0x001fca00078e0002 */
[----:B------:R3:W-:Y:S02]  /*3c30*/  @!P0 STG.E.U16 desc[UR36][R2.64], R19 ;  /* 0x0000001302008986 */ /* 0x0007e4000c101524 */
.L_x_3796:
[----:B------:R-:W-:Y:S05]  /*3c40*/  BSYNC.RECONVERGENT B0 ;  /* 0x0000000000007941 */ /* 0x000fea0003800200 */
.L_x_3789:
[----:B------:R-:W-:-:S13]  /*3c50*/  ISETP.GE.U32.AND P0, PT, R33, R34, PT ;  /* 0x000000222100720c */ /* 0x000fda0003f06070 */
[----:B------:R-:W-:Y:S05]  /*3c60*/  @P0 EXIT ;  /* 0x000000000000094d */ /* 0x000fea0003800000 */
[----:B0123--:R-:W0:Y:S01]  /*3c70*/  LDC.64 R2, c[0x0][0x388] ;  /* 0x0000e200ff027b82 */ /* 0x00fe220000000a00 */
[----:B------:R-:W-:-:S05]  /*3c80*/  IADD3 R33, PT, PT, R36, R33, RZ ;  /* 0x0000002124217210 */ /* 0x000fca0007ffe0ff */
[----:B0-----:R-:W-:-:S05]  /*3c90*/  IMAD.WIDE.U32 R2, R33, 0x2, R2 ;  /* 0x0000000221027825 */ /* 0x001fca00078e0002 */
[----:B------:R-:W-:Y:S01]  /*3ca0*/  STG.E.U16 desc[UR36][R2.64], R0 ;  /* 0x0000000002007986 */ /* 0x000fe2000c101524 */
[----:B------:R-:W-:Y:S05]  /*3cb0*/  EXIT ;  /* 0x000000000000794d */ /* 0x000fea0003800000 */
.L_x_3740:
        /* <DEDUP_REMOVED lines=30> */
.L_x_3798:
[----:B------:R-:W-:Y:S05]  /*3ea0*/  BSYNC.RECONVERGENT B6 ;  /* 0x0000000000067941 */ /* 0x000fea0003800200 */
.L_x_3797:
        /* <DEDUP_REMOVED lines=21> */
.L_x_3800:
[----:B------:R-:W-:Y:S05]  /*4000*/  BSYNC.RECONVERGENT B6 ;  /* 0x0000000000067941 */ /* 0x000fea0003800200 */
.L_x_3799:
        /* <DEDUP_REMOVED lines=71> */
.L_x_3802:
[----:B------:R-:W-:Y:S05]  /*4480*/  BSYNC.RECONVERGENT B6 ;  /* 0x0000000000067941 */ /* 0x000fea0003800200 */
.L_x_3801:
        /* <DEDUP_REMOVED lines=21> */
.L_x_3804:
[----:B------:R-:W-:Y:S05]  /*45e0*/  BSYNC.RECONVERGENT B6 ;  /* 0x0000000000067941 */ /* 0x000fea0003800200 */
.L_x_3803:
        /* <DEDUP_REMOVED lines=71> */
.L_x_3806:
[----:B------:R-:W-:Y:S05]  /*4a60*/  BSYNC.RECONVERGENT B6 ;  /* 0x0000000000067941 */ /* 0x000fea0003800200 */
.L_x_3805:
        /* <DEDUP_REMOVED lines=21> */
.L_x_3808:
[----:B------:R-:W-:Y:S05]  /*4bc0*/  BSYNC.RECONVERGENT B6 ;  /* 0x0000000000067941 */ /* 0x000fea0003800200 */
.L_x_3807:
        /* <DEDUP_REMOVED lines=71> */
.L_x_3810:
[----:B------:R-:W-:Y:S05]  /*5040*/  BSYNC.RECONVERGENT B6 ;  /* 0x0000000000067941 */ /* 0x000fea0003800200 */
.L_x_3809:
        /* <DEDUP_REMOVED lines=21> */
.L_x_3812:
[----:B------:R-:W-:Y:S05]  /*51a0*/  BSYNC.RECONVERGENT B6 ;  /* 0x0000000000067941 */ /* 0x000fea0003800200 */
.L_x_3811:
        /* <DEDUP_REMOVED lines=71> */
.L_x_3814:
[----:B------:R-:W-:Y:S05]  /*5620*/  BSYNC.RECONVERGENT B6 ;  /* 0x0000000000067941 */ /* 0x000fea0003800200 */
.L_x_3813:
        /* <DEDUP_REMOVED lines=21> */
.L_x_3816:
[----:B------:R-:W-:Y:S05]  /*5780*/  BSYNC.RECONVERGENT B6 ;  /* 0x0000000000067941 */ /* 0x000fea0003800200 */
.L_x_3815:
        /* <DEDUP_REMOVED lines=71> */
.L_x_3818:
[----:B------:R-:W-:Y:S05]  /*5c00*/  BSYNC.RECONVERGENT B6 ;  /* 0x0000000000067941 */ /* 0x000fea0003800200 */
.L_x_3817:
        /* <DEDUP_REMOVED lines=21> */
.L_x_3820:
[----:B------:R-:W-:Y:S05]  /*5d60*/  BSYNC.RECONVERGENT B6 ;  /* 0x0000000000067941 */ /* 0x000fea0003800200 */
.L_x_3819:
        /* <DEDUP_REMOVED lines=71> */
.L_x_3822:
[----:B------:R-:W-:Y:S05]  /*61e0*/  BSYNC.RECONVERGENT B6 ;  /* 0x0000000000067941 */ /* 0x000fea0003800200 */
.L_x_3821:
        /* <DEDUP_REMOVED lines=21> */
.L_x_3824:
[----:B------:R-:W-:Y:S05]  /*6340*/  BSYNC.RECONVERGENT B6 ;  /* 0x0000000000067941 */ /* 0x000fea0003800200 */
.L_x_3823:
        /* <DEDUP_REMOVED lines=71> */
.L_x_3826:
[----:B------:R-:W-:Y:S05]  /*67c0*/  BSYNC.RECONVERGENT B6 ;  /* 0x0000000000067941 */ /* 0x000fea0003800200 */
.L_x_3825:
        /* <DEDUP_REMOVED lines=21> */
.L_x_3828:
[----:B------:R-:W-:Y:S05]  /*6920*/  BSYNC.RECONVERGENT B6 ;  /* 0x0000000000067941 */ /* 0x000fea0003800200 */
.L_x_3827:
        /* <DEDUP_REMOVED lines=56> */
[----:B------:R-:W-:-:S05]  /*6cb0*/  F2FP.F16.F32.PACK_AB R19, R5, R26 ;  /* 0x0000001a0513723e */ /* 0x000fca00000000ff */
[----:B------:R-:W-:Y:S01]  /*6cc0*/  STG.E.128 desc[UR36][R2.64], R16 ;  /* 0x0000001002007986 */ /* 0x000fe2000c101d24 */
[----:B------:R-:W-:Y:S05]  /*6cd0*/  EXIT ;  /* 0x000000000000794d */ /* 0x000fea0003800000 */
.L_x_3829:
        /* <DEDUP_REMOVED lines=10> */
.L_x_11258:


//--------------------- .text._ZN2at6native18elementwise_kernelILi128ELi4EZNS0_15gpu_kernel_implIZZZNS0_29binary_cross_entropy_out_cudaERKNS_6TensorES5_RKSt8optionalIS3_ElRS3_ENKUlvE_clEvENKUlvE0_clEvEUlffE_EEvRNS_18TensorIteratorBaseERKT_EUliE_EEviT1_ --------------------------
	.section	.text._ZN2at6native18elementwise_kernelILi128ELi4EZNS0_15gpu_kernel_implIZZZNS0_29binary_cross_entropy_out_cudaERKNS_6TensorES5_RKSt8optionalIS3_ElRS3_ENKUlvE_clEvENKUlvE0_clEvEUlffE_EEvRNS_18TensorIteratorBaseERKT_EUliE_EEviT1_,"ax",@progbits
	.align	128
        .global         _ZN2at6native18elementwise_kernelILi128ELi4EZNS0_15gpu_kernel_implIZZZNS0_29binary_cross_entropy_out_cudaERKNS_6TensorES5_RKSt8optionalIS3_ElRS3_ENKUlvE_clEvENKUlvE0_clEvEUlffE_EEvRNS_18TensorIteratorBaseERKT_EUliE_EEviT1_
        .type           _ZN2at6native18elementwise_kernelILi128ELi4EZNS0_15gpu_kernel_implIZZZNS0_29binary_cross_entropy_out_cudaERKNS_6TensorES5_RKSt8optionalIS3_ElRS3_ENKUlvE_clEvENKUlvE0_clEvEUlffE_EEvRNS_18TensorIteratorBaseERKT_EUliE_EEviT1_,@function
        .size           _ZN2at6native18elementwise_kernelILi128ELi4EZNS0_15gpu_kernel_implIZZZNS0_29binary_cross_entropy_out_cudaERKNS_6TensorES5_RKSt8optionalIS3_ElRS3_ENKUlvE_clEvENKUlvE0_clEvEUlffE_EEvRNS_18TensorIteratorBaseERKT_EUliE_EEviT1_,(.L_x_11259 - _ZN2at6native18elementwise_kernelILi128ELi4EZNS0_15gpu_kernel_implIZZZNS0_29binary_cross_entropy_out_cudaERKNS_6TensorES5_RKSt8optionalIS3_ElRS3_ENKUlvE_clEvENKUlvE0_clEvEUlffE_EEvRNS_18TensorIteratorBaseERKT_EUliE_EEviT1_)
        .other          _ZN2at6native18elementwise_kernelILi128ELi4EZNS0_15gpu_kernel_implIZZZNS0_29binary_cross_entropy_out_cudaERKNS_6TensorES5_RKSt8optionalIS3_ElRS3_ENKUlvE_clEvENKUlvE0_clEvEUlffE_EEvRNS_18TensorIteratorBaseERKT_EUliE_EEviT1_,@"STO_CUDA_ENTRY STV_DEFAULT"
_ZN2at6native18elementwise_kernelILi128ELi4EZNS0_15gpu_kernel_implIZZZNS0_29binary_cross_entropy_out_cudaERKNS_6TensorES5_RKSt8optionalIS3_ElRS3_ENKUlvE_clEvENKUlvE0_clEvEUlffE_EEvRNS_18TensorIteratorBaseERKT_EUliE_EEviT1_:
.text._ZN2at6native18elementwise_kernelILi128ELi4EZNS0_15gpu_kernel_implIZZZNS0_29binary_cross_entropy_out_cudaERKNS_6TensorES5_RKSt8optionalIS3_ElRS3_ENKUlvE_clEvENKUlvE0_clEvEUlffE_EEvRNS_18TensorIteratorBaseERKT_EUliE_EEviT1_:
        /* <DEDUP_REMOVED lines=19> */
[----:B------:R-:W-:Y:S02]  /*0130*/  HFMA2 R16, -RZ, RZ, 0, 0 ;  /* 0x00000000ff107431 */ /* 0x000fe400000001ff */
        /* <DEDUP_REMOVED lines=351> */
.L_x_3832:
[----:B------:R-:W0:Y:S01]  /*1730*/  LDCU.64 UR6, c[0x0][0x5f0] ;  /* 0x0000be00ff0677ac */ /* 0x000e220008000a00 */
[----:B------:R-:W-:Y:S01]  /*1740*/  BSSY.RECONVERGENT B6, `(.L_x_3833) ;  /* 0x00000dd000067945 */ /* 0x000fe20003800200 */
        /* <DEDUP_REMOVED lines=14> */
[----:B--2---:R0:W1:Y:S01]  /*1830*/  I2F.S16 R18, R2 ;  /* 0x0000000200127306 */ /* 0x0040620000101400 */
[----:B------:R-:W-:Y:S05]  /*1840*/  BRA `(.L_x_3839) ;  /* 0x0000000c00307947 */ /* 0x000fea0003800000 */
.L_x_3837:
[----:B------:R-:W2:Y:S02]  /*1850*/  LDG.E.U8 R2, desc[UR36][R2.64] ;  /* 0x0000002402027981 */ /* 0x000ea4000c1e1100 */
[----:B--2---:R-:W-:Y:S01]  /*1860*/  I2FP.F32.U32 R18, R2 ;  /* 0x0000000200127245 */ /* 0x004fe20000201000 */
[----:B------:R-:W-:Y:S06]  /*1870*/  BRA `(.L_x_3839) ;  /* 0x0000000c00247947 */ /* 0x000fec0003800000 */
.L_x_3836:
[----:B------:R-:W-:-:S09]  /*1880*/  UISETP.NE.AND UP0, UPT, UR4, 0x2, UPT ;  /* 0x000000020400788c */ /* 0x000fd2000bf05270 */
[----:B------:R-:W-:Y:S05]  /*1890*/  BRA.U !UP0, `(.L_x_3840) ;  /* 0x0000000108287547 */ /* 0x000fea000b800000 */
[----:B------:R-:W-:-:S09]  /*18a0*/  UISETP.NE.AND UP0, UPT, UR4, 0x3, UPT ;  /* 0x000000030400788c */ /* 0x000fd2000bf05270 */
[----:B------:R-:W-:Y:S05]  /*18b0*/  BRA.U !UP0, `(.L_x_3841) ;  /* 0x0000000108147547 */ /* 0x000fea000b800000 */
[----:B------:R-:W-:-:S09]  /*18c0*/  UISETP.NE.AND UP0, UPT, UR4, 0x4, UPT ;  /* 0x000000040400788c */ /* 0x000fd2000bf05270 */
[----:B------:R-:W-:Y:S05]  /*18d0*/  BRA.U UP0, `(.L_x_3838) ;  /* 0x0000000900907547 */ /* 0x000fea000b800000 */
[----:B------:R-:W2:Y:S02]  /*18e0*/  LDG.E.64 R2, desc[UR36][R2.64] ;  /* 0x0000002402027981 */ /* 0x000ea4000c1e1b00 */
[----:B--2---:R4:W0:Y:S01]  /*18f0*/  I2F.S64 R18, R2 ;  /* 0x0000000200127312 */ /* 0x0048220000301400 */
[----:B------:R-:W-:Y:S05]  /*1900*/  BRA `(.L_x_3839) ;  /* 0x0000000c00007947 */ /* 0x000fea0003800000 */
.L_x_3841:
[----:B------:R-:W2:Y:S02]  /*1910*/  LDG.E R2, desc[UR36][R2.64] ;  /* 0x0000002402027981 */ /* 0x000ea4000c1e1900 */
[----:B--2---:R-:W-:Y:S01]  /*1920*/  I2FP.F32.S32 R18, R2 ;  /* 0x0000000200127245 */ /* 0x004fe20000201400 */
[----:B------:R-:W-:Y:S06]  /*1930*/  BRA `(.L_x_3839) ;  /* 0x0000000800f47947 */ /* 0x000fec0003800000 */
.L_x_3840:
[----:B------:R-:W2:Y:S02]  /*1940*/  LDG.E.U16 R2, desc[UR36][R2.64] ;  /* 0x0000002402027981 */ /* 0x000ea4000c1e1500 */
[----:B--2---:R0:W1:Y:S01]  /*1950*/  I2F.S16 R18, R2 ;  /* 0x0000000200127306 */ /* 0x0040620000101400 */
[----:B------:R-:W-:Y:S05]  /*1960*/  BRA `(.L_x_3839) ;  /* 0x0000000800e87947 */ /* 0x000fea0003800000 */
.L_x_3835:
[----:B------:R-:W-:-:S09]  /*1970*/  UISETP.GT.AND UP0, UPT, UR4, 0x6, UPT ;  /* 0x000000060400788c */ /* 0x000fd2000bf04270 */
[----:B------:R-:W-:Y:S05]  /*1980*/  BRA.U UP0, `(.L_x_3842) ;  /* 0x0000000100247547 */ /* 0x000fea000b800000 */
[----:B------:R-:W-:-:S09]  /*1990*/  UISETP.NE.AND UP0, UPT, UR4, 0x5, UPT ;  /* 0x000000050400788c */ /* 0x000fd2000bf05270 */
[----:B------:R-:W-:Y:S05]  /*19a0*/  BRA.U !UP0, `(.L_x_3843) ;  /* 0x0000000108107547 */ /* 0x000fea000b800000 */
[----:B------:R-:W-:-:S09]  /*19b0*/  UISETP.NE.AND UP0, UPT, UR4, 0x6, UPT ;  /* 0x000000060400788c */ /* 0x000fd2000bf05270 */
[----:B------:R-:W-:Y:S05]  /*19c0*/  BRA.U UP0, `(.L_x_3838) ;  /* 0x0000000900547547 */ /* 0x000fea000b800000 */
[----:B------:R2:W5:Y:S01]  /*19d0*/  LDG.E R18, desc[UR36][R2.64] ;  /* 0x0000002402127981 */ /* 0x000562000c1e1900 */
[----:B------:R-:W-:Y:S05]  /*19e0*/  BRA `(.L_x_3839) ;  /* 0x0000000800c87947 */ /* 0x000fea0003800000 */
.L_x_3843:
[----:B------:R-:W2:Y:S02]  /*19f0*/  LDG.E.U16 R2, desc[UR36][R2.64] ;  /* 0x0000002402027981 */ /* 0x000ea4000c1e1500 */
[----:B--2---:R-:W-:Y:S01]  /*1a00*/  HADD2.F32 R18, -RZ, R2.H0_H0 ;  /* 0x20000002ff127230 */ /* 0x004fe20000004100 */
[----:B------:R-:W-:Y:S06]  /*1a10*/  BRA `(.L_x_3839) ;  /* 0x0000000800bc7947 */ /* 0x000fec0003800000 */
.L_x_3842:
[----:B------:R-:W-:-:S09]  /*1a20*/  UISETP.NE.AND UP0, UPT, UR4, 0x7, UPT ;  /* 0x000000070400788c */ /* 0x000fd2000bf05270 */
[----:B------:R-:W-:Y:S05]  /*1a30*/  BRA.U !UP0, `(.L_x_3844) ;  /* 0x0000000108247547 */ /* 0x000fea000b800000 */
[----:B------:R-:W-:-:S09]  /*1a40*/  UISETP.NE.AND UP0, UPT, UR4, 0x8, UPT ;  /* 0x000000080400788c */ /* 0x000fd2000bf05270 */
[----:B------:R-:W-:Y:S05]  /*1a50*/  BRA.U !UP0, `(.L_x_3845) ;  /* 0x0000000108107547 */ /* 0x000fea000b800000 */
[----:B------:R-:W-:-:S09]  /*1a60*/  UISETP.NE.AND UP0, UPT, UR4, 0x9, UPT ;  /* 0x000000090400788c */ /* 0x000fd2000bf05270 */
[----:B------:R-:W-:Y:S05]  /*1a70*/  BRA.U UP0, `(.L_x_3838) ;  /* 0x0000000900287547 */ /* 0x000fea000b800000 */
[----:B------:R3:W5:Y:S01]  /*1a80*/  LDG.E R18, desc[UR36][R2.64] ;  /* 0x0000002402127981 */ /* 0x000762000c1e1900 */
[----:B------:R-:W-:Y:S05]  /*1a90*/  BRA `(.L_x_3839) ;  /* 0x00000008009c7947 */ /* 0x000fea0003800000 */
.L_x_3845:
[----:B------:R-:W2:Y:S02]  /*1aa0*/  LDG.E.U16 R2, desc[UR36][R2.64] ;  /* 0x0000002402027981 */ /* 0x000ea4000c1e1500 */
[----:B--2---:R-:W-:Y:S01]  /*1ab0*/  HADD2.F32 R18, -RZ, R2.H0_H0 ;  /* 0x20000002ff127230 */ /* 0x004fe20000004100 */
[----:B------:R-:W-:Y:S06]  /*1ac0*/  BRA `(.L_x_3839) ;  /* 0x0000000800907947 */ /* 0x000fec0003800000 */
.L_x_3844:
[----:B------:R-:W2:Y:S01]  /*1ad0*/  LDG.E.64 R2, desc[UR36][R2.64] ;  /* 0x0000002402027981 */ /* 0x000ea2000c1e1b00 */
[----:B------:R-:W-:Y:S01]  /*1ae0*/  UMOV UR4, 0xf0000000 ;  /* 0xf000000000047882 */ /* 0x000fe20000000000 */
[----:B------:R-:W-:Y:S01]  /*1af0*/  UMOV UR5, 0x380fffff ;  /* 0x380fffff00057882 */ /* 0x000fe20000000000 */
[----:B--2---:R-:W0:Y:S01]  /*1b00*/  F2F.F32.F64 R18, R2 ;  /* 0x0000000200127310 */ /* 0x004e220000301000 */
[----:B------:R-:W-:-:S14]  /*1b10*/  DSETP.GEU.AND P0, PT, |R2|, UR4, PT ;  /* 0x0000000402007e2a */ /* 0x000fdc000bf0e200 */
[----:B0-----:R-:W-:Y:S01]  /*1b20*/  @!P0 FMUL R18, R18, 1.175494350822287508e-38 ;  /* 0x0080000012128820 */ /* 0x001fe20000400000 */
[----:B------:R-:W-:Y:S06]  /*1b30*/  BRA `(.L_x_3839) ;  /* 0x0000000800747947 */ /* 0x000fec0003800000 */
.L_x_3834:
        /* <DEDUP_REMOVED lines=10> */
[----:B------:R-:W-:Y:S01]  /*1be0*/  FSEL R18, RZ, 1, !P0 ;  /* 0x3f800000ff127808 */ /* 0x000fe20004000000 */
[----:B------:R-:W-:Y:S08]  /*1bf0*/  BRA `(.L_x_3839) ;  /* 0x0000000800447947 */ /* 0x000ff00003800000 */
.L_x_3848:
[----:B------:R-:W2:Y:S01]  /*1c00*/  LDG.E.64 R2, desc[UR36][R2.64] ;  /* 0x0000002402027981 */ /* 0x000ea2000c1e1b00 */
[----:B------:R-:W-:Y:S01]  /*1c10*/  UMOV UR4, 0xf0000000 ;  /* 0xf000000000047882 */ /* 0x000fe20000000000 */
[----:B------:R-:W-:Y:S01]  /*1c20*/  UMOV UR5, 0x380fffff ;  /* 0x380fffff00057882 */ /* 0x000fe20000000000 */
[----:B--2---:R-:W0:Y:S01]  /*1c30*/  F2F.F32.F64 R18, R2 ;  /* 0x0000000200127310 */ /* 0x004e220000301000 */
[----:B------:R-:W-:-:S14]  /*1c40*/  DSETP.GEU.AND P0, PT, |R2|, UR4, PT ;  /* 0x0000000402007e2a */ /* 0x000fdc000bf0e200 */
[----:B0-----:R-:W-:Y:S01]  /*1c50*/  @!P0 FMUL R18, R18, 1.175494350822287508e-38 ;  /* 0x0080000012128820 */ /* 0x001fe20000400000 */
[----:B------:R-:W-:Y:S06]  /*1c60*/  BRA `(.L_x_3839) ;  /* 0x0000000800287947 */ /* 0x000fec0003800000 */
.L_x_3847:
        /* <DEDUP_REMOVED lines=14> */
[----:B------:R-:W-:Y:S01]  /*1d50*/  VIADD R5, R4, 0xfffffffc ;  /* 0xfffffffc04057836 */ /* 0x000fe20000000000 */
[----:B------:R-:W-:-:S04]  /*1d60*/  IADD3 R4, PT, PT, R0, 0x1000000, RZ ;  /* 0x0100000000047810 */ /* 0x000fc80007ffe0ff */
[----:B------:R-:W-:Y:S01]  /*1d70*/  SHF.L.U32 R6, R0, R5, RZ ;  /* 0x0000000500067219 */ /* 0x000fe200000006ff */
[----:B------:R-:W-:Y:S01]  /*1d80*/  IMAD.SHL.U32 R5, R5, 0x800000, RZ ;  /* 0x0080000005057824 */ /* 0x000fe200078e00ff */
[----:B------:R-:W-:-:S04]  /*1d90*/  SHF.R.S32.HI R4, RZ, 0x8, R4 ;  /* 0x00000008ff047819 */ /* 0x000fc80000011404 */
[----:B------:R-:W-:-:S05]  /*1da0*/  LEA.HI R5, R6, -R5, RZ, 0x1c ;  /* 0x8000000506057211 */ /* 0x000fca00078fe0ff */
[----:B------:R-:W-:-:S05]  /*1db0*/  VIADD R5, R5, 0x3c000000 ;  /* 0x3c00000005057836 */ /* 0x000fca0000000000 */
[----:B------:R-:W-:-:S04]  /*1dc0*/  LOP3.LUT R4, R5, 0x7f800000, R4, 0xf8, !PT ;  /* 0x7f80000005047812 */ /* 0x000fc800078ef804 */
[----:B------:R-:W-:-:S04]  /*1dd0*/  SEL R3, R4, RZ, P0 ;  /* 0x000000ff04037207 */ /* 0x000fc80000000000 */
[----:B------:R-:W-:Y:S01]  /*1de0*/  LOP3.LUT R18, R3, 0x80000000, R18, 0xf8, !PT ;  /* 0x8000000003127812 */ /* 0x000fe200078ef812 */
[----:B------:R-:W-:Y:S06]  /*1df0*/  BRA `(.L_x_3839) ;  /* 0x0000000400c47947 */ /* 0x000fec0003800000 */
.L_x_3850:
        /* <DEDUP_REMOVED lines=10> */
[----:B------:R-:W-:Y:S01]  /*1ea0*/  LOP3.LUT R18, R0, 0x80000000, R5, 0xf8, !PT ;  /* 0x8000000000127812 */ /* 0x000fe200078ef805 */
[----:B------:R-:W-:Y:S06]  /*1eb0*/  BRA `(.L_x_3839) ;  /* 0x0000000400947947 */ /* 0x000fec0003800000 */
.L_x_3849:
[----:B------:R-:W2:Y:S02]  /*1ec0*/  LDG.E.U16 R2, desc[UR36][R2.64] ;  /* 0x0000002402027981 */ /* 0x000ea4000c1e1500 */
[----:B--2---:R-:W-:Y:S01]  /*1ed0*/  IMAD.U32 R18, R2, 0x10000, RZ ;  /* 0x0001000002127824 */ /* 0x004fe200078e00ff */
[----:B------:R-:W-:Y:S06]  /*1ee0*/  BRA `(.L_x_3839) ;  /* 0x0000000400887947 */ /* 0x000fec0003800000 */
.L_x_3846:
        /* <DEDUP_REMOVED lines=9> */
[----:B--2---:R-:W-:Y:S01]  /*1f80*/  I2FP.F32.U32 R18, R2 ;  /* 0x0000000200127245 */ /* 0x004fe20000201000 */
[----:B------:R-:W-:Y:S06]  /*1f90*/  BRA `(.L_x_3839) ;  /* 0x00000004005c7947 */ /* 0x000fec0003800000 */
.L_x_3853:
[----:B------:R-:W2:Y:S01]  /*1fa0*/  LDG.E.U8 R3, desc[UR36][R2.64] ;  /* 0x0000002402037981 */ /* 0x000ea2000c1e1100 */
        /* <DEDUP_REMOVED lines=19> */
.L_x_3855:
[----:B------:R-:W-:Y:S05]  /*20e0*/  BSYNC.RECONVERGENT B0 ;  /* 0x0000000000007941 */ /* 0x000fea0003800200 */
.L_x_3854:
[----:B------:R-:W-:Y:S02]  /*20f0*/  SHF.L.U32 R0, R0, 0x14, RZ ;  /* 0x0000001400007819 */ /* 0x000fe400000006ff */
[----:B------:R-:W-:-:S04]  /*2100*/  LEA R2, R2, 0x3b800000, 0x17 ;  /* 0x3b80000002027811 */ /* 0x000fc800078eb8ff */
[----:B------:R-:W-:Y:S01]  /*2110*/  LOP3.LUT R18, R2, R0, R7, 0xfe, !PT ;  /* 0x0000000002127212 */ /* 0x000fe200078efe07 */
[----:B------:R-:W-:Y:S06]  /*2120*/  BRA `(.L_x_3839) ;  /* 0x0000000000f87947 */ /* 0x000fec0003800000 */
.L_x_3852:
[----:B------:R-:W2:Y:S01]  /*2130*/  LDG.E.U8 R3, desc[UR36][R2.64] ;  /* 0x0000002402037981 */ /* 0x000ea2000c1e1100 */
        /* <DEDUP_REMOVED lines=19> */
.L_x_3857:
[----:B------:R-:W-:Y:S05]  /*2270*/  BSYNC.RECONVERGENT B0 ;  /* 0x0000000000007941 */ /* 0x000fea0003800200 */
.L_x_3856:
[----:B------:R-:W-:Y:S01]  /*2280*/  IMAD.SHL.U32 R0, R0, 0x200000, RZ ;  /* 0x0020000000007824 */ /* 0x000fe200078e00ff */
[----:B------:R-:W-:-:S04]  /*2290*/  LEA R2, R2, 0x37800000, 0x17 ;  /* 0x3780000002027811 */ /* 0x000fc800078eb8ff */
[----:B------:R-:W-:Y:S01]  /*22a0*/  LOP3.LUT R18, R2, R0, R7, 0xfe, !PT ;  /* 0x0000000002127212 */ /* 0x000fe200078efe07 */
[----:B------:R-:W-:Y:S06]  /*22b0*/  BRA `(.L_x_3839) ;  /* 0x0000000000947947 */ /* 0x000fec0003800000 */
.L_x_3851:
[----:B------:R-:W-:-:S09]  /*22c0*/  UISETP.NE.AND UP0, UPT, UR4, 0x1c, UPT ;  /* 0x0000001c0400788c */ /* 0x000fd2000bf05270 */
[----:B------:R-:W-:Y:S05]  /*22d0*/  BRA.U !UP0, `(.L_x_3858) ;  /* 0x0000000108847547 */ /* 0x000fea000b800000 */
[----:B------:R-:W-:-:S09]  /*22e0*/  UISETP.NE.AND UP0, UPT, UR4, 0x1d, UPT ;  /* 0x0000001d0400788c */ /* 0x000fd2000bf05270 */
[----:B------:R-:W-:Y:S05]  /*22f0*/  BRA.U !UP0, `(.L_x_3859) ;  /* 0x0000000108707547 */ /* 0x000fea000b800000 */
[----:B------:R-:W-:-:S09]  /*2300*/  UISETP.NE.AND UP0, UPT, UR4, 0x2c, UPT ;  /* 0x0000002c0400788c */ /* 0x000fd2000bf05270 */
[----:B------:R-:W-:Y:S05]  /*2310*/  BRA.U !UP0, `(.L_x_3860) ;  /* 0x0000000108487547 */ /* 0x000fea000b800000 */
.L_x_3838:
        /* <DEDUP_REMOVED lines=8> */
[----:B0-----:R-:W-:Y:S01]  /*23a0*/  MOV R4, UR4 ;  /* 0x0000000400047c02 */ /* 0x001fe20008000f00 */
[----:B------:R-:W-:-:S02]  /*23b0*/  IMAD.U32 R5, RZ, RZ, UR5 ;  /* 0x00000005ff057e24 */ /* 0x000fc4000f8e00ff */
[----:B-1----:R-:W-:Y:S01]  /*23c0*/  IMAD.U32 R6, RZ, RZ, UR6 ;  /* 0x00000006ff067e24 */ /* 0x002fe2000f8e00ff */
[----:B------:R-:W-:Y:S01]  /*23d0*/  MOV R7, UR7 ;  /* 0x0000000700077c02 */ /* 0x000fe20008000f00 */
[----:B---3--:R-:W-:Y:S02]  /*23e0*/  IMAD.U32 R10, RZ, RZ, UR8 ;  /* 0x00000008ff0a7e24 */ /* 0x008fe4000f8e00ff */
[----:B------:R-:W-:-:S07]  /*23f0*/  IMAD.U32 R11, RZ, RZ, UR9 ;  /* 0x00000009ff0b7e24 */ /* 0x000fce000f8e00ff */
[----:B------:R-:W-:-:S07]  /*2400*/  LEPC R20, `(.L_x_3861) ;  /* 0x000000001014794e */ /* 0x000fce0000000000 */
[----:B--2---:R-:W-:Y:S05]  /*2410*/  CALL.ABS.NOINC R2 ;  /* 0x0000000002007343 */ /* 0x004fea0003c00000 */
.L_x_3861:
[----:B------:R-:W-:Y:S01]  /*2420*/  MOV R18, RZ ;  /* 0x000000ff00127202 */ /* 0x000fe20000000f00 */
[----:B------:R-:W-:Y:S06]  /*2430*/  BRA `(.L_x_3839) ;  /* 0x0000000000347947 */ /* 0x000fec0003800000 */
.L_x_3860:
[----:B------:R-:W2:Y:S01]  /*2440*/  LDG.E.U8 R2, desc[UR36][R2.64] ;  /* 0x0000002402027981 */ /* 0x000ea2000c1e1100 */
[----:B------:R-:W-:Y:S01]  /*2450*/  IMAD.MOV.U32 R18, RZ, RZ, 0x400000 ;  /* 0x00400000ff127424 */ /* 0x000fe200078e00ff */
[----:B--2---:R-:W-:-:S13]  /*2460*/  ISETP.NE.AND P0, PT, R2, RZ, PT ;  /* 0x000000ff0200720c */ /* 0x004fda0003f05270 */
[----:B------:R-:W-:Y:S05]  /*2470*/  @!P0 BRA `(.L_x_3839) ;  /* 0x0000000000248947 */ /* 0x000fea0003800000 */
[----:B------:R-:W-:-:S13]  /*2480*/  ISETP.NE.AND P0, PT, R2, 0xff, PT ;  /* 0x000000ff0200780c */ /* 0x000fda0003f05270 */
[----:B------:R-:W-:Y:S01]  /*2490*/  @!P0 IMAD.MOV.U32 R18, RZ, RZ, 0x7f800001 ;  /* 0x7f800001ff128424 */ /* 0x000fe200078e00ff */
[----:B------:R-:W-:Y:S01]  /*24a0*/  @P0 SHF.L.U32 R18, R2, 0x17, RZ ;  /* 0x0000001702120819 */ /* 0x000fe200000006ff */
[----:B------:R-:W-:Y:S06]  /*24b0*/  BRA `(.L_x_3839) ;  /* 0x0000000000147947 */ /* 0x000fec0003800000 */
.L_x_3859:
[----:B------:R-:W2:Y:S02]  /*24c0*/  LDG.E.64 R2, desc[UR36][R2.64] ;  /* 0x0000002402027981 */ /* 0x000ea4000c1e1b00 */
[----:B--2---:R0:W1:Y:S01]  /*24d0*/  I2F.U64 R18, R2 ;  /* 0x0000000200127312 */ /* 0x0040620000301000 */
[----:B------:R-:W-:Y:S05]  /*24e0*/  BRA `(.L_x_3839) ;  /* 0x0000000000087947 */ /* 0x000fea0003800000 */
.L_x_3858:
[----:B------:R-:W2:Y:S02]  /*24f0*/  LDG.E R2, desc[UR36][R2.64] ;  /* 0x0000002402027981 */ /* 0x000ea4000c1e1900 */
[----:B--2---:R-:W-:-:S07]  /*2500*/  I2FP.F32.U32 R18, R2 ;  /* 0x0000000200127245 */ /* 0x004fce0000201000 */
.L_x_3839:
[----:B------:R-:W-:Y:S05]  /*2510*/  BSYNC.RECONVERGENT B6 ;  /* 0x0000000000067941 */ /* 0x000fea0003800200 */
.L_x_3833:
[----:B------:R-:W0:Y:S01]  /*2520*/  LDCU.64 UR6, c[0x0][0x5f8] ;  /* 0x0000bf00ff0677ac */ /* 0x000e220008000a00 */
[----:B------:R-:W-:Y:S01]  /*2530*/  BSSY.RECONVERGENT B6, `(.L_x_3862) ;  /* 0x00000dd000067945 */ /* 0x000fe20003800200 */
[----:B------:R-:W-:-:S04]  /*2540*/  UPRMT UR4, UR42, 0x9910, URZ ;  /* 0x000099102a047896 */ /* 0x000fc800080000ff */
[----:B------:R-:W-:Y:S01]  /*2550*/  UISETP.GT.AND UP0, UPT, UR4, 0x9, UPT ;  /* 0x000000090400788c */ /* 0x000fe2000bf04270 */
[----:B0-234-:R-:W-:-:S05]  /*2560*/  IADD3 R2, P0, PT, R19, UR6, RZ ;  /* 0x0000000613027c10 */ /* 0x01dfca000ff1e0ff */
        /* <DEDUP_REMOVED lines=11> */
[----:B--2---:R0:W2:Y:S01]  /*2620*/  I2F.S16 R19, R2 ;  /* 0x0000000200137306 */ /* 0x0040a20000101400 */
[----:B------:R-:W-:Y:S05]  /*2630*/  BRA `(.L_x_3868) ;  /* 0x0000000c00307947 */ /* 0x000fea0003800000 */
.L_x_3866:
[----:B------:R-:W2:Y:S02]  /*2640*/  LDG.E.U8 R2, desc[UR36][R2.64] ;  /* 0x0000002402027981 */ /* 0x000ea4000c1e1100 */
[----:B--2---:R-:W-:Y:S01]  /*2650*/  I2FP.F32.U32 R19, R2 ;  /* 0x0000000200137245 */ /* 0x004fe20000201000 */
[----:B------:R-:W-:Y:S06]  /*2660*/  BRA `(.L_x_3868) ;  /* 0x0000000c00247947 */ /* 0x000fec0003800000 */
.L_x_3865:
[----:B------:R-:W-:-:S09]  /*2670*/  UISETP.NE.AND UP0, UPT, UR4, 0x2, UPT ;  /* 0x000000020400788c */ /* 0x000fd2000bf05270 */
[----:B------:R-:W-:Y:S05]  /*2680*/  BRA.U !UP0, `(.L_x_3869) ;  /* 0x0000000108287547 */ /* 0x000fea000b800000 */
[----:B------:R-:W-:-:S09]  /*2690*/  UISETP.NE.AND UP0, UPT, UR4, 0x3, UPT ;  /* 0x000000030400788c */ /* 0x000fd2000bf05270 */
[----:B------:R-:W-:Y:S05]  /*26a0*/  BRA.U !UP0, `(.L_x_3870) ;  /* 0x0000000108147547 */ /* 0x000fea000b800000 */
[----:B------:R-:W-:-:S09]  /*26b0*/  UISETP.NE.AND UP0, UPT, UR4, 0x4, UPT ;  /* 0x000000040400788c */ /* 0x000fd2000bf05270 */
[----:B------:R-:W-:Y:S05]  /*26c0*/  BRA.U UP0, `(.L_x_3867) ;  /* 0x0000000900907547 */ /* 0x000fea000b800000 */
[----:B------:R-:W2:Y:S02]  /*26d0*/  LDG.E.64 R2, desc[UR36][R2.64] ;  /* 0x0000002402027981 */ /* 0x000ea4000c1e1b00 */
[----:B--2---:R0:W2:Y:S01]  /*26e0*/  I2F.S64 R19, R2 ;  /* 0x0000000200137312 */ /* 0x0040a20000301400 */
[----:B------:R-:W-:Y:S05]  /*26f0*/  BRA `(.L_x_3868) ;  /* 0x0000000c00007947 */ /* 0x000fea0003800000 */
.L_x_3870:
[----:B------:R-:W2:Y:S02]  /*2700*/  LDG.E R2, desc[UR36][R2.64] ;  /* 0x0000002402027981 */ /* 0x000ea4000c1e1900 */
[----:B--2---:R-:W-:Y:S01]  /*2710*/  I2FP.F32.S32 R19, R2 ;  /* 0x0000000200137245 */ /* 0x004fe20000201400 */
[----:B------:R-:W-:Y:S06]  /*2720*/  BRA `(.L_x_3868) ;  /* 0x0000000800f47947 */ /* 0x000fec0003800000 */
.L_x_3869:
[----:B------:R-:W2:Y:S02]  /*2730*/  LDG.E.U16 R2, desc[UR36][R2.64] ;  /* 0x0000002402027981 */ /* 0x000ea4000c1e1500 */
[----:B--2---:R0:W2:Y:S01]  /*2740*/  I2F.S16 R19, R2 ;  /* 0x0000000200137306 */ /* 0x0040a20000101400 */
[----:B------:R-:W-:Y:S05]  /*2750*/  BRA `(.L_x_3868) ;  /* 0x0000000800e87947 */ /* 0x000fea0003800000 */
.L_x_3864:
        /* <DEDUP_REMOVED lines=8> */
.L_x_3872:
[----:B------:R-:W2:Y:S02]  /*27e0*/  LDG.E.U16 R2, desc[UR36][R2.64] ;  /* 0x0000002402027981 */ /* 0x000ea4000c1e1500 */
[----:B--2---:R-:W-:Y:S01]  /*27f0*/  HADD2.F32 R19, -RZ, R2.H0_H0 ;  /* 0x20000002ff137230 */ /* 0x004fe20000004100 */
[----:B------:R-:W-:Y:S06]  /*2800*/  BRA `(.L_x_3868) ;  /* 0x0000000800bc7947 */ /* 0x000fec0003800000 */
.L_x_3871:
        /* <DEDUP_REMOVED lines=8> */
.L_x_3874:
[----:B------:R-:W2:Y:S02]  /*2890*/  LDG.E.U16 R2, desc[UR36][R2.64] ;  /* 0x0000002402027981 */ /* 0x000ea4000c1e1500 */
[----:B--2---:R-:W-:Y:S01]  /*28a0*/  HADD2.F32 R19, -RZ, R2.H0_H0 ;  /* 0x20000002ff137230 */ /* 0x004fe20000004100 */
[----:B------:R-:W-:Y:S06]  /*28b0*/  BRA `(.L_x_3868) ;  /* 0x0000000800907947 */ /* 0x000fec0003800000 */
.L_x_3873:
[----:B------:R-:W2:Y:S01]  /*28c0*/  LDG.E.64 R2, desc[UR36][R2.64] ;  /* 0x0000002402027981 */ /* 0x000ea2000c1e1b00 */
[----:B------:R-:W-:Y:S01]  /*28d0*/  UMOV UR4, 0xf0000000 ;  /* 0xf000000000047882 */ /* 0x000fe20000000000 */
[----:B------:R-:W-:Y:S01]  /*28e0*/  UMOV UR5, 0x380fffff ;  /* 0x380fffff00057882 */ /* 0x000fe20000000000 */
[----:B--2---:R-:W0:Y:S01]  /*28f0*/  F2F.F32.F64 R19, R2 ;  /* 0x0000000200137310 */ /* 0x004e220000301000 */
[----:B------:R-:W-:-:S14]  /*2900*/  DSETP.GEU.AND P0, PT, |R2|, UR4, PT ;  /* 0x0000000402007e2a */ /* 0x000fdc000bf0e200 */
[----:B0-----:R-:W-:Y:S01]  /*2910*/  @!P0 FMUL R19, R19, 1.175494350822287508e-38 ;  /* 0x0080000013138820 */ /* 0x001fe20000400000 */
[----:B------:R-:W-:Y:S06]  /*2920*/  BRA `(.L_x_3868) ;  /* 0x0000000800747947 */ /* 0x000fec0003800000 */
.L_x_3863:
        /* <DEDUP_REMOVED lines=12> */
.L_x_3877:
[----:B------:R-:W2:Y:S01]  /*29f0*/  LDG.E.64 R2, desc[UR36][R2.64] ;  /* 0x0000002402027981 */ /* 0x000ea2000c1e1b00 */
[----:B------:R-:W-:Y:S01]  /*2a00*/  UMOV UR4, 0xf0000000 ;  /* 0xf000000000047882 */ /* 0x000fe20000000000 */
[----:B------:R-:W-:Y:S01]  /*2a10*/  UMOV UR5, 0x380fffff ;  /* 0x380fffff00057882 */ /* 0x000fe20000000000 */
[----:B--2---:R-:W0:Y:S01]  /*2a20*/  F2F.F32.F64 R19, R2 ;  /* 0x0000000200137310 */ /* 0x004e220000301000 */
[----:B------:R-:W-:-:S14]  /*2a30*/  DSETP.GEU.AND P0, PT, |R2|, UR4, PT ;  /* 0x0000000402007e2a */ /* 0x000fdc000bf0e200 */
[----:B0-----:R-:W-:Y:S01]  /*2a40*/  @!P0 FMUL R19, R19, 1.175494350822287508e-38 ;  /* 0x0080000013138820 */ /* 0x001fe20000400000 */
[----:B------:R-:W-:Y:S06]  /*2a50*/  BRA `(.L_x_3868) ;  /* 0x0000000800287947 */ /* 0x000fec0003800000 */
.L_x_3876:
        /* <DEDUP_REMOVED lines=14> */
[----:B------:R-:W-:Y:S02]  /*2b40*/  VIADD R5, R4, 0xfffffffc ;  /* 0xfffffffc04057836 */ /* 0x000fe40000000000 */
[----:B------:R-:W-:-:S03]  /*2b50*/  VIADD R4, R0, 0x1000000 ;  /* 0x0100000000047836 */ /* 0x000fc60000000000 */
[----:B------:R-:W-:Y:S02]  /*2b60*/  SHF.L.U32 R6, R0, R5, RZ ;  /* 0x0000000500067219 */ /* 0x000fe400000006ff */
[----:B------:R-:W-:Y:S02]  /*2b70*/  SHF.L.U32 R5, R5, 0x17, RZ ;  /* 0x0000001705057819 */ /* 0x000fe400000006ff */
[----:B------:R-:W-:Y:S02]  /*2b80*/  SHF.R.S32.HI R4, RZ, 0x8, R4 ;  /* 0x00000008ff047819 */ /* 0x000fe40000011404 */
[----:B------:R-:W-:-:S05]  /*2b90*/  LEA.HI R5, R6, -R5, RZ, 0x1c ;  /* 0x8000000506057211 */ /* 0x000fca00078fe0ff */
[----:B------:R-:W-:-:S05]  /*2ba0*/  VIADD R5, R5, 0x3c000000 ;  /* 0x3c00000005057836 */ /* 0x000fca0000000000 */
[----:B------:R-:W-:-:S04]  /*2bb0*/  LOP3.LUT R4, R5, 0x7f800000, R4, 0xf8, !PT ;  /* 0x7f80000005047812 */ /* 0x000fc800078ef804 */
[----:B------:R-:W-:-:S04]  /*2bc0*/  SEL R4, R4, RZ, P0 ;  /* 0x000000ff04047207 */ /* 0x000fc80000000000 */
[----:B------:R-:W-:Y:S01]  /*2bd0*/  LOP3.LUT R19, R4, 0x80000000, R19, 0xf8, !PT ;  /* 0x8000000004137812 */ /* 0x000fe200078ef813 */
[----:B------:R-:W-:Y:S06]  /*2be0*/  BRA `(.L_x_3868) ;  /* 0x0000000400c47947 */ /* 0x000fec0003800000 */
.L_x_3879:
[----:B------:R-:W2:Y:S02]  /*2bf0*/  LDG.E.U8 R2, desc[UR36][R2.64] ;  /* 0x0000002402027981 */ /* 0x000ea4000c1e1100 */
[C---:B--2---:R-:W-:Y:S01]  /*2c00*/  SHF.L.U32 R4, R2.reuse, 0x19, RZ ;  /* 0x0000001902047819 */ /* 0x044fe200000006ff */
[----:B------:R-:W-:-:S03]  /*2c10*/  IMAD.SHL.U32 R5, R2, 0x100, RZ ;  /* 0x0000010002057824 */ /* 0x000fc600078e00ff */
[----:B------:R-:W-:Y:S02]  /*2c20*/  ISETP.GT.U32.AND P0, PT, R4, 0x7ffffff, PT ;  /* 0x07ffffff0400780c */ /* 0x000fe40003f04070 */
[----:B------:R-:W-:-:S11]  /*2c30*/  PRMT R19, R5, 0x9910, RZ ;  /* 0x0000991005137816 */ /* 0x000fd600000000ff */
[----:B------:R-:W-:Y:S02]  /*2c40*/  @!P0 LOP3.LUT R0, R5, 0x7f00, RZ, 0xc0, !PT ;  /* 0x00007f0005008812 */ /* 0x000fe400078ec0ff */
[----:B------:R-:W-:Y:S02]  /*2c50*/  @P0 LEA.HI R4, R4, 0x70000000, RZ, 0x1c ;  /* 0x7000000004040811 */ /* 0x000fe400078fe0ff */
[----:B------:R-:W-:-:S05]  /*2c60*/  @!P0 LOP3.LUT R0, R0, 0x3f000000, RZ, 0xfc, !PT ;  /* 0x3f00000000008812 */ /* 0x000fca00078efcff */
[----:B------:R-:W-:Y:S01]  /*2c70*/  @!P0 FADD.FTZ R0, R0, -0.5 ;  /* 0xbf00000000008421 */ /* 0x000fe20000010000 */
[----:B------:R-:W-:-:S05]  /*2c80*/  @P0 FMUL.FTZ R0, R4, 1.9259299443872358531e-34 ;  /* 0x0780000004000820 */ /* 0x000fca0000410000 */
[----:B------:R-:W-:Y:S01]  /*2c90*/  LOP3.LUT R19, R0, 0x80000000, R19, 0xf8, !PT ;  /* 0x8000000000137812 */ /* 0x000fe200078ef813 */
[----:B------:R-:W-:Y:S06]  /*2ca0*/  BRA `(.L_x_3868) ;  /* 0x0000000400947947 */ /* 0x000fec0003800000 */
.L_x_3878:
[----:B------:R-:W2:Y:S02]  /*2cb0*/  LDG.E.U16 R2, desc[UR36][R2.64] ;  /* 0x0000002402027981 */ /* 0x000ea4000c1e1500 */
[----:B--2---:R-:W-:Y:S01]  /*2cc0*/  IMAD.U32 R19, R2, 0x10000, RZ ;  /* 0x0001000002137824 */ /* 0x004fe200078e00ff */
[----:B------:R-:W-:Y:S06]  /*2cd0*/  BRA `(.L_x_3868) ;  /* 0x0000000400887947 */ /* 0x000fec0003800000 */
.L_x_3875:
        /* <DEDUP_REMOVED lines=11> */
.L_x_3882:
[----:B------:R-:W2:Y:S01]  /*2d90*/  LDG.E.U8 R3, desc[UR36][R2.64] ;  /* 0x0000002402037981 */ /* 0x000ea2000c1e1100 */
        /* <DEDUP_REMOVED lines=19> */
.L_x_3884:
[----:B------:R-:W-:Y:S05]  /*2ed0*/  BSYNC.RECONVERGENT B0 ;  /* 0x0000000000007941 */ /* 0x000fea0003800200 */
.L_x_3883:
[----:B------:R-:W-:Y:S01]  /*2ee0*/  IMAD.SHL.U32 R0, R0, 0x100000, RZ ;  /* 0x0010000000007824 */ /* 0x000fe200078e00ff */
[----:B------:R-:W-:-:S04]  /*2ef0*/  LEA R2, R2, 0x3b800000, 0x17 ;  /* 0x3b80000002027811 */ /* 0x000fc800078eb8ff */
[----:B------:R-:W-:Y:S01]  /*2f00*/  LOP3.LUT R19, R2, R0, R19, 0xfe, !PT ;  /* 0x0000000002137212 */ /* 0x000fe200078efe13 */
[----:B------:R-:W-:Y:S06]  /*2f10*/  BRA `(.L_x_3868) ;  /* 0x0000000000f87947 */ /* 0x000fec0003800000 */
.L_x_3881:
        /* <DEDUP_REMOVED lines=20> */
.L_x_3886:
[----:B------:R-:W-:Y:S05]  /*3060*/  BSYNC.RECONVERGENT B0 ;  /* 0x0000000000007941 */ /* 0x000fea0003800200 */
.L_x_3885:
[----:B------:R-:W-:Y:S02]  /*3070*/  SHF.L.U32 R0, R0, 0x15, RZ ;  /* 0x0000001500007819 */ /* 0x000fe400000006ff */
[----:B------:R-:W-:-:S04]  /*3080*/  LEA R2, R2, 0x37800000, 0x17 ;  /* 0x3780000002027811 */ /* 0x000fc800078eb8ff */
[----:B------:R-:W-:Y:S01]  /*3090*/  LOP3.LUT R19, R2, R0, R19, 0xfe, !PT ;  /* 0x0000000002137212 */ /* 0x000fe200078efe13 */
[----:B------:R-:W-:Y:S06]  /*30a0*/  BRA `(.L_x_3868) ;  /* 0x0000000000947947 */ /* 0x000fec0003800000 */
.L_x_3880:
[----:B------:R-:W-:-:S09]  /*30b0*/  UISETP.NE.AND UP0, UPT, UR4, 0x1c, UPT ;  /* 0x0000001c0400788c */ /* 0x000fd2000bf05270 */
[----:B------:R-:W-:Y:S05]  /*30c0*/  BRA.U !UP0, `(.L_x_3887) ;  /* 0x0000000108847547 */ /* 0x000fea000b800000 */
[----:B------:R-:W-:-:S09]  /*30d0*/  UISETP.NE.AND UP0, UPT, UR4, 0x1d, UPT ;  /* 0x0000001d0400788c */ /* 0x000fd2000bf05270 */
[----:B------:R-:W-:Y:S05]  /*30e0*/  BRA.U !UP0, `(.L_x_3888) ;  /* 0x0000000108707547 */ /* 0x000fea000b800000 */
[----:B------:R-:W-:-:S09]  /*30f0*/  UISETP.NE.AND UP0, UPT, UR4, 0x2c, UPT ;  /* 0x0000002c0400788c */ /* 0x000fd2000bf05270 */
[----:B------:R-:W-:Y:S05]  /*3100*/  BRA.U !UP0, `(.L_x_3889) ;  /* 0x0000000108487547 */ /* 0x000fea000b800000 */
.L_x_3867:
        /* <DEDUP_REMOVED lines=8> */
[----:B0-----:R-:W-:Y:S02]  /*3190*/  IMAD.U32 R4, RZ, RZ, UR4 ;  /* 0x00000004ff047e24 */ /* 0x001fe4000f8e00ff */
[----:B------:R-:W-:Y:S01]  /*31a0*/  IMAD.U32 R5, RZ, RZ, UR5 ;  /* 0x00000005ff057e24 */ /* 0x000fe2000f8e00ff */
[----:B--2---:R-:W-:Y:S01]  /*31b0*/  MOV R6, UR6 ;  /* 0x0000000600067c02 */ /* 0x004fe20008000f00 */
[----:B------:R-:W-:-:S02]  /*31c0*/  IMAD.U32 R7, RZ, RZ, UR7 ;  /* 0x00000007ff077e24 */ /* 0x000fc4000f8e00ff */
[----:B----4-:R-:W-:Y:S01]  /*31d0*/  IMAD.U32 R10, RZ, RZ, UR8 ;  /* 0x00000008ff0a7e24 */ /* 0x010fe2000f8e00ff */
[----:B------:R-:W-:-:S07]  /*31e0*/  MOV R11, UR9 ;  /* 0x00000009000b7c02 */ /* 0x000fce0008000f00 */
[----:B------:R-:W-:-:S07]  /*31f0*/  LEPC R20, `(.L_x_3890) ;  /* 0x000000001014794e */ /* 0x000fce0000000000 */
[----:B-1-3-5:R-:W-:Y:S05]  /*3200*/  CALL.ABS.NOINC R2 ;  /* 0x0000000002007343 */ /* 0x02afea0003c00000 */
.L_x_3890:
[----:B------:R-:W-:Y:S01]  /*3210*/  IMAD.MOV.U32 R19, RZ, RZ, RZ ;  /* 0x000000ffff137224 */ /* 0x000fe200078e00ff */
[----:B------:R-:W-:Y:S06]  /*3220*/  BRA `(.L_x_3868) ;  /* 0x0000000000347947 */ /* 0x000fec0003800000 */
.L_x_3889:
[----:B------:R-:W2:Y:S01]  /*3230*/  LDG.E.U8 R2, desc[UR36][R2.64] ;  /* 0x0000002402027981 */ /* 0x000ea2000c1e1100 */
[----:B------:R-:W-:Y:S01]  /*3240*/  IMAD.MOV.U32 R19, RZ, RZ, 0x400000 ;  /* 0x00400000ff137424 */ /* 0x000fe200078e00ff */
[----:B--2---:R-:W-:-:S13]  /*3250*/  ISETP.NE.AND P0, PT, R2, RZ, PT ;  /* 0x000000ff0200720c */ /* 0x004fda0003f05270 */
[----:B------:R-:W-:Y:S05]  /*3260*/  @!P0 BRA `(.L_x_3868) ;  /* 0x0000000000248947 */ /* 0x000fea0003800000 */
[----:B------:R-:W-:-:S13]  /*3270*/  ISETP.NE.AND P0, PT, R2, 0xff, PT ;  /* 0x000000ff0200780c */ /* 0x000fda0003f05270 */
[----:B------:R-:W-:Y:S01]  /*3280*/  @!P0 MOV R19, 0x7f800001 ;  /* 0x7f80000100138802 */ /* 0x000fe20000000f00 */
[----:B------:R-:W-:Y:S01]  /*3290*/  @P0 IMAD.SHL.U32 R19, R2, 0x800000, RZ ;  /* 0x0080000002130824 */ /* 0x000fe200078e00ff */
[----:B------:R-:W-:Y:S06]  /*32a0*/  BRA `(.L_x_3868) ;  /* 0x0000000000147947 */ /* 0x000fec0003800000 */
.L_x_3888:
[----:B------:R-:W2:Y:S02]  /*32b0*/  LDG.E.64 R2, desc[UR36][R2.64] ;  /* 0x0000002402027981 */ /* 0x000ea4000c1e1b00 */
[----:B--2---:R0:W2:Y:S01]  /*32c0*/  I2F.U64 R19, R2 ;  /* 0x0000000200137312 */ /* 0x0040a20000301000 */
[----:B------:R-:W-:Y:S05]  /*32d0*/  BRA `(.L_x_3868) ;  /* 0x0000000000087947 */ /* 0x000fea0003800000 */
.L_x_3887:
[----:B------:R-:W2:Y:S02]  /*32e0*/  LDG.E R2, desc[UR36][R2.64] ;  /* 0x0000002402027981 */ /* 0x000ea4000c1e1900 */
[----:B--2---:R-:W-:-:S07]  /*32f0*/  I2FP.F32.U32 R19, R2 ;  /* 0x0000000200137245 */ /* 0x004fce0000201000 */
.L_x_3868:
[----:B------:R-:W-:Y:S05]  /*3300*/  BSYNC.RECONVERGENT B6 ;  /* 0x0000000000067941 */ /* 0x000fea0003800200 */
.L_x_3862:
[C---:B-1---5:R-:W-:Y:S01]  /*3310*/  FSETP.GE.FTZ.AND P1, PT, R18.reuse, RZ, PT ;  /* 0x000000ff1200720b */ /* 0x062fe20003f36000 */
[----:B------:R-:W-:Y:S01]  /*3320*/  BSSY.RECONVERGENT B6, `(.L_x_3891) ;  /* 0x0000013000067945 */ /* 0x000fe20003800200 */
[----:B------:R-:W-:-:S13]  /*3330*/  FSETP.GTU.FTZ.AND P0, PT, R18, 1, PT ;  /* 0x3f8000001200780b */ /* 0x000fda0003f1c000 */
[----:B------:R-:W-:Y:S05]  /*3340*/  @!P0 BRA P1, `(.L_x_3892) ;  /* 0x0000000000408947 */ /* 0x000fea0000800000 */
[----:B0--34-:R-:W-:Y:S01]  /*3350*/  MOV R2, 0x0 ;  /* 0x0000000000027802 */ /* 0x019fe20000000f00 */
[----:B------:R-:W0:Y:S01]  /*3360*/  LDCU.64 UR4, c[0x4][0x300] ;  /* 0x01006000ff0477ac */ /* 0x000e220008000a00 */
[----:B------:R-:W-:Y:S02]  /*3370*/  HFMA2 R12, -RZ, RZ, 0, 5.9604644775390625e-08 ;  /* 0x00000001ff0c7431 */ /* 0x000fe400000001ff */
[----:B------:R-:W-:Y:S01]  /*3380*/  IMAD.MOV.U32 R8, RZ, RZ, 0x5a ;  /* 0x0000005aff087424 */ /* 0x000fe200078e00ff */
[----:B------:R-:W1:Y:S01]  /*3390*/  LDCU.64 UR6, c[0x4][0x2d0] ;  /* 0x01005a00ff0677ac */ /* 0x000e620008000a00 */
[----:B------:R-:W3:Y:S01]  /*33a0*/  LDC.64 R2, c[0x4][R2] ;  /* 0x0100000002027b82 */ /* 0x000ee20000000a00 */
[----:B------:R-:W-:Y:S01]  /*33b0*/  IMAD.MOV.U32 R13, RZ, RZ, RZ ;  /* 0x000000ffff0d7224 */ /* 0x000fe200078e00ff */
[----:B------:R-:W4:Y:S01]  /*33c0*/  LDCU.64 UR8, c[0x4][0x10] ;  /* 0x01000200ff0877ac */ /* 0x000f220008000a00 */
[----:B0-----:R-:W-:Y:S01]  /*33d0*/  IMAD.U32 R4, RZ, RZ, UR4 ;  /* 0x00000004ff047e24 */ /* 0x001fe2000f8e00ff */
[----:B------:R-:W-:Y:S01]  /*33e0*/  MOV R5, UR5 ;  /* 0x0000000500057c02 */ /* 0x000fe20008000f00 */
[----:B-1----:R-:W-:-:S02]  /*33f0*/  IMAD.U32 R6, RZ, RZ, UR6 ;  /* 0x00000006ff067e24 */ /* 0x002fc4000f8e00ff */
[----:B------:R-:W-:Y:S01]  /*3400*/  IMAD.U32 R7, RZ, RZ, UR7 ;  /* 0x00000007ff077e24 */ /* 0x000fe2000f8e00ff */
[----:B----4-:R-:W-:Y:S01]  /*3410*/  MOV R10, UR8 ;  /* 0x00000008000a7c02 */ /* 0x010fe20008000f00 */
[----:B------:R-:W-:-:S07]  /*3420*/  IMAD.U32 R11, RZ, RZ, UR9 ;  /* 0x00000009ff0b7e24 */ /* 0x000fce000f8e00ff */
[----:B------:R-:W-:-:S07]  /*3430*/  LEPC R20, `(.L_x_3892) ;  /* 0x000000001014794e */ /* 0x000fce0000000000 */
[----:B--23--:R-:W-:Y:S05]  /*3440*/  CALL.ABS.NOINC R2 ;  /* 0x0000000002007343 */ /* 0x00cfea0003c00000 */
.L_x_3892:
[----:B------:R-:W-:Y:S05]  /*3450*/  BSYNC.RECONVERGENT B6 ;  /* 0x0000000000067941 */ /* 0x000fea0003800200 */
.L_x_3891:
[C---:B--2---:R-:W-:Y:S01]  /*3460*/  FSETP.GE.FTZ.AND P1, PT, R19.reuse, RZ, PT ;  /* 0x000000ff1300720b */ /* 0x044fe20003f36000 */
        /* <DEDUP_REMOVED lines=14> */
[----:B------:R-:W-:Y:S01]  /*3550*/  IMAD.U32 R7, RZ, RZ, UR7 ;  /* 0x00000007ff077e24 */ /* 0x000fe2000f8e00ff */
[----:B---3--:R-:W-:Y:S01]  /*3560*/  MOV R10, UR8 ;  /* 0x00000008000a7c02 */ /* 0x008fe20008000f00 */
[----:B------:R-:W-:-:S07]  /*3570*/  IMAD.U32 R11, RZ, RZ, UR9 ;  /* 0x00000009ff0b7e24 */ /* 0x000fce000f8e00ff */
[----:B------:R-:W-:-:S07]  /*3580*/  LEPC R20, `(.L_x_3894) ;  /* 0x000000001014794e */ /* 0x000fce0000000000 */
[----:B--2---:R-:W-:Y:S05]  /*3590*/  CALL.ABS.NOINC R2 ;  /* 0x0000000002007343 */ /* 0x004fea0003c00000 */
.L_x_3894:
[----:B------:R-:W-:Y:S05]  /*35a0*/  BSYNC.RECONVERGENT B6 ;  /* 0x0000000000067941 */ /* 0x000fea0003800200 */
.L_x_3893:
[----:B------:R-:W-:Y:S01]  /*35b0*/  FADD.FTZ R7, -R18, -RZ ;  /* 0x800000ff12077221 */ /* 0x000fe20000010100 */
[----:B------:R-:W-:Y:S01]  /*35c0*/  MOV R4, 0x3e800000 ;  /* 0x3e80000000047802 */ /* 0x000fe20000000f00 */
[----:B------:R-:W-:Y:S01]  /*35d0*/  IMAD.MOV.U32 R5, RZ, RZ, 0x3d39bf78 ;  /* 0x3d39bf78ff057424 */ /* 0x000fe200078e00ff */
[----:B------:R-:W1:Y:S01]  /*35e0*/  LDCU.64 UR6, c[0x0][0x5e8] ;  /* 0x0000bd00ff0677ac */ /* 0x000e620008000a00 */
[C---:B------:R-:W-:Y:S01]  /*35f0*/  FADD.FTZ.RZ R0, R7.reuse, 1 ;  /* 0x3f80000007007421 */ /* 0x040fe2000001c000 */
[C---:B------:R-:W-:Y:S01]  /*3600*/  ISETP.GE.U32.AND P0, PT, R7.reuse, 0x7f800000, PT ;  /* 0x7f8000000700780c */ /* 0x040fe20003f06070 */
[----:B------:R-:W-:Y:S02]  /*3610*/  UPRMT UR4, UR43, 0x9910, URZ ;  /* 0x000099102b047896 */ /* 0x000fe400080000ff */
[----:B------:R-:W-:Y:S01]  /*3620*/  VIADD R0, R0, 0xc0c00000 ;  /* 0xc0c0000000007836 */ /* 0x000fe20000000000 */
[----:B------:R-:W-:Y:S01]  /*3630*/  ISETP.GT.AND P2, PT, R7, -0x40800000, P0 ;  /* 0xbf8000000700780c */ /* 0x000fe20000744270 */
[----:B------:R-:W-:-:S03]  /*3640*/  UISETP.GT.AND UP0, UPT, UR4, 0x9, UPT ;  /* 0x000000090400788c */ /* 0x000fc6000bf04270 */
[----:B------:R-:W-:-:S04]  /*3650*/  LOP3.LUT R0, R0, 0xff800000, RZ, 0xc0, !PT ;  /* 0xff80000000007812 */ /* 0x000fc800078ec0ff */
[----:B0--34-:R-:W-:Y:S01]  /*3660*/  IADD3 R3, PT, PT, -R0, 0x40800000, RZ ;  /* 0x4080000000037810 */ /* 0x019fe20007ffe1ff */
[----:B------:R-:W-:Y:S01]  /*3670*/  IMAD.IADD R2, R7, 0x1, -R0 ;  /* 0x0000000107027824 */ /* 0x000fe200078e0a00 */
[----:B------:R-:W-:Y:S02]  /*3680*/  I2FP.F32.S32 R0, R0 ;  /* 0x0000000000007245 */ /* 0x000fe40000201400 */
[----:B------:R-:W-:Y:S01]  /*3690*/  @P0 FSETP.NEU.FTZ.AND P1, PT, R18, RZ, PT ;  /* 0x000000ff1200020b */ /* 0x000fe20003f3d000 */
[----:B------:R-:W-:Y:S02]  /*36a0*/  FFMA.FTZ R3, R3, R4, -1 ;  /* 0xbf80000003037423 */ /* 0x000fe40000010004 */
[----:B------:R-:W0:Y:S01]  /*36b0*/  MUFU.LG2 R4, R18 ;  /* 0x0000001200047308 */ /* 0x000e220000000c00 */
[----:B------:R-:W-:Y:S01]  /*36c0*/  FMUL.FTZ R0, R0, 1.1920928955078125e-07 ;  /* 0x3400000000007820 */ /* 0x000fe20000410000 */
[----:B------:R-:W-:-:S04]  /*36d0*/  FADD.FTZ R2, R2, R3 ;  /* 0x0000000302027221 */ /* 0x000fc80000010000 */
[----:B------:R-:W-:Y:S01]  /*36e0*/  FFMA.FTZ R3, R2, -R5, 0.10546888411045074463 ;  /* 0x3dd8001202037423 */ /* 0x000fe20000010805 */
[----:B------:R-:W-:-:S03]  /*36f0*/  @P0 MOV R5, 0x7f800000 ;  /* 0x7f80000000050802 */ /* 0x000fc60000000f00 */
[----:B------:R-:W-:-:S04]  /*3700*/  FFMA.FTZ R3, R2, R3, -0.13229703903198242188 ;  /* 0xbe0778e002037423 */ /* 0x000fc80000010003 */
[----:B------:R-:W-:Y:S01]  /*3710*/  FFMA.FTZ R3, R2, R3, 0.14491446316242218018 ;  /* 0x3e14647502037423 */ /* 0x000fe20000010003 */
[----:B0-----:R-:W-:-:S03]  /*3720*/  FMUL.FTZ R4, R4, 0.69314718246459960938 ;  /* 0x3f31721804047820 */ /* 0x001fc60000410000 */
[----:B------:R-:W-:-:S04]  /*3730*/  FFMA.FTZ R3, R2, R3, -0.16641564667224884033 ;  /* 0xbe2a68dd02037423 */ /* 0x000fc80000010003 */
[----:B------:R-:W-:Y:S01]  /*3740*/  FFMA.FTZ R3, R2, R3, 0.19988867640495300293 ;  /* 0x3e4caf9e02037423 */ /* 0x000fe20000010003 */
[----:B------:R-:W-:-:S03]  /*3750*/  FMNMX.NAN R4, R4, -100, !PT ;  /* 0xc2c8000004047809 */ /* 0x000fc60007820000 */
[----:B------:R-:W-:-:S04]  /*3760*/  FFMA.FTZ R3, R2, R3, -0.25000196695327758789 ;  /* 0xbe80004202037423 */ /* 0x000fc80000010003 */
[----:B------:R-:W-:-:S04]  /*3770*/  FFMA.FTZ R3, R2, R3, 0.33333510160446166992 ;  /* 0x3eaaaae602037423 */ /* 0x000fc80000010003 */
[----:B------:R-:W-:-:S04]  /*3780*/  FFMA.FTZ R3, R2, R3, -0.5 ;  /* 0xbf00000002037423 */ /* 0x000fc80000010003 */
[----:B------:R-:W-:-:S04]  /*3790*/  FMUL.FTZ R3, R2, R3 ;  /* 0x0000000302037220 */ /* 0x000fc80000410000 */
[----:B------:R-:W-:-:S04]  /*37a0*/  FFMA.FTZ R3, R2, R3, R2 ;  /* 0x0000000302037223 */ /* 0x000fc80000010002 */
[----:B------:R-:W-:Y:S01]  /*37b0*/  FFMA.FTZ R0, R0, 0.69314718246459960938, R3 ;  /* 0x3f31721800007823 */ /* 0x000fe20000010003 */
[----:B------:R-:W-:Y:S01]  /*37c0*/  @P2 FFMA.FTZ R0, -R18, R5, +INF ;  /* 0x7f80000012002423 */ /* 0x000fe20000010105 */
[----:B------:R-:W-:Y:S01]  /*37d0*/  FMUL.FTZ R5, R4, R19 ;  /* 0x0000001304057220 */ /* 0x000fe20000410000 */
[----:B------:R-:W-:-:S03]  /*37e0*/  FADD.FTZ R19, R19, -1 ;  /* 0xbf80000013137421 */ /* 0x000fc60000010000 */
[----:B------:R-:W-:Y:S02]  /*37f0*/  @P0 FSEL R0, R0, -RZ, P1 ;  /* 0x800000ff00000208 */ /* 0x000fe40000800000 */
[----:B-1----:R-:W-:Y:S02]  /*3800*/  IADD3 R2, P0, PT, R16, UR6, RZ ;  /* 0x0000000610027c10 */ /* 0x002fe4000ff1e0ff */
[----:B------:R-:W-:-:S03]  /*3810*/  FMNMX.NAN R4, R0, -100, !PT ;  /* 0xc2c8000000047809 */ /* 0x000fc60007820000 */
[----:B------:R-:W-:Y:S02]  /*3820*/  IMAD.X R3, RZ, RZ, UR7, P0 ;  /* 0x00000007ff037e24 */ /* 0x000fe400080e06ff */
[----:B------:R-:W-:Y:S01]  /*3830*/  FFMA.FTZ R4, R4, R19, -R5 ;  /* 0x0000001304047223 */ /* 0x000fe20000010805 */
        /* <DEDUP_REMOVED lines=9> */
[----:B------:R-:W0:Y:S02]  /*38d0*/  F2I.FTZ.TRUNC.NTZ R5, R4 ;  /* 0x0000000400057305 */ /* 0x000e24000021f100 */
[----:B0-----:R0:W-:Y:S01]  /*38e0*/  STG.E.U8 desc[UR36][R2.64], R5 ;  /* 0x0000000502007986 */ /* 0x0011e2000c101124 */
[----:B------:R-:W-:Y:S05]  /*38f0*/  BRA `(.L_x_3900) ;  /* 0x0000000c003c7947 */ /* 0x000fea0003800000 */
.L_x_3898:
[----:B------:R-:W0:Y:S02]  /*3900*/  F2I.S64.TRUNC R4, R4 ;  /* 0x0000000400047311 */ /* 0x000e24000020d900 */
[----:B0-----:R-:W-:-:S05]  /*3910*/  IMAD.MOV.U32 R7, RZ, RZ, R4 ;  /* 0x000000ffff077224 */ /* 0x001fca00078e0004 */
[----:B------:R1:W-:Y:S01]  /*3920*/  STG.E.U8 desc[UR36][R2.64], R7 ;  /* 0x0000000702007986 */ /* 0x0003e2000c101124 */
[----:B------:R-:W-:Y:S05]  /*3930*/  BRA `(.L_x_3900) ;  /* 0x0000000c002c7947 */ /* 0x000fea0003800000 */
.L_x_3897:
[----:B------:R-:W-:-:S09]  /*3940*/  UISETP.NE.AND UP0, UPT, UR4, 0x2, UPT ;  /* 0x000000020400788c */ /* 0x000fd2000bf05270 */
[----:B------:R-:W-:Y:S05]  /*3950*/  BRA.U !UP0, `(.L_x_3901) ;  /* 0x0000000108287547 */ /* 0x000fea000b800000 */
[----:B------:R-:W-:-:S09]  /*3960*/  UISETP.NE.AND UP0, UPT, UR4, 0x3, UPT ;  /* 0x000000030400788c */ /* 0x000fd2000bf05270 */
[----:B------:R-:W-:Y:S05]  /*3970*/  BRA.U !UP0, `(.L_x_3902) ;  /* 0x0000000108147547 */ /* 0x000fea000b800000 */
[----:B------:R-:W-:-:S09]  /*3980*/  UISETP.NE.AND UP0, UPT, UR4, 0x4, UPT ;  /* 0x000000040400788c */ /* 0x000fd2000bf05270 */
[----:B------:R-:W-:Y:S05]  /*3990*/  BRA.U UP0, `(.L_x_3899) ;  /* 0x0000000900807547 */ /* 0x000fea000b800000 */
[----:B------:R-:W0:Y:S02]  /*39a0*/  F2I.S64.TRUNC R4, R4 ;  /* 0x0000000400047311 */ /* 0x000e24000020d900 */
[----:B0-----:R4:W-:Y:S01]  /*39b0*/  STG.E.64 desc[UR36][R2.64], R4 ;  /* 0x0000000402007986 */ /* 0x0019e2000c101b24 */
[----:B------:R-:W-:Y:S05]  /*39c0*/  BRA `(.L_x_3900) ;  /* 0x0000000c00087947 */ /* 0x000fea0003800000 */
.L_x_3902:
[----:B------:R-:W0:Y:S02]  /*39d0*/  F2I.FTZ.TRUNC.NTZ R5, R4 ;  /* 0x0000000400057305 */ /* 0x000e24000021f100 */
[----:B0-----:R3:W-:Y:S01]  /*39e0*/  STG.E desc[UR36][R2.64], R5 ;  /* 0x0000000502007986 */ /* 0x0017e2000c101924 */
[----:B------:R-:W-:Y:S05]  /*39f0*/  BRA `(.L_x_3900) ;  /* 0x0000000800fc7947 */ /* 0x000fea0003800000 */
.L_x_3901:
[----:B------:R-:W0:Y:S02]  /*3a00*/  F2I.FTZ.TRUNC.NTZ R5, R4 ;  /* 0x0000000400057305 */ /* 0x000e24000021f100 */
[----:B0-----:R2:W-:Y:S01]  /*3a10*/  STG.E.U16 desc[UR36][R2.64], R5 ;  /* 0x0000000502007986 */ /* 0x0015e2000c101524 */
[----:B------:R-:W-:Y:S05]  /*3a20*/  BRA `(.L_x_3900) ;  /* 0x0000000800f07947 */ /* 0x000fea0003800000 */
.L_x_3896:
[----:B------:R-:W-:-:S09]  /*3a30*/  UISETP.GT.AND UP0, UPT, UR4, 0x6, UPT ;  /* 0x000000060400788c */ /* 0x000fd2000bf04270 */
[----:B------:R-:W-:Y:S05]  /*3a40*/  BRA.U UP0, `(.L_x_3903) ;  /* 0x0000000100247547 */ /* 0x000fea000b800000 */
[----:B------:R-:W-:-:S09]  /*3a50*/  UISETP.NE.AND UP0, UPT, UR4, 0x5, UPT ;  /* 0x000000050400788c */ /* 0x000fd2000bf05270 */
[----:B------:R-:W-:Y:S05]  /*3a60*/  BRA.U !UP0, `(.L_x_3904) ;  /* 0x0000000108107547 */ /* 0x000fea000b800000 */
[----:B------:R-:W-:-:S09]  /*3a70*/  UISETP.NE.AND UP0, UPT, UR4, 0x6, UPT ;  /* 0x000000060400788c */ /* 0x000fd2000bf05270 */
[----:B------:R-:W-:Y:S05]  /*3a80*/  BRA.U UP0, `(.L_x_3899) ;  /* 0x0000000900447547 */ /* 0x000fea000b800000 */
[----:B------:R0:W-:Y:S01]  /*3a90*/  STG.E desc[UR36][R2.64], R4 ;  /* 0x0000000402007986 */ /* 0x0001e2000c101924 */
[----:B------:R-:W-:Y:S05]  /*3aa0*/  BRA `(.L_x_3900) ;  /* 0x0000000800d07947 */ /* 0x000fea0003800000 */
.L_x_3904:
[----:B------:R-:W-:-:S05]  /*3ab0*/  F2FP.F16.F32.PACK_AB R4, RZ, R4 ;  /* 0x00000004ff04723e */ /* 0x000fca00000000ff */
[----:B------:R0:W-:Y:S01]  /*3ac0*/  STG.E.U16 desc[UR36][R2.64], R4 ;  /* 0x0000000402007986 */ /* 0x0001e2000c101524 */
[----:B------:R-:W-:Y:S05]  /*3ad0*/  BRA `(.L_x_3900) ;  /* 0x0000000800c47947 */ /* 0x000fea0003800000 */
.L_x_3903:
[----:B------:R-:W-:-:S09]  /*3ae0*/  UISETP.NE.AND UP0, UPT, UR4, 0x7, UPT ;  /* 0x000000070400788c */ /* 0x000fd2000bf05270 */
[----:B------:R-:W-:Y:S05]  /*3af0*/  BRA.U !UP0, `(.L_x_3905) ;  /* 0x00000001082c7547 */ /* 0x000fea000b800000 */
[----:B------:R-:W-:-:S09]  /*3b00*/  UISETP.NE.AND UP0, UPT, UR4, 0x8, UPT ;  /* 0x000000080400788c */ /* 0x000fd2000bf05270 */
[----:B------:R-:W-:Y:S05]  /*3b10*/  BRA.U !UP0, `(.L_x_3906) ;  /* 0x0000000108147547 */ /* 0x000fea000b800000 */
[----:B------:R-:W-:-:S09]  /*3b20*/  UISETP.NE.AND UP0, UPT, UR4, 0x9, UPT ;  /* 0x000000090400788c */ /* 0x000fd2000bf05270 */
[----:B------:R-:W-:Y:S05]  /*3b30*/  BRA.U UP0, `(.L_x_3899) ;  /* 0x0000000900187547 */ /* 0x000fea000b800000 */
[----:B------:R-:W-:-:S05]  /*3b40*/  HFMA2 R5, -RZ, RZ, 0, 0 ;  /* 0x00000000ff057431 */ /* 0x000fca00000001ff */
[----:B------:R0:W-:Y:S01]  /*3b50*/  STG.E.64 desc[UR36][R2.64], R4 ;  /* 0x0000000402007986 */ /* 0x0001e2000c101b24 */
[----:B------:R-:W-:Y:S05]  /*3b60*/  BRA `(.L_x_3900) ;  /* 0x0000000800a07947 */ /* 0x000fea0003800000 */
.L_x_3906:
[----:B------:R-:W-:-:S04]  /*3b70*/  F2FP.F16.F32.PACK_AB R5, RZ, R4 ;  /* 0x00000004ff05723e */ /* 0x000fc800000000ff */
[----:B------:R-:W-:-:S05]  /*3b80*/  PRMT R5, R5, 0x5410, RZ ;  /* 0x0000541005057816 */ /* 0x000fca00000000ff */
[----:B------:R0:W-:Y:S01]  /*3b90*/  STG.E desc[UR36][R2.64], R5 ;  /* 0x0000000502007986 */ /* 0x0001e2000c101924 */
[----:B------:R-:W-:Y:S05]  /*3ba0*/  BRA `(.L_x_3900) ;  /* 0x0000000800907947 */ /* 0x000fea0003800000 */
.L_x_3905:
[----:B------:R-:W-:-:S06]  /*3bb0*/  FMUL.FTZ R4, R4, 1 ;  /* 0x3f80000004047820 */ /* 0x000fcc0000410000 */
[----:B------:R-:W0:Y:S02]  /*3bc0*/  F2F.F64.F32 R4, R4 ;  /* 0x0000000400047310 */ /* 0x000e240000201800 */
[----:B0-----:R0:W-:Y:S01]  /*3bd0*/  STG.E.64 desc[UR36][R2.64], R4 ;  /* 0x0000000402007986 */ /* 0x0011e2000c101b24 */
[----:B------:R-:W-:Y:S05]  /*3be0*/  BRA `(.L_x_3900) ;  /* 0x0000000800807947 */ /* 0x000fea0003800000 */
.L_x_3895:
        /* <DEDUP_REMOVED lines=8> */
[----:B------:R-:W-:-:S04]  /*3c70*/  FSETP.NEU.FTZ.AND P0, PT, R4, RZ, PT ;  /* 0x000000ff0400720b */ /* 0x000fc80003f1d000 */
[----:B------:R-:W-:-:S05]  /*3c80*/  SEL R5, RZ, 0x1, !P0 ;  /* 0x00000001ff057807 */ /* 0x000fca0004000000 */
[----:B------:R0:W-:Y:S01]  /*3c90*/  STG.E.U8 desc[UR36][R2.64], R5 ;  /* 0x0000000502007986 */ /* 0x0001e2000c101124 */
[----:B------:R-:W-:Y:S05]  /*3ca0*/  BRA `(.L_x_3900) ;  /* 0x0000000800507947 */ /* 0x000fea0003800000 */
.L_x_3909:
[----:B------:R-:W-:Y:S01]  /*3cb0*/  FMUL.FTZ R4, R4, 1 ;  /* 0x3f80000004047820 */ /* 0x000fe20000410000 */
[----:B------:R-:W-:-:S05]  /*3cc0*/  CS2R R6, SRZ ;  /* 0x0000000000067805 */ /* 0x000fca000001ff00 */
[----:B------:R-:W0:Y:S02]  /*3cd0*/  F2F.F64.F32 R4, R4 ;  /* 0x0000000400047310 */ /* 0x000e240000201800 */
[----:B0-----:R0:W-:Y:S01]  /*3ce0*/  STG.E.128 desc[UR36][R2.64], R4 ;  /* 0x0000000402007986 */ /* 0x0011e2000c101d24 */
[----:B------:R-:W-:Y:S05]  /*3cf0*/  BRA `(.L_x_3900) ;  /* 0x00000008003c7947 */ /* 0x000fea0003800000 */
.L_x_3908:
[----:B------:R-:W-:-:S09]  /*3d00*/  UISETP.NE.AND UP0, UPT, UR4, 0xf, UPT ;  /* 0x0000000f0400788c */ /* 0x000fd2000bf05270 */
[----:B------:R-:W-:Y:S05]  /*3d10*/  BRA.U !UP0, `(.L_x_3910) ;  /* 0x0000000108987547 */ /* 0x000fea000b800000 */
[----:B------:R-:W-:-:S09]  /*3d20*/  UISETP.NE.AND UP0, UPT, UR4, 0x17, UPT ;  /* 0x000000170400788c */ /* 0x000fd2000bf05270 */
[----:B------:R-:W-:Y:S05]  /*3d30*/  BRA.U !UP0, `(.L_x_3911) ;  /* 0x0000000108487547 */ /* 0x000fea000b800000 */
[----:B------:R-:W-:-:S09]  /*3d40*/  UISETP.NE.AND UP0, UPT, UR4, 0x18, UPT ;  /* 0x000000180400788c */ /* 0x000fd2000bf05270 */
[----:B------:R-:W-:Y:S05]  /*3d50*/  BRA.U UP0, `(.L_x_3899) ;  /* 0x0000000500907547 */ /* 0x000fea000b800000 */
[----:B------:R-:W-:Y:S01]  /*3d60*/  LOP3.LUT R6, R4, 0x7fffffff, RZ, 0xc0, !PT ;  /* 0x7fffffff04067812 */ /* 0x000fe200078ec0ff */
[----:B------:R-:W-:Y:S01]  /*3d70*/  BSSY.RECONVERGENT B0, `(.L_x_3912) ;  /* 0x000000b000007945 */ /* 0x000fe20003800200 */
[----:B------:R-:W-:Y:S01]  /*3d80*/  SHF.R.U32.HI R7, RZ, 0x18, R4 ;  /* 0x00000018ff077819 */ /* 0x000fe20000011604 */
[----:B------:R-:W-:Y:S01]  /*3d90*/  IMAD.MOV.U32 R0, RZ, RZ, 0x7f ;  /* 0x0000007fff007424 */ /* 0x000fe200078e00ff */
        /* <DEDUP_REMOVED lines=8> */
.L_x_3913:
[----:B------:R-:W-:Y:S05]  /*3e20*/  BSYNC.RECONVERGENT B0 ;  /* 0x0000000000007941 */ /* 0x000fea0003800200 */
.L_x_3912:
[----:B------:R-:W-:-:S05]  /*3e30*/  LOP3.LUT R7, R0, 0x80, R7, 0xf8, !PT ;  /* 0x0000008000077812 */ /* 0x000fca00078ef807 */
[----:B------:R0:W-:Y:S01]  /*3e40*/  STG.E.U8 desc[UR36][R2.64], R7 ;  /* 0x0000000702007986 */ /* 0x0001e2000c101124 */
[----:B------:R-:W-:Y:S05]  /*3e50*/  BRA `(.L_x_3900) ;  /* 0x0000000400e47947 */ /* 0x000fea0003800000 */
.L_x_3911:
[----:B------:R-:W-:Y:S01]  /*3e60*/  LOP3.LUT R6, R4, 0x7fffffff, RZ, 0xc0, !PT ;  /* 0x7fffffff04067812 */ /* 0x000fe200078ec0ff */
[----:B------:R-:W-:Y:S01]  /*3e70*/  BSSY.RECONVERGENT B0, `(.L_x_3914) ;  /* 0x000000d000007945 */ /* 0x000fe20003800200 */
        /* <DEDUP_REMOVED lines=12> */
.L_x_3915:
[----:B------:R-:W-:Y:S05]  /*3f40*/  BSYNC.RECONVERGENT B0 ;  /* 0x0000000000007941 */ /* 0x000fea0003800200 */
.L_x_3914:
[----:B------:R-:W-:-:S05]  /*3f50*/  LOP3.LUT R5, R0, 0x80, R7, 0xf8, !PT ;  /* 0x0000008000057812 */ /* 0x000fca00078ef807 */
[----:B------:R0:W-:Y:S01]  /*3f60*/  STG.E.U8 desc[UR36][R2.64], R5 ;  /* 0x0000000502007986 */ /* 0x0001e2000c101124 */
[----:B------:R-:W-:Y:S05]  /*3f70*/  BRA `(.L_x_3900) ;  /* 0x00000004009c7947 */ /* 0x000fea0003800000 */
.L_x_3910:
[----:B------:R-:W-:-:S05]  /*3f80*/  F2FP.BF16.F32.PACK_AB R4, RZ, R4 ;  /* 0x00000004ff04723e */ /* 0x000fca00000010ff */
[----:B------:R0:W-:Y:S01]  /*3f90*/  STG.E.U16 desc[UR36][R2.64], R4 ;  /* 0x0000000402007986 */ /* 0x0001e2000c101524 */
[----:B------:R-:W-:Y:S05]  /*3fa0*/  BRA `(.L_x_3900) ;  /* 0x0000000400907947 */ /* 0x000fea0003800000 */
.L_x_3907:
        /* <DEDUP_REMOVED lines=8> */
[----:B------:R-:W0:Y:S02]  /*4030*/  F2I.FTZ.U32.TRUNC.NTZ R5, R4 ;  /* 0x0000000400057305 */ /* 0x000e24000021f000 */
[----:B0-----:R0:W-:Y:S01]  /*4040*/  STG.E.U16 desc[UR36][R2.64], R5 ;  /* 0x0000000502007986 */ /* 0x0011e2000c101524 */
[----:B------:R-:W-:Y:S05]  /*4050*/  BRA `(.L_x_3900) ;  /* 0x0000000400647947 */ /* 0x000fea0003800000 */
.L_x_3918:
[----:B------:R-:W-:Y:S01]  /*4060*/  LOP3.LUT R5, R4, 0x7fffffff, RZ, 0xc0, !PT ;  /* 0x7fffffff04057812 */ /* 0x000fe200078ec0ff */
[----:B------:R-:W-:Y:S01]  /*4070*/  BSSY.RECONVERGENT B0, `(.L_x_3919) ;  /* 0x0000013000007945 */ /* 0x000fe20003800200 */
[----:B------:R-:W-:Y:S02]  /*4080*/  MOV R0, 0x80 ;  /* 0x0000008000007802 */ /* 0x000fe40000000f00 */
        /* <DEDUP_REMOVED lines=9> */
.L_x_3921:
[----:B------:R-:W-:-:S04]  /*4120*/  SHF.R.U32.HI R0, RZ, 0x14, R4 ;  /* 0x00000014ff007819 */ /* 0x000fc80000011604 */
[----:B------:R-:W-:-:S04]  /*4130*/  LOP3.LUT R5, R0, 0x1, RZ, 0xc0, !PT ;  /* 0x0000000100057812 */ /* 0x000fc800078ec0ff */
[----:B------:R-:W-:-:S04]  /*4140*/  IADD3 R0, PT, PT, R4, 0x487ffff, R5 ;  /* 0x0487ffff04007810 */ /* 0x000fc80007ffe005 */
[----:B------:R-:W-:-:S04]  /*4150*/  SHF.R.U32.HI R0, RZ, 0x14, R0 ;  /* 0x00000014ff007819 */ /* 0x000fc80000011600 */
[----:B------:R-:W-:-:S07]  /*4160*/  LOP3.LUT R5, R0, 0xff, RZ, 0xc0, !PT ;  /* 0x000000ff00057812 */ /* 0x000fce00078ec0ff */
.L_x_3922:
[----:B------:R-:W-:-:S04]  /*4170*/  SHF.R.U32.HI R4, RZ, 0x18, R4 ;  /* 0x00000018ff047819 */ /* 0x000fc80000011604 */
[----:B------:R-:W-:-:S04]  /*4180*/  LOP3.LUT R5, R5, 0x80, R4, 0xf8, !PT ;  /* 0x0000008005057812 */ /* 0x000fc800078ef804 */
[----:B------:R-:W-:-:S07]  /*4190*/  PRMT R0, R5, 0x7610, R0 ;  /* 0x0000761005007816 */ /* 0x000fce0000000000 */
.L_x_3920:
[----:B------:R-:W-:Y:S05]  /*41a0*/  BSYNC.RECONVERGENT B0 ;  /* 0x0000000000007941 */ /* 0x000fea0003800200 */
.L_x_3919:
[----:B------:R0:W-:Y:S01]  /*41b0*/  STG.E.U8 desc[UR36][R2.64], R0 ;  /* 0x0000000002007986 */ /* 0x0001e2000c101124 */
[----:B------:R-:W-:Y:S05]  /*41c0*/  BRA `(.L_x_3900) ;  /* 0x0000000400087947 */ /* 0x000fea0003800000 */
.L_x_3917:
[----:B------:R-:W-:Y:S01]  /*41d0*/  LOP3.LUT R5, R4, 0x7fffffff, RZ, 0xc0, !PT ;  /* 0x7fffffff04057812 */ /* 0x000fe200078ec0ff */
[----:B------:R-:W-:Y:S01]  /*41e0*/  BSSY.RECONVERGENT B0, `(.L_x_3923) ;  /* 0x0000013000007945 */ /* 0x000fe20003800200 */
[----:B------:R-:W-:Y:S02]  /*41f0*/  IMAD.MOV.U32 R0, RZ, RZ, 0x80 ;  /* 0x00000080ff007424 */ /* 0x000fe400078e00ff */
        /* <DEDUP_REMOVED lines=9> */
.L_x_3925:
[----:B------:R-:W-:-:S04]  /*4290*/  SHF.R.U32.HI R0, RZ, 0x15, R4 ;  /* 0x00000015ff007819 */ /* 0x000fc80000011604 */
[----:B------:R-:W-:-:S04]  /*42a0*/  LOP3.LUT R5, R0, 0x1, RZ, 0xc0, !PT ;  /* 0x0000000100057812 */ /* 0x000fc800078ec0ff */
[----:B------:R-:W-:-:S04]  /*42b0*/  IADD3 R0, PT, PT, R4, 0x88fffff, R5 ;  /* 0x088fffff04007810 */ /* 0x000fc80007ffe005 */
[----:B------:R-:W-:-:S04]  /*42c0*/  SHF.R.U32.HI R0, RZ, 0x15, R0 ;  /* 0x00000015ff007819 */ /* 0x000fc80000011600 */
[----:B------:R-:W-:-:S07]  /*42d0*/  LOP3.LUT R5, R0, 0xff, RZ, 0xc0, !PT ;  /* 0x000000ff00057812 */ /* 0x000fce00078ec0ff */
.L_x_3926:
[----:B------:R-:W-:-:S04]  /*42e0*/  SHF.R.U32.HI R4, RZ, 0x18, R4 ;  /* 0x00000018ff047819 */ /* 0x000fc80000011604 */
[----:B------:R-:W-:-:S04]  /*42f0*/  LOP3.LUT R5, R5, 0x80, R4, 0xf8, !PT ;  /* 0x0000008005057812 */ /* 0x000fc800078ef804 */
[----:B------:R-:W-:-:S07]  /*4300*/  PRMT R0, R5, 0x7610, R0 ;  /* 0x0000761005007816 */ /* 0x000fce0000000000 */
.L_x_3924:
[----:B------:R-:W-:Y:S05]  /*4310*/  BSYNC.RECONVERGENT B0 ;  /* 0x0000000000007941 */ /* 0x000fea0003800200 */
.L_x_3923:
[----:B------:R0:W-:Y:S01]  /*4320*/  STG.E.U8 desc[UR36][R2.64], R0 ;  /* 0x0000000002007986 */ /* 0x0001e2000c101124 */
[----:B------:R-:W-:Y:S05]  /*4330*/  BRA `(.L_x_3900) ;  /* 0x0000000000ac7947 */ /* 0x000fea0003800000 */
.L_x_3916:
[----:B------:R-:W-:-:S09]  /*4340*/  UISETP.NE.AND UP0, UPT, UR4, 0x1c, UPT ;  /* 0x0000001c0400788c */ /* 0x000fd2000bf05270 */
[----:B------:R-:W-:Y:S05]  /*4350*/  BRA.U !UP0, `(.L_x_3927) ;  /* 0x00000001089c7547 */ /* 0x000fea000b800000 */
[----:B------:R-:W-:-:S09]  /*4360*/  UISETP.NE.AND UP0, UPT, UR4, 0x1d, UPT ;  /* 0x0000001d0400788c */ /* 0x000fd2000bf05270 */
[----:B------:R-:W-:Y:S05]  /*4370*/  BRA.U !UP0, `(.L_x_3928) ;  /* 0x0000000108887547 */ /* 0x000fea000b800000 */
[----:B------:R-:W-:-:S09]  /*4380*/  UISETP.NE.AND UP0, UPT, UR4, 0x2c, UPT ;  /* 0x0000002c0400788c */ /* 0x000fd2000bf05270 */
[----:B------:R-:W-:Y:S05]  /*4390*/  BRA.U !UP0, `(.L_x_3929) ;  /* 0x0000000108447547 */ /* 0x000fea000b800000 */
.L_x_3899:
        /* <DEDUP_REMOVED lines=11> */
[----:B------:R-:W-:Y:S01]  /*4450*/  IMAD.U32 R7, RZ, RZ, UR9 ;  /* 0x00000009ff077e24 */ /* 0x000fe2000f8e00ff */
[----:B----4-:R-:W-:Y:S01]  /*4460*/  MOV R10, UR4 ;  /* 0x00000004000a7c02 */ /* 0x010fe20008000f00 */
[----:B-1----:R-:W-:-:S07]  /*4470*/  IMAD.U32 R11, RZ, RZ, UR5 ;  /* 0x00000005ff0b7e24 */ /* 0x002fce000f8e00ff */
[----:B------:R-:W-:-:S07]  /*4480*/  LEPC R20, `(.L_x_3930) ;  /* 0x000000001014794e */ /* 0x000fce0000000000 */
[----:B--2---:R-:W-:Y:S05]  /*4490*/  CALL.ABS.NOINC R2 ;  /* 0x0000000002007343 */ /* 0x004fea0003c00000 */
.L_x_3930:
[----:B------:R-:W-:Y:S05]  /*44a0*/  BRA `(.L_x_3900) ;  /* 0x0000000000507947 */ /* 0x000fea0003800000 */
.L_x_3929:
        /* <DEDUP_REMOVED lines=13> */
[----:B------:R0:W-:Y:S01]  /*4580*/  STG.E.U8 desc[UR36][R2.64], R5 ;  /* 0x0000000502007986 */ /* 0x0001e2000c101124 */
[----:B------:R-:W-:Y:S05]  /*4590*/  BRA `(.L_x_3900) ;  /* 0x0000000000147947 */ /* 0x000fea0003800000 */
.L_x_3928:
[----:B------:R-:W0:Y:S02]  /*45a0*/  F2I.U64.TRUNC R4, R4 ;  /* 0x0000000400047311 */ /* 0x000e24000020d800 */
[----:B0-----:R0:W-:Y:S01]  /*45b0*/  STG.E.64 desc[UR36][R2.64], R4 ;  /* 0x0000000402007986 */ /* 0x0011e2000c101b24 */
[----:B------:R-:W-:Y:S05]  /*45c0*/  BRA `(.L_x_3900) ;  /* 0x0000000000087947 */ /* 0x000fea0003800000 */
.L_x_3927:
[----:B------:R-:W0:Y:S02]  /*45d0*/  F2I.FTZ.U32.TRUNC.NTZ R5, R4 ;  /* 0x0000000400057305 */ /* 0x000e24000021f000 */
[----:B0-----:R0:W-:Y:S02]  /*45e0*/  STG.E desc[UR36][R2.64], R5 ;  /* 0x0000000502007986 */ /* 0x0011e4000c101924 */
.L_x_3900:
[----:B------:R-:W-:-:S07]  /*45f0*/  IADD3 R17, PT, PT, R17, 0x80, RZ ;  /* 0x0000008011117810 */ /* 0x000fce0007ffe0ff */
.L_x_3831:
[----:B------:R-:W-:Y:S05]  /*4600*/  BSYNC.RECONVERGENT B7 ;  /* 0x0000000000077941 */ /* 0x000fea0003800200 */
.L_x_3830:
[----:B------:R-:W5:Y:S01]  /*4610*/  LDCU UR4, c[0x0][0x380] ;  /* 0x00007000ff0477ac */ /* 0x000f620008000800 */
[----:B------:R-:W-:Y:S01]  /*4620*/  BSSY.RECONVERGENT B7, `(.L_x_3931) ;  /* 0x0000451000077945 */ /* 0x000fe20003800200 */
[----:B-----5:R-:W-:-:S13]  /*4630*/  ISETP.GE.AND P0, PT, R17, UR4, PT ;  /* 0x0000000411007c0c */ /* 0x020fda000bf06270 */
[----:B------:R-:W-:Y:S05]  /*4640*/  @P0 BRA `(.L_x_3932) ;  /* 0x0000004400380947 */ /* 0x000fea0003800000 */
[----:B------:R-:W5:Y:S01]  /*4650*/  LDCU UR4, c[0x0][0x388] ;  /* 0x00007100ff0477ac */ /* 0x000f620008000800 */
[----:B------:R-:W-:Y:S02]  /*4660*/  HFMA2 R16, -RZ, RZ, 0, 0 ;  /* 0x00000000ff107431 */ /* 0x000fe400000001ff */
[----:B------:R-:W-:Y:S02]  /*4670*/  IMAD.MOV.U32 R19, RZ, RZ, RZ ;  /* 0x000000ffff137224 */ /* 0x000fe400078e00ff */
[----:B0-----:R-:W-:Y:S01]  /*4680*/  IMAD.MOV.U32 R0, RZ, RZ, RZ ;  /* 0x000000ffff007224 */ /* 0x001fe200078e00ff */
        /* <DEDUP_REMOVED lines=350> */
.L_x_3933:
[----:B------:R-:W1:Y:S01]  /*5c70*/  LDCU.64 UR6, c[0x0][0x5f0] ;  /* 0x0000be00ff0677ac */ /* 0x000e620008000a00 */
[----:B------:R-:W-:Y:S01]  /*5c80*/  BSSY.RECONVERGENT B6, `(.L_x_3934) ;  /* 0x00000dd000067945 */ /* 0x000fe20003800200 */
[----:B------:R-:W-:-:S04]  /*5c90*/  UPRMT UR4, UR39, 0x9910, URZ ;  /* 0x0000991027047896 */ /* 0x000fc800080000ff */
[----:B------:R-:W-:Y:S01]  /*5ca0*/  UISETP.GT.AND UP0, UPT, UR4, 0x9, UPT ;  /* 0x000000090400788c */ /* 0x000fe2000bf04270 */
[----:B-1234-:R-:W-:-:S04]  /*5cb0*/  IADD3 R2, P0, PT, R0, UR6, RZ ;  /* 0x0000000600027c10 */ /* 0x01efc8000ff1e0ff */
        /* <DEDUP_REMOVED lines=13> */
.L_x_3938:
[----:B------:R-:W2:Y:S02]  /*5d90*/  LDG.E.U8 R2, desc[UR36][R2.64] ;  /* 0x0000002402027981 */ /* 0x000ea4000c1e1100 */
[----:B--2---:R-:W-:Y:S01]  /*5da0*/  I2FP.F32.U32 R18, R2 ;  /* 0x0000000200127245 */ /* 0x004fe20000201000 */
[----:B------:R-:W-:Y:S06]  /*5db0*/  BRA `(.L_x_3940) ;  /* 0x0000000c00247947 */ /* 0x000fec0003800000 */
.L_x_3937:
        /* <DEDUP_REMOVED lines=9> */
.L_x_3942:
[----:B------:R-:W2:Y:S02]  /*5e50*/  LDG.E R2, desc[UR36][R2.64] ;  /* 0x0000002402027981 */ /* 0x000ea4000c1e1900 */
[----:B--2---:R-:W-:Y:S01]  /*5e60*/  I2FP.F32.S32 R18, R2 ;  /* 0x0000000200127245 */ /* 0x004fe20000201400 */
[----:B------:R-:W-:Y:S06]  /*5e70*/  BRA `(.L_x_3940) ;  /* 0x0000000800f47947 */ /* 0x000fec0003800000 */
.L_x_3941:
[----:B------:R-:W2:Y:S02]  /*5e80*/  LDG.E.U16 R2, desc[UR36][R2.64] ;  /* 0x0000002402027981 */ /* 0x000ea4000c1e1500 */
[----:B--2---:R2:W3:Y:S01]  /*5e90*/  I2F.S16 R18, R2 ;  /* 0x0000000200127306 */ /* 0x0044e20000101400 */
[----:B------:R-:W-:Y:S05]  /*5ea0*/  BRA `(.L_x_3940) ;  /* 0x0000000800e87947 */ /* 0x000fea0003800000 */
.L_x_3936:
        /* <DEDUP_REMOVED lines=8> */
.L_x_3944:
[----:B------:R-:W2:Y:S02]  /*5f30*/  LDG.E.U16 R2, desc[UR36][R2.64] ;  /* 0x0000002402027981 */ /* 0x000ea4000c1e1500 */
[----:B--2---:R-:W-:Y:S01]  /*5f40*/  HADD2.F32 R18, -RZ, R2.H0_H0 ;  /* 0x20000002ff127230 */ /* 0x004fe20000004100 */
[----:B------:R-:W-:Y:S06]  /*5f50*/  BRA `(.L_x_3940) ;  /* 0x0000000800bc7947 */ /* 0x000fec0003800000 */
.L_x_3943:
        /* <DEDUP_REMOVED lines=8> */
.L_x_3946:
[----:B------:R-:W2:Y:S02]  /*5fe0*/  LDG.E.U16 R2, desc[UR36][R2.64] ;  /* 0x0000002402027981 */ /* 0x000ea4000c1e1500 */
[----:B--2---:R-:W-:Y:S01]  /*5ff0*/  HADD2.F32 R18, -RZ, R2.H0_H0 ;  /* 0x20000002ff127230 */ /* 0x004fe20000004100 */
[----:B------:R-:W-:Y:S06]  /*6000*/  BRA `(.L_x_3940) ;  /* 0x0000000800907947 */ /* 0x000fec0003800000 */
.L_x_3945:
[----:B------:R-:W2:Y:S01]  /*6010*/  LDG.E.64 R2, desc[UR36][R2.64] ;  /* 0x0000002402027981 */ /* 0x000ea2000c1e1b00 */
[----:B------:R-:W-:Y:S01]  /*6020*/  UMOV UR4, 0xf0000000 ;  /* 0xf000000000047882 */ /* 0x000fe20000000000 */
[----:B------:R-:W-:Y:S01]  /*6030*/  UMOV UR5, 0x380fffff ;  /* 0x380fffff00057882 */ /* 0x000fe20000000000 */
[----:B--2---:R-:W0:Y:S01]  /*6040*/  F2F.F32.F64 R18, R2 ;  /* 0x0000000200127310 */ /* 0x004e220000301000 */
[----:B------:R-:W-:-:S14]  /*6050*/  DSETP.GEU.AND P0, PT, |R2|, UR4, PT ;  /* 0x0000000402007e2a */ /* 0x000fdc000bf0e200 */
[----:B0-----:R-:W-:Y:S01]  /*6060*/  @!P0 FMUL R18, R18, 1.175494350822287508e-38 ;  /* 0x0080000012128820 */ /* 0x001fe20000400000 */
[----:B------:R-:W-:Y:S06]  /*6070*/  BRA `(.L_x_3940) ;  /* 0x0000000800747947 */ /* 0x000fec0003800000 */
.L_x_3935:
        /* <DEDUP_REMOVED lines=12> */
.L_x_3949:
[----:B------:R-:W2:Y:S01]  /*6140*/  LDG.E.64 R2, desc[UR36][R2.64] ;  /* 0x0000002402027981 */ /* 0x000ea2000c1e1b00 */
[----:B------:R-:W-:Y:S01]  /*6150*/  UMOV UR4, 0xf0000000 ;  /* 0xf000000000047882 */ /* 0x000fe20000000000 */
[----:B------:R-:W-:Y:S01]  /*6160*/  UMOV UR5, 0x380fffff ;  /* 0x380fffff00057882 */ /* 0x000fe20000000000 */
[----:B--2---:R-:W0:Y:S01]  /*6170*/  F2F.F32.F64 R18, R2 ;  /* 0x0000000200127310 */ /* 0x004e220000301000 */
[----:B------:R-:W-:-:S14]  /*6180*/  DSETP.GEU.AND P0, PT, |R2|, UR4, PT ;  /* 0x0000000402007e2a */ /* 0x000fdc000bf0e200 */
[----:B0-----:R-:W-:Y:S01]  /*6190*/  @!P0 FMUL R18, R18, 1.175494350822287508e-38 ;  /* 0x0080000012128820 */ /* 0x001fe20000400000 */
[----:B------:R-:W-:Y:S06]  /*61a0*/  BRA `(.L_x_3940) ;  /* 0x0000000800287947 */ /* 0x000fec0003800000 */
.L_x_3948:
        /* <DEDUP_REMOVED lines=25> */
.L_x_3951:
        /* <DEDUP_REMOVED lines=10> */
[----:B------:R-:W-:Y:S01]  /*63e0*/  LOP3.LUT R18, R0, 0x80000000, R5, 0xf8, !PT ;  /* 0x8000000000127812 */ /* 0x000fe200078ef805 */
[----:B------:R-:W-:Y:S06]  /*63f0*/  BRA `(.L_x_3940) ;  /* 0x0000000400947947 */ /* 0x000fec0003800000 */
.L_x_3950:
[----:B------:R-:W2:Y:S02]  /*6400*/  LDG.E.U16 R2, desc[UR36][R2.64] ;  /* 0x0000002402027981 */ /* 0x000ea4000c1e1500 */
[----:B--2---:R-:W-:Y:S01]  /*6410*/  IMAD.U32 R18, R2, 0x10000, RZ ;  /* 0x0001000002127824 */ /* 0x004fe200078e00ff */
[----:B------:R-:W-:Y:S06]  /*6420*/  BRA `(.L_x_3940) ;  /* 0x0000000400887947 */ /* 0x000fec0003800000 */
.L_x_3947:
        /* <DEDUP_REMOVED lines=11> */
.L_x_3954:
        /* <DEDUP_REMOVED lines=20> */
.L_x_3956:
[----:B------:R-:W-:Y:S05]  /*6620*/  BSYNC.RECONVERGENT B0 ;  /* 0x0000000000007941 */ /* 0x000fea0003800200 */
.L_x_3955:
[----:B------:R-:W-:Y:S02]  /*6630*/  SHF.L.U32 R0, R0, 0x14, RZ ;  /* 0x0000001400007819 */ /* 0x000fe400000006ff */
[----:B------:R-:W-:-:S04]  /*6640*/  LEA R2, R2, 0x3b800000, 0x17 ;  /* 0x3b80000002027811 */ /* 0x000fc800078eb8ff */
[----:B------:R-:W-:Y:S01]  /*6650*/  LOP3.LUT R18, R2, R0, R7, 0xfe, !PT ;  /* 0x0000000002127212 */ /* 0x000fe200078efe07 */
[----:B------:R-:W-:Y:S06]  /*6660*/  BRA `(.L_x_3940) ;  /* 0x0000000000f87947 */ /* 0x000fec0003800000 */
.L_x_3953:
        /* <DEDUP_REMOVED lines=20> */
.L_x_3958:
[----:B------:R-:W-:Y:S05]  /*67b0*/  BSYNC.RECONVERGENT B0 ;  /* 0x0000000000007941 */ /* 0x000fea0003800200 */
.L_x_3957:
[----:B------:R-:W-:Y:S01]  /*67c0*/  IMAD.SHL.U32 R0, R0, 0x200000, RZ ;  /* 0x0020000000007824 */ /* 0x000fe200078e00ff */
[----:B------:R-:W-:-:S04]  /*67d0*/  LEA R2, R2, 0x37800000, 0x17 ;  /* 0x3780000002027811 */ /* 0x000fc800078eb8ff */
[----:B------:R-:W-:Y:S01]  /*67e0*/  LOP3.LUT R18, R2, R0, R7, 0xfe, !PT ;  /* 0x0000000002127212 */ /* 0x000fe200078efe07 */
[----:B------:R-:W-:Y:S06]  /*67f0*/  BRA `(.L_x_3940) ;  /* 0x0000000000947947 */ /* 0x000fec0003800000 */
.L_x_3952:
[----:B------:R-:W-:-:S09]  /*6800*/  UISETP.NE.AND UP0, UPT, UR4, 0x1c, UPT ;  /* 0x0000001c0400788c */ /* 0x000fd2000bf05270 */
[----:B------:R-:W-:Y:S05]  /*6810*/  BRA.U !UP0, `(.L_x_3959) ;  /* 0x0000000108847547 */ /* 0x000fea000b800000 */
[----:B------:R-:W-:-:S09]  /*6820*/  UISETP.NE.AND UP0, UPT, UR4, 0x1d, UPT ;  /* 0x0000001d0400788c */ /* 0x000fd2000bf05270 */
[----:B------:R-:W-:Y:S05]  /*6830*/  BRA.U !UP0, `(.L_x_3960) ;  /* 0x0000000108707547 */ /* 0x000fea000b800000 */
[----:B------:R-:W-:-:S09]  /*6840*/  UISETP.NE.AND UP0, UPT, UR4, 0x2c, UPT ;  /* 0x0000002c0400788c */ /* 0x000fd2000bf05270 */
[----:B------:R-:W-:Y:S05]  /*6850*/  BRA.U UP0, `(.L_x_3939) ;  /* 0x0000000100207547 */ /* 0x000fea000b800000 */
[----:B------:R-:W2:Y:S01]  /*6860*/  LDG.E.U8 R2, desc[UR36][R2.64] ;  /* 0x0000002402027981 */ /* 0x000ea2000c1e1100 */
[----:B------:R-:W-:Y:S01]  /*6870*/  HFMA2 R18, -RZ, RZ, 3.814697265625e-06, 0 ;  /* 0x00400000ff127431 */ /* 0x000fe200000001ff */
[----:B--2---:R-:W-:-:S13]  /*6880*/  ISETP.NE.AND P0, PT, R2, RZ, PT ;  /* 0x000000ff0200720c */ /* 0x004fda0003f05270 */
[----:B------:R-:W-:Y:S05]  /*6890*/  @!P0 BRA `(.L_x_3940) ;  /* 0x00000000006c8947 */ /* 0x000fea0003800000 */
[----:B------:R-:W-:-:S13]  /*68a0*/  ISETP.NE.AND P0, PT, R2, 0xff, PT ;  /* 0x000000ff0200780c */ /* 0x000fda0003f05270 */
[----:B------:R-:W-:Y:S02]  /*68b0*/  @!P0 IMAD.MOV.U32 R18, RZ, RZ, 0x7f800001 ;  /* 0x7f800001ff128424 */ /* 0x000fe400078e00ff */
[----:B------:R-:W-:Y:S01]  /*68c0*/  @P0 IMAD.SHL.U32 R18, R2, 0x800000, RZ ;  /* 0x0080000002120824 */ /* 0x000fe200078e00ff */
[----:B------:R-:W-:Y:S06]  /*68d0*/  BRA `(.L_x_3940) ;  /* 0x00000000005c7947 */ /* 0x000fec0003800000 */
.L_x_3939:
        /* <DEDUP_REMOVED lines=16> */
.L_x_3961:
[----:B------:R-:W-:Y:S01]  /*69e0*/  MOV R18, RZ ;  /* 0x000000ff00127202 */ /* 0x000fe20000000f00 */
[----:B------:R-:W-:Y:S06]  /*69f0*/  BRA `(.L_x_3940) ;  /* 0x0000000000147947 */ /* 0x000fec0003800000 */
.L_x_3960:
[----:B------:R-:W2:Y:S02]  /*6a00*/  LDG.E.64 R2, desc[UR36][R2.64] ;  /* 0x0000002402027981 */ /* 0x000ea4000c1e1b00 */
[----:B--2---:R0:W1:Y:S01]  /*6a10*/  I2F.U64 R18, R2 ;  /* 0x0000000200127312 */ /* 0x0040620000301000 */
[----:B------:R-:W-:Y:S05]  /*6a20*/  BRA `(.L_x_3940) ;  /* 0x0000000000087947 */ /* 0x000fea0003800000 */
.L_x_3959:
[----:B------:R-:W2:Y:S02]  /*6a30*/  LDG.E R2, desc[UR36][R2.64] ;  /* 0x0000002402027981 */ /* 0x000ea4000c1e1900 */
[----:B--2---:R-:W-:-:S07]  /*6a40*/  I2FP.F32.U32 R18, R2 ;  /* 0x0000000200127245 */ /* 0x004fce0000201000 */
.L_x_3940:
[----:B------:R-:W-:Y:S05]  /*6a50*/  BSYNC.RECONVERGENT B6 ;  /* 0x0000000000067941 */ /* 0x000fea0003800200 */
.L_x_3934:
[----:B------:R-:W0:Y:S01]  /*6a60*/  LDCU.64 UR6, c[0x0][0x5f8] ;  /* 0x0000bf00ff0677ac */ /* 0x000e220008000a00 */
[----:B------:R-:W-:Y:S01]  /*6a70*/  BSSY.RECONVERGENT B6, `(.L_x_3962) ;  /* 0x00000dd000067945 */ /* 0x000fe20003800200 */
[----:B------:R-:W-:-:S04]  /*6a80*/  UPRMT UR4, UR42, 0x9910, URZ ;  /* 0x000099102a047896 */ /* 0x000fc800080000ff */
[----:B------:R-:W-:Y:S01]  /*6a90*/  UISETP.GT.AND UP0, UPT, UR4, 0x9, UPT ;  /* 0x000000090400788c */ /* 0x000fe2000bf04270 */
[----:B0-2-4-:R-:W-:-:S05]  /*6aa0*/  IADD3 R2, P0, PT, R19, UR6, RZ ;  /* 0x0000000613027c10 */ /* 0x015fca000ff1e0ff */
        /* <DEDUP_REMOVED lines=13> */
.L_x_3966:
[----:B------:R-:W2:Y:S02]  /*6b80*/  LDG.E.U8 R2, desc[UR36][R2.64] ;  /* 0x0000002402027981 */ /* 0x000ea4000c1e1100 */
[----:B--2---:R-:W-:Y:S01]  /*6b90*/  I2FP.F32.U32 R19, R2 ;  /* 0x0000000200137245 */ /* 0x004fe20000201000 */
[----:B------:R-:W-:Y:S06]  /*6ba0*/  BRA `(.L_x_3968) ;  /* 0x0000000c00247947 */ /* 0x000fec0003800000 */
.L_x_3965:
        /* <DEDUP_REMOVED lines=9> */
.L_x_3970:
[----:B------:R-:W2:Y:S02]  /*6c40*/  LDG.E R2, desc[UR36][R2.64] ;  /* 0x0000002402027981 */ /* 0x000ea4000c1e1900 */
[----:B--2---:R-:W-:Y:S01]  /*6c50*/  I2FP.F32.S32 R19, R2 ;  /* 0x0000000200137245 */ /* 0x004fe20000201400 */
[----:B------:R-:W-:Y:S06]  /*6c60*/  BRA `(.L_x_3968) ;  /* 0x0000000800f47947 */ /* 0x000fec0003800000 */
.L_x_3969:
[----:B------:R-:W2:Y:S02]  /*6c70*/  LDG.E.U16 R2, desc[UR36][R2.64] ;  /* 0x0000002402027981 */ /* 0x000ea4000c1e1500 */
[----:B--2---:R4:W0:Y:S01]  /*6c80*/  I2F.S16 R19, R2 ;  /* 0x0000000200137306 */ /* 0x0048220000101400 */
[----:B------:R-:W-:Y:S05]  /*6c90*/  BRA `(.L_x_3968) ;  /* 0x0000000800e87947 */ /* 0x000fea0003800000 */
.L_x_3964:
        /* <DEDUP_REMOVED lines=8> */
.L_x_3972:
[----:B------:R-:W2:Y:S02]  /*6d20*/  LDG.E.U16 R2, desc[UR36][R2.64] ;  /* 0x0000002402027981 */ /* 0x000ea4000c1e1500 */
[----:B--2---:R-:W-:Y:S01]  /*6d30*/  HADD2.F32 R19, -RZ, R2.H0_H0 ;  /* 0x20000002ff137230 */ /* 0x004fe20000004100 */
[----:B------:R-:W-:Y:S06]  /*6d40*/  BRA `(.L_x_3968) ;  /* 0x0000000800bc7947 */ /* 0x000fec0003800000 */
.L_x_3971:
        /* <DEDUP_REMOVED lines=8> */
.L_x_3974:
[----:B------:R-:W2:Y:S02]  /*6dd0*/  LDG.E.U16 R2, desc[UR36][R2.64] ;  /* 0x0000002402027981 */ /* 0x000ea4000c1e1500 */
[----:B--2---:R-:W-:Y:S01]  /*6de0*/  HADD2.F32 R19, -RZ, R2.H0_H0 ;  /* 0x20000002ff137230 */ /* 0x004fe20000004100 */
[----:B------:R-:W-:Y:S06]  /*6df0*/  BRA `(.L_x_3968) ;  /* 0x0000000800907947 */ /* 0x000fec0003800000 */
.L_x_3973:
[----:B------:R-:W2:Y:S01]  /*6e00*/  LDG.E.64 R2, desc[UR36][R2.64] ;  /* 0x0000002402027981 */ /* 0x000ea2000c1e1b00 */
[----:B------:R-:W-:Y:S01]  /*6e10*/  UMOV UR4, 0xf0000000 ;  /* 0xf000000000047882 */ /* 0x000fe20000000000 */
[----:B------:R-:W-:Y:S01]  /*6e20*/  UMOV UR5, 0x380fffff ;  /* 0x380fffff00057882 */ /* 0x000fe20000000000 */
[----:B--2---:R-:W0:Y:S01]  /*6e30*/  F2F.F32.F64 R19, R2 ;  /* 0x0000000200137310 */ /* 0x004e220000301000 */
[----:B------:R-:W-:-:S14]  /*6e40*/  DSETP.GEU.AND P0, PT, |R2|, UR4, PT ;  /* 0x0000000402007e2a */ /* 0x000fdc000bf0e200 */
[----:B0-----:R-:W-:Y:S01]  /*6e50*/  @!P0 FMUL R19, R19, 1.175494350822287508e-38 ;  /* 0x0080000013138820 */ /* 0x001fe20000400000 */
[----:B------:R-:W-:Y:S06]  /*6e60*/  BRA `(.L_x_3968) ;  /* 0x0000000800747947 */ /* 0x000fec0003800000 */
.L_x_3963:
        /* <DEDUP_REMOVED lines=12> */
.L_x_3977:
[----:B------:R-:W2:Y:S01]  /*6f30*/  LDG.E.64 R2, desc[UR36][R2.64] ;  /* 0x0000002402027981 */ /* 0x000ea2000c1e1b00 */
[----:B------:R-:W-:Y:S01]  /*6f40*/  UMOV UR4, 0xf0000000 ;  /* 0xf000000000047882 */ /* 0x000fe20000000000 */
[----:B------:R-:W-:Y:S01]  /*6f50*/  UMOV UR5, 0x380fffff ;  /* 0x380fffff00057882 */ /* 0x000fe20000000000 */
[----:B--2---:R-:W0:Y:S01]  /*6f60*/  F2F.F32.F64 R19, R2 ;  /* 0x0000000200137310 */ /* 0x004e220000301000 */
[----:B------:R-:W-:-:S14]  /*6f70*/  DSETP.GEU.AND P0, PT, |R2|, UR4, PT ;  /* 0x0000000402007e2a */ /* 0x000fdc000bf0e200 */
[----:B0-----:R-:W-:Y:S01]  /*6f80*/  @!P0 FMUL R19, R19, 1.175494350822287508e-38 ;  /* 0x0080000013138820 */ /* 0x001fe20000400000 */
[----:B------:R-:W-:Y:S06]  /*6f90*/  BRA `(.L_x_3968) ;  /* 0x0000000800287947 */ /* 0x000fec0003800000 */
.L_x_3976:
        /* <DEDUP_REMOVED lines=25> */
.L_x_3979:
[----:B------:R-:W2:Y:S02]  /*7130*/  LDG.E.U8 R2, desc[UR36][R2.64] ;  /* 0x0000002402027981 */ /* 0x000ea4000c1e1100 */
[C---:B--2---:R-:W-:Y:S01]  /*7140*/  SHF.L.U32 R0, R2.reuse, 0x19, RZ ;  /* 0x0000001902007819 */ /* 0x044fe200000006ff */
[----:B------:R-:W-:-:S03]  /*7150*/  IMAD.SHL.U32 R5, R2, 0x100, RZ ;  /* 0x0000010002057824 */ /* 0x000fc600078e00ff */
[----:B------:R-:W-:Y:S02]  /*7160*/  ISETP.GE.U32.AND P0, PT, R0, 0x8000000, PT ;  /* 0x080000000000780c */ /* 0x000fe40003f06070 */
[----:B------:R-:W-:-:S11]  /*7170*/  PRMT R19, R5, 0x9910, RZ ;  /* 0x0000991005137816 */ /* 0x000fd600000000ff */
[----:B------:R-:W-:Y:S02]  /*7180*/  @!P0 LOP3.LUT R4, R5, 0x7f00, RZ, 0xc0, !PT ;  /* 0x00007f0005048812 */ /* 0x000fe400078ec0ff */
[----:B------:R-:W-:Y:S02]  /*7190*/  @P0 LEA.HI R0, R0, 0x70000000, RZ, 0x1c ;  /* 0x7000000000000811 */ /* 0x000fe400078fe0ff */
[----:B------:R-:W-:-:S03]  /*71a0*/  @!P0 LOP3.LUT R4, R4, 0x3f000000, RZ, 0xfc, !PT ;  /* 0x3f00000004048812 */ /* 0x000fc600078efcff */
[----:B------:R-:W-:Y:S02]  /*71b0*/  @P0 FMUL.FTZ R0, R0, 1.9259299443872358531e-34 ;  /* 0x0780000000000820 */ /* 0x000fe40000410000 */
[----:B------:R-:W-:-:S05]  /*71c0*/  @!P0 FADD.FTZ R0, R4, -0.5 ;  /* 0xbf00000004008421 */ /* 0x000fca0000010000 */
[----:B------:R-:W-:Y:S01]  /*71d0*/  LOP3.LUT R19, R0, 0x80000000, R19, 0xf8, !PT ;  /* 0x8000000000137812 */ /* 0x000fe200078ef813 */
[----:B------:R-:W-:Y:S06]  /*71e0*/  BRA `(.L_x_3968) ;  /* 0x0000000400947947 */ /* 0x000fec0003800000 */
.L_x_3978:
[----:B------:R-:W2:Y:S02]  /*71f0*/  LDG.E.U16 R2, desc[UR36][R2.64] ;  /* 0x0000002402027981 */ /* 0x000ea4000c1e1500 */
[----:B--2---:R-:W-:Y:S01]  /*7200*/  IMAD.U32 R19, R2, 0x10000, RZ ;  /* 0x0001000002137824 */ /* 0x004fe200078e00ff */
[----:B------:R-:W-:Y:S06]  /*7210*/  BRA `(.L_x_3968) ;  /* 0x0000000400887947 */ /* 0x000fec0003800000 */
.L_x_3975:
        /* <DEDUP_REMOVED lines=11> */
.L_x_3982:
        /* <DEDUP_REMOVED lines=20> */
.L_x_3984:
[----:B------:R-:W-:Y:S05]  /*7410*/  BSYNC.RECONVERGENT B0 ;  /* 0x0000000000007941 */ /* 0x000fea0003800200 */
.L_x_3983:
[----:B------:R-:W-:Y:S01]  /*7420*/  IMAD.SHL.U32 R0, R0, 0x100000, RZ ;  /* 0x0010000000007824 */ /* 0x000fe200078e00ff */
[----:B------:R-:W-:-:S04]  /*7430*/  LEA R2, R2, 0x3b800000, 0x17 ;  /* 0x3b80000002027811 */ /* 0x000fc800078eb8ff */
[----:B------:R-:W-:Y:S01]  /*7440*/  LOP3.LUT R19, R2, R0, R19, 0xfe, !PT ;  /* 0x0000000002137212 */ /* 0x000fe200078efe13 */
[----:B------:R-:W-:Y:S06]  /*7450*/  BRA `(.L_x_3968) ;  /* 0x0000000000f87947 */ /* 0x000fec0003800000 */
.L_x_3981:
        /* <DEDUP_REMOVED lines=20> */
.L_x_3986:
[----:B------:R-:W-:Y:S05]  /*75a0*/  BSYNC.RECONVERGENT B0 ;  /* 0x0000000000007941 */ /* 0x000fea0003800200 */
.L_x_3985:
[----:B------:R-:W-:Y:S02]  /*75b0*/  SHF.L.U32 R0, R0, 0x15, RZ ;  /* 0x0000001500007819 */ /* 0x000fe400000006ff */
[----:B------:R-:W-:-:S04]  /*75c0*/  LEA R2, R2, 0x37800000, 0x17 ;  /* 0x3780000002027811 */ /* 0x000fc800078eb8ff */
[----:B------:R-:W-:Y:S01]  /*75d0*/  LOP3.LUT R19, R2, R0, R19, 0xfe, !PT ;  /* 0x0000000002137212 */ /* 0x000fe200078efe13 */
[----:B------:R-:W-:Y:S06]  /*75e0*/  BRA `(.L_x_3968) ;  /* 0x0000000000947947 */ /* 0x000fec0003800000 */
.L_x_3980:
        /* <DEDUP_REMOVED lines=14> */
.L_x_3967:
[----:B------:R-:W-:Y:S01]  /*76d0*/  MOV R2, 0x0 ;  /* 0x0000000000027802 */ /* 0x000fe20000000f00 */
[----:B------:R-:W0:Y:S01]  /*76e0*/  LDCU.64 UR4, c[0x4][0x310] ;  /* 0x01006200ff0477ac */ /* 0x000e220008000a00 */
[----:B------:R-:W-:Y:S02]  /*76f0*/  HFMA2 R13, -RZ, RZ, 0, 0 ;  /* 0x00000000ff0d7431 */ /* 0x000fe400000001ff */
[----:B------:R-:W-:Y:S01]  /*7700*/  IMAD.MOV.U32 R8, RZ, RZ, 0x4e ;  /* 0x0000004eff087424 */ /* 0x000fe200078e00ff */
[----:B------:R-:W2:Y:S01]  /*7710*/  LDCU.64 UR6, c[0x4][0x318] ;  /* 0x01006300ff0677ac */ /* 0x000ea20008000a00 */
[----:B------:R-:W4:Y:S01]  /*7720*/  LDC.64 R2, c[0x4][R2] ;  /* 0x0100000002027b82 */ /* 0x000f220000000a00 */
[----:B------:R-:W-:Y:S01]  /*7730*/  IMAD.MOV.U32 R12, RZ, RZ, 0x1 ;  /* 0x00000001ff0c7424 */ /* 0x000fe200078e00ff */
[----:B------:R-:W1:Y:S01]  /*7740*/  LDCU.64 UR8, c[0x4][0x38] ;  /* 0x01000700ff0877ac */ /* 0x000e620008000a00 */
[----:B0-----:R-:W-:Y:S02]  /*7750*/  IMAD.U32 R4, RZ, RZ, UR4 ;  /* 0x00000004ff047e24 */ /* 0x001fe4000f8e00ff */
[----:B------:R-:W-:Y:S01]  /*7760*/  IMAD.U32 R5, RZ, RZ, UR5 ;  /* 0x00000005ff057e24 */ /* 0x000fe2000f8e00ff */
[----:B--2---:R-:W-:Y:S01]  /*7770*/  MOV R6, UR6 ;  /* 0x0000000600067c02 */ /* 0x004fe20008000f00 */
[----:B------:R-:W-:-:S02]  /*7780*/  IMAD.U32 R7, RZ, RZ, UR7 ;  /* 0x00000007ff077e24 */ /* 0x000fc4000f8e00ff */
[----:B-1----:R-:W-:Y:S01]  /*7790*/  IMAD.U32 R10, RZ, RZ, UR8 ;  /* 0x00000008ff0a7e24 */ /* 0x002fe2000f8e00ff */
[----:B------:R-:W-:-:S07]  /*77a0*/  MOV R11, UR9 ;  /* 0x00000009000b7c02 */ /* 0x000fce0008000f00 */
[----:B------:R-:W-:-:S07]  /*77b0*/  LEPC R20, `(.L_x_3989) ;  /* 0x000000001014794e */ /* 0x000fce0000000000 */
[----:B---345:R-:W-:Y:S05]  /*77c0*/  CALL.ABS.NOINC R2 ;  /* 0x0000000002007343 */ /* 0x038fea0003c00000 */
.L_x_3989:
[----:B------:R-:W-:Y:S01]  /*77d0*/  IMAD.MOV.U32 R19, RZ, RZ, RZ ;  /* 0x000000ffff137224 */ /* 0x000fe200078e00ff */
[----:B------:R-:W-:Y:S06]  /*77e0*/  BRA `(.L_x_3968) ;  /* 0x0000000000147947 */ /* 0x000fec0003800000 */
.L_x_3988:
[----:B------:R-:W2:Y:S02]  /*77f0*/  LDG.E.64 R2, desc[UR36][R2.64] ;  /* 0x0000002402027981 */ /* 0x000ea4000c1e1b00 */
[----:B--2---:R0:W2:Y:S01]  /*7800*/  I2F.U64 R19, R2 ;  /* 0x0000000200137312 */ /* 0x0040a20000301000 */
[----:B------:R-:W-:Y:S05]  /*7810*/  BRA `(.L_x_3968) ;  /* 0x0000000000087947 */ /* 0x000fea0003800000 */
.L_x_3987:
[----:B------:R-:W2:Y:S02]  /*7820*/  LDG.E R2, desc[UR36][R2.64] ;  /* 0x0000002402027981 */ /* 0x000ea4000c1e1900 */
[----:B--2---:R-:W-:-:S07]  /*7830*/  I2FP.F32.U32 R19, R2 ;  /* 0x0000000200137245 */ /* 0x004fce0000201000 */
.L_x_3968:
[----:B------:R-:W-:Y:S05]  /*7840*/  BSYNC.RECONVERGENT B6 ;  /* 0x0000000000067941 */ /* 0x000fea0003800200 */
.L_x_3962:
[C---:B-1-3-5:R-:W-:Y:S01]  /*7850*/  FSETP.GE.FTZ.AND P1, PT, R18.reuse, RZ, PT ;  /* 0x000000ff1200720b */ /* 0x06afe20003f36000 */
[----:B------:R-:W-:Y:S01]  /*7860*/  BSSY.RECONVERGENT B6, `(.L_x_3990) ;  /* 0x0000013000067945 */ /* 0x000fe20003800200 */
[----:B------:R-:W-:-:S13]  /*7870*/  FSETP.GTU.FTZ.AND P0, PT, R18, 1, PT ;  /* 0x3f8000001200780b */ /* 0x000fda0003f1c000 */
[----:B------:R-:W-:Y:S05]  /*7880*/  @!P0 BRA P1, `(.L_x_3991) ;  /* 0x0000000000408947 */ /* 0x000fea0000800000 */
[----:B0---4-:R-:W-:Y:S01]  /*7890*/  MOV R2, 0x0 ;  /* 0x0000000000027802 */ /* 0x011fe20000000f00 */
        /* <DEDUP_REMOVED lines=15> */
.L_x_3991:
[----:B------:R-:W-:Y:S05]  /*7990*/  BSYNC.RECONVERGENT B6 ;  /* 0x0000000000067941 */ /* 0x000fea0003800200 */
.L_x_3990:
[C---:B0-2---:R-:W-:Y:S01]  /*79a0*/  FSETP.GE.FTZ.AND P1, PT, R19.reuse, RZ, PT ;  /* 0x000000ff1300720b */ /* 0x045fe20003f36000 */
[----:B------:R-:W-:Y:S01]  /*79b0*/  BSSY.RECONVERGENT B6, `(.L_x_3992) ;  /* 0x0000013000067945 */ /* 0x000fe20003800200 */
[----:B------:R-:W-:-:S13]  /*79c0*/  FSETP.GTU.FTZ.AND P0, PT, R19, 1, PT ;  /* 0x3f8000001300780b */ /* 0x000fda0003f1c000 */
[----:B------:R-:W-:Y:S05]  /*79d0*/  @!P0 BRA P1, `(.L_x_3993) ;  /* 0x0000000000408947 */ /* 0x000fea0000800000 */
[----:B----4-:R-:W-:Y:S01]  /*79e0*/  MOV R2, 0x0 ;  /* 0x0000000000027802 */ /* 0x010fe20000000f00 */
        /* <DEDUP_REMOVED lines=15> */
.L_x_3993:
[----:B------:R-:W-:Y:S05]  /*7ae0*/  BSYNC.RECONVERGENT B6 ;  /* 0x0000000000067941 */ /* 0x000fea0003800200 */
.L_x_3992:
[----:B------:R-:W-:Y:S01]  /*7af0*/  FADD.FTZ R5, -R18, -RZ ;  /* 0x800000ff12057221 */ /* 0x000fe20000010100 */
[----:B------:R-:W-:Y:S01]  /*7b00*/  MOV R4, 0x3e800000 ;  /* 0x3e80000000047802 */ /* 0x000fe20000000f00 */
[----:B------:R-:W-:Y:S01]  /*7b10*/  IMAD.MOV.U32 R7, RZ, RZ, 0x3d39bf78 ;  /* 0x3d39bf78ff077424 */ /* 0x000fe200078e00ff */
[----:B------:R-:W0:Y:S01]  /*7b20*/  LDCU.64 UR6, c[0x0][0x5e8] ;  /* 0x0000bd00ff0677ac */ /* 0x000e220008000a00 */
[C---:B------:R-:W-:Y:S01]  /*7b30*/  FADD.FTZ.RZ R0, R5.reuse, 1 ;  /* 0x3f80000005007421 */ /* 0x040fe2000001c000 */
[C---:B------:R-:W-:Y:S01]  /*7b40*/  ISETP.GE.U32.AND P0, PT, R5.reuse, 0x7f800000, PT ;  /* 0x7f8000000500780c */ /* 0x040fe20003f06070 */
[----:B------:R-:W-:Y:S02]  /*7b50*/  UPRMT UR4, UR43, 0x9910, URZ ;  /* 0x000099102b047896 */ /* 0x000fe400080000ff */
[----:B------:R-:W-:Y:S01]  /*7b60*/  VIADD R0, R0, 0xc0c00000 ;  /* 0xc0c0000000007836 */ /* 0x000fe20000000000 */
[----:B------:R-:W-:Y:S01]  /*7b70*/  ISETP.GT.AND P2, PT, R5, -0x40800000, P0 ;  /* 0xbf8000000500780c */ /* 0x000fe20000744270 */
[----:B------:R-:W-:-:S03]  /*7b80*/  UISETP.GT.AND UP0, UPT, UR4, 0x9, UPT ;  /* 0x000000090400788c */ /* 0x000fc6000bf04270 */
[----:B------:R-:W-:-:S04]  /*7b90*/  LOP3.LUT R0, R0, 0xff800000, RZ, 0xc0, !PT ;  /* 0xff80000000007812 */ /* 0x000fc800078ec0ff */
[----:B------:R-:W-:Y:S01]  /*7ba0*/  IADD3 R3, PT, PT, -R0, 0x40800000, RZ ;  /* 0x4080000000037810 */ /* 0x000fe20007ffe1ff */
[----:B----4-:R-:W-:Y:S01]  /*7bb0*/  IMAD.IADD R2, R5, 0x1, -R0 ;  /* 0x0000000105027824 */ /* 0x010fe200078e0a00 */
[----:B------:R-:W-:Y:S02]  /*7bc0*/  I2FP.F32.S32 R0, R0 ;  /* 0x0000000000007245 */ /* 0x000fe40000201400 */
[----:B------:R-:W-:Y:S01]  /*7bd0*/  @P0 MOV R5, 0x7f800000 ;  /* 0x7f80000000050802 */ /* 0x000fe20000000f00 */
[----:B------:R-:W-:Y:S01]  /*7be0*/  FFMA.FTZ R3, R3, R4, -1 ;  /* 0xbf80000003037423 */ /* 0x000fe20000010004 */
[----:B------:R-:W-:Y:S01]  /*7bf0*/  @P0 FSETP.NEU.FTZ.AND P1, PT, R18, RZ, PT ;  /* 0x000000ff1200020b */ /* 0x000fe20003f3d000 */
[----:B------:R-:W1:Y:S01]  /*7c00*/  MUFU.LG2 R4, R18 ;  /* 0x0000001200047308 */ /* 0x000e620000000c00 */
[----:B------:R-:W-:Y:S01]  /*7c10*/  FMUL.FTZ R0, R0, 1.1920928955078125e-07 ;  /* 0x3400000000007820 */ /* 0x000fe20000410000 */
[----:B------:R-:W-:-:S04]  /*7c20*/  FADD.FTZ R2, R2, R3 ;  /* 0x0000000302027221 */ /* 0x000fc80000010000 */
[----:B------:R-:W-:-:S04]  /*7c30*/  FFMA.FTZ R3, R2, -R7, 0.10546888411045074463 ;  /* 0x3dd8001202037423 */ /* 0x000fc80000010807 */
[----:B------:R-:W-:-:S04]  /*7c40*/  FFMA.FTZ R3, R2, R3, -0.13229703903198242188 ;  /* 0xbe0778e002037423 */ /* 0x000fc80000010003 */
[----:B------:R-:W-:Y:S01]  /*7c50*/  FFMA.FTZ R3, R2, R3, 0.14491446316242218018 ;  /* 0x3e14647502037423 */ /* 0x000fe20000010003 */
[----:B-1----:R-:W-:-:S03]  /*7c60*/  FMUL.FTZ R4, R4, 0.69314718246459960938 ;  /* 0x3f31721804047820 */ /* 0x002fc60000410000 */
        /* <DEDUP_REMOVED lines=13> */
[----:B0-----:R-:W-:Y:S02]  /*7d40*/  IADD3 R2, P0, PT, R16, UR6, RZ ;  /* 0x0000000610027c10 */ /* 0x001fe4000ff1e0ff */
        /* <DEDUP_REMOVED lines=15> */
.L_x_3997:
[----:B------:R-:W0:Y:S02]  /*7e40*/  F2I.S64.TRUNC R4, R4 ;  /* 0x0000000400047311 */ /* 0x000e24000020d900 */
[----:B0-----:R-:W-:-:S05]  /*7e50*/  IMAD.MOV.U32 R7, RZ, RZ, R4 ;  /* 0x000000ffff077224 */ /* 0x001fca00078e0004 */
[----:B------:R0:W-:Y:S01]  /*7e60*/  STG.E.U8 desc[UR36][R2.64], R7 ;  /* 0x0000000702007986 */ /* 0x0001e2000c101124 */
[----:B------:R-:W-:Y:S05]  /*7e70*/  BRA `(.L_x_3999) ;  /* 0x0000000c00287947 */ /* 0x000fea0003800000 */
.L_x_3996:
        /* <DEDUP_REMOVED lines=9> */
.L_x_4001:
[----:B------:R-:W0:Y:S02]  /*7f10*/  F2I.FTZ.TRUNC.NTZ R5, R4 ;  /* 0x0000000400057305 */ /* 0x000e24000021f100 */
[----:B0-----:R0:W-:Y:S01]  /*7f20*/  STG.E desc[UR36][R2.64], R5 ;  /* 0x0000000502007986 */ /* 0x0011e2000c101924 */
[----:B------:R-:W-:Y:S05]  /*7f30*/  BRA `(.L_x_3999) ;  /* 0x0000000800f87947 */ /* 0x000fea0003800000 */
.L_x_4000:
[----:B------:R-:W0:Y:S02]  /*7f40*/  F2I.FTZ.TRUNC.NTZ R5, R4 ;  /* 0x0000000400057305 */ /* 0x000e24000021f100 */
[----:B0-----:R0:W-:Y:S01]  /*7f50*/  STG.E.U16 desc[UR36][R2.64], R5 ;  /* 0x0000000502007986 */ /* 0x0011e2000c101524 */
[----:B------:R-:W-:Y:S05]  /*7f60*/  BRA `(.L_x_3999) ;  /* 0x0000000800ec7947 */ /* 0x000fea0003800000 */
.L_x_3995:
        /* <DEDUP_REMOVED lines=8> */
.L_x_4003:
[----:B------:R-:W-:-:S05]  /*7ff0*/  F2FP.F16.F32.PACK_AB R4, RZ, R4 ;  /* 0x00000004ff04723e */ /* 0x000fca00000000ff */
[----:B------:R0:W-:Y:S01]  /*8000*/  STG.E.U16 desc[UR36][R2.64], R4 ;  /* 0x0000000402007986 */ /* 0x0001e2000c101524 */
[----:B------:R-:W-:Y:S05]  /*8010*/  BRA `(.L_x_3999) ;  /* 0x0000000800c07947 */ /* 0x000fea0003800000 */
.L_x_4002:
        /* <DEDUP_REMOVED lines=9> */
.L_x_4005:
[----:B------:R-:W-:-:S04]  /*80b0*/  F2FP.F16.F32.PACK_AB R5, RZ, R4 ;  /* 0x00000004ff05723e */ /* 0x000fc800000000ff */
[----:B------:R-:W-:-:S05]  /*80c0*/  PRMT R5, R5, 0x5410, RZ ;  /* 0x0000541005057816 */ /* 0x000fca00000000ff */
[----:B------:R0:W-:Y:S01]  /*80d0*/  STG.E desc[UR36][R2.64], R5 ;  /* 0x0000000502007986 */ /* 0x0001e2000c101924 */
[----:B------:R-:W-:Y:S05]  /*80e0*/  BRA `(.L_x_3999) ;  /* 0x00000008008c7947 */ /* 0x000fea0003800000 */
.L_x_4004:
[----:B------:R-:W-:-:S06]  /*80f0*/  FMUL.FTZ R4, R4, 1 ;  /* 0x3f80000004047820 */ /* 0x000fcc0000410000 */
[----:B------:R-:W0:Y:S02]  /*8100*/  F2F.F64.F32 R4, R4 ;  /* 0x0000000400047310 */ /* 0x000e240000201800 */
[----:B0-----:R0:W-:Y:S01]  /*8110*/  STG.E.64 desc[UR36][R2.64], R4 ;  /* 0x0000000402007986 */ /* 0x0011e2000c101b24 */
[----:B------:R-:W-:Y:S05]  /*8120*/  BRA `(.L_x_3999) ;  /* 0x00000008007c7947 */ /* 0x000fea0003800000 */
.L_x_3994:
        /* <DEDUP_REMOVED lines=13> */
.L_x_4009:
[----:B------:R-:W-:Y:S01]  /*8200*/  LOP3.LUT R6, R4, 0x7fffffff, RZ, 0xc0, !PT ;  /* 0x7fffffff04067812 */ /* 0x000fe200078ec0ff */
[----:B------:R-:W-:Y:S01]  /*8210*/  BSSY.RECONVERGENT B0, `(.L_x_4010) ;  /* 0x0000012000007945 */ /* 0x000fe20003800200 */
[----:B------:R-:W-:Y:S02]  /*8220*/  IMAD.MOV.U32 R0, RZ, RZ, 0x80 ;  /* 0x00000080ff007424 */ /* 0x000fe400078e00ff */
        /* <DEDUP_REMOVED lines=13> */
.L_x_4012:
[----:B------:R-:W-:-:S04]  /*8300*/  SHF.R.U32.HI R4, RZ, 0x18, R4 ;  /* 0x00000018ff047819 */ /* 0x000fc80000011604 */
[----:B------:R-:W-:-:S04]  /*8310*/  LOP3.LUT R4, R5, 0x80, R4, 0xf8, !PT ;  /* 0x0000008005047812 */ /* 0x000fc800078ef804 */
[----:B------:R-:W-:-:S07]  /*8320*/  PRMT R0, R4, 0x7610, R0 ;  /* 0x0000761004007816 */ /* 0x000fce0000000000 */
.L_x_4011:
[----:B------:R-:W-:Y:S05]  /*8330*/  BSYNC.RECONVERGENT B0 ;  /* 0x0000000000007941 */ /* 0x000fea0003800200 */
.L_x_4010:
[----:B------:R0:W-:Y:S01]  /*8340*/  STG.E.U8 desc[UR36][R2.64], R0 ;  /* 0x0000000002007986 */ /* 0x0001e2000c101124 */
[----:B------:R-:W-:Y:S05]  /*8350*/  BRA `(.L_x_3999) ;  /* 0x0000000400f07947 */ /* 0x000fea0003800000 */
.L_x_4008:
        /* <DEDUP_REMOVED lines=16> */
.L_x_4015:
[----:B------:R-:W-:-:S04]  /*8460*/  SHF.R.U32.HI R4, RZ, 0x18, R4 ;  /* 0x00000018ff047819 */ /* 0x000fc80000011604 */
[----:B------:R-:W-:-:S04]  /*8470*/  LOP3.LUT R5, R5, 0x80, R4, 0xf8, !PT ;  /* 0x0000008005057812 */ /* 0x000fc800078ef804 */
[----:B------:R-:W-:-:S07]  /*8480*/  PRMT R0, R5, 0x7610, R0 ;  /* 0x0000761005007816 */ /* 0x000fce0000000000 */
.L_x_4014:
[----:B------:R-:W-:Y:S05]  /*8490*/  BSYNC.RECONVERGENT B0 ;  /* 0x0000000000007941 */ /* 0x000fea0003800200 */
.L_x_4013:
[----:B------:R0:W-:Y:S01]  /*84a0*/  STG.E.U8 desc[UR36][R2.64], R0 ;  /* 0x0000000002007986 */ /* 0x0001e2000c101124 */
[----:B------:R-:W-:Y:S05]  /*84b0*/  BRA `(.L_x_3999) ;  /* 0x0000000400987947 */ /* 0x000fea0003800000 */
.L_x_4007:
[----:B------:R-:W-:-:S09]  /*84c0*/  UISETP.NE.AND UP0, UPT, UR4, 0x1c, UPT ;  /* 0x0000001c0400788c */ /* 0x000fd2000bf05270 */
[----:B------:R-:W-:Y:S05]  /*84d0*/  BRA.U !UP0, `(.L_x_4016) ;  /* 0x0000000108587547 */ /* 0x000fea000b800000 */
[----:B------:R-:W-:-:S09]  /*84e0*/  UISETP.NE.AND UP0, UPT, UR4, 0x1d, UPT ;  /* 0x0000001d0400788c */ /* 0x000fd2000bf05270 */
[----:B------:R-:W-:Y:S05]  /*84f0*/  BRA.U !UP0, `(.L_x_4017) ;  /* 0x0000000108447547 */ /* 0x000fea000b800000 */
[----:B------:R-:W-:-:S09]  /*8500*/  UISETP.NE.AND UP0, UPT, UR4, 0x2c, UPT ;  /* 0x0000002c0400788c */ /* 0x000fd2000bf05270 */
[----:B------:R-:W-:Y:S05]  /*8510*/  BRA.U UP0, `(.L_x_3998) ;  /* 0x0000000100a87547 */ /* 0x000fea000b800000 */
        /* <DEDUP_REMOVED lines=15> */
.L_x_4017:
[----:B------:R-:W0:Y:S02]  /*8610*/  F2I.U64.TRUNC R4, R4 ;  /* 0x0000000400047311 */ /* 0x000e24000020d800 */
[----:B0-----:R0:W-:Y:S01]  /*8620*/  STG.E.64 desc[UR36][R2.64], R4 ;  /* 0x0000000402007986 */ /* 0x0011e2000c101b24 */
[----:B------:R-:W-:Y:S05]  /*8630*/  BRA `(.L_x_3999) ;  /* 0x0000000400387947 */ /* 0x000fea0003800000 */
.L_x_4016:
[----:B------:R-:W0:Y:S02]  /*8640*/  F2I.FTZ.U32.TRUNC.NTZ R5, R4 ;  /* 0x0000000400057305 */ /* 0x000e24000021f000 */
[----:B0-----:R0:W-:Y:S01]  /*8650*/  STG.E desc[UR36][R2.64], R5 ;  /* 0x0000000502007986 */ /* 0x0011e2000c101924 */
[----:B------:R-:W-:Y:S05]  /*8660*/  BRA `(.L_x_3999) ;  /* 0x00000004002c7947 */ /* 0x000fea0003800000 */
.L_x_4006:
        /* <DEDUP_REMOVED lines=10> */
.L_x_4019:
[----:B------:R-:W-:Y:S01]  /*8710*/  FMUL.FTZ R4, R4, 1 ;  /* 0x3f80000004047820 */ /* 0x000fe20000410000 */
[----:B------:R-:W-:-:S05]  /*8720*/  CS2R R6, SRZ ;  /* 0x0000000000067805 */ /* 0x000fca000001ff00 */
[----:B------:R-:W0:Y:S02]  /*8730*/  F2F.F64.F32 R4, R4 ;  /* 0x0000000400047310 */ /* 0x000e240000201800 */
[----:B0-----:R0:W-:Y:S01]  /*8740*/  STG.E.128 desc[UR36][R2.64], R4 ;  /* 0x0000000402007986 */ /* 0x0011e2000c101d24 */
[----:B------:R-:W-:Y:S05]  /*8750*/  BRA `(.L_x_3999) ;  /* 0x0000000000f07947 */ /* 0x000fea0003800000 */
.L_x_4018:
[----:B------:R-:W-:-:S09]  /*8760*/  UISETP.NE.AND UP0, UPT, UR4, 0xf, UPT ;  /* 0x0000000f0400788c */ /* 0x000fd2000bf05270 */
[----:B------:R-:W-:Y:S05]  /*8770*/  BRA.U !UP0, `(.L_x_4020) ;  /* 0x0000000108e07547 */ /* 0x000fea000b800000 */
[----:B------:R-:W-:-:S09]  /*8780*/  UISETP.NE.AND UP0, UPT, UR4, 0x17, UPT ;  /* 0x000000170400788c */ /* 0x000fd2000bf05270 */
[----:B------:R-:W-:Y:S05]  /*8790*/  BRA.U !UP0, `(.L_x_4021) ;  /* 0x00000001088c7547 */ /* 0x000fea000b800000 */
[----:B------:R-:W-:-:S09]  /*87a0*/  UISETP.NE.AND UP0, UPT, UR4, 0x18, UPT ;  /* 0x000000180400788c */ /* 0x000fd2000bf05270 */
[----:B------:R-:W-:Y:S05]  /*87b0*/  BRA.U !UP0, `(.L_x_4022) ;  /* 0x0000000108447547 */ /* 0x000fea000b800000 */
.L_x_3998:
        /* <DEDUP_REMOVED lines=16> */
.L_x_4023:
[----:B------:R-:W-:Y:S05]  /*88c0*/  BRA `(.L_x_3999) ;  /* 0x0000000000947947 */ /* 0x000fea0003800000 */
.L_x_4022:
[----:B------:R-:W-:Y:S01]  /*88d0*/  LOP3.LUT R6, R4, 0x7fffffff, RZ, 0xc0, !PT ;  /* 0x7fffffff04067812 */ /* 0x000fe200078ec0ff */
[----:B------:R-:W-:Y:S01]  /*88e0*/  BSSY.RECONVERGENT B0, `(.L_x_4024) ;  /* 0x000000b000007945 */ /* 0x000fe20003800200 */
[----:B------:R-:W-:Y:S01]  /*88f0*/  SHF.R.U32.HI R7, RZ, 0x18, R4 ;  /* 0x00000018ff077819 */ /* 0x000fe20000011604 */
[----:B------:R-:W-:Y:S01]  /*8900*/  IMAD.MOV.U32 R0, RZ, RZ, 0x7f ;  /* 0x0000007fff007424 */ /* 0x000fe200078e00ff */
        /* <DEDUP_REMOVED lines=8> */
.L_x_4025:
[----:B------:R-:W-:Y:S05]  /*8990*/  BSYNC.RECONVERGENT B0 ;  /* 0x0000000000007941 */ /* 0x000fea0003800200 */
.L_x_4024:
[----:B------:R-:W-:-:S05]  /*89a0*/  LOP3.LUT R5, R0, 0x80, R7, 0xf8, !PT ;  /* 0x0000008000057812 */ /* 0x000fca00078ef807 */
[----:B------:R3:W-:Y:S01]  /*89b0*/  STG.E.U8 desc[UR36][R2.64], R5 ;  /* 0x0000000502007986 */ /* 0x0007e2000c101124 */
[----:B------:R-:W-:Y:S05]  /*89c0*/  BRA `(.L_x_3999) ;  /* 0x0000000000547947 */ /* 0x000fea0003800000 */
.L_x_4021:
[----:B------:R-:W-:Y:S01]  /*89d0*/  LOP3.LUT R6, R4, 0x7fffffff, RZ, 0xc0, !PT ;  /* 0x7fffffff04067812 */ /* 0x000fe200078ec0ff */
[----:B------:R-:W-:Y:S03]  /*89e0*/  BSSY.RECONVERGENT B0, `(.L_x_4026) ;  /* 0x000000d000007945 */ /* 0x000fe60003800200 */
        /* <DEDUP_REMOVED lines=9> */
.L_x_4027:
[----:B------:R-:W-:Y:S01]  /*8a80*/  IMAD.MOV.U32 R0, RZ, RZ, 0x7f ;  /* 0x0000007fff007424 */ /* 0x000fe200078e00ff */
[----:B------:R-:W-:-:S04]  /*8a90*/  ISETP.GT.U32.AND P0, PT, R6, 0x7f800000, PT ;  /* 0x7f8000000600780c */ /* 0x000fc80003f04070 */
[----:B------:R-:W-:-:S09]  /*8aa0*/  SEL R0, R0, 0x7c, P0 ;  /* 0x0000007c00007807 */ /* 0x000fd20000000000 */
.L_x_4028:
[----:B------:R-:W-:Y:S05]  /*8ab0*/  BSYNC.RECONVERGENT B0 ;  /* 0x0000000000007941 */ /* 0x000fea0003800200 */
.L_x_4026:
[----:B------:R-:W-:-:S04]  /*8ac0*/  SHF.R.U32.HI R5, RZ, 0x18, R4 ;  /* 0x00000018ff057819 */ /* 0x000fc80000011604 */
[----:B------:R-:W-:-:S05]  /*8ad0*/  LOP3.LUT R5, R0, 0x80, R5, 0xf8, !PT ;  /* 0x0000008000057812 */ /* 0x000fca00078ef805 */
[----:B------:R2:W-:Y:S01]  /*8ae0*/  STG.E.U8 desc[UR36][R2.64], R5 ;  /* 0x0000000502007986 */ /* 0x0005e2000c101124 */
[----:B------:R-:W-:Y:S05]  /*8af0*/  BRA `(.L_x_3999) ;  /* 0x0000000000087947 */ /* 0x000fea0003800000 */
.L_x_4020:
[----:B------:R-:W-:-:S05]  /*8b00*/  F2FP.BF16.F32.PACK_AB R4, RZ, R4 ;  /* 0x00000004ff04723e */ /* 0x000fca00000010ff */
[----:B------:R4:W-:Y:S02]  /*8b10*/  STG.E.U16 desc[UR36][R2.64], R4 ;  /* 0x0000000402007986 */ /* 0x0009e4000c101524 */
.L_x_3999:
[----:B------:R-:W-:-:S07]  /*8b20*/  IADD3 R17, PT, PT, R17, 0x80, RZ ;  /* 0x0000008011117810 */ /* 0x000fce0007ffe0ff */
.L_x_3932:
[----:B------:R-:W-:Y:S05]  /*8b30*/  BSYNC.RECONVERGENT B7 ;  /* 0x0000000000077941 */ /* 0x000fea0003800200 */
.L_x_3931:
[----:B------:R-:W5:Y:S01]  /*8b40*/  LDCU UR4, c[0x0][0x380] ;  /* 0x00007000ff0477ac */ /* 0x000f620008000800 */
[----:B------:R-:W-:Y:S01]  /*8b50*/  BSSY.RECONVERGENT B7, `(.L_x_4029) ;  /* 0x0000451000077945 */ /* 0x000fe20003800200 */
[----:B-----5:R-:W-:-:S13]  /*8b60*/  ISETP.GE.AND P0, PT, R17, UR4, PT ;  /* 0x0000000411007c0c */ /* 0x020fda000bf06270 */
[----:B------:R-:W-:Y:S05]  /*8b70*/  @P0 BRA `(.L_x_4030) ;  /* 0x0000004400380947 */ /* 0x000fea0003800000 */
[----:B------:R-:W5:Y:S01]  /*8b80*/  LDCU UR4, c[0x0][0x388] ;  /* 0x00007100ff0477ac */ /* 0x000f620008000800 */
[----:B------:R-:W-:Y:S01]  /*8b90*/  IMAD.MOV.U32 R19, RZ, RZ, RZ ;  /* 0x000000ffff137224 */ /* 0x000fe200078e00ff */
[----:B------:R-:W-:Y:S01]  /*8ba0*/  MOV R16, RZ ;  /* 0x000000ff00107202 */ /* 0x000fe20000000f00 */
        /* <DEDUP_REMOVED lines=351> */
.L_x_4031:
        /* <DEDUP_REMOVED lines=16> */
[----:B--2---:R4:W0:Y:S01]  /*a2a0*/  I2F.S16 R18, R2 ;  /* 0x0000000200127306 */ /* 0x0048220000101400 */
[----:B------:R-:W-:Y:S05]  /*a2b0*/  BRA `(.L_x_4038) ;  /* 0x0000000c00307947 */ /* 0x000fea0003800000 */
.L_x_4036:
[----:B------:R-:W2:Y:S02]  /*a2c0*/  LDG.E.U8 R2, desc[UR36][R2.64] ;  /* 0x0000002402027981 */ /* 0x000ea4000c1e1100 */
[----:B--2---:R-:W-:Y:S01]  /*a2d0*/  I2FP.F32.U32 R18, R2 ;  /* 0x0000000200127245 */ /* 0x004fe20000201000 */
[----:B------:R-:W-:Y:S06]  /*a2e0*/  BRA `(.L_x_4038) ;  /* 0x0000000c00247947 */ /* 0x000fec0003800000 */
.L_x_4035:
[----:B------:R-:W-:-:S09]  /*a2f0*/  UISETP.NE.AND UP0, UPT, UR4, 0x2, UPT ;  /* 0x000000020400788c */ /* 0x000fd2000bf05270 */
[----:B------:R-:W-:Y:S05]  /*a300*/  BRA.U !UP0, `(.L_x_4039) ;  /* 0x0000000108287547 */ /* 0x000fea000b800000 */
[----:B------:R-:W-:-:S09]  /*a310*/  UISETP.NE.AND UP0, UPT, UR4, 0x3, UPT ;  /* 0x000000030400788c */ /* 0x000fd2000bf05270 */
[----:B------:R-:W-:Y:S05]  /*a320*/  BRA.U !UP0, `(.L_x_4040) ;  /* 0x0000000108147547 */ /* 0x000fea000b800000 */
[----:B------:R-:W-:-:S09]  /*a330*/  UISETP.NE.AND UP0, UPT, UR4, 0x4, UPT ;  /* 0x000000040400788c */ /* 0x000fd2000bf05270 */
[----:B------:R-:W-:Y:S05]  /*a340*/  BRA.U UP0, `(.L_x_4037) ;  /* 0x0000000900b07547 */ /* 0x000fea000b800000 */
[----:B------:R-:W2:Y:S02]  /*a350*/  LDG.E.64 R2, desc[UR36][R2.64] ;  /* 0x0000002402027981 */ /* 0x000ea4000c1e1b00 */
[----:B--2---:R0:W1:Y:S01]  /*a360*/  I2F.S64 R18, R2 ;  /* 0x0000000200127312 */ /* 0x0040620000301400 */
[----:B------:R-:W-:Y:S05]  /*a370*/  BRA `(.L_x_4038) ;  /* 0x0000000c00007947 */ /* 0x000fea0003800000 */
.L_x_4040:
[----:B------:R-:W2:Y:S02]  /*a380*/  LDG.E R2, desc[UR36][R2.64] ;  /* 0x0000002402027981 */ /* 0x000ea4000c1e1900 */
[----:B--2---:R-:W-:Y:S01]  /*a390*/  I2FP.F32.S32 R18, R2 ;  /* 0x0000000200127245 */ /* 0x004fe20000201400 */
[----:B------:R-:W-:Y:S06]  /*a3a0*/  BRA `(.L_x_4038) ;  /* 0x0000000800f47947 */ /* 0x000fec0003800000 */
.L_x_4039:
[----:B------:R-:W2:Y:S02]  /*a3b0*/  LDG.E.U16 R2, desc[UR36][R2.64] ;  /* 0x0000002402027981 */ /* 0x000ea4000c1e1500 */
[----:B--2---:R0:W1:Y:S01]  /*a3c0*/  I2F.S16 R18, R2 ;  /* 0x0000000200127306 */ /* 0x0040620000101400 */
[----:B------:R-:W-:Y:S05]  /*a3d0*/  BRA `(.L_x_4038) ;  /* 0x0000000800e87947 */ /* 0x000fea0003800000 */
.L_x_4034:
        /* <DEDUP_REMOVED lines=8> */
.L_x_4042:
[----:B------:R-:W2:Y:S02]  /*a460*/  LDG.E.U16 R2, desc[UR36][R2.64] ;  /* 0x0000002402027981 */ /* 0x000ea4000c1e1500 */
[----:B--2---:R-:W-:Y:S01]  /*a470*/  HADD2.F32 R18, -RZ, R2.H0_H0 ;  /* 0x20000002ff127230 */ /* 0x004fe20000004100 */
[----:B------:R-:W-:Y:S06]  /*a480*/  BRA `(.L_x_4038) ;  /* 0x0000000800bc7947 */ /* 0x000fec0003800000 */
.L_x_4041:
        /* <DEDUP_REMOVED lines=8> */
.L_x_4044:
[----:B------:R-:W2:Y:S02]  /*a510*/  LDG.E.U16 R2, desc[UR36][R2.64] ;  /* 0x0000002402027981 */ /* 0x000ea4000c1e1500 */
[----:B--2---:R-:W-:Y:S01]  /*a520*/  HADD2.F32 R18, -RZ, R2.H0_H0 ;  /* 0x20000002ff127230 */ /* 0x004fe20000004100 */
[----:B------:R-:W-:Y:S06]  /*a530*/  BRA `(.L_x_4038) ;  /* 0x0000000800907947 */ /* 0x000fec0003800000 */
.L_x_4043:
[----:B------:R-:W2:Y:S01]  /*a540*/  LDG.E.64 R2, desc[UR36][R2.64] ;  /* 0x0000002402027981 */ /* 0x000ea2000c1e1b00 */
[----:B------:R-:W-:Y:S01]  /*a550*/  UMOV UR4, 0xf0000000 ;  /* 0xf000000000047882 */ /* 0x000fe20000000000 */
[----:B------:R-:W-:Y:S01]  /*a560*/  UMOV UR5, 0x380fffff ;  /* 0x380fffff00057882 */ /* 0x000fe20000000000 */
[----:B--2---:R-:W0:Y:S01]  /*a570*/  F2F.F32.F64 R18, R2 ;  /* 0x0000000200127310 */ /* 0x004e220000301000 */
[----:B------:R-:W-:-:S14]  /*a580*/  DSETP.GEU.AND P0, PT, |R2|, UR4, PT ;  /* 0x0000000402007e2a */ /* 0x000fdc000bf0e200 */
[----:B0-----:R-:W-:Y:S01]  /*a590*/  @!P0 FMUL R18, R18, 1.175494350822287508e-38 ;  /* 0x0080000012128820 */ /* 0x001fe20000400000 */
[----:B------:R-:W-:Y:S06]  /*a5a0*/  BRA `(.L_x_4038) ;  /* 0x0000000800747947 */ /* 0x000fec0003800000 */
.L_x_4033:
        /* <DEDUP_REMOVED lines=12> */
.L_x_4047:
[----:B------:R-:W2:Y:S01]  /*a670*/  LDG.E.64 R2, desc[UR36][R2.64] ;  /* 0x0000002402027981 */ /* 0x000ea2000c1e1b00 */
[----:B------:R-:W-:Y:S01]  /*a680*/  UMOV UR4, 0xf0000000 ;  /* 0xf000000000047882 */ /* 0x000fe20000000000 */
[----:B------:R-:W-:Y:S01]  /*a690*/  UMOV UR5, 0x380fffff ;  /* 0x380fffff00057882 */ /* 0x000fe20000000000 */
[----:B--2---:R-:W0:Y:S01]  /*a6a0*/  F2F.F32.F64 R18, R2 ;  /* 0x0000000200127310 */ /* 0x004e220000301000 */
[----:B------:R-:W-:-:S14]  /*a6b0*/  DSETP.GEU.AND P0, PT, |R2|, UR4, PT ;  /* 0x0000000402007e2a */ /* 0x000fdc000bf0e200 */
[----:B0-----:R-:W-:Y:S01]  /*a6c0*/  @!P0 FMUL R18, R18, 1.175494350822287508e-38 ;  /* 0x0080000012128820 */ /* 0x001fe20000400000 */
[----:B------:R-:W-:Y:S06]  /*a6d0*/  BRA `(.L_x_4038) ;  /* 0x0000000800287947 */ /* 0x000fec0003800000 */
.L_x_4046:
        /* <DEDUP_REMOVED lines=25> */
.L_x_4049:
        /* <DEDUP_REMOVED lines=12> */
.L_x_4048:
[----:B------:R-:W2:Y:S02]  /*a930*/  LDG.E.U16 R2, desc[UR36][R2.64] ;  /* 0x0000002402027981 */ /* 0x000ea4000c1e1500 */
[----:B--2---:R-:W-:Y:S01]  /*a940*/  IMAD.U32 R18, R2, 0x10000, RZ ;  /* 0x0001000002127824 */ /* 0x004fe200078e00ff */
[----:B------:R-:W-:Y:S06]  /*a950*/  BRA `(.L_x_4038) ;  /* 0x0000000400887947 */ /* 0x000fec0003800000 */
.L_x_4045:
        /* <DEDUP_REMOVED lines=11> */
.L_x_4052:
        /* <DEDUP_REMOVED lines=20> */
.L_x_4054:
[----:B------:R-:W-:Y:S05]  /*ab50*/  BSYNC.RECONVERGENT B0 ;  /* 0x0000000000007941 */ /* 0x000fea0003800200 */
.L_x_4053:
[----:B------:R-:W-:Y:S02]  /*ab60*/  SHF.L.U32 R0, R0, 0x14, RZ ;  /* 0x0000001400007819 */ /* 0x000fe400000006ff */
[----:B------:R-:W-:-:S04]  /*ab70*/  LEA R2, R2, 0x3b800000, 0x17 ;  /* 0x3b80000002027811 */ /* 0x000fc800078eb8ff */
[----:B------:R-:W-:Y:S01]  /*ab80*/  LOP3.LUT R18, R2, R0, R7, 0xfe, !PT ;  /* 0x0000000002127212 */ /* 0x000fe200078efe07 */
[----:B------:R-:W-:Y:S06]  /*ab90*/  BRA `(.L_x_4038) ;  /* 0x0000000000f87947 */ /* 0x000fec0003800000 */
.L_x_4051:
        /* <DEDUP_REMOVED lines=20> */
.L_x_4056:
[----:B------:R-:W-:Y:S05]  /*ace0*/  BSYNC.RECONVERGENT B0 ;  /* 0x0000000000007941 */ /* 0x000fea0003800200 */
.L_x_4055:
[----:B------:R-:W-:Y:S01]  /*acf0*/  IMAD.SHL.U32 R0, R0, 0x200000, RZ ;  /* 0x0020000000007824 */ /* 0x000fe200078e00ff */
[----:B------:R-:W-:-:S04]  /*ad00*/  LEA R2, R2, 0x37800000, 0x17 ;  /* 0x3780000002027811 */ /* 0x000fc800078eb8ff */
[----:B------:R-:W-:Y:S01]  /*ad10*/  LOP3.LUT R18, R2, R0, R7, 0xfe, !PT ;  /* 0x0000000002127212 */ /* 0x000fe200078efe07 */
[----:B------:R-:W-:Y:S06]  /*ad20*/  BRA `(.L_x_4038) ;  /* 0x0000000000947947 */ /* 0x000fec0003800000 */
.L_x_4050:
        /* <DEDUP_REMOVED lines=14> */
.L_x_4037:
        /* <DEDUP_REMOVED lines=16> */
.L_x_4059:
[----:B------:R-:W-:Y:S01]  /*af10*/  MOV R18, RZ ;  /* 0x000000ff00127202 */ /* 0x000fe20000000f00 */
[----:B------:R-:W-:Y:S06]  /*af20*/  BRA `(.L_x_4038) ;  /* 0x0000000000147947 */ /* 0x000fec0003800000 */
.L_x_4058:
[----:B------:R-:W2:Y:S02]  /*af30*/  LDG.E.64 R2, desc[UR36][R2.64] ;  /* 0x0000002402027981 */ /* 0x000ea4000c1e1b00 */
[----:B--2---:R0:W1:Y:S01]  /*af40*/  I2F.U64 R18, R2 ;  /* 0x0000000200127312 */ /* 0x0040620000301000 */
[----:B------:R-:W-:Y:S05]  /*af50*/  BRA `(.L_x_4038) ;  /* 0x0000000000087947 */ /* 0x000fea0003800000 */
.L_x_4057:
[----:B------:R-:W2:Y:S02]  /*af60*/  LDG.E R2, desc[UR36][R2.64] ;  /* 0x0000002402027981 */ /* 0x000ea4000c1e1900 */
[----:B--2---:R-:W-:-:S07]  /*af70*/  I2FP.F32.U32 R18, R2 ;  /* 0x0000000200127245 */ /* 0x004fce0000201000 */
.L_x_4038:
[----:B------:R-:W-:Y:S05]  /*af80*/  BSYNC.RECONVERGENT B6 ;  /* 0x0000000000067941 */ /* 0x000fea0003800200 */
.L_x_4032:
        /* <DEDUP_REMOVED lines=18> */
.L_x_4064:
[----:B------:R-:W2:Y:S02]  /*b0b0*/  LDG.E.U8 R2, desc[UR36][R2.64] ;  /* 0x0000002402027981 */ /* 0x000ea4000c1e1100 */
[----:B--2---:R-:W-:Y:S01]  /*b0c0*/  I2FP.F32.U32 R19, R2 ;  /* 0x0000000200137245 */ /* 0x004fe20000201000 */
[----:B------:R-:W-:Y:S06]  /*b0d0*/  BRA `(.L_x_4066) ;  /* 0x0000000c00247947 */ /* 0x000fec0003800000 */
.L_x_4063:
        /* <DEDUP_REMOVED lines=9> */
.L_x_4068:
[----:B------:R-:W2:Y:S02]  /*b170*/  LDG.E R2, desc[UR36][R2.64] ;  /* 0x0000002402027981 */ /* 0x000ea4000c1e1900 */
[----:B--2---:R-:W-:Y:S01]  /*b180*/  I2FP.F32.S32 R19, R2 ;  /* 0x0000000200137245 */ /* 0x004fe20000201400 */
[----:B------:R-:W-:Y:S06]  /*b190*/  BRA `(.L_x_4066) ;  /* 0x0000000800f47947 */ /* 0x000fec0003800000 */
.L_x_4067:
[----:B------:R-:W2:Y:S02]  /*b1a0*/  LDG.E.U16 R2, desc[UR36][R2.64] ;  /* 0x0000002402027981 */ /* 0x000ea4000c1e1500 */
[----:B--2---:R0:W2:Y:S01]  /*b1b0*/  I2F.S16 R19, R2 ;  /* 0x0000000200137306 */ /* 0x0040a20000101400 */
[----:B------:R-:W-:Y:S05]  /*b1c0*/  BRA `(.L_x_4066) ;  /* 0x0000000800e87947 */ /* 0x000fea0003800000 */
.L_x_4062:
        /* <DEDUP_REMOVED lines=8> */
.L_x_4070:
[----:B------:R-:W2:Y:S02]  /*b250*/  LDG.E.U16 R2, desc[UR36][R2.64] ;  /* 0x0000002402027981 */ /* 0x000ea4000c1e1500 */
[----:B--2---:R-:W-:Y:S01]  /*b260*/  HADD2.F32 R19, -RZ, R2.H0_H0 ;  /* 0x20000002ff137230 */ /* 0x004fe20000004100 */
[----:B------:R-:W-:Y:S06]  /*b270*/  BRA `(.L_x_4066) ;  /* 0x0000000800bc7947 */ /* 0x000fec0003800000 */
.L_x_4069:
        /* <DEDUP_REMOVED lines=8> */
.L_x_4072:
[----:B------:R-:W2:Y:S02]  /*b300*/  LDG.E.U16 R2, desc[UR36][R2.64] ;  /* 0x0000002402027981 */ /* 0x000ea4000c1e1500 */
[----:B--2---:R-:W-:Y:S01]  /*b310*/  HADD2.F32 R19, -RZ, R2.H0_H0 ;  /* 0x20000002ff137230 */ /* 0x004fe20000004100 */
[----:B------:R-:W-:Y:S06]  /*b320*/  BRA `(.L_x_4066) ;  /* 0x0000000800907947 */ /* 0x000fec0003800000 */
.L_x_4071:
[----:B------:R-:W2:Y:S01]  /*b330*/  LDG.E.64 R2, desc[UR36][R2.64] ;  /* 0x0000002402027981 */ /* 0x000ea2000c1e1b00 */
[----:B------:R-:W-:Y:S01]  /*b340*/  UMOV UR4, 0xf0000000 ;  /* 0xf000000000047882 */ /* 0x000fe20000000000 */
[----:B------:R-:W-:Y:S01]  /*b350*/  UMOV UR5, 0x380fffff ;  /* 0x380fffff00057882 */ /* 0x000fe20000000000 */
[----:B--2---:R-:W0:Y:S01]  /*b360*/  F2F.F32.F64 R19, R2 ;  /* 0x0000000200137310 */ /* 0x004e220000301000 */
[----:B------:R-:W-:-:S14]  /*b370*/  DSETP.GEU.AND P0, PT, |R2|, UR4, PT ;  /* 0x0000000402007e2a */ /* 0x000fdc000bf0e200 */
[----:B0-----:R-:W-:Y:S01]  /*b380*/  @!P0 FMUL R19, R19, 1.175494350822287508e-38 ;  /* 0x0080000013138820 */ /* 0x001fe20000400000 */
[----:B------:R-:W-:Y:S06]  /*b390*/  BRA `(.L_x_4066) ;  /* 0x0000000800747947 */ /* 0x000fec0003800000 */
.L_x_4061:
        /* <DEDUP_REMOVED lines=12> */
.L_x_4075:
[----:B------:R-:W2:Y:S01]  /*b460*/  LDG.E.64 R2, desc[UR36][R2.64] ;  /* 0x0000002402027981 */ /* 0x000ea2000c1e1b00 */
[----:B------:R-:W-:Y:S01]  /*b470*/  UMOV UR4, 0xf0000000 ;  /* 0xf000000000047882 */ /* 0x000fe20000000000 */
[----:B------:R-:W-:Y:S01]  /*b480*/  UMOV UR5, 0x380fffff ;  /* 0x380fffff00057882 */ /* 0x000fe20000000000 */
[----:B--2---:R-:W0:Y:S01]  /*b490*/  F2F.F32.F64 R19, R2 ;  /* 0x0000000200137310 */ /* 0x004e220000301000 */
[----:B------:R-:W-:-:S14]  /*b4a0*/  DSETP.GEU.AND P0, PT, |R2|, UR4, PT ;  /* 0x0000000402007e2a */ /* 0x000fdc000bf0e200 */
[----:B0-----:R-:W-:Y:S01]  /*b4b0*/  @!P0 FMUL R19, R19, 1.175494350822287508e-38 ;  /* 0x0080000013138820 */ /* 0x001fe20000400000 */
[----:B------:R-:W-:Y:S06]  /*b4c0*/  BRA `(.L_x_4066) ;  /* 0x0000000800287947 */ /* 0x000fec0003800000 */
.L_x_4074:
        /* <DEDUP_REMOVED lines=25> */
.L_x_4077:
        /* <DEDUP_REMOVED lines=12> */
.L_x_4076:
[----:B------:R-:W2:Y:S02]  /*b720*/  LDG.E.U16 R2, desc[UR36][R2.64] ;  /* 0x0000002402027981 */ /* 0x000ea4000c1e1500 */
[----:B--2---:R-:W-:Y:S01]  /*b730*/  IMAD.U32 R19, R2, 0x10000, RZ ;  /* 0x0001000002137824 */ /* 0x004fe200078e00ff */
[----:B------:R-:W-:Y:S06]  /*b740*/  BRA `(.L_x_4066) ;  /* 0x0000000400887947 */ /* 0x000fec0003800000 */
.L_x_4073:
        /* <DEDUP_REMOVED lines=11> */
.L_x_4080:
        /* <DEDUP_REMOVED lines=20> */
.L_x_4082:
[----:B------:R-:W-:Y:S05]  /*b940*/  BSYNC.RECONVERGENT B0 ;  /* 0x0000000000007941 */ /* 0x000fea0003800200 */
.L_x_4081:
[----:B------:R-:W-:Y:S01]  /*b950*/  IMAD.SHL.U32 R0, R0, 0x100000, RZ ;  /* 0x0010000000007824 */ /* 0x000fe200078e00ff */
[----:B------:R-:W-:-:S04]  /*b960*/  LEA R2, R2, 0x3b800000, 0x17 ;  /* 0x3b80000002027811 */ /* 0x000fc800078eb8ff */
[----:B------:R-:W-:Y:S01]  /*b970*/  LOP3.LUT R19, R2, R0, R19, 0xfe, !PT ;  /* 0x0000000002137212 */ /* 0x000fe200078efe13 */
[----:B------:R-:W-:Y:S06]  /*b980*/  BRA `(.L_x_4066) ;  /* 0x0000000000f87947 */ /* 0x000fec0003800000 */
.L_x_4079:
        /* <DEDUP_REMOVED lines=20> */
.L_x_4084:
[----:B------:R-:W-:Y:S05]  /*bad0*/  BSYNC.RECONVERGENT B0 ;  /* 0x0000000000007941 */ /* 0x000fea0003800200 */
.L_x_4083:
[----:B------:R-:W-:Y:S02]  /*bae0*/  SHF.L.U32 R0, R0, 0x15, RZ ;  /* 0x0000001500007819 */ /* 0x000fe400000006ff */
[----:B------:R-:W-:-:S04]  /*baf0*/  LEA R2, R2, 0x37800000, 0x17 ;  /* 0x3780000002027811 */ /* 0x000fc800078eb8ff */
[----:B------:R-:W-:Y:S01]  /*bb00*/  LOP3.LUT R19, R2, R0, R19, 0xfe, !PT ;  /* 0x0000000002137212 */ /* 0x000fe200078efe13 */
[----:B------:R-:W-:Y:S06]  /*bb10*/  BRA `(.L_x_4066) ;  /* 0x0000000000947947 */ /* 0x000fec0003800000 */
.L_x_4078:
        /* <DEDUP_REMOVED lines=14> */
.L_x_4065:
        /* <DEDUP_REMOVED lines=16> */
.L_x_4087:
[----:B------:R-:W-:Y:S01]  /*bd00*/  IMAD.MOV.U32 R19, RZ, RZ, RZ ;  /* 0x000000ffff137224 */ /* 0x000fe200078e00ff */
[----:B------:R-:W-:Y:S06]  /*bd10*/  BRA `(.L_x_4066) ;  /* 0x0000000000147947 */ /* 0x000fec0003800000 */
.L_x_4086:
[----:B------:R-:W2:Y:S02]  /*bd20*/  LDG.E.64 R2, desc[UR36][R2.64] ;  /* 0x0000002402027981 */ /* 0x000ea4000c1e1b00 */
[----:B--2---:R0:W2:Y:S01]  /*bd30*/  I2F.U64 R19, R2 ;  /* 0x0000000200137312 */ /* 0x0040a20000301000 */
[----:B------:R-:W-:Y:S05]  /*bd40*/  BRA `(.L_x_4066) ;  /* 0x0000000000087947 */ /* 0x000fea0003800000 */
.L_x_4085:
[----:B------:R-:W2:Y:S02]  /*bd50*/  LDG.E R2, desc[UR36][R2.64] ;  /* 0x0000002402027981 */ /* 0x000ea4000c1e1900 */
[----:B--2---:R-:W-:-:S07]  /*bd60*/  I2FP.F32.U32 R19, R2 ;  /* 0x0000000200137245 */ /* 0x004fce0000201000 */
.L_x_4066:
[----:B------:R-:W-:Y:S05]  /*bd70*/  BSYNC.RECONVERGENT B6 ;  /* 0x0000000000067941 */ /* 0x000fea0003800200 */
.L_x_4060:
        /* <DEDUP_REMOVED lines=20> */
.L_x_4089:
[----:B------:R-:W-:Y:S05]  /*bec0*/  BSYNC.RECONVERGENT B6 ;  /* 0x0000000000067941 */ /* 0x000fea0003800200 */
.L_x_4088:
        /* <DEDUP_REMOVED lines=20> */
.L_x_4091:
[----:B------:R-:W-:Y:S05]  /*c010*/  BSYNC.RECONVERGENT B6 ;  /* 0x0000000000067941 */ /* 0x000fea0003800200 */
.L_x_4090:
        /* <DEDUP_REMOVED lines=14> */
[----:B------:R-:W-:Y:S01]  /*c100*/  @P0 MOV R5, 0x7f800000 ;  /* 0x7f80000000050802 */ /* 0x000fe20000000f00 */
[----:B------:R-:W-:Y:S01]  /*c110*/  FFMA.FTZ R3, R3, R4, -1 ;  /* 0xbf80000003037423 */ /* 0x000fe20000010004 */
[----:B------:R-:W-:Y:S01]  /*c120*/  @P0 FSETP.NEU.FTZ.AND P1, PT, R18, RZ, PT ;  /* 0x000000ff1200020b */ /* 0x000fe20003f3d000 */
[----:B------:R-:W0:Y:S01]  /*c130*/  MUFU.LG2 R4, R18 ;  /* 0x0000001200047308 */ /* 0x000e220000000c00 */
[----:B------:R-:W-:Y:S01]  /*c140*/  FMUL.FTZ R0, R0, 1.1920928955078125e-07 ;  /* 0x3400000000007820 */ /* 0x000fe20000410000 */
[----:B------:R-:W-:-:S04]  /*c150*/  FADD.FTZ R2, R2, R3 ;  /* 0x0000000302027221 */ /* 0x000fc80000010000 */
[----:B------:R-:W-:-:S04]  /*c160*/  FFMA.FTZ R3, R2, -R7, 0.10546888411045074463 ;  /* 0x3dd8001202037423 */ /* 0x000fc80000010807 */
        /* <DEDUP_REMOVED lines=32> */
.L_x_4095:
[----:B------:R-:W0:Y:S02]  /*c370*/  F2I.S64.TRUNC R4, R4 ;  /* 0x0000000400047311 */ /* 0x000e24000020d900 */
[----:B0-----:R-:W-:-:S05]  /*c380*/  IMAD.MOV.U32 R7, RZ, RZ, R4 ;  /* 0x000000ffff077224 */ /* 0x001fca00078e0004 */
[----:B------:R0:W-:Y:S01]  /*c390*/  STG.E.U8 desc[UR36][R2.64], R7 ;  /* 0x0000000702007986 */ /* 0x0001e2000c101124 */
[----:B------:R-:W-:Y:S05]  /*c3a0*/  BRA `(.L_x_4097) ;  /* 0x0000000c00287947 */ /* 0x000fea0003800000 */
.L_x_4094:
        /* <DEDUP_REMOVED lines=9> */
.L_x_4099:
[----:B------:R-:W0:Y:S02]  /*c440*/  F2I.FTZ.TRUNC.NTZ R5, R4 ;  /* 0x0000000400057305 */ /* 0x000e24000021f100 */
[----:B0-----:R0:W-:Y:S01]  /*c450*/  STG.E desc[UR36][R2.64], R5 ;  /* 0x0000000502007986 */ /* 0x0011e2000c101924 */
[----:B------:R-:W-:Y:S05]  /*c460*/  BRA `(.L_x_4097) ;  /* 0x0000000800f87947 */ /* 0x000fea0003800000 */
.L_x_4098:
[----:B------:R-:W0:Y:S02]  /*c470*/  F2I.FTZ.TRUNC.NTZ R5, R4 ;  /* 0x0000000400057305 */ /* 0x000e24000021f100 */
[----:B0-----:R0:W-:Y:S01]  /*c480*/  STG.E.U16 desc[UR36][R2.64], R5 ;  /* 0x0000000502007986 */ /* 0x0011e2000c101524 */
[----:B------:R-:W-:Y:S05]  /*c490*/  BRA `(.L_x_4097) ;  /* 0x0000000800ec7947 */ /* 0x000fea0003800000 */
.L_x_4093:
        /* <DEDUP_REMOVED lines=8> */
.L_x_4101:
[----:B------:R-:W-:-:S05]  /*c520*/  F2FP.F16.F32.PACK_AB R4, RZ, R4 ;  /* 0x00000004ff04723e */ /* 0x000fca00000000ff */
[----:B------:R0:W-:Y:S01]  /*c530*/  STG.E.U16 desc[UR36][R2.64], R4 ;  /* 0x0000000402007986 */ /* 0x0001e2000c101524 */
[----:B------:R-:W-:Y:S05]  /*c540*/  BRA `(.L_x_4097) ;  /* 0x0000000800c07947 */ /* 0x000fea0003800000 */
.L_x_4100:
        /* <DEDUP_REMOVED lines=9> */
.L_x_4103:
[----:B------:R-:W-:-:S04]  /*c5e0*/  F2FP.F16.F32.PACK_AB R5, RZ, R4 ;  /* 0x00000004ff05723e */ /* 0x000fc800000000ff */
[----:B------:R-:W-:-:S05]  /*c5f0*/  PRMT R5, R5, 0x5410, RZ ;  /* 0x0000541005057816 */ /* 0x000fca00000000ff */
[----:B------:R0:W-:Y:S01]  /*c600*/  STG.E desc[UR36][R2.64], R5 ;  /* 0x0000000502007986 */ /* 0x0001e2000c101924 */
[----:B------:R-:W-:Y:S05]  /*c610*/  BRA `(.L_x_4097) ;  /* 0x00000008008c7947 */ /* 0x000fea0003800000 */
.L_x_4102:
[----:B------:R-:W-:-:S06]  /*c620*/  FMUL.FTZ R4, R4, 1 ;  /* 0x3f80000004047820 */ /* 0x000fcc0000410000 */
[----:B------:R-:W0:Y:S02]  /*c630*/  F2F.F64.F32 R4, R4 ;  /* 0x0000000400047310 */ /* 0x000e240000201800 */
[----:B0-----:R0:W-:Y:S01]  /*c640*/  STG.E.64 desc[UR36][R2.64], R4 ;  /* 0x0000000402007986 */ /* 0x0011e2000c101b24 */
[----:B------:R-:W-:Y:S05]  /*c650*/  BRA `(.L_x_4097) ;  /* 0x00000008007c7947 */ /* 0x000fea0003800000 */
.L_x_4092:
        /* <DEDUP_REMOVED lines=13> */
.L_x_4107:
        /* <DEDUP_REMOVED lines=16> */
.L_x_4110:
[----:B------:R-:W-:-:S04]  /*c830*/  SHF.R.U32.HI R4, RZ, 0x18, R4 ;  /* 0x00000018ff047819 */ /* 0x000fc80000011604 */
[----:B------:R-:W-:-:S04]  /*c840*/  LOP3.LUT R4, R5, 0x80, R4, 0xf8, !PT ;  /* 0x0000008005047812 */ /* 0x000fc800078ef804 */
[----:B------:R-:W-:-:S07]  /*c850*/  PRMT R0, R4, 0x7610, R0 ;  /* 0x0000761004007816 */ /* 0x000fce0000000000 */
.L_x_4109:
[----:B------:R-:W-:Y:S05]  /*c860*/  BSYNC.RECONVERGENT B0 ;  /* 0x0000000000007941 */ /* 0x000fea0003800200 */
.L_x_4108:
[----:B------:R0:W-:Y:S01]  /*c870*/  STG.E.U8 desc[UR36][R2.64], R0 ;  /* 0x0000000002007986 */ /* 0x0001e2000c101124 */
[----:B------:R-:W-:Y:S05]  /*c880*/  BRA `(.L_x_4097) ;  /* 0x0000000400f07947 */ /* 0x000fea0003800000 */
.L_x_4106:
        /* <DEDUP_REMOVED lines=16> */
.L_x_4113:
[----:B------:R-:W-:-:S04]  /*c990*/  SHF.R.U32.HI R4, RZ, 0x18, R4 ;  /* 0x00000018ff047819 */ /* 0x000fc80000011604 */
[----:B------:R-:W-:-:S04]  /*c9a0*/  LOP3.LUT R5, R5, 0x80, R4, 0xf8, !PT ;  /* 0x0000008005057812 */ /* 0x000fc800078ef804 */
[----:B------:R-:W-:-:S07]  /*c9b0*/  PRMT R0, R5, 0x7610, R0 ;  /* 0x0000761005007816 */ /* 0x000fce0000000000 */
.L_x_4112:
[----:B------:R-:W-:Y:S05]  /*c9c0*/  BSYNC.RECONVERGENT B0 ;  /* 0x0000000000007941 */ /* 0x000fea0003800200 */
.L_x_4111:
[----:B------:R0:W-:Y:S01]  /*c9d0*/  STG.E.U8 desc[UR36][R2.64], R0 ;  /* 0x0000000002007986 */ /* 0x0001e2000c101124 */
[----:B------:R-:W-:Y:S05]  /*c9e0*/  BRA `(.L_x_4097) ;  /* 0x0000000400987947 */ /* 0x000fea0003800000 */
.L_x_4105:
        /* <DEDUP_REMOVED lines=21> */
.L_x_4115:
[----:B------:R-:W0:Y:S02]  /*cb40*/  F2I.U64.TRUNC R4, R4 ;  /* 0x0000000400047311 */ /* 0x000e24000020d800 */
[----:B0-----:R0:W-:Y:S01]  /*cb50*/  STG.E.64 desc[UR36][R2.64], R4 ;  /* 0x0000000402007986 */ /* 0x0011e2000c101b24 */
[----:B------:R-:W-:Y:S05]  /*cb60*/  BRA `(.L_x_4097) ;  /* 0x0000000400387947 */ /* 0x000fea0003800000 */
.L_x_4114:
[----:B------:R-:W0:Y:S02]  /*cb70*/  F2I.FTZ.U32.TRUNC.NTZ R5, R4 ;  /* 0x0000000400057305 */ /* 0x000e24000021f000 */
[----:B0-----:R0:W-:Y:S01]  /*cb80*/  STG.E desc[UR36][R2.64], R5 ;  /* 0x0000000502007986 */ /* 0x0011e2000c101924 */
[----:B------:R-:W-:Y:S05]  /*cb90*/  BRA `(.L_x_4097) ;  /* 0x00000004002c7947 */ /* 0x000fea0003800000 */
.L_x_4104:
        /* <DEDUP_REMOVED lines=10> */
.L_x_4117:
[----:B------:R-:W-:Y:S01]  /*cc40*/  FMUL.FTZ R4, R4, 1 ;  /* 0x3f80000004047820 */ /* 0x000fe20000410000 */
[----:B------:R-:W-:-:S05]  /*cc50*/  CS2R R6, SRZ ;  /* 0x0000000000067805 */ /* 0x000fca000001ff00 */
[----:B------:R-:W0:Y:S02]  /*cc60*/  F2F.F64.F32 R4, R4 ;  /* 0x0000000400047310 */ /* 0x000e240000201800 */
[----:B0-----:R4:W-:Y:S01]  /*cc70*/  STG.E.128 desc[UR36][R2.64], R4 ;  /* 0x0000000402007986 */ /* 0x0019e2000c101d24 */
[----:B------:R-:W-:Y:S05]  /*cc80*/  BRA `(.L_x_4097) ;  /* 0x0000000000f07947 */ /* 0x000fea0003800000 */
.L_x_4116:
[----:B------:R-:W-:-:S09]  /*cc90*/  UISETP.NE.AND UP0, UPT, UR4, 0xf, UPT ;  /* 0x0000000f0400788c */ /* 0x000fd2000bf05270 */
[----:B------:R-:W-:Y:S05]  /*cca0*/  BRA.U !UP0, `(.L_x_4118) ;  /* 0x0000000108e07547 */ /* 0x000fea000b800000 */
[----:B------:R-:W-:-:S09]  /*ccb0*/  UISETP.NE.AND UP0, UPT, UR4, 0x17, UPT ;  /* 0x000000170400788c */ /* 0x000fd2000bf05270 */
[----:B------:R-:W-:Y:S05]  /*ccc0*/  BRA.U !UP0, `(.L_x_4119) ;  /* 0x00000001088c7547 */ /* 0x000fea000b800000 */
[----:B------:R-:W-:-:S09]  /*ccd0*/  UISETP.NE.AND UP0, UPT, UR4, 0x18, UPT ;  /* 0x000000180400788c */ /* 0x000fd2000bf05270 */
[----:B------:R-:W-:Y:S05]  /*cce0*/  BRA.U !UP0, `(.L_x_4120) ;  /* 0x0000000108447547 */ /* 0x000fea000b800000 */
.L_x_4096:
        /* <DEDUP_REMOVED lines=16> */
.L_x_4121:
[----:B------:R-:W-:Y:S05]  /*cdf0*/  BRA `(.L_x_4097) ;  /* 0x0000000000947947 */ /* 0x000fea0003800000 */
.L_x_4120:
        /* <DEDUP_REMOVED lines=12> */
.L_x_4123:
[----:B------:R-:W-:Y:S05]  /*cec0*/  BSYNC.RECONVERGENT B0 ;  /* 0x0000000000007941 */ /* 0x000fea0003800200 */
.L_x_4122:
[----:B------:R-:W-:-:S05]  /*ced0*/  LOP3.LUT R5, R0, 0x80, R7, 0xf8, !PT ;  /* 0x0000008000057812 */ /* 0x000fca00078ef807 */
[----:B------:R2:W-:Y:S01]  /*cee0*/  STG.E.U8 desc[UR36][R2.64], R5 ;  /* 0x0000000502007986 */ /* 0x0005e2000c101124 */
[----:B------:R-:W-:Y:S05]  /*cef0*/  BRA `(.L_x_4097) ;  /* 0x0000000000547947 */ /* 0x000fea0003800000 */
.L_x_4119:
        /* <DEDUP_REMOVED lines=11> */
.L_x_4125:
[----:B------:R-:W-:Y:S01]  /*cfb0*/  IMAD.MOV.U32 R0, RZ, RZ, 0x7f ;  /* 0x0000007fff007424 */ /* 0x000fe200078e00ff */
[----:B------:R-:W-:-:S04]  /*cfc0*/  ISETP.GT.U32.AND P0, PT, R6, 0x7f800000, PT ;  /* 0x7f8000000600780c */ /* 0x000fc80003f04070 */
[----:B------:R-:W-:-:S09]  /*cfd0*/  SEL R0, R0, 0x7c, P0 ;  /* 0x0000007c00007807 */ /* 0x000fd20000000000 */
.L_x_4126:
[----:B------:R-:W-:Y:S05]  /*cfe0*/  BSYNC.RECONVERGENT B0 ;  /* 0x0000000000007941 */ /* 0x000fea0003800200 */
.L_x_4124:
[----:B------:R-:W-:-:S04]  /*cff0*/  SHF.R.U32.HI R5, RZ, 0x18, R4 ;  /* 0x00000018ff057819 */ /* 0x000fc80000011604 */
[----:B------:R-:W-:-:S05]  /*d000*/  LOP3.LUT R5, R0, 0x80, R5, 0xf8, !PT ;  /* 0x0000008000057812 */ /* 0x000fca00078ef805 */
[----:B------:R1:W-:Y:S01]  /*d010*/  STG.E.U8 desc[UR36][R2.64], R5 ;  /* 0x0000000502007986 */ /* 0x0003e2000c101124 */
[----:B------:R-:W-:Y:S05]  /*d020*/  BRA `(.L_x_4097) ;  /* 0x0000000000087947 */ /* 0x000fea0003800000 */
.L_x_4118:
[----:B------:R-:W-:-:S05]  /*d030*/  F2FP.BF16.F32.PACK_AB R4, RZ, R4 ;  /* 0x00000004ff04723e */ /* 0x000fca00000010ff */
[----:B------:R0:W-:Y:S02]  /*d040*/  STG.E.U16 desc[UR36][R2.64], R4 ;  /* 0x0000000402007986 */ /* 0x0001e4000c101524 */
.L_x_4097:
[----:B------:R-:W-:-:S07]  /*d050*/  IADD3 R17, PT, PT, R17, 0x80, RZ ;  /* 0x0000008011117810 */ /* 0x000fce0007ffe0ff */
.L_x_4030:
[----:B------:R-:W-:Y:S05]  /*d060*/  BSYNC.RECONVERGENT B7 ;  /* 0x0000000000077941 */ /* 0x000fea0003800200 */
.L_x_4029:
[----:B------:R-:W5:Y:S02]  /*d070*/  LDCU UR4, c[0x0][0x380] ;  /* 0x00007000ff0477ac */ /* 0x000f640008000800 */
[----:B-----5:R-:W-:-:S13]  /*d080*/  ISETP.GE.AND P0, PT, R17, UR4, PT ;  /* 0x0000000411007c0c */ /* 0x020fda000bf06270 */
[----:B------:R-:W-:Y:S05]  /*d090*/  @P0 EXIT ;  /* 0x000000000000094d */ /* 0x000fea0003800000 */
        /* <DEDUP_REMOVED lines=354> */
.L_x_4127:
[----:B------:R-:W1:Y:S01]  /*e6c0*/  LDCU.64 UR8, c[0x0][0x5f0] ;  /* 0x0000be00ff0877ac */ /* 0x000e620008000a00 */
[----:B------:R-:W-:Y:S01]  /*e6d0*/  BSSY.RECONVERGENT B6, `(.L_x_4128) ;  /* 0x00000e0000067945 */ /* 0x000fe20003800200 */
[----:B------:R-:W0:Y:S01]  /*e6e0*/  LDCU.64 UR6, c[0x0][0x5e8] ;  /* 0x0000bd00ff0677ac */ /* 0x000e220008000a00 */
[----:B------:R-:W-:-:S04]  /*e6f0*/  UPRMT UR4, UR39, 0x9910, URZ ;  /* 0x0000991027047896 */ /* 0x000fc800080000ff */
[----:B------:R-:W-:Y:S01]  /*e700*/  UISETP.GT.AND UP0, UPT, UR4, 0x9, UPT ;  /* 0x000000090400788c */ /* 0x000fe2000bf04270 */
[----:B-1234-:R-:W-:Y:S02]  /*e710*/  IADD3 R2, P1, PT, R0, UR8, RZ ;  /* 0x0000000800027c10 */ /* 0x01efe4000ff3e0ff */
[----:B0-----:R-:W-:-:S03]  /*e720*/  IADD3 R16, P0, PT, R16, UR6, RZ ;  /* 0x0000000610107c10 */ /* 0x001fc6000ff1e0ff */
[----:B------:R-:W-:Y:S01]  /*e730*/  IMAD.X R3, RZ, RZ, UR9, P1 ;  /* 0x00000009ff037e24 */ /* 0x000fe200088e06ff */
[----:B------:R-:W-:Y:S02]  /*e740*/  IADD3.X R17, PT, PT, RZ, UR7, RZ, P0, !PT ;  /* 0x00000007ff117c10 */ /* 0x000fe400087fe4ff */
        /* <DEDUP_REMOVED lines=12> */
.L_x_4132:
[----:B------:R-:W2:Y:S02]  /*e810*/  LDG.E.U8 R2, desc[UR36][R2.64] ;  /* 0x0000002402027981 */ /* 0x000ea4000c1e1100 */
[----:B--2---:R-:W-:Y:S01]  /*e820*/  I2FP.F32.U32 R18, R2 ;  /* 0x0000000200127245 */ /* 0x004fe20000201000 */
[----:B------:R-:W-:Y:S06]  /*e830*/  BRA `(.L_x_4134) ;  /* 0x0000000c00247947 */ /* 0x000fec0003800000 */
.L_x_4131:
        /* <DEDUP_REMOVED lines=9> */
.L_x_4136:
[----:B------:R-:W2:Y:S02]  /*e8d0*/  LDG.E R2, desc[UR36][R2.64] ;  /* 0x0000002402027981 */ /* 0x000ea4000c1e1900 */
[----:B--2---:R-:W-:Y:S01]  /*e8e0*/  I2FP.F32.S32 R18, R2 ;  /* 0x0000000200127245 */ /* 0x004fe20000201400 */
[----:B------:R-:W-:Y:S06]  /*e8f0*/  BRA `(.L_x_4134) ;  /* 0x0000000800f47947 */ /* 0x000fec0003800000 */
.L_x_4135:
[----:B------:R-:W2:Y:S02]  /*e900*/  LDG.E.U16 R2, desc[UR36][R2.64] ;  /* 0x0000002402027981 */ /* 0x000ea4000c1e1500 */
[----:B--2---:R4:W0:Y:S01]  /*e910*/  I2F.S16 R18, R2 ;  /* 0x0000000200127306 */ /* 0x0048220000101400 */
[----:B------:R-:W-:Y:S05]  /*e920*/  BRA `(.L_x_4134) ;  /* 0x0000000800e87947 */ /* 0x000fea0003800000 */
.L_x_4130:
        /* <DEDUP_REMOVED lines=8> */
.L_x_4138:
[----:B------:R-:W2:Y:S02]  /*e9b0*/  LDG.E.U16 R2, desc[UR36][R2.64] ;  /* 0x0000002402027981 */ /* 0x000ea4000c1e1500 */
[----:B--2---:R-:W-:Y:S01]  /*e9c0*/  HADD2.F32 R18, -RZ, R2.H0_H0 ;  /* 0x20000002ff127230 */ /* 0x004fe20000004100 */
[----:B------:R-:W-:Y:S06]  /*e9d0*/  BRA `(.L_x_4134) ;  /* 0x0000000800bc7947 */ /* 0x000fec0003800000 */
.L_x_4137:
        /* <DEDUP_REMOVED lines=8> */
.L_x_4140:
[----:B------:R-:W2:Y:S02]  /*ea60*/  LDG.E.U16 R2, desc[UR36][R2.64] ;  /* 0x0000002402027981 */ /* 0x000ea4000c1e1500 */
[----:B--2---:R-:W-:Y:S01]  /*ea70*/  HADD2.F32 R18, -RZ, R2.H0_H0 ;  /* 0x20000002ff127230 */ /* 0x004fe20000004100 */
[----:B------:R-:W-:Y:S06]  /*ea80*/  BRA `(.L_x_4134) ;  /* 0x0000000800907947 */ /* 0x000fec0003800000 */
.L_x_4139:
[----:B------:R-:W2:Y:S01]  /*ea90*/  LDG.E.64 R2, desc[UR36][R2.64] ;  /* 0x0000002402027981 */ /* 0x000ea2000c1e1b00 */
[----:B------:R-:W-:Y:S01]  /*eaa0*/  UMOV UR4, 0xf0000000 ;  /* 0xf000000000047882 */ /* 0x000fe20000000000 */
[----:B------:R-:W-:Y:S01]  /*eab0*/  UMOV UR5, 0x380fffff ;  /* 0x380fffff00057882 */ /* 0x000fe20000000000 */
[----:B--2---:R-:W0:Y:S01]  /*eac0*/  F2F.F32.F64 R18, R2 ;  /* 0x0000000200127310 */ /* 0x004e220000301000 */
[----:B------:R-:W-:-:S14]  /*ead0*/  DSETP.GEU.AND P0, PT, |R2|, UR4, PT ;  /* 0x0000000402007e2a */ /* 0x000fdc000bf0e200 */
[----:B0-----:R-:W-:Y:S01]  /*eae0*/  @!P0 FMUL R18, R18, 1.175494350822287508e-38 ;  /* 0x0080000012128820 */ /* 0x001fe20000400000 */
[----:B------:R-:W-:Y:S06]  /*eaf0*/  BRA `(.L_x_4134) ;  /* 0x0000000800747947 */ /* 0x000fec0003800000 */
.L_x_4129:
        /* <DEDUP_REMOVED lines=12> */
.L_x_4143:
[----:B------:R-:W2:Y:S01]  /*ebc0*/  LDG.E.64 R2, desc[UR36][R2.64] ;  /* 0x0000002402027981 */ /* 0x000ea2000c1e1b00 */
[----:B------:R-:W-:Y:S01]  /*ebd0*/  UMOV UR4, 0xf0000000 ;  /* 0xf000000000047882 */ /* 0x000fe20000000000 */
[----:B------:R-:W-:Y:S01]  /*ebe0*/  UMOV UR5, 0x380fffff ;  /* 0x380fffff00057882 */ /* 0x000fe20000000000 */
[----:B--2---:R-:W0:Y:S01]  /*ebf0*/  F2F.F32.F64 R18, R2 ;  /* 0x0000000200127310 */ /* 0x004e220000301000 */
[----:B------:R-:W-:-:S14]  /*ec00*/  DSETP.GEU.AND P0, PT, |R2|, UR4, PT ;  /* 0x0000000402007e2a */ /* 0x000fdc000bf0e200 */
[----:B0-----:R-:W-:Y:S01]  /*ec10*/  @!P0 FMUL R18, R18, 1.175494350822287508e-38 ;  /* 0x0080000012128820 */ /* 0x001fe20000400000 */
[----:B------:R-:W-:Y:S06]  /*ec20*/  BRA `(.L_x_4134) ;  /* 0x0000000800287947 */ /* 0x000fec0003800000 */
.L_x_4142:
        /* <DEDUP_REMOVED lines=12> */
[----:B0-----:R-:W-:-:S04]  /*ecf0*/  IADD3 R4, PT, PT, -R4, RZ, RZ ;  /* 0x000000ff04047210 */ /* 0x001fc80007ffe1ff */
[----:B------:R-:W-:-:S05]  /*ed00*/  VIADDMNMX.U32 R4, R4, R5, 0x4, !PT ;  /* 0x0000000404047446 */ /* 0x000fca0007800005 */
[----:B------:R-:W-:Y:S02]  /*ed10*/  VIADD R5, R4, 0xfffffffc ;  /* 0xfffffffc04057836 */ /* 0x000fe40000000000 */
[----:B------:R-:W-:-:S03]  /*ed20*/  VIADD R4, R0, 0x1000000 ;  /* 0x0100000000047836 */ /* 0x000fc60000000000 */
[----:B------:R-:W-:Y:S02]  /*ed30*/  SHF.L.U32 R6, R0, R5, RZ ;  /* 0x0000000500067219 */ /* 0x000fe400000006ff */
[----:B------:R-:W-:Y:S02]  /*ed40*/  SHF.L.U32 R5, R5, 0x17, RZ ;  /* 0x0000001705057819 */ /* 0x000fe400000006ff */
[----:B------:R-:W-:Y:S02]  /*ed50*/  SHF.R.S32.HI R4, RZ, 0x8, R4 ;  /* 0x00000008ff047819 */ /* 0x000fe40000011404 */
[----:B------:R-:W-:-:S04]  /*ed60*/  LEA.HI R5, R6, -R5, RZ, 0x1c ;  /* 0x8000000506057211 */ /* 0x000fc800078fe0ff */
[----:B------:R-:W-:-:S04]  /*ed70*/  IADD3 R5, PT, PT, R5, 0x3c000000, RZ ;  /* 0x3c00000005057810 */ /* 0x000fc80007ffe0ff */
[----:B------:R-:W-:-:S04]  /*ed80*/  LOP3.LUT R4, R5, 0x7f800000, R4, 0xf8, !PT ;  /* 0x7f80000005047812 */ /* 0x000fc800078ef804 */
[----:B------:R-:W-:-:S04]  /*ed90*/  SEL R3, R4, RZ, P0 ;  /* 0x000000ff04037207 */ /* 0x000fc80000000000 */
[----:B------:R-:W-:Y:S01]  /*eda0*/  LOP3.LUT R18, R3, 0x80000000, R18, 0xf8, !PT ;  /* 0x8000000003127812 */ /* 0x000fe200078ef812 */
[----:B------:R-:W-:Y:S06]  /*edb0*/  BRA `(.L_x_4134) ;  /* 0x0000000400c47947 */ /* 0x000fec0003800000 */
.L_x_4145:
        /* <DEDUP_REMOVED lines=12> */
.L_x_4144:
[----:B------:R-:W2:Y:S02]  /*ee80*/  LDG.E.U16 R2, desc[UR36][R2.64] ;  /* 0x0000002402027981 */ /* 0x000ea4000c1e1500 */
[----:B--2---:R-:W-:Y:S01]  /*ee90*/  IMAD.U32 R18, R2, 0x10000, RZ ;  /* 0x0001000002127824 */ /* 0x004fe200078e00ff */
[----:B------:R-:W-:Y:S06]  /*eea0*/  BRA `(.L_x_4134) ;  /* 0x0000000400887947 */ /* 0x000fec0003800000 */
.L_x_4141:
        /* <DEDUP_REMOVED lines=11> */
.L_x_4148:
[----:B------:R-:W2:Y:S01]  /*ef60*/  LDG.E.U8 R3, desc[UR36][R2.64] ;  /* 0x0000002402037981 */ /* 0x000ea2000c1e1100 */
        /* <DEDUP_REMOVED lines=19> */
.L_x_4150:
[----:B------:R-:W-:Y:S05]  /*f0a0*/  BSYNC.RECONVERGENT B0 ;  /* 0x0000000000007941 */ /* 0x000fea0003800200 */
.L_x_4149:
[----:B------:R-:W-:Y:S02]  /*f0b0*/  SHF.L.U32 R0, R0, 0x14, RZ ;  /* 0x0000001400007819 */ /* 0x000fe400000006ff */
[----:B------:R-:W-:-:S04]  /*f0c0*/  LEA R2, R2, 0x3b800000, 0x17 ;  /* 0x3b80000002027811 */ /* 0x000fc800078eb8ff */
[----:B------:R-:W-:Y:S01]  /*f0d0*/  LOP3.LUT R18, R2, R0, R7, 0xfe, !PT ;  /* 0x0000000002127212 */ /* 0x000fe200078efe07 */
[----:B------:R-:W-:Y:S06]  /*f0e0*/  BRA `(.L_x_4134) ;  /* 0x0000000000f87947 */ /* 0x000fec0003800000 */
.L_x_4147:
        /* <DEDUP_REMOVED lines=20> */
.L_x_4152:
[----:B------:R-:W-:Y:S05]  /*f230*/  BSYNC.RECONVERGENT B0 ;  /* 0x0000000000007941 */ /* 0x000fea0003800200 */
.L_x_4151:
[----:B------:R-:W-:Y:S01]  /*f240*/  IMAD.SHL.U32 R0, R0, 0x200000, RZ ;  /* 0x0020000000007824 */ /* 0x000fe200078e00ff */
[----:B------:R-:W-:-:S04]  /*f250*/  LEA R2, R2, 0x37800000, 0x17 ;  /* 0x3780000002027811 */ /* 0x000fc800078eb8ff */
[----:B------:R-:W-:Y:S01]  /*f260*/  LOP3.LUT R18, R2, R0, R7, 0xfe, !PT ;  /* 0x0000000002127212 */ /* 0x000fe200078efe07 */
[----:B------:R-:W-:Y:S06]  /*f270*/  BRA `(.L_x_4134) ;  /* 0x0000000000947947 */ /* 0x000fec0003800000 */
.L_x_4146:
        /* <DEDUP_REMOVED lines=11> */
[----:B------:R-:W-:Y:S01]  /*f330*/  @!P0 IMAD.MOV.U32 R18, RZ, RZ, 0x7f800001 ;  /* 0x7f800001ff128424 */ /* 0x000fe200078e00ff */
[----:B------:R-:W-:Y:S01]  /*f340*/  @P0 SHF.L.U32 R18, R2, 0x17, RZ ;  /* 0x0000001702120819 */ /* 0x000fe200000006ff */
[----:B------:R-:W-:Y:S06]  /*f350*/  BRA `(.L_x_4134) ;  /* 0x00000000005c7947 */ /* 0x000fec0003800000 */
.L_x_4133:
        /* <DEDUP_REMOVED lines=16> */
.L_x_4155:
[----:B------:R-:W-:Y:S01]  /*f460*/  MOV R18, RZ ;  /* 0x000000ff00127202 */ /* 0x000fe20000000f00 */
[----:B------:R-:W-:Y:S06]  /*f470*/  BRA `(.L_x_4134) ;  /* 0x0000000000147947 */ /* 0x000fec0003800000 */
.L_x_4154:
[----:B------:R-:W2:Y:S02]  /*f480*/  LDG.E.64 R2, desc[UR36][R2.64] ;  /* 0x0000002402027981 */ /* 0x000ea4000c1e1b00 */
[----:B--2---:R0:W1:Y:S01]  /*f490*/  I2F.U64 R18, R2 ;  /* 0x0000000200127312 */ /* 0x0040620000301000 */
[----:B------:R-:W-:Y:S05]  /*f4a0*/  BRA `(.L_x_4134) ;  /* 0x0000000000087947 */ /* 0x000fea0003800000 */
.L_x_4153:
[----:B------:R-:W2:Y:S02]  /*f4b0*/  LDG.E R2, desc[UR36][R2.64] ;  /* 0x0000002402027981 */ /* 0x000ea4000c1e1900 */
[----:B--2---:R-:W-:-:S07]  /*f4c0*/  I2FP.F32.U32 R18, R2 ;  /* 0x0000000200127245 */ /* 0x004fce0000201000 */
.L_x_4134:
[----:B------:R-:W-:Y:S05]  /*f4d0*/  BSYNC.RECONVERGENT B6 ;  /* 0x0000000000067941 */ /* 0x000fea0003800200 */
.L_x_4128:
        /* <DEDUP_REMOVED lines=18> */
.L_x_4160:
[----:B------:R-:W2:Y:S02]  /*f600*/  LDG.E.U8 R2, desc[UR36][R2.64] ;  /* 0x0000002402027981 */ /* 0x000ea4000c1e1100 */
[----:B--2---:R-:W-:Y:S01]  /*f610*/  I2FP.F32.U32 R19, R2 ;  /* 0x0000000200137245 */ /* 0x004fe20000201000 */
[----:B------:R-:W-:Y:S06]  /*f620*/  BRA `(.L_x_4162) ;  /* 0x0000000c00247947 */ /* 0x000fec0003800000 */
.L_x_4159:
        /* <DEDUP_REMOVED lines=9> */
.L_x_4164:
[----:B------:R-:W2:Y:S02]  /*f6c0*/  LDG.E R2, desc[UR36][R2.64] ;  /* 0x0000002402027981 */ /* 0x000ea4000c1e1900 */
[----:B--2---:R-:W-:Y:S01]  /*f6d0*/  I2FP.F32.S32 R19, R2 ;  /* 0x0000000200137245 */ /* 0x004fe20000201400 */
[----:B------:R-:W-:Y:S06]  /*f6e0*/  BRA `(.L_x_4162) ;  /* 0x0000000800f47947 */ /* 0x000fec0003800000 */
.L_x_4163:
[----:B------:R-:W2:Y:S02]  /*f6f0*/  LDG.E.U16 R2, desc[UR36][R2.64] ;  /* 0x0000002402027981 */ /* 0x000ea4000c1e1500 */
[----:B--2---:R3:W4:Y:S01]  /*f700*/  I2F.S16 R19, R2 ;  /* 0x0000000200137306 */ /* 0x0047220000101400 */
[----:B------:R-:W-:Y:S05]  /*f710*/  BRA `(.L_x_4162) ;  /* 0x0000000800e87947 */ /* 0x000fea0003800000 */
.L_x_4158:
        /* <DEDUP_REMOVED lines=8> */
.L_x_4166:
[----:B------:R-:W2:Y:S02]  /*f7a0*/  LDG.E.U16 R2, desc[UR36][R2.64] ;  /* 0x0000002402027981 */ /* 0x000ea4000c1e1500 */
[----:B--2---:R-:W-:Y:S01]  /*f7b0*/  HADD2.F32 R19, -RZ, R2.H0_H0 ;  /* 0x20000002ff137230 */ /* 0x004fe20000004100 */
[----:B------:R-:W-:Y:S06]  /*f7c0*/  BRA `(.L_x_4162) ;  /* 0x0000000800bc7947 */ /* 0x000fec0003800000 */
.L_x_4165:
        /* <DEDUP_REMOVED lines=8> */
.L_x_4168:
[----:B------:R-:W2:Y:S02]  /*f850*/  LDG.E.U16 R2, desc[UR36][R2.64] ;  /* 0x0000002402027981 */ /* 0x000ea4000c1e1500 */
[----:B--2---:R-:W-:Y:S01]  /*f860*/  HADD2.F32 R19, -RZ, R2.H0_H0 ;  /* 0x20000002ff137230 */ /* 0x004fe20000004100 */
[----:B------:R-:W-:Y:S06]  /*f870*/  BRA `(.L_x_4162) ;  /* 0x0000000800907947 */ /* 0x000fec0003800000 */
.L_x_4167:
[----:B------:R-:W2:Y:S01]  /*f880*/  LDG.E.64 R2, desc[UR36][R2.64] ;  /* 0x0000002402027981 */ /* 0x000ea2000c1e1b00 */
[----:B------:R-:W-:Y:S01]  /*f890*/  UMOV UR4, 0xf0000000 ;  /* 0xf000000000047882 */ /* 0x000fe20000000000 */
[----:B------:R-:W-:Y:S01]  /*f8a0*/  UMOV UR5, 0x380fffff ;  /* 0x380fffff00057882 */ /* 0x000fe20000000000 */
[----:B--2---:R-:W0:Y:S01]  /*f8b0*/  F2F.F32.F64 R19, R2 ;  /* 0x0000000200137310 */ /* 0x004e220000301000 */
[----:B------:R-:W-:-:S14]  /*f8c0*/  DSETP.GEU.AND P0, PT, |R2|, UR4, PT ;  /* 0x0000000402007e2a */ /* 0x000fdc000bf0e200 */
[----:B0-----:R-:W-:Y:S01]  /*f8d0*/  @!P0 FMUL R19, R19, 1.175494350822287508e-38 ;  /* 0x0080000013138820 */ /* 0x001fe20000400000 */
[----:B------:R-:W-:Y:S06]  /*f8e0*/  BRA `(.L_x_4162) ;  /* 0x0000000800747947 */ /* 0x000fec0003800000 */
.L_x_4157:
        /* <DEDUP_REMOVED lines=12> */
.L_x_4171:
[----:B------:R-:W2:Y:S01]  /*f9b0*/  LDG.E.64 R2, desc[UR36][R2.64] ;  /* 0x0000002402027981 */ /* 0x000ea2000c1e1b00 */
[----:B------:R-:W-:Y:S01]  /*f9c0*/  UMOV UR4, 0xf0000000 ;  /* 0xf000000000047882 */ /* 0x000fe20000000000 */
[----:B------:R-:W-:Y:S01]  /*f9d0*/  UMOV UR5, 0x380fffff ;  /* 0x380fffff00057882 */ /* 0x000fe20000000000 */
[----:B--2---:R-:W0:Y:S01]  /*f9e0*/  F2F.F32.F64 R19, R2 ;  /* 0x0000000200137310 */ /* 0x004e220000301000 */
[----:B------:R-:W-:-:S14]  /*f9f0*/  DSETP.GEU.AND P0, PT, |R2|, UR4, PT ;  /* 0x0000000402007e2a */ /* 0x000fdc000bf0e200 */
[----:B0-----:R-:W-:Y:S01]  /*fa00*/  @!P0 FMUL R19, R19, 1.175494350822287508e-38 ;  /* 0x0080000013138820 */ /* 0x001fe20000400000 */
[----:B------:R-:W-:Y:S06]  /*fa10*/  BRA `(.L_x_4162) ;  /* 0x0000000800287947 */ /* 0x000fec0003800000 */
.L_x_4170:
        /* <DEDUP_REMOVED lines=25> */
.L_x_4173:
[----:B------:R-:W2:Y:S02]  /*fbb0*/  LDG.E.U8 R2, desc[UR36][R2.64] ;  /* 0x0000002402027981 */ /* 0x000ea4000c1e1100 */
[C---:B--2---:R-:W-:Y:S01]  /*fbc0*/  IMAD.SHL.U32 R0, R2.reuse, 0x2000000, RZ ;  /* 0x0200000002007824 */ /* 0x044fe200078e00ff */
[----:B------:R-:W-:-:S04]  /*fbd0*/  SHF.L.U32 R5, R2, 0x8, RZ ;  /* 0x0000000802057819 */ /* 0x000fc800000006ff */
        /* <DEDUP_REMOVED lines=9> */
.L_x_4172:
[----:B------:R-:W2:Y:S02]  /*fc70*/  LDG.E.U16 R2, desc[UR36][R2.64] ;  /* 0x0000002402027981 */ /* 0x000ea4000c1e1500 */
[----:B--2---:R-:W-:Y:S01]  /*fc80*/  IMAD.U32 R19, R2, 0x10000, RZ ;  /* 0x0001000002137824 */ /* 0x004fe200078e00ff */
[----:B------:R-:W-:Y:S06]  /*fc90*/  BRA `(.L_x_4162) ;  /* 0x0000000400887947 */ /* 0x000fec0003800000 */
.L_x_4169:
        /* <DEDUP_REMOVED lines=11> */
.L_x_4176:
        /* <DEDUP_REMOVED lines=20> */
.L_x_4178:
[----:B------:R-:W-:Y:S05]  /*fe90*/  BSYNC.RECONVERGENT B0 ;  /* 0x0000000000007941 */ /* 0x000fea0003800200 */
.L_x_4177:
[----:B------:R-:W-:Y:S02]  /*fea0*/  SHF.L.U32 R0, R0, 0x14, RZ ;  /* 0x0000001400007819 */ /* 0x000fe400000006ff */
[----:B------:R-:W-:-:S04]  /*feb0*/  LEA R2, R2, 0x3b800000, 0x17 ;  /* 0x3b80000002027811 */ /* 0x000fc800078eb8ff */
[----:B------:R-:W-:Y:S01]  /*fec0*/  LOP3.LUT R19, R2, R0, R19, 0xfe, !PT ;  /* 0x0000000002137212 */ /* 0x000fe200078efe13 */
[----:B------:R-:W-:Y:S06]  /*fed0*/  BRA `(.L_x_4162) ;  /* 0x0000000000f87947 */ /* 0x000fec0003800000 */
.L_x_4175:
        /* <DEDUP_REMOVED lines=20> */
.L_x_4180:
[----:B------:R-:W-:Y:S05]  /*10020*/  BSYNC.RECONVERGENT B0 ;  /* 0x0000000000007941 */ /* 0x000fea0003800200 */
.L_x_4179:
[----:B------:R-:W-:Y:S01]  /*10030*/  IMAD.SHL.U32 R0, R0, 0x200000, RZ ;  /* 0x0020000000007824 */ /* 0x000fe200078e00ff */
[----:B------:R-:W-:-:S04]  /*10040*/  LEA R2, R2, 0x37800000, 0x17 ;  /* 0x3780000002027811 */ /* 0x000fc800078eb8ff */
[----:B------:R-:W-:Y:S01]  /*10050*/  LOP3.LUT R19, R2, R0, R19, 0xfe, !PT ;  /* 0x0000000002137212 */ /* 0x000fe200078efe13 */
[----:B------:R-:W-:Y:S06]  /*10060*/  BRA `(.L_x_4162) ;  /* 0x0000000000947947 */ /* 0x000fec0003800000 */
.L_x_4174:
        /* <DEDUP_REMOVED lines=14> */
.L_x_4161:
[----:B------:R-:W-:Y:S01]  /*10150*/  MOV R2, 0x0 ;  /* 0x0000000000027802 */ /* 0x000fe20000000f00 */
[----:B------:R-:W0:Y:S01]  /*10160*/  LDCU.64 UR4, c[0x4][0x310] ;  /* 0x01006200ff0477ac */ /* 0x000e220008000a00 */
[----:B------:R-:W-:Y:S02]  /*10170*/  HFMA2 R12, -RZ, RZ, 0, 5.9604644775390625e-08 ;  /* 0x00000001ff0c7431 */ /* 0x000fe400000001ff */
[----:B------:R-:W-:Y:S01]  /*10180*/  IMAD.MOV.U32 R8, RZ, RZ, 0x4e ;  /* 0x0000004eff087424 */ /* 0x000fe200078e00ff */
[----:B------:R-:W2:Y:S01]  /*10190*/  LDCU.64 UR6, c[0x4][0x318] ;  /* 0x01006300ff0677ac */ /* 0x000ea20008000a00 */
[----:B------:R-:W3:Y:S01]  /*101a0*/  LDC.64 R2, c[0x4][R2] ;  /* 0x0100000002027b82 */ /* 0x000ee20000000a00 */
[----:B------:R-:W-:Y:S01]  /*101b0*/  IMAD.MOV.U32 R13, RZ, RZ, RZ ;  /* 0x000000ffff0d7224 */ /* 0x000fe200078e00ff */
[----:B------:R-:W4:Y:S01]  /*101c0*/  LDCU.64 UR8, c[0x4][0x38] ;  /* 0x01000700ff0877ac */ /* 0x000f220008000a00 */
[----:B0-----:R-:W-:Y:S01]  /*101d0*/  IMAD.U32 R4, RZ, RZ, UR4 ;  /* 0x00000004ff047e24 */ /* 0x001fe2000f8e00ff */
[----:B------:R-:W-:Y:S01]  /*101e0*/  MOV R5, UR5 ;  /* 0x0000000500057c02 */ /* 0x000fe20008000f00 */
[----:B--2---:R-:W-:Y:S01]  /*101f0*/  IMAD.U32 R6, RZ, RZ, UR6 ;  /* 0x00000006ff067e24 */ /* 0x004fe2000f8e00ff */
[----:B------:R-:W-:Y:S01]  /*10200*/  MOV R7, UR7 ;  /* 0x0000000700077c02 */ /* 0x000fe20008000f00 */
[----:B----4-:R-:W-:Y:S01]  /*10210*/  IMAD.U32 R10, RZ, RZ, UR8 ;  /* 0x00000008ff0a7e24 */ /* 0x010fe2000f8e00ff */
[----:B------:R-:W-:-:S07]  /*10220*/  MOV R11, UR9 ;  /* 0x00000009000b7c02 */ /* 0x000fce0008000f00 */
[----:B------:R-:W-:-:S07]  /*10230*/  LEPC R20, `(.L_x_4183) ;  /* 0x000000001014794e */ /* 0x000fce0000000000 */
[----:B-1-3-5:R-:W-:Y:S05]  /*10240*/  CALL.ABS.NOINC R2 ;  /* 0x0000000002007343 */ /* 0x02afea0003c00000 */
.L_x_4183:
[----:B------:R-:W-:Y:S01]  /*10250*/  MOV R19, RZ ;  /* 0x000000ff00137202 */ /* 0x000fe20000000f00 */
[----:B------:R-:W-:Y:S06]  /*10260*/  BRA `(.L_x_4162) ;  /* 0x0000000000147947 */ /* 0x000fec0003800000 */
.L_x_4182:
[----:B------:R-:W2:Y:S02]  /*10270*/  LDG.E.64 R2, desc[UR36][R2.64] ;  /* 0x0000002402027981 */ /* 0x000ea4000c1e1b00 */
[----:B--2---:R0:W2:Y:S01]  /*10280*/  I2F.U64 R19, R2 ;  /* 0x0000000200137312 */ /* 0x0040a20000301000 */
[----:B------:R-:W-:Y:S05]  /*10290*/  BRA `(.L_x_4162) ;  /* 0x0000000000087947 */ /* 0x000fea0003800000 */
.L_x_4181:
[----:B------:R-:W2:Y:S02]  /*102a0*/  LDG.E R2, desc[UR36][R2.64] ;  /* 0x0000002402027981 */ /* 0x000ea4000c1e1900 */
[----:B--2---:R-:W-:-:S07]  /*102b0*/  I2FP.F32.U32 R19, R2 ;  /* 0x0000000200137245 */ /* 0x004fce0000201000 */
.L_x_4162:
[----:B------:R-:W-:Y:S05]  /*102c0*/  BSYNC.RECONVERGENT B6 ;  /* 0x0000000000067941 */ /* 0x000fea0003800200 */
.L_x_4156:
[C---:B-1---5:R-:W-:Y:S01]  /*102d0*/  FSETP.GE.FTZ.AND P1, PT, R18.reuse, RZ, PT ;  /* 0x000000ff1200720b */ /* 0x062fe20003f36000 */
[----:B------:R-:W-:Y:S01]  /*102e0*/  BSSY.RECONVERGENT B6, `(.L_x_4184) ;  /* 0x0000013000067945 */ /* 0x000fe20003800200 */
[----:B------:R-:W-:-:S13]  /*102f0*/  FSETP.GTU.FTZ.AND P0, PT, R18, 1, PT ;  /* 0x3f8000001200780b */ /* 0x000fda0003f1c000 */
[----:B------:R-:W-:Y:S05]  /*10300*/  @!P0 BRA P1, `(.L_x_4185) ;  /* 0x0000000000408947 */ /* 0x000fea0000800000 */
[----:B0--3--:R-:W-:Y:S01]  /*10310*/  MOV R2, 0x0 ;  /* 0x0000000000027802 */ /* 0x009fe20000000f00 */
[----:B------:R-:W0:Y:S01]  /*10320*/  LDCU.64 UR4, c[0x4][0x300] ;  /* 0x01006000ff0477ac */ /* 0x000e220008000a00 */
[----:B------:R-:W-:Y:S02]  /*10330*/  HFMA2 R12, -RZ, RZ, 0, 5.9604644775390625e-08 ;  /* 0x00000001ff0c7431 */ /* 0x000fe400000001ff */
[----:B------:R-:W-:Y:S01]  /*10340*/  IMAD.MOV.U32 R8, RZ, RZ, 0x5a ;  /* 0x0000005aff087424 */ /* 0x000fe200078e00ff */
[----:B------:R-:W1:Y:S01]  /*10350*/  LDCU.64 UR6, c[0x4][0x2d0] ;  /* 0x01005a00ff0677ac */ /* 0x000e620008000a00 */
[----:B------:R-:W3:Y:S01]  /*10360*/  LDC.64 R2, c[0x4][R2] ;  /* 0x0100000002027b82 */ /* 0x000ee20000000a00 */
[----:B------:R-:W-:Y:S01]  /*10370*/  IMAD.MOV.U32 R13, RZ, RZ, RZ ;  /* 0x000000ffff0d7224 */ /* 0x000fe200078e00ff */
[----:B------:R-:W5:Y:S01]  /*10380*/  LDCU.64 UR8, c[0x4][0x10] ;  /* 0x01000200ff0877ac */ /* 0x000f620008000a00 */
[----:B0-----:R-:W-:Y:S01]  /*10390*/  IMAD.U32 R4, RZ, RZ, UR4 ;  /* 0x00000004ff047e24 */ /* 0x001fe2000f8e00ff */
[----:B------:R-:W-:Y:S01]  /*103a0*/  MOV R5, UR5 ;  /* 0x0000000500057c02 */ /* 0x000fe20008000f00 */
[----:B-1----:R-:W-:Y:S01]  /*103b0*/  IMAD.U32 R6, RZ, RZ, UR6 ;  /* 0x00000006ff067e24 */ /* 0x002fe2000f8e00ff */
[----:B------:R-:W-:Y:S01]  /*103c0*/  MOV R7, UR7 ;  /* 0x0000000700077c02 */ /* 0x000fe20008000f00 */
[----:B-----5:R-:W-:Y:S01]  /*103d0*/  IMAD.U32 R10, RZ, RZ, UR8 ;  /* 0x00000008ff0a7e24 */ /* 0x020fe2000f8e00ff */
[----:B------:R-:W-:-:S07]  /*103e0*/  MOV R11, UR9 ;  /* 0x00000009000b7c02 */ /* 0x000fce0008000f00 */
[----:B------:R-:W-:-:S07]  /*103f0*/  LEPC R20, `(.L_x_4185) ;  /* 0x000000001014794e */ /* 0x000fce0000000000 */
[----:B--234-:R-:W-:Y:S05]  /*10400*/  CALL.ABS.NOINC R2 ;  /* 0x0000000002007343 */ /* 0x01cfea0003c00000 */
.L_x_4185:
[----:B------:R-:W-:Y:S05]  /*10410*/  BSYNC.RECONVERGENT B6 ;  /* 0x0000000000067941 */ /* 0x000fea0003800200 */
.L_x_4184:
[C---:B--2-4-:R-:W-:Y:S01]  /*10420*/  FSETP.GE.FTZ.AND P1, PT, R19.reuse, RZ, PT ;  /* 0x000000ff1300720b */ /* 0x054fe20003f36000 */
[----:B------:R-:W-:Y:S01]  /*10430*/  BSSY.RECONVERGENT B6, `(.L_x_4186) ;  /* 0x0000013000067945 */ /* 0x000fe20003800200 */
[----:B------:R-:W-:-:S13]  /*10440*/  FSETP.GTU.FTZ.AND P0, PT, R19, 1, PT ;  /* 0x3f8000001300780b */ /* 0x000fda0003f1c000 */
[----:B------:R-:W-:Y:S05]  /*10450*/  @!P0 BRA P1, `(.L_x_4187) ;  /* 0x0000000000408947 */ /* 0x000fea0000800000 */
[----:B0--3--:R-:W-:Y:S01]  /*10460*/  MOV R2, 0x0 ;  /* 0x0000000000027802 */ /* 0x009fe20000000f00 */
        /* <DEDUP_REMOVED lines=15> */
.L_x_4187:
[----:B------:R-:W-:Y:S05]  /*10560*/  BSYNC.RECONVERGENT B6 ;  /* 0x0000000000067941 */ /* 0x000fea0003800200 */
.L_x_4186:
[----:B------:R-:W-:Y:S01]  /*10570*/  FADD.FTZ R5, -R18, -RZ ;  /* 0x800000ff12057221 */ /* 0x000fe20000010100 */
[----:B------:R-:W-:Y:S01]  /*10580*/  HFMA2 R4, -RZ, RZ, 1.625, 0 ;  /* 0x3e800000ff047431 */ /* 0x000fe200000001ff */
[----:B------:R-:W-:Y:S01]  /*10590*/  MOV R7, 0x3d39bf78 ;  /* 0x3d39bf7800077802 */ /* 0x000fe20000000f00 */
[----:B------:R-:W-:Y:S01]  /*105a0*/  UPRMT UR4, UR43, 0x9910, URZ ;  /* 0x000099102b047896 */ /* 0x000fe200080000ff */
[C---:B------:R-:W-:Y:S01]  /*105b0*/  FADD.FTZ.RZ R0, R5.reuse, 1 ;  /* 0x3f80000005007421 */ /* 0x040fe2000001c000 */
[C---:B------:R-:W-:Y:S02]  /*105c0*/  ISETP.GE.U32.AND P0, PT, R5.reuse, 0x7f800000, PT ;  /* 0x7f8000000500780c */ /* 0x040fe40003f06070 */
[----:B------:R-:W-:Y:S01]  /*105d0*/  UISETP.GT.AND UP0, UPT, UR4, 0x9, UPT ;  /* 0x000000090400788c */ /* 0x000fe2000bf04270 */
[----:B------:R-:W-:Y:S01]  /*105e0*/  VIADD R0, R0, 0xc0c00000 ;  /* 0xc0c0000000007836 */ /* 0x000fe20000000000 */
[----:B------:R-:W-:-:S04]  /*105f0*/  ISETP.GT.AND P2, PT, R5, -0x40800000, P0 ;  /* 0xbf8000000500780c */ /* 0x000fc80000744270 */
[----:B------:R-:W-:-:S04]  /*10600*/  LOP3.LUT R0, R0, 0xff800000, RZ, 0xc0, !PT ;  /* 0xff80000000007812 */ /* 0x000fc800078ec0ff */
[----:B0-----:R-:W-:Y:S01]  /*10610*/  IADD3 R3, PT, PT, -R0, 0x40800000, RZ ;  /* 0x4080000000037810 */ /* 0x001fe20007ffe1ff */
[----:B---3--:R-:W-:Y:S01]  /*10620*/  IMAD.IADD R2, R5, 0x1, -R0 ;  /* 0x0000000105027824 */ /* 0x008fe200078e0a00 */
[----:B------:R-:W-:Y:S01]  /*10630*/  I2FP.F32.S32 R0, R0 ;  /* 0x0000000000007245 */ /* 0x000fe20000201400 */
[----:B------:R-:W-:Y:S01]  /*10640*/  @P0 IMAD.MOV.U32 R5, RZ, RZ, 0x7f800000 ;  /* 0x7f800000ff050424 */ /* 0x000fe200078e00ff */
[----:B------:R-:W-:Y:S01]  /*10650*/  @P0 FSETP.NEU.FTZ.AND P1, PT, R18, RZ, PT ;  /* 0x000000ff1200020b */ /* 0x000fe20003f3d000 */
[----:B------:R-:W-:Y:S02]  /*10660*/  FFMA.FTZ R3, R3, R4, -1 ;  /* 0xbf80000003037423 */ /* 0x000fe40000010004 */
        /* <DEDUP_REMOVED lines=19> */
[----:B------:R-:W-:-:S04]  /*107a0*/  @P0 FSEL R0, R0, -RZ, P1 ;  /* 0x800000ff00000208 */ /* 0x000fc80000800000 */
[----:B------:R-:W-:-:S05]  /*107b0*/  FMNMX.NAN R2, R0, -100, !PT ;  /* 0xc2c8000000027809 */ /* 0x000fca0007820000 */
        /* <DEDUP_REMOVED lines=11> */
[----:B0-----:R-:W-:Y:S01]  /*10870*/  STG.E.U8 desc[UR36][R16.64], R3 ;  /* 0x0000000310007986 */ /* 0x001fe2000c101124 */
[----:B------:R-:W-:Y:S05]  /*10880*/  EXIT ;  /* 0x000000000000794d */ /* 0x000fea0003800000 */
.L_x_4191:
[----:B------:R-:W0:Y:S02]  /*10890*/  F2I.S64.TRUNC R2, R2 ;  /* 0x0000000200027311 */ /* 0x000e24000020d900 */
[----:B0-----:R-:W-:-:S05]  /*108a0*/  MOV R5, R2 ;  /* 0x0000000200057202 */ /* 0x001fca0000000f00 */
[----:B------:R-:W-:Y:S01]  /*108b0*/  STG.E.U8 desc[UR36][R16.64], R5 ;  /* 0x0000000510007986 */ /* 0x000fe2000c101124 */
[----:B------:R-:W-:Y:S05]  /*108c0*/  EXIT ;  /* 0x000000000000794d */ /* 0x000fea0003800000 */
.L_x_4190:
[----:B------:R-:W-:-:S09]  /*108d0*/  UISETP.NE.AND UP0, UPT, UR4, 0x2, UPT ;  /* 0x000000020400788c */ /* 0x000fd2000bf05270 */
[----:B------:R-:W-:Y:S05]  /*108e0*/  BRA.U !UP0, `(.L_x_4193) ;  /* 0x0000000108287547 */ /* 0x000fea000b800000 */
[----:B------:R-:W-:-:S09]  /*108f0*/  UISETP.NE.AND UP0, UPT, UR4, 0x3, UPT ;  /* 0x000000030400788c */ /* 0x000fd2000bf05270 */
[----:B------:R-:W-:Y:S05]  /*10900*/  BRA.U !UP0, `(.L_x_4194) ;  /* 0x0000000108147547 */ /* 0x000fea000b800000 */
[----:B------:R-:W-:-:S09]  /*10910*/  UISETP.NE.AND UP0, UPT, UR4, 0x4, UPT ;  /* 0x000000040400788c */ /* 0x000fd2000bf05270 */
[----:B------:R-:W-:Y:S05]  /*10920*/  BRA.U UP0, `(.L_x_4192) ;  /* 0x0000000900387547 */ /* 0x000fea000b800000 */
[----:B------:R-:W0:Y:S02]  /*10930*/  F2I.S64.TRUNC R2, R2 ;  /* 0x0000000200027311 */ /* 0x000e24000020d900 */
[----:B0-----:R-:W-:Y:S01]  /*10940*/  STG.E.64 desc[UR36][R16.64], R2 ;  /* 0x0000000210007986 */ /* 0x001fe2000c101b24 */
[----:B------:R-:W-:Y:S05]  /*10950*/  EXIT ;  /* 0x000000000000794d */ /* 0x000fea0003800000 */
.L_x_4194:
[----:B------:R-:W0:Y:S02]  /*10960*/  F2I.FTZ.TRUNC.NTZ R3, R2 ;  /* 0x0000000200037305 */ /* 0x000e24000021f100 */
[----:B0-----:R-:W-:Y:S01]  /*10970*/  STG.E desc[UR36][R16.64], R3 ;  /* 0x0000000310007986 */ /* 0x001fe2000c101924 */
[----:B------:R-:W-:Y:S05]  /*10980*/  EXIT ;  /* 0x000000000000794d */ /* 0x000fea0003800000 */
.L_x_4193:
[----:B------:R-:W0:Y:S02]  /*10990*/  F2I.FTZ.TRUNC.NTZ R3, R2 ;  /* 0x0000000200037305 */ /* 0x000e24000021f100 */
[----:B0-----:R-:W-:Y:S01]  /*109a0*/  STG.E.U16 desc[UR36][R16.64], R3 ;  /* 0x0000000310007986 */ /* 0x001fe2000c101524 */
[----:B------:R-:W-:Y:S05]  /*109b0*/  EXIT ;  /* 0x000000000000794d */ /* 0x000fea0003800000 */
.L_x_4189:
[----:B------:R-:W-:-:S09]  /*109c0*/  UISETP.GT.AND UP0, UPT, UR4, 0x6, UPT ;  /* 0x000000060400788c */ /* 0x000fd2000bf04270 */
[----:B------:R-:W-:Y:S05]  /*109d0*/  BRA.U UP0, `(.L_x_4195) ;  /* 0x0000000100247547 */ /* 0x000fea000b800000 */
[----:B------:R-:W-:-:S09]  /*109e0*/  UISETP.NE.AND UP0, UPT, UR4, 0x5, UPT ;  /* 0x000000050400788c */ /* 0x000fd2000bf05270 */
[----:B------:R-:W-:Y:S05]  /*109f0*/  BRA.U !UP0, `(.L_x_4196) ;  /* 0x0000000108107547 */ /* 0x000fea000b800000 */
[----:B------:R-:W-:-:S09]  /*10a00*/  UISETP.NE.AND UP0, UPT, UR4, 0x6, UPT ;  /* 0x000000060400788c */ /* 0x000fd2000bf05270 */
[----:B------:R-:W-:Y:S05]  /*10a10*/  BRA.U UP0, `(.L_x_4192) ;  /* 0x0000000500fc7547 */ /* 0x000fea000b800000 */
[----:B------:R-:W-:Y:S01]  /*10a20*/  STG.E desc[UR36][R16.64], R2 ;  /* 0x0000000210007986 */ /* 0x000fe2000c101924 */
[----:B------:R-:W-:Y:S05]  /*10a30*/  EXIT ;  /* 0x000000000000794d */ /* 0x000fea0003800000 */
.L_x_4196:
[----:B------:R-:W-:-:S05]  /*10a40*/  F2FP.F16.F32.PACK_AB R2, RZ, R2 ;  /* 0x00000002ff02723e */ /* 0x000fca00000000ff */
[----:B------:R-:W-:Y:S01]  /*10a50*/  STG.E.U16 desc[UR36][R16.64], R2 ;  /* 0x0000000210007986 */ /* 0x000fe2000c101524 */
[----:B------:R-:W-:Y:S05]  /*10a60*/  EXIT ;  /* 0x000000000000794d */ /* 0x000fea0003800000 */
.L_x_4195:
[----:B------:R-:W-:-:S09]  /*10a70*/  UISETP.NE.AND UP0, UPT, UR4, 0x7, UPT ;  /* 0x000000070400788c */ /* 0x000fd2000bf05270 */
[----:B------:R-:W-:Y:S05]  /*10a80*/  BRA.U !UP0, `(.L_x_4197) ;  /* 0x00000001082c7547 */ /* 0x000fea000b800000 */
[----:B------:R-:W-:-:S09]  /*10a90*/  UISETP.NE.AND UP0, UPT, UR4, 0x8, UPT ;  /* 0x000000080400788c */ /* 0x000fd2000bf05270 */
[----:B------:R-:W-:Y:S05]  /*10aa0*/  BRA.U !UP0, `(.L_x_4198) ;  /* 0x0000000108147547 */ /* 0x000fea000b800000 */
[----:B------:R-:W-:-:S09]  /*10ab0*/  UISETP.NE.AND UP0, UPT, UR4, 0x9, UPT ;  /* 0x000000090400788c */ /* 0x000fd2000bf05270 */
[----:B------:R-:W-:Y:S05]  /*10ac0*/  BRA.U UP0, `(.L_x_4192) ;  /* 0x0000000500d07547 */ /* 0x000fea000b800000 */
[----:B------:R-:W-:-:S05]  /*10ad0*/  IMAD.MOV.U32 R3, RZ, RZ, RZ ;  /* 0x000000ffff037224 */ /* 0x000fca00078e00ff */
[----:B------:R-:W-:Y:S01]  /*10ae0*/  STG.E.64 desc[UR36][R16.64], R2 ;  /* 0x0000000210007986 */ /* 0x000fe2000c101b24 */
[----:B------:R-:W-:Y:S05]  /*10af0*/  EXIT ;  /* 0x000000000000794d */ /* 0x000fea0003800000 */
.L_x_4198:
[----:B------:R-:W-:-:S04]  /*10b00*/  F2FP.F16.F32.PACK_AB R3, RZ, R2 ;  /* 0x00000002ff03723e */ /* 0x000fc800000000ff */
[----:B------:R-:W-:-:S05]  /*10b10*/  PRMT R3, R3, 0x5410, RZ ;  /* 0x0000541003037816 */ /* 0x000fca00000000ff */
[----:B------:R-:W-:Y:S01]  /*10b20*/  STG.E desc[UR36][R16.64], R3 ;  /* 0x0000000310007986 */ /* 0x000fe2000c101924 */
[----:B------:R-:W-:Y:S05]  /*10b30*/  EXIT ;  /* 0x000000000000794d */ /* 0x000fea0003800000 */
.L_x_4197:
[----:B------:R-:W-:-:S06]  /*10b40*/  FMUL.FTZ R2, R2, 1 ;  /* 0x3f80000002027820 */ /* 0x000fcc0000410000 */
[----:B------:R-:W0:Y:S02]  /*10b50*/  F2F.F64.F32 R2, R2 ;  /* 0x0000000200027310 */ /* 0x000e240000201800 */
[----:B0-----:R-:W-:Y:S01]  /*10b60*/  STG.E.64 desc[UR36][R16.64], R2 ;  /* 0x0000000210007986 */ /* 0x001fe2000c101b24 */
[----:B------:R-:W-:Y:S05]  /*10b70*/  EXIT ;  /* 0x000000000000794d */ /* 0x000fea0003800000 */
.L_x_4188:
        /* <DEDUP_REMOVED lines=11> */
[----:B0-----:R-:W-:Y:S01]  /*10c30*/  STG.E.U16 desc[UR36][R16.64], R3 ;  /* 0x0000000310007986 */ /* 0x001fe2000c101524 */
[----:B------:R-:W-:Y:S05]  /*10c40*/  EXIT ;  /* 0x000000000000794d */ /* 0x000fea0003800000 */
.L_x_4202:
[----:B------:R-:W-:Y:S01]  /*10c50*/  LOP3.LUT R4, R2, 0x7fffffff, RZ, 0xc0, !PT ;  /* 0x7fffffff02047812 */ /* 0x000fe200078ec0ff */
[----:B------:R-:W-:Y:S01]  /*10c60*/  BSSY.RECONVERGENT B0, `(.L_x_4203) ;  /* 0x0000012000007945 */ /* 0x000fe20003800200 */
[----:B------:R-:W-:Y:S02]  /*10c70*/  HFMA2 R8, -RZ, RZ, 0, 7.62939453125e-06 ;  /* 0x00000080ff087431 */ /* 0x000fe400000001ff */
        /* <DEDUP_REMOVED lines=13> */
.L_x_4205:
[----:B------:R-:W-:-:S04]  /*10d50*/  SHF.R.U32.HI R2, RZ, 0x18, R2 ;  /* 0x00000018ff027819 */ /* 0x000fc80000011602 */
[----:B------:R-:W-:-:S04]  /*10d60*/  LOP3.LUT R2, R3, 0x80, R2, 0xf8, !PT ;  /* 0x0000008003027812 */ /* 0x000fc800078ef802 */
[----:B------:R-:W-:-:S07]  /*10d70*/  PRMT R8, R2, 0x7610, R8 ;  /* 0x0000761002087816 */ /* 0x000fce0000000008 */
.L_x_4204:
[----:B------:R-:W-:Y:S05]  /*10d80*/  BSYNC.RECONVERGENT B0 ;  /* 0x0000000000007941 */ /* 0x000fea0003800200 */
.L_x_4203:
[----:B------:R-:W-:Y:S01]  /*10d90*/  STG.E.U8 desc[UR36][R16.64], R8 ;  /* 0x0000000810007986 */ /* 0x000fe2000c101124 */
[----:B------:R-:W-:Y:S05]  /*10da0*/  EXIT ;  /* 0x000000000000794d */ /* 0x000fea0003800000 */
.L_x_4201:
        /* <DEDUP_REMOVED lines=16> */
.L_x_4208:
[----:B------:R-:W-:-:S04]  /*10eb0*/  SHF.R.U32.HI R2, RZ, 0x18, R2 ;  /* 0x00000018ff027819 */ /* 0x000fc80000011602 */
[----:B------:R-:W-:-:S04]  /*10ec0*/  LOP3.LUT R3, R3, 0x80, R2, 0xf8, !PT ;  /* 0x0000008003037812 */ /* 0x000fc800078ef802 */
[----:B------:R-:W-:-:S07]  /*10ed0*/  PRMT R8, R3, 0x7610, R8 ;  /* 0x0000761003087816 */ /* 0x000fce0000000008 */
.L_x_4207:
[----:B------:R-:W-:Y:S05]  /*10ee0*/  BSYNC.RECONVERGENT B0 ;  /* 0x0000000000007941 */ /* 0x000fea0003800200 */
.L_x_4206:
[----:B------:R-:W-:Y:S01]  /*10ef0*/  STG.E.U8 desc[UR36][R16.64], R8 ;  /* 0x0000000810007986 */ /* 0x000fe2000c101124 */
[----:B------:R-:W-:Y:S05]  /*10f00*/  EXIT ;  /* 0x000000000000794d */ /* 0x000fea0003800000 */
.L_x_4200:
        /* <DEDUP_REMOVED lines=21> */
.L_x_4210:
[----:B------:R-:W0:Y:S02]  /*11060*/  F2I.U64.TRUNC R2, R2 ;  /* 0x0000000200027311 */ /* 0x000e24000020d800 */
[----:B0-----:R-:W-:Y:S01]  /*11070*/  STG.E.64 desc[UR36][R16.64], R2 ;  /* 0x0000000210007986 */ /* 0x001fe2000c101b24 */
[----:B------:R-:W-:Y:S05]  /*11080*/  EXIT ;  /* 0x000000000000794d */ /* 0x000fea0003800000 */
.L_x_4209:
[----:B------:R-:W0:Y:S02]  /*11090*/  F2I.FTZ.U32.TRUNC.NTZ R3, R2 ;  /* 0x0000000200037305 */ /* 0x000e24000021f000 */
[----:B0-----:R-:W-:Y:S01]  /*110a0*/  STG.E desc[UR36][R16.64], R3 ;  /* 0x0000000310007986 */ /* 0x001fe2000c101924 */
[----:B------:R-:W-:Y:S05]  /*110b0*/  EXIT ;  /* 0x000000000000794d */ /* 0x000fea0003800000 */
.L_x_4199:
        /* <DEDUP_REMOVED lines=8> */
[----:B------:R-:W-:Y:S01]  /*11140*/  STG.E.U8 desc[UR36][R16.64], R3 ;  /* 0x0000000310007986 */ /* 0x000fe2000c101124 */
[----:B------:R-:W-:Y:S05]  /*11150*/  EXIT ;  /* 0x000000000000794d */ /* 0x000fea0003800000 */
.L_x_4212:
[----:B------:R-:W-:Y:S01]  /*11160*/  FMUL.FTZ R4, R2, 1 ;  /* 0x3f80000002047820 */ /* 0x000fe20000410000 */
[----:B------:R-:W-:-:S05]  /*11170*/  CS2R R6, SRZ ;  /* 0x0000000000067805 */ /* 0x000fca000001ff00 */
[----:B------:R-:W0:Y:S02]  /*11180*/  F2F.F64.F32 R4, R4 ;  /* 0x0000000400047310 */ /* 0x000e240000201800 */
[----:B0-----:R-:W-:Y:S01]  /*11190*/  STG.E.128 desc[UR36][R16.64], R4 ;  /* 0x0000000410007986 */ /* 0x001fe2000c101d24 */
[----:B------:R-:W-:Y:S05]  /*111a0*/  EXIT ;  /* 0x000000000000794d */ /* 0x000fea0003800000 */
.L_x_4211:
[----:B------:R-:W-:-:S09]  /*111b0*/  UISETP.NE.AND UP0, UPT, UR4, 0xf, UPT ;  /* 0x0000000f0400788c */ /* 0x000fd2000bf05270 */
[----:B------:R-:W-:Y:S05]  /*111c0*/  BRA.U !UP0, `(.L_x_4213) ;  /* 0x0000000108e07547 */ /* 0x000fea000b800000 */
[----:B------:R-:W-:-:S09]  /*111d0*/  UISETP.NE.AND UP0, UPT, UR4, 0x17, UPT ;  /* 0x000000170400788c */ /* 0x000fd2000bf05270 */
[----:B------:R-:W-:Y:S05]  /*111e0*/  BRA.U !UP0, `(.L_x_4214) ;  /* 0x00000001088c7547 */ /* 0x000fea000b800000 */
[----:B------:R-:W-:-:S09]  /*111f0*/  UISETP.NE.AND UP0, UPT, UR4, 0x18, UPT ;  /* 0x000000180400788c */ /* 0x000fd2000bf05270 */
[----:B------:R-:W-:Y:S05]  /*11200*/  BRA.U !UP0, `(.L_x_4215) ;  /* 0x0000000108447547 */ /* 0x000fea000b800000 */
.L_x_4192:
[----:B------:R-:W-:Y:S01]  /*11210*/  MOV R0, 0x0 ;  /* 0x0000000000007802 */ /* 0x000fe20000000f00 */
[----:B------:R-:W0:Y:S01]  /*11220*/  LDCU.64 UR4, c[0x4][0x310] ;  /* 0x01006200ff0477ac */ /* 0x000e220008000a00 */
[----:B------:R-:W-:Y:S02]  /*11230*/  HFMA2 R8, -RZ, RZ, 0, 6.020069122314453125e-06 ;  /* 0x00000065ff087431 */ /* 0x000fe400000001ff */
[----:B------:R-:W-:Y:S01]  /*11240*/  IMAD.MOV.U32 R12, RZ, RZ, 0x1 ;  /* 0x00000001ff0c7424 */ /* 0x000fe200078e00ff */
[----:B------:R1:W2:Y:S01]  /*11250*/  LDC.64 R2, c[0x4][R0] ;  /* 0x0100000000027b82 */ /* 0x0002a20000000a00 */
[----:B------:R-:W3:Y:S01]  /*11260*/  LDCU.64 UR6, c[0x4][0x318] ;  /* 0x01006300ff0677ac */ /* 0x000ee20008000a00 */
[----:B------:R-:W-:Y:S01]  /*11270*/  MOV R13, RZ ;  /* 0x000000ff000d7202 */ /* 0x000fe20000000f00 */
[----:B------:R-:W4:Y:S01]  /*11280*/  LDCU.64 UR8, c[0x4][0x40] ;  /* 0x01000800ff0877ac */ /* 0x000f220008000a00 */
[----:B0-----:R-:W-:Y:S01]  /*11290*/  MOV R4, UR4 ;  /* 0x0000000400047c02 */ /* 0x001fe20008000f00 */
[----:B------:R-:W-:Y:S01]  /*112a0*/  IMAD.U32 R5, RZ, RZ, UR5 ;  /* 0x00000005ff057e24 */ /* 0x000fe2000f8e00ff */
[----:B---3--:R-:W-:Y:S01]  /*112b0*/  MOV R6, UR6 ;  /* 0x0000000600067c02 */ /* 0x008fe20008000f00 */
[----:B------:R-:W-:Y:S01]  /*112c0*/  IMAD.U32 R7, RZ, RZ, UR7 ;  /* 0x00000007ff077e24 */ /* 0x000fe2000f8e00ff */
[----:B----4-:R-:W-:Y:S01]  /*112d0*/  MOV R10, UR8 ;  /* 0x00000008000a7c02 */ /* 0x010fe20008000f00 */
[----:B-1----:R-:W-:-:S07]  /*112e0*/  IMAD.U32 R11, RZ, RZ, UR9 ;  /* 0x00000009ff0b7e24 */ /* 0x002fce000f8e00ff */
[----:B------:R-:W-:-:S07]  /*112f0*/  LEPC R20, `(.L_x_4216) ;  /* 0x000000001014794e */ /* 0x000fce0000000000 */
[----:B--2---:R-:W-:Y:S05]  /*11300*/  CALL.ABS.NOINC R2 ;  /* 0x0000000002007343 */ /* 0x004fea0003c00000 */
.L_x_4216:
[----:B------:R-:W-:Y:S05]  /*11310*/  EXIT ;  /* 0x000000000000794d */ /* 0x000fea0003800000 */
.L_x_4215:
        /* <DEDUP_REMOVED lines=12> */
.L_x_4218:
[----:B------:R-:W-:Y:S05]  /*113e0*/  BSYNC.RECONVERGENT B0 ;  /* 0x0000000000007941 */ /* 0x000fea0003800200 */
.L_x_4217:
[----:B------:R-:W-:-:S05]  /*113f0*/  LOP3.LUT R3, R0, 0x80, R5, 0xf8, !PT ;  /* 0x0000008000037812 */ /* 0x000fca00078ef805 */
[----:B------:R-:W-:Y:S01]  /*11400*/  STG.E.U8 desc[UR36][R16.64], R3 ;  /* 0x0000000310007986 */ /* 0x000fe2000c101124 */
[----:B------:R-:W-:Y:S05]  /*11410*/  EXIT ;  /* 0x000000000000794d */ /* 0x000fea0003800000 */
.L_x_4214:
        /* <DEDUP_REMOVED lines=11> */
.L_x_4220:
[----:B------:R-:W-:Y:S01]  /*114d0*/  HFMA2 R0, -RZ, RZ, 0, 7.569789886474609375e-06 ;  /* 0x0000007fff007431 */ /* 0x000fe200000001ff */
[----:B------:R-:W-:-:S04]  /*114e0*/  ISETP.GT.U32.AND P0, PT, R4, 0x7f800000, PT ;  /* 0x7f8000000400780c */ /* 0x000fc80003f04070 */
[----:B------:R-:W-:-:S09]  /*114f0*/  SEL R0, R0, 0x7c, P0 ;  /* 0x0000007c00007807 */ /* 0x000fd20000000000 */
.L_x_4221:
[----:B------:R-:W-:Y:S05]  /*11500*/  BSYNC.RECONVERGENT B0 ;  /* 0x0000000000007941 */ /* 0x000fea0003800200 */
.L_x_4219:
[----:B------:R-:W-:-:S04]  /*11510*/  SHF.R.U32.HI R3, RZ, 0x18, R2 ;  /* 0x00000018ff037819 */ /* 0x000fc80000011602 */
[----:B------:R-:W-:-:S05]  /*11520*/  LOP3.LUT R3, R0, 0x80, R3, 0xf8, !PT ;  /* 0x0000008000037812 */ /* 0x000fca00078ef803 */
[----:B------:R-:W-:Y:S01]  /*11530*/  STG.E.U8 desc[UR36][R16.64], R3 ;  /* 0x0000000310007986 */ /* 0x000fe2000c101124 */
[----:B------:R-:W-:Y:S05]  /*11540*/  EXIT ;  /* 0x000000000000794d */ /* 0x000fea0003800000 */
.L_x_4213:
[----:B------:R-:W-:-:S05]  /*11550*/  F2FP.BF16.F32.PACK_AB R2, RZ, R2 ;  /* 0x00000002ff02723e */ /* 0x000fca00000010ff */
[----:B------:R-:W-:Y:S01]  /*11560*/  STG.E.U16 desc[UR36][R16.64], R2 ;  /* 0x0000000210007986 */ /* 0x000fe2000c101524 */
[----:B------:R-:W-:Y:S05]  /*11570*/  EXIT ;  /* 0x000000000000794d */ /* 0x000fea0003800000 */
.L_x_4222:
        /* <DEDUP_REMOVED lines=16> */
.L_x_11259:


//--------------------- .text._ZN2at6native27unrolled_elementwise_kernelIZZZNS0_29binary_cross_entropy_out_cudaERKNS_6TensorES4_RKSt8optionalIS2_ElRS2_ENKUlvE_clEvENKUlvE0_clEvEUlffE_St5arrayIPcLm3EELi4E23TrivialOffsetCalculatorILi2EjESG_ILi1EjENS0_6memory12LoadWithCastILi2EEENSJ_13StoreWithCastILi1EEEEEviT_T0_T2_T3_T4_T5_ --------------------------
	.section	.text._ZN2at6native27unrolled_elementwise_kernelIZZZNS0_29binary_cross_entropy_out_cudaERKNS_6TensorES4_RKSt8optionalIS2_ElRS2_ENKUlvE_clEvENKUlvE0_clEvEUlffE_St5arrayIPcLm3EELi4E23TrivialOffsetCalculatorILi2EjESG_ILi1EjENS0_6memory12LoadWithCastILi2EEENSJ_13StoreWithCastILi1EEEEEviT_T0_T2_T3_T4_T5_,"ax",@progbits
	.align	128
        .global         _ZN2at6native27unrolled_elementwise_kernelIZZZNS0_29binary_cross_entropy_out_cudaERKNS_6TensorES4_RKSt8optionalIS2_ElRS2_ENKUlvE_clEvENKUlvE0_clEvEUlffE_St5arrayIPcLm3EELi4E23TrivialOffsetCalculatorILi2EjESG_ILi1EjENS0_6memory12LoadWithCastILi2EEENSJ_13StoreWithCastILi1EEEEEviT_T0_T2_T3_T4_T5_
        .type           _ZN2at6native27unrolled_elementwise_kernelIZZZNS0_29binary_cross_entropy_out_cudaERKNS_6TensorES4_RKSt8optionalIS2_ElRS2_ENKUlvE_clEvENKUlvE0_clEvEUlffE_St5arrayIPcLm3EELi4E23TrivialOffsetCalculatorILi2EjESG_ILi1EjENS0_6memory12LoadWithCastILi2EEENSJ_13StoreWithCastILi1EEEEEviT_T0_T2_T3_T4_T5_,@function
        .size           _ZN2at6native27unrolled_elementwise_kernelIZZZNS0_29binary_cross_entropy_out_cudaERKNS_6TensorES4_RKSt8optionalIS2_ElRS2_ENKUlvE_clEvENKUlvE0_clEvEUlffE_St5arrayIPcLm3EELi4E23TrivialOffsetCalculatorILi2EjESG_ILi1EjENS0_6memory12LoadWithCastILi2EEENSJ_13StoreWithCastILi1EEEEEviT_T0_T2_T3_T4_T5_,(.L_x_11260 - _ZN2at6native27unrolled_elementwise_kernelIZZZNS0_29binary_cross_entropy_out_cudaERKNS_6TensorES4_RKSt8optionalIS2_ElRS2_ENKUlvE_clEvENKUlvE0_clEvEUlffE_St5arrayIPcLm3EELi4E23TrivialOffsetCalculatorILi2EjESG_ILi1EjENS0_6memory12LoadWithCastILi2EEENSJ_13StoreWithCastILi1EEEEEviT_T0_T2_T3_T4_T5_)
        .other          _ZN2at6native27unrolled_elementwise_kernelIZZZNS0_29binary_cross_entropy_out_cudaERKNS_6TensorES4_RKSt8optionalIS2_ElRS2_ENKUlvE_clEvENKUlvE0_clEvEUlffE_St5arrayIPcLm3EELi4E23TrivialOffsetCalculatorILi2EjESG_ILi1EjENS0_6memory12LoadWithCastILi2EEENSJ_13StoreWithCastILi1EEEEEviT_T0_T2_T3_T4_T5_,@"STO_CUDA_ENTRY STV_DEFAULT"
_ZN2at6native27unrolled_elementwise_kernelIZZZNS0_29binary_cross_entropy_out_cudaERKNS_6TensorES4_RKSt8optionalIS2_ElRS2_ENKUlvE_clEvENKUlvE0_clEvEUlffE_St5arrayIPcLm3EELi4E23TrivialOffsetCalculatorILi2EjESG_ILi1EjENS0_6memory12LoadWithCastILi2EEENSJ_13StoreWithCastILi1EEEEEviT_T0_T2_T3_T4_T5_:
.text._ZN2at6native27unrolled_elementwise_kernelIZZZNS0_29binary_cross_entropy_out_cudaERKNS_6TensorES4_RKSt8optionalIS2_ElRS2_ENKUlvE_clEvENKUlvE0_clEvEUlffE_St5arrayIPcLm3EELi4E23TrivialOffsetCalculatorILi2EjESG_ILi1EjENS0_6memory12LoadWithCastILi2EEENSJ_13StoreWithCastILi1EEEEEviT_T0_T2_T3_T4_T5_:
[----:B------:R-:W0:Y:S01]  /*0000*/  LDC R1, c[0x0][0x37c] ;  /* 0x0000df00ff017b82 */ /* 0x000e220000000800 */
[----:B------:R-:W1:Y:S07]  /*0010*/  S2R R2, SR_CTAID.X ;  /* 0x0000000000027919 */ /* 0x000e6e0000002500 */
[----:B------:R-:W1:Y:S01]  /*0020*/  LDC R3, c[0x0][0x380] ;  /* 0x0000e000ff037b82 */ /* 0x000e620000000800 */
[----:B------:R-:W2:Y:S01]  /*0030*/  LDCU.64 UR36, c[0x0][0x358] ;  /* 0x00006b00ff2477ac */ /* 0x000ea20008000a00 */
[----:B------:R-:W-:Y:S01]  /*0040*/  BSSY.RECONVERGENT B7, `(.L_x_4223) ;  /* 0x00001d0000077945 */ /* 0x000fe20003800200 */
[----:B------:R-:W3:Y:S01]  /*0050*/  S2R R23, SR_TID.X ;  /* 0x0000000000177919 */ /* 0x000ee20000002100 */
[----:B------:R-:W-:Y:S01]  /*0060*/  IMAD.MOV.U32 R28, RZ, RZ, RZ ;  /* 0x000000ffff1c7224 */ /* 0x000fe200078e00ff */
[----:B------:R-:W4:Y:S01]  /*0070*/  LDCU.U8 UR38, c[0x0][0x3a4] ;  /* 0x00007480ff2677ac */ /* 0x000f220008000000 */
[----:B------:R-:W-:Y:S01]  /*0080*/  IMAD.MOV.U32 R18, RZ, RZ, RZ ;  /* 0x000000ffff127224 */ /* 0x000fe200078e00ff */
        /* <DEDUP_REMOVED lines=8> */
[----:B------:R-:W-:Y:S01]  /*0110*/  BSSY.RECONVERGENT B6, `(.L_x_4225) ;  /* 0x00000df000067945 */ /* 0x000fe20003800200 */
        /* <DEDUP_REMOVED lines=17> */
.L_x_4229:
[----:B------:R-:W2:Y:S02]  /*0230*/  LDG.E.U8 R4, desc[UR36][R4.64] ;  /* 0x0000002404047981 */ /* 0x000ea4000c1e1100 */
[----:B--2---:R-:W-:Y:S01]  /*0240*/  I2FP.F32.U32 R28, R4 ;  /* 0x00000004001c7245 */ /* 0x004fe20000201000 */
[----:B------:R-:W-:Y:S06]  /*0250*/  BRA `(.L_x_4231) ;  /* 0x0000000c00287947 */ /* 0x000fec0003800000 */
.L_x_4228:
        /* <DEDUP_REMOVED lines=9> */
.L_x_4233:
[----:B------:R-:W2:Y:S02]  /*02f0*/  LDG.E R4, desc[UR36][R4.64] ;  /* 0x0000002404047981 */ /* 0x000ea4000c1e1900 */
[----:B--2---:R-:W-:Y:S01]  /*0300*/  I2FP.F32.S32 R28, R4 ;  /* 0x00000004001c7245 */ /* 0x004fe20000201400 */
[----:B------:R-:W-:Y:S06]  /*0310*/  BRA `(.L_x_4231) ;  /* 0x0000000800f87947 */ /* 0x000fec0003800000 */
.L_x_4232:
[----:B------:R-:W2:Y:S02]  /*0320*/  LDG.E.U16 R4, desc[UR36][R4.64] ;  /* 0x0000002404047981 */ /* 0x000ea4000c1e1500 */
[----:B--2---:R2:W3:Y:S01]  /*0330*/  I2F.S16 R28, R4 ;  /* 0x00000004001c7306 */ /* 0x0044e20000101400 */
[----:B------:R-:W-:Y:S05]  /*0340*/  BRA `(.L_x_4231) ;  /* 0x0000000800ec7947 */ /* 0x000fea0003800000 */
.L_x_4227:
        /* <DEDUP_REMOVED lines=8> */
.L_x_4235:
[----:B------:R-:W2:Y:S02]  /*03d0*/  LDG.E.U16 R4, desc[UR36][R4.64] ;  /* 0x0000002404047981 */ /* 0x000ea4000c1e1500 */
[----:B--2---:R-:W-:Y:S01]  /*03e0*/  HADD2.F32 R28, -RZ, R4.H0_H0 ;  /* 0x20000004ff1c7230 */ /* 0x004fe20000004100 */
[----:B------:R-:W-:Y:S06]  /*03f0*/  BRA `(.L_x_4231) ;  /* 0x0000000800c07947 */ /* 0x000fec0003800000 */
.L_x_4234:
        /* <DEDUP_REMOVED lines=8> */
.L_x_4237:
[----:B------:R-:W2:Y:S02]  /*0480*/  LDG.E.U16 R4, desc[UR36][R4.64] ;  /* 0x0000002404047981 */ /* 0x000ea4000c1e1500 */
[----:B--2---:R-:W-:Y:S01]  /*0490*/  HADD2.F32 R28, -RZ, R4.H0_H0 ;  /* 0x20000004ff1c7230 */ /* 0x004fe20000004100 */
[----:B------:R-:W-:Y:S06]  /*04a0*/  BRA `(.L_x_4231) ;  /* 0x0000000800947947 */ /* 0x000fec0003800000 */
.L_x_4236:
[----:B------:R-:W2:Y:S01]  /*04b0*/  LDG.E.64 R4, desc[UR36][R4.64] ;  /* 0x0000002404047981 */ /* 0x000ea2000c1e1b00 */
[----:B------:R-:W-:Y:S01]  /*04c0*/  UMOV UR4, 0xf0000000 ;  /* 0xf000000000047882 */ /* 0x000fe20000000000 */
[----:B------:R-:W-:Y:S01]  /*04d0*/  UMOV UR5, 0x380fffff ;  /* 0x380fffff00057882 */ /* 0x000fe20000000000 */
[----:B--2---:R-:W0:Y:S01]  /*04e0*/  F2F.F32.F64 R28, R4 ;  /* 0x00000004001c7310 */ /* 0x004e220000301000 */
[----:B------:R-:W-:-:S14]  /*04f0*/  DSETP.GEU.AND P0, PT, |R4|, UR4, PT ;  /* 0x0000000404007e2a */ /* 0x000fdc000bf0e200 */
[----:B0-----:R-:W-:Y:S01]  /*0500*/  @!P0 FMUL R28, R28, 1.175494350822287508e-38 ;  /* 0x008000001c1c8820 */ /* 0x001fe20000400000 */
[----:B------:R-:W-:Y:S06]  /*0510*/  BRA `(.L_x_4231) ;  /* 0x0000000800787947 */ /* 0x000fec0003800000 */
.L_x_4226:
        /* <DEDUP_REMOVED lines=12> */
.L_x_4240:
[----:B------:R-:W2:Y:S01]  /*05e0*/  LDG.E.64 R4, desc[UR36][R4.64] ;  /* 0x0000002404047981 */ /* 0x000ea2000c1e1b00 */
[----:B------:R-:W-:Y:S01]  /*05f0*/  UMOV UR4, 0xf0000000 ;  /* 0xf000000000047882 */ /* 0x000fe20000000000 */
[----:B------:R-:W-:Y:S01]  /*0600*/  UMOV UR5, 0x380fffff ;  /* 0x380fffff00057882 */ /* 0x000fe20000000000 */
[----:B--2---:R-:W0:Y:S01]  /*0610*/  F2F.F32.F64 R28, R4 ;  /* 0x00000004001c7310 */ /* 0x004e220000301000 */
[----:B------:R-:W-:-:S14]  /*0620*/  DSETP.GEU.AND P0, PT, |R4|, UR4, PT ;  /* 0x0000000404007e2a */ /* 0x000fdc000bf0e200 */
[----:B0-----:R-:W-:Y:S01]  /*0630*/  @!P0 FMUL R28, R28, 1.175494350822287508e-38 ;  /* 0x008000001c1c8820 */ /* 0x001fe20000400000 */
[----:B------:R-:W-:Y:S06]  /*0640*/  BRA `(.L_x_4231) ;  /* 0x00000008002c7947 */ /* 0x000fec0003800000 */
.L_x_4239:
        /* <DEDUP_REMOVED lines=23> */
[----:B------:R-:W-:Y:S01]  /*07c0*/  LOP3.LUT R28, R3, 0x80000000, R28, 0xf8, !PT ;  /* 0x80000000031c7812 */ /* 0x000fe200078ef81c */
[----:B------:R-:W-:Y:S06]  /*07d0*/  BRA `(.L_x_4231) ;  /* 0x0000000400c87947 */ /* 0x000fec0003800000 */
.L_x_4242:
        /* <DEDUP_REMOVED lines=11> */
[----:B------:R-:W-:Y:S01]  /*0890*/  LOP3.LUT R28, R0, 0x80000000, R3, 0xf8, !PT ;  /* 0x80000000001c7812 */ /* 0x000fe200078ef803 */
[----:B------:R-:W-:Y:S06]  /*08a0*/  BRA `(.L_x_4231) ;  /* 0x0000000400947947 */ /* 0x000fec0003800000 */
.L_x_4241:
[----:B------:R-:W2:Y:S02]  /*08b0*/  LDG.E.U16 R4, desc[UR36][R4.64] ;  /* 0x0000002404047981 */ /* 0x000ea4000c1e1500 */
[----:B--2---:R-:W-:Y:S01]  /*08c0*/  IMAD.U32 R28, R4, 0x10000, RZ ;  /* 0x00010000041c7824 */ /* 0x004fe200078e00ff */
[----:B------:R-:W-:Y:S06]  /*08d0*/  BRA `(.L_x_4231) ;  /* 0x0000000400887947 */ /* 0x000fec0003800000 */
.L_x_4238:
        /* <DEDUP_REMOVED lines=11> */
.L_x_4245:
        /* <DEDUP_REMOVED lines=20> */
.L_x_4247:
[----:B------:R-:W-:Y:S05]  /*0ad0*/  BSYNC.RECONVERGENT B0 ;  /* 0x0000000000007941 */ /* 0x000fea0003800200 */
.L_x_4246:
[----:B------:R-:W-:Y:S01]  /*0ae0*/  IMAD.SHL.U32 R0, R0, 0x100000, RZ ;  /* 0x0010000000007824 */ /* 0x000fe200078e00ff */
[----:B------:R-:W-:-:S04]  /*0af0*/  LEA R3, R3, 0x3b800000, 0x17 ;  /* 0x3b80000003037811 */ /* 0x000fc800078eb8ff */
[----:B------:R-:W-:Y:S01]  /*0b00*/  LOP3.LUT R28, R3, R0, R7, 0xfe, !PT ;  /* 0x00000000031c7212 */ /* 0x000fe200078efe07 */
[----:B------:R-:W-:Y:S06]  /*0b10*/  BRA `(.L_x_4231) ;  /* 0x0000000000f87947 */ /* 0x000fec0003800000 */
.L_x_4244:
        /* <DEDUP_REMOVED lines=20> */
.L_x_4249:
[----:B------:R-:W-:Y:S05]  /*0c60*/  BSYNC.RECONVERGENT B0 ;  /* 0x0000000000007941 */ /* 0x000fea0003800200 */
.L_x_4248:
[----:B------:R-:W-:Y:S01]  /*0c70*/  IMAD.SHL.U32 R0, R0, 0x200000, RZ ;  /* 0x0020000000007824 */ /* 0x000fe200078e00ff */
[----:B------:R-:W-:-:S04]  /*0c80*/  LEA R3, R3, 0x37800000, 0x17 ;  /* 0x3780000003037811 */ /* 0x000fc800078eb8ff */
[----:B------:R-:W-:Y:S01]  /*0c90*/  LOP3.LUT R28, R3, R0, R7, 0xfe, !PT ;  /* 0x00000000031c7212 */ /* 0x000fe200078efe07 */
[----:B------:R-:W-:Y:S06]  /*0ca0*/  BRA `(.L_x_4231) ;  /* 0x0000000000947947 */ /* 0x000fec0003800000 */
.L_x_4243:
[----:B------:R-:W-:-:S09]  /*0cb0*/  UISETP.NE.AND UP0, UPT, UR4, 0x1c, UPT ;  /* 0x0000001c0400788c */ /* 0x000fd2000bf05270 */
[----:B------:R-:W-:Y:S05]  /*0cc0*/  BRA.U !UP0, `(.L_x_4250) ;  /* 0x0000000108847547 */ /* 0x000fea000b800000 */
[----:B------:R-:W-:-:S09]  /*0cd0*/  UISETP.NE.AND UP0, UPT, UR4, 0x1d, UPT ;  /* 0x0000001d0400788c */ /* 0x000fd2000bf05270 */
[----:B------:R-:W-:Y:S05]  /*0ce0*/  BRA.U !UP0, `(.L_x_4251) ;  /* 0x0000000108707547 */ /* 0x000fea000b800000 */
[----:B------:R-:W-:-:S09]  /*0cf0*/  UISETP.NE.AND UP0, UPT, UR4, 0x2c, UPT ;  /* 0x0000002c0400788c */ /* 0x000fd2000bf05270 */
[----:B------:R-:W-:Y:S05]  /*0d00*/  BRA.U !UP0, `(.L_x_4252) ;  /* 0x0000000108487547 */ /* 0x000fea000b800000 */
.L_x_4230:
        /* <DEDUP_REMOVED lines=16> */
.L_x_4253:
[----:B------:R-:W-:Y:S01]  /*0e10*/  IMAD.MOV.U32 R28, RZ, RZ, RZ ;  /* 0x000000ffff1c7224 */ /* 0x000fe200078e00ff */
[----:B------:R-:W-:Y:S06]  /*0e20*/  BRA `(.L_x_4231) ;  /* 0x0000000000347947 */ /* 0x000fec0003800000 */
.L_x_4252:
[----:B------:R-:W2:Y:S01]  /*0e30*/  LDG.E.U8 R4, desc[UR36][R4.64] ;  /* 0x0000002404047981 */ /* 0x000ea2000c1e1100 */
[----:B------:R-:W-:Y:S01]  /*0e40*/  IMAD.MOV.U32 R28, RZ, RZ, 0x400000 ;  /* 0x00400000ff1c7424 */ /* 0x000fe200078e00ff */
[----:B--2---:R-:W-:-:S13]  /*0e50*/  ISETP.NE.AND P0, PT, R4, RZ, PT ;  /* 0x000000ff0400720c */ /* 0x004fda0003f05270 */
[----:B------:R-:W-:Y:S05]  /*0e60*/  @!P0 BRA `(.L_x_4231) ;  /* 0x0000000000248947 */ /* 0x000fea0003800000 */
[----:B------:R-:W-:-:S13]  /*0e70*/  ISETP.NE.AND P0, PT, R4, 0xff, PT ;  /* 0x000000ff0400780c */ /* 0x000fda0003f05270 */
[----:B------:R-:W-:Y:S02]  /*0e80*/  @!P0 IMAD.MOV.U32 R28, RZ, RZ, 0x7f800001 ;  /* 0x7f800001ff1c8424 */ /* 0x000fe400078e00ff */
[----:B------:R-:W-:Y:S01]  /*0e90*/  @P0 IMAD.SHL.U32 R28, R4, 0x800000, RZ ;  /* 0x00800000041c0824 */ /* 0x000fe200078e00ff */
[----:B------:R-:W-:Y:S06]  /*0ea0*/  BRA `(.L_x_4231) ;  /* 0x0000000000147947 */ /* 0x000fec0003800000 */
.L_x_4251:
[----:B------:R-:W2:Y:S02]  /*0eb0*/  LDG.E.64 R28, desc[UR36][R4.64] ;  /* 0x00000024041c7981 */ /* 0x000ea4000c1e1b00 */
[----:B--2---:R0:W1:Y:S01]  /*0ec0*/  I2F.U64 R28, R28 ;  /* 0x0000001c001c7312 */ /* 0x0040620000301000 */
[----:B------:R-:W-:Y:S05]  /*0ed0*/  BRA `(.L_x_4231) ;  /* 0x0000000000087947 */ /* 0x000fea0003800000 */
.L_x_4250:
[----:B------:R-:W2:Y:S02]  /*0ee0*/  LDG.E R4, desc[UR36][R4.64] ;  /* 0x0000002404047981 */ /* 0x000ea4000c1e1900 */
[----:B--2---:R-:W-:-:S07]  /*0ef0*/  I2FP.F32.U32 R28, R4 ;  /* 0x00000004001c7245 */ /* 0x004fce0000201000 */
.L_x_4231:
[----:B------:R-:W-:Y:S05]  /*0f00*/  BSYNC.RECONVERGENT B6 ;  /* 0x0000000000067941 */ /* 0x000fea0003800200 */
.L_x_4225:
[----:B0-2-4-:R-:W0:Y:S01]  /*0f10*/  LDC.64 R4, c[0x0][0x398] ;  /* 0x0000e600ff047b82 */ /* 0x015e220000000a00 */
[----:B------:R-:W2:Y:S01]  /*0f20*/  LDCU UR5, c[0x0][0x3ac] ;  /* 0x00007580ff0577ac */ /* 0x000ea20008000800 */
[----:B------:R-:W-:Y:S01]  /*0f30*/  BSSY.RECONVERGENT B6, `(.L_x_4254) ;  /* 0x00000df000067945 */ /* 0x000fe20003800200 */
[----:B------:R-:W-:-:S04]  /*0f40*/  UPRMT UR4, UR39, 0x9910, URZ ;  /* 0x0000991027047896 */ /* 0x000fc800080000ff */
[----:B------:R-:W-:Y:S01]  /*0f50*/  UISETP.GT.AND UP0, UPT, UR4, 0x9, UPT ;  /* 0x000000090400788c */ /* 0x000fe2000bf04270 */
[----:B--2---:R-:W-:-:S05]  /*0f60*/  IMAD R3, R16, UR5, RZ ;  /* 0x0000000510037c24 */ /* 0x004fca000f8e02ff */
        /* <DEDUP_REMOVED lines=14> */
.L_x_4258:
[----:B------:R-:W2:Y:S02]  /*1050*/  LDG.E.U8 R4, desc[UR36][R4.64] ;  /* 0x0000002404047981 */ /* 0x000ea4000c1e1100 */
[----:B--2---:R-:W-:Y:S01]  /*1060*/  I2FP.F32.U32 R18, R4 ;  /* 0x0000000400127245 */ /* 0x004fe20000201000 */
[----:B------:R-:W-:Y:S06]  /*1070*/  BRA `(.L_x_4260) ;  /* 0x0000000c00287947 */ /* 0x000fec0003800000 */
.L_x_4257:
        /* <DEDUP_REMOVED lines=9> */
.L_x_4262:
[----:B------:R-:W2:Y:S02]  /*1110*/  LDG.E R4, desc[UR36][R4.64] ;  /* 0x0000002404047981 */ /* 0x000ea4000c1e1900 */
[----:B--2---:R-:W-:Y:S01]  /*1120*/  I2FP.F32.S32 R18, R4 ;  /* 0x0000000400127245 */ /* 0x004fe20000201400 */
[----:B------:R-:W-:Y:S06]  /*1130*/  BRA `(.L_x_4260) ;  /* 0x0000000800f87947 */ /* 0x000fec0003800000 */
.L_x_4261:
[----:B------:R-:W2:Y:S02]  /*1140*/  LDG.E.U16 R4, desc[UR36][R4.64] ;  /* 0x0000002404047981 */ /* 0x000ea4000c1e1500 */
[----:B--2---:R0:W2:Y:S01]  /*1150*/  I2F.S16 R18, R4 ;  /* 0x0000000400127306 */ /* 0x0040a20000101400 */
[----:B------:R-:W-:Y:S05]  /*1160*/  BRA `(.L_x_4260) ;  /* 0x0000000800ec7947 */ /* 0x000fea0003800000 */
.L_x_4256:
        /* <DEDUP_REMOVED lines=8> */
.L_x_4264:
[----:B------:R-:W2:Y:S02]  /*11f0*/  LDG.E.U16 R4, desc[UR36][R4.64] ;  /* 0x0000002404047981 */ /* 0x000ea4000c1e1500 */
[----:B--2---:R-:W-:Y:S01]  /*1200*/  HADD2.F32 R18, -RZ, R4.H0_H0 ;  /* 0x20000004ff127230 */ /* 0x004fe20000004100 */
[----:B------:R-:W-:Y:S06]  /*1210*/  BRA `(.L_x_4260) ;  /* 0x0000000800c07947 */ /* 0x000fec0003800000 */
.L_x_4263:
        /* <DEDUP_REMOVED lines=8> */
.L_x_4266:
[----:B------:R-:W2:Y:S02]  /*12a0*/  LDG.E.U16 R4, desc[UR36][R4.64] ;  /* 0x0000002404047981 */ /* 0x000ea4000c1e1500 */
[----:B--2---:R-:W-:Y:S01]  /*12b0*/  HADD2.F32 R18, -RZ, R4.H0_H0 ;  /* 0x20000004ff127230 */ /* 0x004fe20000004100 */
[----:B------:R-:W-:Y:S06]  /*12c0*/  BRA `(.L_x_4260) ;  /* 0x0000000800947947 */ /* 0x000fec0003800000 */
.L_x_4265:
[----:B------:R-:W2:Y:S01]  /*12d0*/  LDG.E.64 R4, desc[UR36][R4.64] ;  /* 0x0000002404047981 */ /* 0x000ea2000c1e1b00 */
[----:B------:R-:W-:Y:S01]  /*12e0*/  UMOV UR4, 0xf0000000 ;  /* 0xf000000000047882 */ /* 0x000fe20000000000 */
[----:B------:R-:W-:Y:S01]  /*12f0*/  UMOV UR5, 0x380fffff ;  /* 0x380fffff00057882 */ /* 0x000fe20000000000 */
[----:B--2---:R-:W0:Y:S01]  /*1300*/  F2F.F32.F64 R18, R4 ;  /* 0x0000000400127310 */ /* 0x004e220000301000 */
[----:B------:R-:W-:-:S14]  /*1310*/  DSETP.GEU.AND P0, PT, |R4|, UR4, PT ;  /* 0x0000000404007e2a */ /* 0x000fdc000bf0e200 */
[----:B0-----:R-:W-:Y:S01]  /*1320*/  @!P0 FMUL R18, R18, 1.175494350822287508e-38 ;  /* 0x0080000012128820 */ /* 0x001fe20000400000 */
[----:B------:R-:W-:Y:S06]  /*1330*/  BRA `(.L_x_4260) ;  /* 0x0000000800787947 */ /* 0x000fec0003800000 */
.L_x_4255:
        /* <DEDUP_REMOVED lines=12> */
.L_x_4269:
[----:B------:R-:W2:Y:S01]  /*1400*/  LDG.E.64 R4, desc[UR36][R4.64] ;  /* 0x0000002404047981 */ /* 0x000ea2000c1e1b00 */
[----:B------:R-:W-:Y:S01]  /*1410*/  UMOV UR4, 0xf0000000 ;  /* 0xf000000000047882 */ /* 0x000fe20000000000 */
[----:B------:R-:W-:Y:S01]  /*1420*/  UMOV UR5, 0x380fffff ;  /* 0x380fffff00057882 */ /* 0x000fe20000000000 */
[----:B--2---:R-:W0:Y:S01]  /*1430*/  F2F.F32.F64 R18, R4 ;  /* 0x0000000400127310 */ /* 0x004e220000301000 */
[----:B------:R-:W-:-:S14]  /*1440*/  DSETP.GEU.AND P0, PT, |R4|, UR4, PT ;  /* 0x0000000404007e2a */ /* 0x000fdc000bf0e200 */
[----:B0-----:R-:W-:Y:S01]  /*1450*/  @!P0 FMUL R18, R18, 1.175494350822287508e-38 ;  /* 0x0080000012128820 */ /* 0x001fe20000400000 */
[----:B------:R-:W-:Y:S06]  /*1460*/  BRA `(.L_x_4260) ;  /* 0x00000008002c7947 */ /* 0x000fec0003800000 */
.L_x_4268:
        /* <DEDUP_REMOVED lines=25> */
.L_x_4271:
        /* <DEDUP_REMOVED lines=13> */
.L_x_4270:
[----:B------:R-:W2:Y:S02]  /*16d0*/  LDG.E.U16 R4, desc[UR36][R4.64] ;  /* 0x0000002404047981 */ /* 0x000ea4000c1e1500 */
[----:B--2---:R-:W-:Y:S01]  /*16e0*/  IMAD.U32 R18, R4, 0x10000, RZ ;  /* 0x0001000004127824 */ /* 0x004fe200078e00ff */
[----:B------:R-:W-:Y:S06]  /*16f0*/  BRA `(.L_x_4260) ;  /* 0x0000000400887947 */ /* 0x000fec0003800000 */
.L_x_4267:
        /* <DEDUP_REMOVED lines=11> */
.L_x_4274:
        /* <DEDUP_REMOVED lines=20> */
.L_x_4276:
[----:B------:R-:W-:Y:S05]  /*18f0*/  BSYNC.RECONVERGENT B0 ;  /* 0x0000000000007941 */ /* 0x000fea0003800200 */
.L_x_4275:
[----:B------:R-:W-:Y:S01]  /*1900*/  IMAD.SHL.U32 R0, R0, 0x100000, RZ ;  /* 0x0010000000007824 */ /* 0x000fe200078e00ff */
[----:B------:R-:W-:-:S04]  /*1910*/  LEA R3, R3, 0x3b800000, 0x17 ;  /* 0x3b80000003037811 */ /* 0x000fc800078eb8ff */
[----:B------:R-:W-:Y:S01]  /*1920*/  LOP3.LUT R18, R3, R0, R7, 0xfe, !PT ;  /* 0x0000000003127212 */ /* 0x000fe200078efe07 */
[----:B------:R-:W-:Y:S06]  /*1930*/  BRA `(.L_x_4260) ;  /* 0x0000000000f87947 */ /* 0x000fec0003800000 */
.L_x_4273:
        /* <DEDUP_REMOVED lines=20> */
.L_x_4278:
[----:B------:R-:W-:Y:S05]  /*1a80*/  BSYNC.RECONVERGENT B0 ;  /* 0x0000000000007941 */ /* 0x000fea0003800200 */
.L_x_4277:
[----:B------:R-:W-:Y:S01]  /*1a90*/  IMAD.SHL.U32 R0, R0, 0x200000, RZ ;  /* 0x0020000000007824 */ /* 0x000fe200078e00ff */
[----:B------:R-:W-:-:S04]  /*1aa0*/  LEA R3, R3, 0x37800000, 0x17 ;  /* 0x3780000003037811 */ /* 0x000fc800078eb8ff */
[----:B------:R-:W-:Y:S01]  /*1ab0*/  LOP3.LUT R18, R3, R0, R7, 0xfe, !PT ;  /* 0x0000000003127212 */ /* 0x000fe200078efe07 */
[----:B------:R-:W-:Y:S06]  /*1ac0*/  BRA `(.L_x_4260) ;  /* 0x0000000000947947 */ /* 0x000fec0003800000 */
.L_x_4272:
[----:B------:R-:W-:-:S09]  /*1ad0*/  UISETP.NE.AND UP0, UPT, UR4, 0x1c, UPT ;  /* 0x0000001c0400788c */ /* 0x000fd2000bf05270 */
[----:B------:R-:W-:Y:S05]  /*1ae0*/  BRA.U !UP0, `(.L_x_4279) ;  /* 0x0000000108847547 */ /* 0x000fea000b800000 */
[----:B------:R-:W-:-:S09]  /*1af0*/  UISETP.NE.AND UP0, UPT, UR4, 0x1d, UPT ;  /* 0x0000001d0400788c */ /* 0x000fd2000bf05270 */
[----:B------:R-:W-:Y:S05]  /*1b00*/  BRA.U !UP0, `(.L_x_4280) ;  /* 0x0000000108707547 */ /* 0x000fea000b800000 */
[----:B------:R-:W-:-:S09]  /*1b10*/  UISETP.NE.AND UP0, UPT, UR4, 0x2c, UPT ;  /* 0x0000002c0400788c */ /* 0x000fd2000bf05270 */
[----:B------:R-:W-:Y:S05]  /*1b20*/  BRA.U !UP0, `(.L_x_4281) ;  /* 0x0000000108487547 */ /* 0x000fea000b800000 */
.L_x_4259:
[----:B------:R-:W-:Y:S01]  /*1b30*/  MOV R14, 0x0 ;  /* 0x00000000000e7802 */ /* 0x000fe20000000f00 */
[----:B------:R-:W0:Y:S01]  /*1b40*/  LDCU.64 UR4, c[0x4][0x310] ;  /* 0x01006200ff0477ac */ /* 0x000e220008000a00 */
[----:B------:R-:W-:Y:S02]  /*1b50*/  IMAD.MOV.U32 R8, RZ, RZ, 0x4e ;  /* 0x0000004eff087424 */ /* 0x000fe400078e00ff */
[----:B------:R-:W-:Y:S01]  /*1b60*/  IMAD.MOV.U32 R12, RZ, RZ, 0x1 ;  /* 0x00000001ff0c7424 */ /* 0x000fe200078e00ff */
[----:B------:R-:W2:Y:S01]  /*1b70*/  LDCU.64 UR6, c[0x4][0x318] ;  /* 0x01006300ff0677ac */ /* 0x000ea20008000a00 */
[----:B------:R-:W4:Y:S01]  /*1b80*/  LDC.64 R14, c[0x4][R14] ;  /* 0x010000000e0e7b82 */ /* 0x000f220000000a00 */
[----:B------:R-:W-:Y:S01]  /*1b90*/  IMAD.MOV.U32 R13, RZ, RZ, RZ ;  /* 0x000000ffff0d7224 */ /* 0x000fe200078e00ff */
[----:B------:R-:W1:Y:S01]  /*1ba0*/  LDCU.64 UR8, c[0x4][0x38] ;  /* 0x01000700ff0877ac */ /* 0x000e620008000a00 */
[----:B0-----:R-:W-:Y:S02]  /*1bb0*/  IMAD.U32 R4, RZ, RZ, UR4 ;  /* 0x00000004ff047e24 */ /* 0x001fe4000f8e00ff */
[----:B------:R-:W-:-:S02]  /*1bc0*/  IMAD.U32 R5, RZ, RZ, UR5 ;  /* 0x00000005ff057e24 */ /* 0x000fc4000f8e00ff */
[----:B--2---:R-:W-:Y:S02]  /*1bd0*/  IMAD.U32 R6, RZ, RZ, UR6 ;  /* 0x00000006ff067e24 */ /* 0x004fe4000f8e00ff */
[----:B------:R-:W-:Y:S02]  /*1be0*/  IMAD.U32 R7, RZ, RZ, UR7 ;  /* 0x00000007ff077e24 */ /* 0x000fe4000f8e00ff */
[----:B-1----:R-:W-:Y:S02]  /*1bf0*/  IMAD.U32 R10, RZ, RZ, UR8 ;  /* 0x00000008ff0a7e24 */ /* 0x002fe4000f8e00ff */
[----:B------:R-:W-:-:S07]  /*1c00*/  IMAD.U32 R11, RZ, RZ, UR9 ;  /* 0x00000009ff0b7e24 */ /* 0x000fce000f8e00ff */
[----:B------:R-:W-:-:S07]  /*1c10*/  LEPC R20, `(.L_x_4282) ;  /* 0x000000001014794e */ /* 0x000fce0000000000 */
[----:B---345:R-:W-:Y:S05]  /*1c20*/  CALL.ABS.NOINC R14 ;  /* 0x000000000e007343 */ /* 0x038fea0003c00000 */
.L_x_4282:
[----:B------:R-:W-:Y:S01]  /*1c30*/  IMAD.MOV.U32 R18, RZ, RZ, RZ ;  /* 0x000000ffff127224 */ /* 0x000fe200078e00ff */
[----:B------:R-:W-:Y:S06]  /*1c40*/  BRA `(.L_x_4260) ;  /* 0x0000000000347947 */ /* 0x000fec0003800000 */
.L_x_4281:
        /* <DEDUP_REMOVED lines=8> */
.L_x_4280:
[----:B------:R-:W2:Y:S02]  /*1cd0*/  LDG.E.64 R18, desc[UR36][R4.64] ;  /* 0x0000002404127981 */ /* 0x000ea4000c1e1b00 */
[----:B--2---:R0:W2:Y:S01]  /*1ce0*/  I2F.U64 R18, R18 ;  /* 0x0000001200127312 */ /* 0x0040a20000301000 */
[----:B------:R-:W-:Y:S05]  /*1cf0*/  BRA `(.L_x_4260) ;  /* 0x0000000000087947 */ /* 0x000fea0003800000 */
.L_x_4279:
[----:B------:R-:W2:Y:S02]  /*1d00*/  LDG.E R4, desc[UR36][R4.64] ;  /* 0x0000002404047981 */ /* 0x000ea4000c1e1900 */
[----:B--2---:R-:W-:-:S07]  /*1d10*/  I2FP.F32.U32 R18, R4 ;  /* 0x0000000400127245 */ /* 0x004fce0000201000 */
.L_x_4260:
[----:B------:R-:W-:Y:S05]  /*1d20*/  BSYNC.RECONVERGENT B6 ;  /* 0x0000000000067941 */ /* 0x000fea0003800200 */
.L_x_4254:
[----:B------:R-:W-:-:S07]  /*1d30*/  VIADD R23, R27, 0x80 ;  /* 0x000000801b177836 */ /* 0x000fce0000000000 */
.L_x_4224:
[----:B------:R-:W-:Y:S05]  /*1d40*/  BSYNC.RECONVERGENT B7 ;  /* 0x0000000000077941 */ /* 0x000fea0003800200 */
.L_x_4223:
[----:B------:R-:W-:Y:S01]  /*1d50*/  ISETP.GE.AND P0, PT, R23, R26, PT ;  /* 0x0000001a1700720c */ /* 0x000fe20003f06270 */
[----:B------:R-:W-:Y:S01]  /*1d60*/  BSSY.RECONVERGENT B7, `(.L_x_4283) ;  /* 0x00001c9000077945 */ /* 0x000fe20003800200 */
[----:B------:R-:W-:Y:S02]  /*1d70*/  IMAD.MOV.U32 R22, RZ, RZ, RZ ;  /* 0x000000ffff167224 */ /* 0x000fe400078e00ff */
[----:B------:R-:W-:-:S09]  /*1d80*/  IMAD.MOV.U32 R25, RZ, RZ, RZ ;  /* 0x000000ffff197224 */ /* 0x000fd200078e00ff */
[----:B------:R-:W-:Y:S05]  /*1d90*/  @P0 BRA `(.L_x_4284) ;  /* 0x0000001c00140947 */ /* 0x000fea0003800000 */
[----:B0---4-:R-:W0:Y:S01]  /*1da0*/  LDC.64 R4, c[0x0][0x390] ;  /* 0x0000e400ff047b82 */ /* 0x011e220000000a00 */
[----:B------:R-:W4:Y:S01]  /*1db0*/  LDCU UR5, c[0x0][0x3a8] ;  /* 0x00007500ff0577ac */ /* 0x000f220008000800 */
[----:B------:R-:W-:Y:S01]  /*1dc0*/  IMAD R16, R2, 0x200, R23 ;  /* 0x0000020002107824 */ /* 0x000fe200078e0217 */
[----:B------:R-:W-:Y:S01]  /*1dd0*/  BSSY.RECONVERGENT B6, `(.L_x_4285) ;  /* 0x00000df000067945 */ /* 0x000fe20003800200 */
[----:B------:R-:W-:-:S04]  /*1de0*/  UPRMT UR4, UR38, 0x9910, URZ ;  /* 0x0000991026047896 */ /* 0x000fc800080000ff */
[----:B------:R-:W-:Y:S01]  /*1df0*/  UISETP.GT.AND UP0, UPT, UR4, 0x9, UPT ;  /* 0x000000090400788c */ /* 0x000fe2000bf04270 */
[----:B----4-:R-:W-:-:S05]  /*1e00*/  IMAD R3, R16, UR5, RZ ;  /* 0x0000000510037c24 */ /* 0x010fca000f8e02ff */
        /* <DEDUP_REMOVED lines=11> */
[----:B------:R-:W4:Y:S02]  /*1ec0*/  LDG.E.S8 R4, desc[UR36][R4.64] ;  /* 0x0000002404047981 */ /* 0x000f24000c1e1300 */
[----:B----4-:R0:W4:Y:S01]  /*1ed0*/  I2F.S16 R22, R4 ;  /* 0x0000000400167306 */ /* 0x0101220000101400 */
[----:B------:R-:W-:Y:S05]  /*1ee0*/  BRA `(.L_x_4291) ;  /* 0x0000000c00347947 */ /* 0x000fea0003800000 */
.L_x_4289:
[----:B------:R-:W4:Y:S02]  /*1ef0*/  LDG.E.U8 R4, desc[UR36][R4.64] ;  /* 0x0000002404047981 */ /* 0x000f24000c1e1100 */
[----:B----4-:R-:W-:Y:S01]  /*1f00*/  I2FP.F32.U32 R22, R4 ;  /* 0x0000000400167245 */ /* 0x010fe20000201000 */
[----:B------:R-:W-:Y:S06]  /*1f10*/  BRA `(.L_x_4291) ;  /* 0x0000000c00287947 */ /* 0x000fec0003800000 */
.L_x_4288:
[----:B------:R-:W-:-:S09]  /*1f20*/  UISETP.NE.AND UP0, UPT, UR4, 0x2, UPT ;  /* 0x000000020400788c */ /* 0x000fd2000bf05270 */
[----:B------:R-:W-:Y:S05]  /*1f30*/  BRA.U !UP0, `(.L_x_4292) ;  /* 0x0000000108287547 */ /* 0x000fea000b800000 */
[----:B------:R-:W-:-:S09]  /*1f40*/  UISETP.NE.AND UP0, UPT, UR4, 0x3, UPT ;  /* 0x000000030400788c */ /* 0x000fd2000bf05270 */
[----:B------:R-:W-:Y:S05]  /*1f50*/  BRA.U !UP0, `(.L_x_4293) ;  /* 0x0000000108147547 */ /* 0x000fea000b800000 */
[----:B------:R-:W-:-:S09]  /*1f60*/  UISETP.NE.AND UP0, UPT, UR4, 0x4, UPT ;  /* 0x000000040400788c */ /* 0x000fd2000bf05270 */
[----:B------:R-:W-:Y:S05]  /*1f70*/  BRA.U UP0, `(.L_x_4290) ;  /* 0x0000000900b47547 */ /* 0x000fea000b800000 */
[----:B------:R-:W4:Y:S02]  /*1f80*/  LDG.E.64 R4, desc[UR36][R4.64] ;  /* 0x0000002404047981 */ /* 0x000f24000c1e1b00 */
[----:B----4-:R0:W4:Y:S01]  /*1f90*/  I2F.S64 R22, R4 ;  /* 0x0000000400167312 */ /* 0x0101220000301400 */
[----:B------:R-:W-:Y:S05]  /*1fa0*/  BRA `(.L_x_4291) ;  /* 0x0000000c00047947 */ /* 0x000fea0003800000 */
.L_x_4293:
[----:B------:R-:W4:Y:S02]  /*1fb0*/  LDG.E R4, desc[UR36][R4.64] ;  /* 0x0000002404047981 */ /* 0x000f24000c1e1900 */
[----:B----4-:R-:W-:Y:S01]  /*1fc0*/  I2FP.F32.S32 R22, R4 ;  /* 0x0000000400167245 */ /* 0x010fe20000201400 */
[----:B------:R-:W-:Y:S06]  /*1fd0*/  BRA `(.L_x_4291) ;  /* 0x0000000800f87947 */ /* 0x000fec0003800000 */
.L_x_4292:
[----:B------:R-:W4:Y:S02]  /*1fe0*/  LDG.E.U16 R4, desc[UR36][R4.64] ;  /* 0x0000002404047981 */ /* 0x000f24000c1e1500 */
[----:B----4-:R0:W4:Y:S01]  /*1ff0*/  I2F.S16 R22, R4 ;  /* 0x0000000400167306 */ /* 0x0101220000101400 */
[----:B------:R-:W-:Y:S05]  /*2000*/  BRA `(.L_x_4291) ;  /* 0x0000000800ec7947 */ /* 0x000fea0003800000 */
.L_x_4287:
        /* <DEDUP_REMOVED lines=8> */
.L_x_4295:
[----:B------:R-:W4:Y:S02]  /*2090*/  LDG.E.U16 R4, desc[UR36][R4.64] ;  /* 0x0000002404047981 */ /* 0x000f24000c1e1500 */
[----:B----4-:R-:W-:Y:S01]  /*20a0*/  HADD2.F32 R22, -RZ, R4.H0_H0 ;  /* 0x20000004ff167230 */ /* 0x010fe20000004100 */
[----:B------:R-:W-:Y:S06]  /*20b0*/  BRA `(.L_x_4291) ;  /* 0x0000000800c07947 */ /* 0x000fec0003800000 */
.L_x_4294:
        /* <DEDUP_REMOVED lines=8> */
.L_x_4297:
[----:B------:R-:W4:Y:S02]  /*2140*/  LDG.E.U16 R4, desc[UR36][R4.64] ;  /* 0x0000002404047981 */ /* 0x000f24000c1e1500 */
[----:B----4-:R-:W-:Y:S01]  /*2150*/  HADD2.F32 R22, -RZ, R4.H0_H0 ;  /* 0x20000004ff167230 */ /* 0x010fe20000004100 */
[----:B------:R-:W-:Y:S06]  /*2160*/  BRA `(.L_x_4291) ;  /* 0x0000000800947947 */ /* 0x000fec0003800000 */
.L_x_4296:
[----:B------:R-:W4:Y:S01]  /*2170*/  LDG.E.64 R4, desc[UR36][R4.64] ;  /* 0x0000002404047981 */ /* 0x000f22000c1e1b00 */
[----:B------:R-:W-:Y:S01]  /*2180*/  UMOV UR4, 0xf0000000 ;  /* 0xf000000000047882 */ /* 0x000fe20000000000 */
[----:B------:R-:W-:Y:S01]  /*2190*/  UMOV UR5, 0x380fffff ;  /* 0x380fffff00057882 */ /* 0x000fe20000000000 */
[----:B----4-:R-:W0:Y:S01]  /*21a0*/  F2F.F32.F64 R22, R4 ;  /* 0x0000000400167310 */ /* 0x010e220000301000 */
[----:B------:R-:W-:-:S14]  /*21b0*/  DSETP.GEU.AND P0, PT, |R4|, UR4, PT ;  /* 0x0000000404007e2a */ /* 0x000fdc000bf0e200 */
[----:B0-----:R-:W-:Y:S01]  /*21c0*/  @!P0 FMUL R22, R22, 1.175494350822287508e-38 ;  /* 0x0080000016168820 */ /* 0x001fe20000400000 */
[----:B------:R-:W-:Y:S06]  /*21d0*/  BRA `(.L_x_4291) ;  /* 0x0000000800787947 */ /* 0x000fec0003800000 */
.L_x_4286:
        /* <DEDUP_REMOVED lines=8> */
[----:B------:R-:W4:Y:S02]  /*2260*/  LDG.E.U8 R4, desc[UR36][R4.64] ;  /* 0x0000002404047981 */ /* 0x000f24000c1e1100 */
[----:B----4-:R-:W-:-:S04]  /*2270*/  ISETP.NE.AND P0, PT, R4, RZ, PT ;  /* 0x000000ff0400720c */ /* 0x010fc80003f05270 */
[----:B------:R-:W-:Y:S01]  /*2280*/  FSEL R22, RZ, 1, !P0 ;  /* 0x3f800000ff167808 */ /* 0x000fe20004000000 */
[----:B------:R-:W-:Y:S08]  /*2290*/  BRA `(.L_x_4291) ;  /* 0x0000000800487947 */ /* 0x000ff00003800000 */
.L_x_4300:
[----:B------:R-:W4:Y:S01]  /*22a0*/  LDG.E.64 R4, desc[UR36][R4.64] ;  /* 0x0000002404047981 */ /* 0x000f22000c1e1b00 */
[----:B------:R-:W-:Y:S01]  /*22b0*/  UMOV UR4, 0xf0000000 ;  /* 0xf000000000047882 */ /* 0x000fe20000000000 */
[----:B------:R-:W-:Y:S01]  /*22c0*/  UMOV UR5, 0x380fffff ;  /* 0x380fffff00057882 */ /* 0x000fe20000000000 */
[----:B----4-:R-:W0:Y:S01]  /*22d0*/  F2F.F32.F64 R22, R4 ;  /* 0x0000000400167310 */ /* 0x010e220000301000 */
[----:B------:R-:W-:-:S14]  /*22e0*/  DSETP.GEU.AND P0, PT, |R4|, UR4, PT ;  /* 0x0000000404007e2a */ /* 0x000fdc000bf0e200 */
[----:B0-----:R-:W-:Y:S01]  /*22f0*/  @!P0 FMUL R22, R22, 1.175494350822287508e-38 ;  /* 0x0080000016168820 */ /* 0x001fe20000400000 */
[----:B------:R-:W-:Y:S06]  /*2300*/  BRA `(.L_x_4291) ;  /* 0x00000008002c7947 */ /* 0x000fec0003800000 */
.L_x_4299:
[----:B------:R-:W-:-:S09]  /*2310*/  UISETP.NE.AND UP0, UPT, UR4, 0xf, UPT ;  /* 0x0000000f0400788c */ /* 0x000fd2000bf05270 */
[----:B------:R-:W-:Y:S05]  /*2320*/  BRA.U !UP0, `(.L_x_4301) ;  /* 0x0000000108907547 */ /* 0x000fea000b800000 */
[----:B------:R-:W-:-:S09]  /*2330*/  UISETP.NE.AND UP0, UPT, UR4, 0x17, UPT ;  /* 0x000000170400788c */ /* 0x000fd2000bf05270 */
[----:B------:R-:W-:Y:S05]  /*2340*/  BRA.U !UP0, `(.L_x_4302) ;  /* 0x0000000108547547 */ /* 0x000fea000b800000 */
[----:B------:R-:W-:-:S09]  /*2350*/  UISETP.NE.AND UP0, UPT, UR4, 0x18, UPT ;  /* 0x000000180400788c */ /* 0x000fd2000bf05270 */
[----:B------:R-:W-:Y:S05]  /*2360*/  BRA.U UP0, `(.L_x_4290) ;  /* 0x0000000500b87547 */ /* 0x000fea000b800000 */
[----:B------:R-:W4:Y:S01]  /*2370*/  LDG.E.U8 R22, desc[UR36][R4.64] ;  /* 0x0000002404167981 */ /* 0x000f22000c1e1100 */
[----:B------:R-:W-:Y:S02]  /*2380*/  IMAD.MOV.U32 R6, RZ, RZ, 0x1f ;  /* 0x0000001fff067424 */ /* 0x000fe400078e00ff */
[----:B----4-:R-:W-:-:S05]  /*2390*/  IMAD.SHL.U32 R22, R22, 0x1000000, RZ ;  /* 0x0100000016167824 */ /* 0x010fca00078e00ff */
        /* <DEDUP_REMOVED lines=16> */
.L_x_4302:
[----:B------:R-:W4:Y:S02]  /*24a0*/  LDG.E.U8 R4, desc[UR36][R4.64] ;  /* 0x0000002404047981 */ /* 0x000f24000c1e1100 */
[C---:B----4-:R-:W-:Y:S02]  /*24b0*/  IMAD.SHL.U32 R0, R4.reuse, 0x2000000, RZ ;  /* 0x0200000004007824 */ /* 0x050fe400078e00ff */
        /* <DEDUP_REMOVED lines=9> */
[----:B------:R-:W-:Y:S01]  /*2550*/  LOP3.LUT R22, R0, 0x80000000, R3, 0xf8, !PT ;  /* 0x8000000000167812 */ /* 0x000fe200078ef803 */
[----:B------:R-:W-:Y:S06]  /*2560*/  BRA `(.L_x_4291) ;  /* 0x0000000400947947 */ /* 0x000fec0003800000 */
.L_x_4301:
[----:B------:R-:W4:Y:S02]  /*2570*/  LDG.E.U16 R4, desc[UR36][R4.64] ;  /* 0x0000002404047981 */ /* 0x000f24000c1e1500 */
[----:B----4-:R-:W-:Y:S01]  /*2580*/  IMAD.U32 R22, R4, 0x10000, RZ ;  /* 0x0001000004167824 */ /* 0x010fe200078e00ff */
[----:B------:R-:W-:Y:S06]  /*2590*/  BRA `(.L_x_4291) ;  /* 0x0000000400887947 */ /* 0x000fec0003800000 */
.L_x_4298:
        /* <DEDUP_REMOVED lines=8> */
[----:B------:R-:W4:Y:S02]  /*2620*/  LDG.E.U16 R4, desc[UR36][R4.64] ;  /* 0x0000002404047981 */ /* 0x000f24000c1e1500 */
[----:B----4-:R-:W-:Y:S01]  /*2630*/  I2FP.F32.U32 R22, R4 ;  /* 0x0000000400167245 */ /* 0x010fe20000201000 */
[----:B------:R-:W-:Y:S06]  /*2640*/  BRA `(.L_x_4291) ;  /* 0x00000004005c7947 */ /* 0x000fec0003800000 */
.L_x_4305:
[----:B------:R-:W4:Y:S01]  /*2650*/  LDG.E.U8 R4, desc[UR36][R4.64] ;  /* 0x0000002404047981 */ /* 0x000f22000c1e1100 */
[----:B------:R-:W-:Y:S01]  /*2660*/  IMAD.MOV.U32 R22, RZ, RZ, RZ ;  /* 0x000000ffff167224 */ /* 0x000fe200078e00ff */
[----:B----4-:R-:W-:-:S13]  /*2670*/  ISETP.NE.AND P0, PT, R4, RZ, PT ;  /* 0x000000ff0400720c */ /* 0x010fda0003f05270 */
        /* <DEDUP_REMOVED lines=17> */
.L_x_4307:
[----:B------:R-:W-:Y:S05]  /*2790*/  BSYNC.RECONVERGENT B0 ;  /* 0x0000000000007941 */ /* 0x000fea0003800200 */
.L_x_4306:
[----:B------:R-:W-:Y:S01]  /*27a0*/  IMAD.SHL.U32 R0, R0, 0x100000, RZ ;  /* 0x0010000000007824 */ /* 0x000fe200078e00ff */
[----:B------:R-:W-:-:S04]  /*27b0*/  LEA R3, R3, 0x3b800000, 0x17 ;  /* 0x3b80000003037811 */ /* 0x000fc800078eb8ff */
[----:B------:R-:W-:Y:S01]  /*27c0*/  LOP3.LUT R22, R3, R0, R7, 0xfe, !PT ;  /* 0x0000000003167212 */ /* 0x000fe200078efe07 */
[----:B------:R-:W-:Y:S06]  /*27d0*/  BRA `(.L_x_4291) ;  /* 0x0000000000f87947 */ /* 0x000fec0003800000 */
.L_x_4304:
        /* <DEDUP_REMOVED lines=20> */
.L_x_4309:
[----:B------:R-:W-:Y:S05]  /*2920*/  BSYNC.RECONVERGENT B0 ;  /* 0x0000000000007941 */ /* 0x000fea0003800200 */
.L_x_4308:
[----:B------:R-:W-:Y:S01]  /*2930*/  IMAD.SHL.U32 R0, R0, 0x200000, RZ ;  /* 0x0020000000007824 */ /* 0x000fe200078e00ff */
[----:B------:R-:W-:-:S04]  /*2940*/  LEA R3, R3, 0x37800000, 0x17 ;  /* 0x3780000003037811 */ /* 0x000fc800078eb8ff */
[----:B------:R-:W-:Y:S01]  /*2950*/  LOP3.LUT R22, R3, R0, R7, 0xfe, !PT ;  /* 0x0000000003167212 */ /* 0x000fe200078efe07 */
[----:B------:R-:W-:Y:S06]  /*2960*/  BRA `(.L_x_4291) ;  /* 0x0000000000947947 */ /* 0x000fec0003800000 */
.L_x_4303:
[----:B------:R-:W-:-:S09]  /*2970*/  UISETP.NE.AND UP0, UPT, UR4, 0x1c, UPT ;  /* 0x0000001c0400788c */ /* 0x000fd2000bf05270 */
[----:B------:R-:W-:Y:S05]  /*2980*/  BRA.U !UP0, `(.L_x_4310) ;  /* 0x0000000108847547 */ /* 0x000fea000b800000 */
[----:B------:R-:W-:-:S09]  /*2990*/  UISETP.NE.AND UP0, UPT, UR4, 0x1d, UPT ;  /* 0x0000001d0400788c */ /* 0x000fd2000bf05270 */
[----:B------:R-:W-:Y:S05]  /*29a0*/  BRA.U !UP0, `(.L_x_4311) ;  /* 0x0000000108707547 */ /* 0x000fea000b800000 */
[----:B------:R-:W-:-:S09]  /*29b0*/  UISETP.NE.AND UP0, UPT, UR4, 0x2c, UPT ;  /* 0x0000002c0400788c */ /* 0x000fd2000bf05270 */
[----:B------:R-:W-:Y:S05]  /*29c0*/  BRA.U UP0, `(.L_x_4290) ;  /* 0x0000000100207547 */ /* 0x000fea000b800000 */
[----:B------:R-:W4:Y:S01]  /*29d0*/  LDG.E.U8 R4, desc[UR36][R4.64] ;  /* 0x0000002404047981 */ /* 0x000f22000c1e1100 */
[----:B------:R-:W-:Y:S01]  /*29e0*/  IMAD.MOV.U32 R22, RZ, RZ, 0x400000 ;  /* 0x00400000ff167424 */ /* 0x000fe200078e00ff */
[----:B----4-:R-:W-:-:S13]  /*29f0*/  ISETP.NE.AND P0, PT, R4, RZ, PT ;  /* 0x000000ff0400720c */ /* 0x010fda0003f05270 */
[----:B------:R-:W-:Y:S05]  /*2a00*/  @!P0 BRA `(.L_x_4291) ;  /* 0x00000000006c8947 */ /* 0x000fea0003800000 */
[----:B------:R-:W-:-:S13]  /*2a10*/  ISETP.NE.AND P0, PT, R4, 0xff, PT ;  /* 0x000000ff0400780c */ /* 0x000fda0003f05270 */
[----:B------:R-:W-:Y:S02]  /*2a20*/  @!P0 IMAD.MOV.U32 R22, RZ, RZ, 0x7f800001 ;  /* 0x7f800001ff168424 */ /* 0x000fe400078e00ff */
[----:B------:R-:W-:Y:S01]  /*2a30*/  @P0 IMAD.SHL.U32 R22, R4, 0x800000, RZ ;  /* 0x0080000004160824 */ /* 0x000fe200078e00ff */
[----:B------:R-:W-:Y:S06]  /*2a40*/  BRA `(.L_x_4291) ;  /* 0x00000000005c7947 */ /* 0x000fec0003800000 */
.L_x_4290:
[----:B------:R-:W-:Y:S01]  /*2a50*/  MOV R14, 0x0 ;  /* 0x00000000000e7802 */ /* 0x000fe20000000f00 */
[----:B------:R-:W0:Y:S01]  /*2a60*/  LDCU.64 UR4, c[0x4][0x310] ;  /* 0x01006200ff0477ac */ /* 0x000e220008000a00 */
[----:B------:R-:W-:Y:S02]  /*2a70*/  IMAD.MOV.U32 R8, RZ, RZ, 0x4e ;  /* 0x0000004eff087424 */ /* 0x000fe400078e00ff */
[----:B------:R-:W-:Y:S01]  /*2a80*/  IMAD.MOV.U32 R12, RZ, RZ, 0x1 ;  /* 0x00000001ff0c7424 */ /* 0x000fe200078e00ff */
[----:B------:R-:W4:Y:S01]  /*2a90*/  LDCU.64 UR6, c[0x4][0x318] ;  /* 0x01006300ff0677ac */ /* 0x000f220008000a00 */
[----:B------:R-:W1:Y:S01]  /*2aa0*/  LDC.64 R14, c[0x4][R14] ;  /* 0x010000000e0e7b82 */ /* 0x000e620000000a00 */
[----:B------:R-:W-:Y:S01]  /*2ab0*/  IMAD.MOV.U32 R13, RZ, RZ, RZ ;  /* 0x000000ffff0d7224 */ /* 0x000fe200078e00ff */
[----:B------:R-:W2:Y:S01]  /*2ac0*/  LDCU.64 UR8, c[0x4][0x38] ;  /* 0x01000700ff0877ac */ /* 0x000ea20008000a00 */
[----:B0-----:R-:W-:Y:S02]  /*2ad0*/  IMAD.U32 R4, RZ, RZ, UR4 ;  /* 0x00000004ff047e24 */ /* 0x001fe4000f8e00ff */
[----:B------:R-:W-:-:S02]  /*2ae0*/  IMAD.U32 R5, RZ, RZ, UR5 ;  /* 0x00000005ff057e24 */ /* 0x000fc4000f8e00ff */
[----:B----4-:R-:W-:Y:S02]  /*2af0*/  IMAD.U32 R6, RZ, RZ, UR6 ;  /* 0x00000006ff067e24 */ /* 0x010fe4000f8e00ff */
[----:B------:R-:W-:Y:S02]  /*2b00*/  IMAD.U32 R7, RZ, RZ, UR7 ;  /* 0x00000007ff077e24 */ /* 0x000fe4000f8e00ff */
[----:B--2---:R-:W-:Y:S02]  /*2b10*/  IMAD.U32 R10, RZ, RZ, UR8 ;  /* 0x00000008ff0a7e24 */ /* 0x004fe4000f8e00ff */
[----:B------:R-:W-:-:S07]  /*2b20*/  IMAD.U32 R11, RZ, RZ, UR9 ;  /* 0x00000009ff0b7e24 */ /* 0x000fce000f8e00ff */
[----:B------:R-:W-:-:S07]  /*2b30*/  LEPC R20, `(.L_x_4312) ;  /* 0x000000001014794e */ /* 0x000fce0000000000 */
[----:B-1-3-5:R-:W-:Y:S05]  /*2b40*/  CALL.ABS.NOINC R14 ;  /* 0x000000000e007343 */ /* 0x02afea0003c00000 */
.L_x_4312:
[----:B------:R-:W-:Y:S01]  /*2b50*/  IMAD.MOV.U32 R22, RZ, RZ, RZ ;  /* 0x000000ffff167224 */ /* 0x000fe200078e00ff */
[----:B------:R-:W-:Y:S06]  /*2b60*/  BRA `(.L_x_4291) ;  /* 0x0000000000147947 */ /* 0x000fec0003800000 */
.L_x_4311:
[----:B------:R-:W4:Y:S02]  /*2b70*/  LDG.E.64 R4, desc[UR36][R4.64] ;  /* 0x0000002404047981 */ /* 0x000f24000c1e1b00 */
[----:B----4-:R0:W4:Y:S01]  /*2b80*/  I2F.U64 R22, R4 ;  /* 0x0000000400167312 */ /* 0x0101220000301000 */
[----:B------:R-:W-:Y:S05]  /*2b90*/  BRA `(.L_x_4291) ;  /* 0x0000000000087947 */ /* 0x000fea0003800000 */
.L_x_4310:
[----:B------:R-:W4:Y:S02]  /*2ba0*/  LDG.E R4, desc[UR36][R4.64] ;  /* 0x0000002404047981 */ /* 0x000f24000c1e1900 */
[----:B----4-:R-:W-:-:S07]  /*2bb0*/  I2FP.F32.U32 R22, R4 ;  /* 0x0000000400167245 */ /* 0x010fce0000201000 */
.L_x_4291:
[----:B------:R-:W-:Y:S05]  /*2bc0*/  BSYNC.RECONVERGENT B6 ;  /* 0x0000000000067941 */ /* 0x000fea0003800200 */
.L_x_4285:
[----:B0-----:R-:W0:Y:S01]  /*2bd0*/  LDC.64 R4, c[0x0][0x398] ;  /* 0x0000e600ff047b82 */ /* 0x001e220000000a00 */
[----:B------:R-:W1:Y:S01]  /*2be0*/  LDCU UR5, c[0x0][0x3ac] ;  /* 0x00007580ff0577ac */ /* 0x000e620008000800 */
        /* <DEDUP_REMOVED lines=18> */
.L_x_4317:
[----:B------:R-:W2:Y:S02]  /*2d10*/  LDG.E.U8 R4, desc[UR36][R4.64] ;  /* 0x0000002404047981 */ /* 0x000ea4000c1e1100 */
[----:B--2---:R-:W-:Y:S01]  /*2d20*/  I2FP.F32.U32 R25, R4 ;  /* 0x0000000400197245 */ /* 0x004fe20000201000 */
[----:B------:R-:W-:Y:S06]  /*2d30*/  BRA `(.L_x_4319) ;  /* 0x0000000c00247947 */ /* 0x000fec0003800000 */
.L_x_4316:
        /* <DEDUP_REMOVED lines=9> */
.L_x_4321:
[----:B------:R-:W2:Y:S02]  /*2dd0*/  LDG.E R4, desc[UR36][R4.64] ;  /* 0x0000002404047981 */ /* 0x000ea4000c1e1900 */
[----:B--2---:R-:W-:Y:S01]  /*2de0*/  I2FP.F32.S32 R25, R4 ;  /* 0x0000000400197245 */ /* 0x004fe20000201400 */
[----:B------:R-:W-:Y:S06]  /*2df0*/  BRA `(.L_x_4319) ;  /* 0x0000000800f47947 */ /* 0x000fec0003800000 */
.L_x_4320:
[----:B------:R-:W2:Y:S02]  /*2e00*/  LDG.E.U16 R4, desc[UR36][R4.64] ;  /* 0x0000002404047981 */ /* 0x000ea4000c1e1500 */
[----:B--2---:R2:W0:Y:S01]  /*2e10*/  I2F.S16 R25, R4 ;  /* 0x0000000400197306 */ /* 0x0044220000101400 */
[----:B------:R-:W-:Y:S05]  /*2e20*/  BRA `(.L_x_4319) ;  /* 0x0000000800e87947 */ /* 0x000fea0003800000 */
.L_x_4315:
        /* <DEDUP_REMOVED lines=8> */
.L_x_4323:
[----:B------:R-:W2:Y:S02]  /*2eb0*/  LDG.E.U16 R4, desc[UR36][R4.64] ;  /* 0x0000002404047981 */ /* 0x000ea4000c1e1500 */
[----:B--2---:R-:W-:Y:S01]  /*2ec0*/  HADD2.F32 R25, -RZ, R4.H0_H0 ;  /* 0x20000004ff197230 */ /* 0x004fe20000004100 */
[----:B------:R-:W-:Y:S06]  /*2ed0*/  BRA `(.L_x_4319) ;  /* 0x0000000800bc7947 */ /* 0x000fec0003800000 */
.L_x_4322:
        /* <DEDUP_REMOVED lines=8> */
.L_x_4325:
[----:B------:R-:W2:Y:S02]  /*2f60*/  LDG.E.U16 R4, desc[UR36][R4.64] ;  /* 0x0000002404047981 */ /* 0x000ea4000c1e1500 */
[----:B--2---:R-:W-:Y:S01]  /*2f70*/  HADD2.F32 R25, -RZ, R4.H0_H0 ;  /* 0x20000004ff197230 */ /* 0x004fe20000004100 */
[----:B------:R-:W-:Y:S06]  /*2f80*/  BRA `(.L_x_4319) ;  /* 0x0000000800907947 */ /* 0x000fec0003800000 */
.L_x_4324:
[----:B------:R-:W2:Y:S01]  /*2f90*/  LDG.E.64 R4, desc[UR36][R4.64] ;  /* 0x0000002404047981 */ /* 0x000ea2000c1e1b00 */
[----:B------:R-:W-:Y:S01]  /*2fa0*/  UMOV UR4, 0xf0000000 ;  /* 0xf000000000047882 */ /* 0x000fe20000000000 */
[----:B------:R-:W-:Y:S01]  /*2fb0*/  UMOV UR5, 0x380fffff ;  /* 0x380fffff00057882 */ /* 0x000fe20000000000 */
[----:B--2---:R-:W0:Y:S01]  /*2fc0*/  F2F.F32.F64 R25, R4 ;  /* 0x0000000400197310 */ /* 0x004e220000301000 */
[----:B------:R-:W-:-:S14]  /*2fd0*/  DSETP.GEU.AND P0, PT, |R4|, UR4, PT ;  /* 0x0000000404007e2a */ /* 0x000fdc000bf0e200 */
[----:B0-----:R-:W-:Y:S01]  /*2fe0*/  @!P0 FMUL R25, R25, 1.175494350822287508e-38 ;  /* 0x0080000019198820 */ /* 0x001fe20000400000 */
[----:B------:R-:W-:Y:S06]  /*2ff0*/  BRA `(.L_x_4319) ;  /* 0x0000000800747947 */ /* 0x000fec0003800000 */
.L_x_4314:
        /* <DEDUP_REMOVED lines=12> */
.L_x_4328:
[----:B------:R-:W2:Y:S01]  /*30c0*/  LDG.E.64 R4, desc[UR36][R4.64] ;  /* 0x0000002404047981 */ /* 0x000ea2000c1e1b00 */
[----:B------:R-:W-:Y:S01]  /*30d0*/  UMOV UR4, 0xf0000000 ;  /* 0xf000000000047882 */ /* 0x000fe20000000000 */
[----:B------:R-:W-:Y:S01]  /*30e0*/  UMOV UR5, 0x380fffff ;  /* 0x380fffff00057882 */ /* 0x000fe20000000000 */
[----:B--2---:R-:W0:Y:S01]  /*30f0*/  F2F.F32.F64 R25, R4 ;  /* 0x0000000400197310 */ /* 0x004e220000301000 */
[----:B------:R-:W-:-:S14]  /*3100*/  DSETP.GEU.AND P0, PT, |R4|, UR4, PT ;  /* 0x0000000404007e2a */ /* 0x000fdc000bf0e200 */
[----:B0-----:R-:W-:Y:S01]  /*3110*/  @!P0 FMUL R25, R25, 1.175494350822287508e-38 ;  /* 0x0080000019198820 */ /* 0x001fe20000400000 */
[----:B------:R-:W-:Y:S06]  /*3120*/  BRA `(.L_x_4319) ;  /* 0x0000000800287947 */ /* 0x000fec0003800000 */
.L_x_4327:
        /* <DEDUP_REMOVED lines=25> */
.L_x_4330:
[----:B------:R-:W2:Y:S02]  /*32c0*/  LDG.E.U8 R4, desc[UR36][R4.64] ;  /* 0x0000002404047981 */ /* 0x000ea4000c1e1100 */
[C---:B--2---:R-:W-:Y:S02]  /*32d0*/  IMAD.SHL.U32 R0, R4.reuse, 0x2000000, RZ ;  /* 0x0200000004007824 */ /* 0x044fe400078e00ff */
        /* <DEDUP_REMOVED lines=10> */
.L_x_4329:
[----:B------:R-:W2:Y:S02]  /*3380*/  LDG.E.U16 R4, desc[UR36][R4.64] ;  /* 0x0000002404047981 */ /* 0x000ea4000c1e1500 */
[----:B--2---:R-:W-:Y:S01]  /*3390*/  IMAD.U32 R25, R4, 0x10000, RZ ;  /* 0x0001000004197824 */ /* 0x004fe200078e00ff */
[----:B------:R-:W-:Y:S06]  /*33a0*/  BRA `(.L_x_4319) ;  /* 0x0000000400887947 */ /* 0x000fec0003800000 */
.L_x_4326:
        /* <DEDUP_REMOVED lines=11> */
.L_x_4333:
        /* <DEDUP_REMOVED lines=20> */
.L_x_4335:
[----:B------:R-:W-:Y:S05]  /*35a0*/  BSYNC.RECONVERGENT B0 ;  /* 0x0000000000007941 */ /* 0x000fea0003800200 */
.L_x_4334:
[----:B------:R-:W-:Y:S01]  /*35b0*/  IMAD.SHL.U32 R0, R0, 0x100000, RZ ;  /* 0x0010000000007824 */ /* 0x000fe200078e00ff */
[----:B------:R-:W-:-:S04]  /*35c0*/  LEA R3, R3, 0x3b800000, 0x17 ;  /* 0x3b80000003037811 */ /* 0x000fc800078eb8ff */
[----:B------:R-:W-:Y:S01]  /*35d0*/  LOP3.LUT R25, R3, R0, R25, 0xfe, !PT ;  /* 0x0000000003197212 */ /* 0x000fe200078efe19 */
[----:B------:R-:W-:Y:S06]  /*35e0*/  BRA `(.L_x_4319) ;  /* 0x0000000000f87947 */ /* 0x000fec0003800000 */
.L_x_4332:
        /* <DEDUP_REMOVED lines=20> */
.L_x_4337:
[----:B------:R-:W-:Y:S05]  /*3730*/  BSYNC.RECONVERGENT B0 ;  /* 0x0000000000007941 */ /* 0x000fea0003800200 */
.L_x_4336:
[----:B------:R-:W-:Y:S01]  /*3740*/  IMAD.SHL.U32 R0, R0, 0x200000, RZ ;  /* 0x0020000000007824 */ /* 0x000fe200078e00ff */
[----:B------:R-:W-:-:S04]  /*3750*/  LEA R3, R3, 0x37800000, 0x17 ;  /* 0x3780000003037811 */ /* 0x000fc800078eb8ff */
[----:B------:R-:W-:Y:S01]  /*3760*/  LOP3.LUT R25, R3, R0, R25, 0xfe, !PT ;  /* 0x0000000003197212 */ /* 0x000fe200078efe19 */
[----:B------:R-:W-:Y:S06]  /*3770*/  BRA `(.L_x_4319) ;  /* 0x0000000000947947 */ /* 0x000fec0003800000 */
.L_x_4331:
        /* <DEDUP_REMOVED lines=14> */
.L_x_4318:
        /* <DEDUP_REMOVED lines=15> */
[----:B--2-45:R-:W-:Y:S05]  /*3950*/  CALL.ABS.NOINC R14 ;  /* 0x000000000e007343 */ /* 0x034fea0003c00000 */
.L_x_4340:
[----:B------:R-:W-:Y:S01]  /*3960*/  IMAD.MOV.U32 R25, RZ, RZ, RZ ;  /* 0x000000ffff197224 */ /* 0x000fe200078e00ff */
[----:B------:R-:W-:Y:S06]  /*3970*/  BRA `(.L_x_4319) ;  /* 0x0000000000147947 */ /* 0x000fec0003800000 */
.L_x_4339:
[----:B------:R-:W2:Y:S02]  /*3980*/  LDG.E.64 R4, desc[UR36][R4.64] ;  /* 0x0000002404047981 */ /* 0x000ea4000c1e1b00 */
[----:B--2---:R0:W1:Y:S01]  /*3990*/  I2F.U64 R25, R4 ;  /* 0x0000000400197312 */ /* 0x0040620000301000 */
[----:B------:R-:W-:Y:S05]  /*39a0*/  BRA `(.L_x_4319) ;  /* 0x0000000000087947 */ /* 0x000fea0003800000 */
.L_x_4338:
[----:B------:R-:W2:Y:S02]  /*39b0*/  LDG.E R4, desc[UR36][R4.64] ;  /* 0x0000002404047981 */ /* 0x000ea4000c1e1900 */
[----:B--2---:R-:W-:-:S07]  /*39c0*/  I2FP.F32.U32 R25, R4 ;  /* 0x0000000400197245 */ /* 0x004fce0000201000 */
.L_x_4319:
[----:B------:R-:W-:Y:S05]  /*39d0*/  BSYNC.RECONVERGENT B6 ;  /* 0x0000000000067941 */ /* 0x000fea0003800200 */
.L_x_4313:
[----:B------:R-:W-:-:S07]  /*39e0*/  VIADD R23, R23, 0x80 ;  /* 0x0000008017177836 */ /* 0x000fce0000000000 */
.L_x_4284:
[----:B------:R-:W-:Y:S05]  /*39f0*/  BSYNC.RECONVERGENT B7 ;  /* 0x0000000000077941 */ /* 0x000fea0003800200 */
.L_x_4283:
[----:B------:R-:W-:Y:S01]  /*3a00*/  ISETP.GE.AND P0, PT, R23, R26, PT ;  /* 0x0000001a1700720c */ /* 0x000fe20003f06270 */
[----:B------:R-:W-:Y:S01]  /*3a10*/  BSSY.RECONVERGENT B7, `(.L_x_4341) ;  /* 0x00001c9000077945 */ /* 0x000fe20003800200 */
[----:B0-----:R-:W-:Y:S02]  /*3a20*/  IMAD.MOV.U32 R19, RZ, RZ, RZ ;  /* 0x000000ffff137224 */ /* 0x001fe400078e00ff */
[----:B------:R-:W-:-:S09]  /*3a30*/  IMAD.MOV.U32 R24, RZ, RZ, RZ ;  /* 0x000000ffff187224 */ /* 0x000fd200078e00ff */
[----:B------:R-:W-:Y:S05]  /*3a40*/  @P0 BRA `(.L_x_4342) ;  /* 0x0000001c00140947 */ /* 0x000fea0003800000 */
[----:B--2-4-:R-:W0:Y:S01]  /*3a50*/  LDC.64 R4, c[0x0][0x390] ;  /* 0x0000e400ff047b82 */ /* 0x014e220000000a00 */
[----:B------:R-:W2:Y:S01]  /*3a60*/  LDCU UR5, c[0x0][0x3a8] ;  /* 0x00007500ff0577ac */ /* 0x000ea20008000800 */
[----:B------:R-:W-:Y:S01]  /*3a70*/  IMAD R16, R2, 0x200, R23 ;  /* 0x0000020002107824 */ /* 0x000fe200078e0217 */
        /* <DEDUP_REMOVED lines=18> */
.L_x_4347:
[----:B------:R-:W2:Y:S02]  /*3ba0*/  LDG.E.U8 R4, desc[UR36][R4.64] ;  /* 0x0000002404047981 */ /* 0x000ea4000c1e1100 */
[----:B--2---:R-:W-:Y:S01]  /*3bb0*/  I2FP.F32.U32 R19, R4 ;  /* 0x0000000400137245 */ /* 0x004fe20000201000 */
[----:B------:R-:W-:Y:S06]  /*3bc0*/  BRA `(.L_x_4349) ;  /* 0x0000000c00247947 */ /* 0x000fec0003800000 */
.L_x_4346:
        /* <DEDUP_REMOVED lines=9> */
.L_x_4351:
[----:B------:R-:W2:Y:S02]  /*3c60*/  LDG.E R4, desc[UR36][R4.64] ;  /* 0x0000002404047981 */ /* 0x000ea4000c1e1900 */
[----:B--2---:R-:W-:Y:S01]  /*3c70*/  I2FP.F32.S32 R19, R4 ;  /* 0x0000000400137245 */ /* 0x004fe20000201400 */
[----:B------:R-:W-:Y:S06]  /*3c80*/  BRA `(.L_x_4349) ;  /* 0x0000000800f47947 */ /* 0x000fec0003800000 */
.L_x_4350:
[----:B------:R-:W2:Y:S02]  /*3c90*/  LDG.E.U16 R4, desc[UR36][R4.64] ;  /* 0x0000002404047981 */ /* 0x000ea4000c1e1500 */
[----:B--2---:R0:W2:Y:S01]  /*3ca0*/  I2F.S16 R19, R4 ;  /* 0x0000000400137306 */ /* 0x0040a20000101400 */
[----:B------:R-:W-:Y:S05]  /*3cb0*/  BRA `(.L_x_4349) ;  /* 0x0000000800e87947 */ /* 0x000fea0003800000 */
.L_x_4345:
        /* <DEDUP_REMOVED lines=8> */
.L_x_4353:
[----:B------:R-:W2:Y:S02]  /*3d40*/  LDG.E.U16 R4, desc[UR36][R4.64] ;  /* 0x0000002404047981 */ /* 0x000ea4000c1e1500 */
[----:B--2---:R-:W-:Y:S01]  /*3d50*/  HADD2.F32 R19, -RZ, R4.H0_H0 ;  /* 0x20000004ff137230 */ /* 0x004fe20000004100 */
[----:B------:R-:W-:Y:S06]  /*3d60*/  BRA `(.L_x_4349) ;  /* 0x0000000800bc7947 */ /* 0x000fec0003800000 */
.L_x_4352:
        /* <DEDUP_REMOVED lines=8> */
.L_x_4355:
[----:B------:R-:W2:Y:S02]  /*3df0*/  LDG.E.U16 R4, desc[UR36][R4.64] ;  /* 0x0000002404047981 */ /* 0x000ea4000c1e1500 */
[----:B--2---:R-:W-:Y:S01]  /*3e00*/  HADD2.F32 R19, -RZ, R4.H0_H0 ;  /* 0x20000004ff137230 */ /* 0x004fe20000004100 */
[----:B------:R-:W-:Y:S06]  /*3e10*/  BRA `(.L_x_4349) ;  /* 0x0000000800907947 */ /* 0x000fec0003800000 */
.L_x_4354:
[----:B------:R-:W2:Y:S01]  /*3e20*/  LDG.E.64 R4, desc[UR36][R4.64] ;  /* 0x0000002404047981 */ /* 0x000ea2000c1e1b00 */
[----:B------:R-:W-:Y:S01]  /*3e30*/  UMOV UR4, 0xf0000000 ;  /* 0xf000000000047882 */ /* 0x000fe20000000000 */
[----:B------:R-:W-:Y:S01]  /*3e40*/  UMOV UR5, 0x380fffff ;  /* 0x380fffff00057882 */ /* 0x000fe20000000000 */
[----:B--2---:R-:W0:Y:S01]  /*3e50*/  F2F.F32.F64 R19, R4 ;  /* 0x0000000400137310 */ /* 0x004e220000301000 */
[----:B------:R-:W-:-:S14]  /*3e60*/  DSETP.GEU.AND P0, PT, |R4|, UR4, PT ;  /* 0x0000000404007e2a */ /* 0x000fdc000bf0e200 */
[----:B0-----:R-:W-:Y:S01]  /*3e70*/  @!P0 FMUL R19, R19, 1.175494350822287508e-38 ;  /* 0x0080000013138820 */ /* 0x001fe20000400000 */
[----:B------:R-:W-:Y:S06]  /*3e80*/  BRA `(.L_x_4349) ;  /* 0x0000000800747947 */ /* 0x000fec0003800000 */
.L_x_4344:
        /* <DEDUP_REMOVED lines=12> */
.L_x_4358:
[----:B------:R-:W2:Y:S01]  /*3f50*/  LDG.E.64 R4, desc[UR36][R4.64] ;  /* 0x0000002404047981 */ /* 0x000ea2000c1e1b00 */
[----:B------:R-:W-:Y:S01]  /*3f60*/  UMOV UR4, 0xf0000000 ;  /* 0xf000000000047882 */ /* 0x000fe20000000000 */
[----:B------:R-:W-:Y:S01]  /*3f70*/  UMOV UR5, 0x380fffff ;  /* 0x380fffff00057882 */ /* 0x000fe20000000000 */
[----:B--2---:R-:W0:Y:S01]  /*3f80*/  F2F.F32.F64 R19, R4 ;  /* 0x0000000400137310 */ /* 0x004e220000301000 */
[----:B------:R-:W-:-:S14]  /*3f90*/  DSETP.GEU.AND P0, PT, |R4|, UR4, PT ;  /* 0x0000000404007e2a */ /* 0x000fdc000bf0e200 */
[----:B0-----:R-:W-:Y:S01]  /*3fa0*/  @!P0 FMUL R19, R19, 1.175494350822287508e-38 ;  /* 0x0080000013138820 */ /* 0x001fe20000400000 */
[----:B------:R-:W-:Y:S06]  /*3fb0*/  BRA `(.L_x_4349) ;  /* 0x0000000800287947 */ /* 0x000fec0003800000 */
.L_x_4357:
        /* <DEDUP_REMOVED lines=25> */
.L_x_4360:
        /* <DEDUP_REMOVED lines=12> */
.L_x_4359:
[----:B------:R-:W2:Y:S02]  /*4210*/  LDG.E.U16 R4, desc[UR36][R4.64] ;  /* 0x0000002404047981 */ /* 0x000ea4000c1e1500 */
[----:B--2---:R-:W-:Y:S01]  /*4220*/  IMAD.U32 R19, R4, 0x10000, RZ ;  /* 0x0001000004137824 */ /* 0x004fe200078e00ff */
[----:B------:R-:W-:Y:S06]  /*4230*/  BRA `(.L_x_4349) ;  /* 0x0000000400887947 */ /* 0x000fec0003800000 */
.L_x_4356:
        /* <DEDUP_REMOVED lines=11> */
.L_x_4363:
        /* <DEDUP_REMOVED lines=20> */
.L_x_4365:
[----:B------:R-:W-:Y:S05]  /*4430*/  BSYNC.RECONVERGENT B0 ;  /* 0x0000000000007941 */ /* 0x000fea0003800200 */
.L_x_4364:
[----:B------:R-:W-:Y:S01]  /*4440*/  IMAD.SHL.U32 R0, R0, 0x100000, RZ ;  /* 0x0010000000007824 */ /* 0x000fe200078e00ff */
[----:B------:R-:W-:-:S04]  /*4450*/  LEA R3, R3, 0x3b800000, 0x17 ;  /* 0x3b80000003037811 */ /* 0x000fc800078eb8ff */
[----:B------:R-:W-:Y:S01]  /*4460*/  LOP3.LUT R19, R3, R0, R19, 0xfe, !PT ;  /* 0x0000000003137212 */ /* 0x000fe200078efe13 */
[----:B------:R-:W-:Y:S06]  /*4470*/  BRA `(.L_x_4349) ;  /* 0x0000000000f87947 */ /* 0x000fec0003800000 */
.L_x_4362:
        /* <DEDUP_REMOVED lines=20> */
.L_x_4367:
[----:B------:R-:W-:Y:S05]  /*45c0*/  BSYNC.RECONVERGENT B0 ;  /* 0x0000000000007941 */ /* 0x000fea0003800200 */
.L_x_4366:
[----:B------:R-:W-:Y:S01]  /*45d0*/  IMAD.SHL.U32 R0, R0, 0x200000, RZ ;  /* 0x0020000000007824 */ /* 0x000fe200078e00ff */
[----:B------:R-:W-:-:S04]  /*45e0*/  LEA R3, R3, 0x37800000, 0x17 ;  /* 0x3780000003037811 */ /* 0x000fc800078eb8ff */
[----:B------:R-:W-:Y:S01]  /*45f0*/  LOP3.LUT R19, R3, R0, R19, 0xfe, !PT ;  /* 0x0000000003137212 */ /* 0x000fe200078efe13 */
[----:B------:R-:W-:Y:S06]  /*4600*/  BRA `(.L_x_4349) ;  /* 0x0000000000947947 */ /* 0x000fec0003800000 */
.L_x_4361:
        /* <DEDUP_REMOVED lines=14> */
.L_x_4348:
        /* <DEDUP_REMOVED lines=16> */
.L_x_4370:
[----:B------:R-:W-:Y:S01]  /*47f0*/  IMAD.MOV.U32 R19, RZ, RZ, RZ ;  /* 0x000000ffff137224 */ /* 0x000fe200078e00ff */
[----:B------:R-:W-:Y:S06]  /*4800*/  BRA `(.L_x_4349) ;  /* 0x0000000000147947 */ /* 0x000fec0003800000 */
.L_x_4369:
[----:B------:R-:W2:Y:S02]  /*4810*/  LDG.E.64 R4, desc[UR36][R4.64] ;  /* 0x0000002404047981 */ /* 0x000ea4000c1e1b00 */
[----:B--2---:R0:W2:Y:S01]  /*4820*/  I2F.U64 R19, R4 ;  /* 0x0000000400137312 */ /* 0x0040a20000301000 */
[----:B------:R-:W-:Y:S05]  /*4830*/  BRA `(.L_x_4349) ;  /* 0x0000000000087947 */ /* 0x000fea0003800000 */
.L_x_4368:
[----:B------:R-:W2:Y:S02]  /*4840*/  LDG.E R4, desc[UR36][R4.64] ;  /* 0x0000002404047981 */ /* 0x000ea4000c1e1900 */
[----:B--2---:R-:W-:-:S07]  /*4850*/  I2FP.F32.U32 R19, R4 ;  /* 0x0000000400137245 */ /* 0x004fce0000201000 */
.L_x_4349:
[----:B------:R-:W-:Y:S05]  /*4860*/  BSYNC.RECONVERGENT B6 ;  /* 0x0000000000067941 */ /* 0x000fea0003800200 */
.L_x_4343:
[----:B0---4-:R-:W0:Y:S01]  /*4870*/  LDC.64 R4, c[0x0][0x398] ;  /* 0x0000e600ff047b82 */ /* 0x011e220000000a00 */
[----:B------:R-:W4:Y:S01]  /*4880*/  LDCU UR5, c[0x0][0x3ac] ;  /* 0x00007580ff0577ac */ /* 0x000f220008000800 */
        /* <DEDUP_REMOVED lines=18> */
.L_x_4375:
[----:B------:R-:W4:Y:S02]  /*49b0*/  LDG.E.U8 R4, desc[UR36][R4.64] ;  /* 0x0000002404047981 */ /* 0x000f24000c1e1100 */
[----:B----4-:R-:W-:Y:S01]  /*49c0*/  I2FP.F32.U32 R24, R4 ;  /* 0x0000000400187245 */ /* 0x010fe20000201000 */
[----:B------:R-:W-:Y:S06]  /*49d0*/  BRA `(.L_x_4377) ;  /* 0x0000000c00287947 */ /* 0x000fec0003800000 */
.L_x_4374:
        /* <DEDUP_REMOVED lines=9> */
.L_x_4379:
[----:B------:R-:W4:Y:S02]  /*4a70*/  LDG.E R4, desc[UR36][R4.64] ;  /* 0x0000002404047981 */ /* 0x000f24000c1e1900 */
[----:B----4-:R-:W-:Y:S01]  /*4a80*/  I2FP.F32.S32 R24, R4 ;  /* 0x0000000400187245 */ /* 0x010fe20000201400 */
[----:B------:R-:W-:Y:S06]  /*4a90*/  BRA `(.L_x_4377) ;  /* 0x0000000800f87947 */ /* 0x000fec0003800000 */
.L_x_4378:
[----:B------:R-:W4:Y:S02]  /*4aa0*/  LDG.E.U16 R4, desc[UR36][R4.64] ;  /* 0x0000002404047981 */ /* 0x000f24000c1e1500 */
[----:B----4-:R0:W4:Y:S01]  /*4ab0*/  I2F.S16 R24, R4 ;  /* 0x0000000400187306 */ /* 0x0101220000101400 */
[----:B------:R-:W-:Y:S05]  /*4ac0*/  BRA `(.L_x_4377) ;  /* 0x0000000800ec7947 */ /* 0x000fea0003800000 */
.L_x_4373:
        /* <DEDUP_REMOVED lines=8> */
.L_x_4381:
[----:B------:R-:W4:Y:S02]  /*4b50*/  LDG.E.U16 R4, desc[UR36][R4.64] ;  /* 0x0000002404047981 */ /* 0x000f24000c1e1500 */
[----:B----4-:R-:W-:Y:S01]  /*4b60*/  HADD2.F32 R24, -RZ, R4.H0_H0 ;  /* 0x20000004ff187230 */ /* 0x010fe20000004100 */
[----:B------:R-:W-:Y:S06]  /*4b70*/  BRA `(.L_x_4377) ;  /* 0x0000000800c07947 */ /* 0x000fec0003800000 */
.L_x_4380:
        /* <DEDUP_REMOVED lines=8> */
.L_x_4383:
[----:B------:R-:W4:Y:S02]  /*4c00*/  LDG.E.U16 R4, desc[UR36][R4.64] ;  /* 0x0000002404047981 */ /* 0x000f24000c1e1500 */
[----:B----4-:R-:W-:Y:S01]  /*4c10*/  HADD2.F32 R24, -RZ, R4.H0_H0 ;  /* 0x20000004ff187230 */ /* 0x010fe20000004100 */
[----:B------:R-:W-:Y:S06]  /*4c20*/  BRA `(.L_x_4377) ;  /* 0x0000000800947947 */ /* 0x000fec0003800000 */
.L_x_4382:
[----:B------:R-:W4:Y:S01]  /*4c30*/  LDG.E.64 R4, desc[UR36][R4.64] ;  /* 0x0000002404047981 */ /* 0x000f22000c1e1b00 */
[----:B------:R-:W-:Y:S01]  /*4c40*/  UMOV UR4, 0xf0000000 ;  /* 0xf000000000047882 */ /* 0x000fe20000000000 */
[----:B------:R-:W-:Y:S01]  /*4c50*/  UMOV UR5, 0x380fffff ;  /* 0x380fffff00057882 */ /* 0x000fe20000000000 */
[----:B----4-:R-:W0:Y:S01]  /*4c60*/  F2F.F32.F64 R24, R4 ;  /* 0x0000000400187310 */ /* 0x010e220000301000 */
[----:B------:R-:W-:-:S14]  /*4c70*/  DSETP.GEU.AND P0, PT, |R4|, UR4, PT ;  /* 0x0000000404007e2a */ /* 0x000fdc000bf0e200 */
[----:B0-----:R-:W-:Y:S01]  /*4c80*/  @!P0 FMUL R24, R24, 1.175494350822287508e-38 ;  /* 0x0080000018188820 */ /* 0x001fe20000400000 */
[----:B------:R-:W-:Y:S06]  /*4c90*/  BRA `(.L_x_4377) ;  /* 0x0000000800787947 */ /* 0x000fec0003800000 */
.L_x_4372:
        /* <DEDUP_REMOVED lines=12> */
.L_x_4386:
[----:B------:R-:W4:Y:S01]  /*4d60*/  LDG.E.64 R4, desc[UR36][R4.64] ;  /* 0x0000002404047981 */ /* 0x000f22000c1e1b00 */
[----:B------:R-:W-:Y:S01]  /*4d70*/  UMOV UR4, 0xf0000000 ;  /* 0xf000000000047882 */ /* 0x000fe20000000000 */
[----:B------:R-:W-:Y:S01]  /*4d80*/  UMOV UR5, 0x380fffff ;  /* 0x380fffff00057882 */ /* 0x000fe20000000000 */
[----:B----4-:R-:W0:Y:S01]  /*4d90*/  F2F.F32.F64 R24, R4 ;  /* 0x0000000400187310 */ /* 0x010e220000301000 */
[----:B------:R-:W-:-:S14]  /*4da0*/  DSETP.GEU.AND P0, PT, |R4|, UR4, PT ;  /* 0x0000000404007e2a */ /* 0x000fdc000bf0e200 */
[----:B0-----:R-:W-:Y:S01]  /*4db0*/  @!P0 FMUL R24, R24, 1.175494350822287508e-38 ;  /* 0x0080000018188820 */ /* 0x001fe20000400000 */
[----:B------:R-:W-:Y:S06]  /*4dc0*/  BRA `(.L_x_4377) ;  /* 0x00000008002c7947 */ /* 0x000fec0003800000 */
.L_x_4385:
        /* <DEDUP_REMOVED lines=25> */
.L_x_4388:
        /* <DEDUP_REMOVED lines=13> */
.L_x_4387:
[----:B------:R-:W4:Y:S02]  /*5030*/  LDG.E.U16 R4, desc[UR36][R4.64] ;  /* 0x0000002404047981 */ /* 0x000f24000c1e1500 */
[----:B----4-:R-:W-:Y:S01]  /*5040*/  IMAD.U32 R24, R4, 0x10000, RZ ;  /* 0x0001000004187824 */ /* 0x010fe200078e00ff */
[----:B------:R-:W-:Y:S06]  /*5050*/  BRA `(.L_x_4377) ;  /* 0x0000000400887947 */ /* 0x000fec0003800000 */
.L_x_4384:
        /* <DEDUP_REMOVED lines=11> */
.L_x_4391:
        /* <DEDUP_REMOVED lines=20> */
.L_x_4393:
[----:B------:R-:W-:Y:S05]  /*5250*/  BSYNC.RECONVERGENT B0 ;  /* 0x0000000000007941 */ /* 0x000fea0003800200 */
.L_x_4392:
[----:B------:R-:W-:Y:S01]  /*5260*/  IMAD.SHL.U32 R0, R0, 0x100000, RZ ;  /* 0x0010000000007824 */ /* 0x000fe200078e00ff */
[----:B------:R-:W-:-:S04]  /*5270*/  LEA R3, R3, 0x3b800000, 0x17 ;  /* 0x3b80000003037811 */ /* 0x000fc800078eb8ff */
[----:B------:R-:W-:Y:S01]  /*5280*/  LOP3.LUT R24, R3, R0, R7, 0xfe, !PT ;  /* 0x0000000003187212 */ /* 0x000fe200078efe07 */
[----:B------:R-:W-:Y:S06]  /*5290*/  BRA `(.L_x_4377) ;  /* 0x0000000000f87947 */ /* 0x000fec0003800000 */
.L_x_4390:
        /* <DEDUP_REMOVED lines=20> */
.L_x_4395:
[----:B------:R-:W-:Y:S05]  /*53e0*/  BSYNC.RECONVERGENT B0 ;  /* 0x0000000000007941 */ /* 0x000fea0003800200 */
.L_x_4394:
[----:B------:R-:W-:Y:S01]  /*53f0*/  IMAD.SHL.U32 R0, R0, 0x200000, RZ ;  /* 0x0020000000007824 */ /* 0x000fe200078e00ff */
[----:B------:R-:W-:-:S04]  /*5400*/  LEA R3, R3, 0x37800000, 0x17 ;  /* 0x3780000003037811 */ /* 0x000fc800078eb8ff */
[----:B------:R-:W-:Y:S01]  /*5410*/  LOP3.LUT R24, R3, R0, R7, 0xfe, !PT ;  /* 0x0000000003187212 */ /* 0x000fe200078efe07 */
[----:B------:R-:W-:Y:S06]  /*5420*/  BRA `(.L_x_4377) ;  /* 0x0000000000947947 */ /* 0x000fec0003800000 */
.L_x_4389:
        /* <DEDUP_REMOVED lines=14> */
.L_x_4376:
        /* <DEDUP_REMOVED lines=16> */
.L_x_4398:
[----:B------:R-:W-:Y:S01]  /*5610*/  IMAD.MOV.U32 R24, RZ, RZ, RZ ;  /* 0x000000ffff187224 */ /* 0x000fe200078e00ff */
[----:B------:R-:W-:Y:S06]  /*5620*/  BRA `(.L_x_4377) ;  /* 0x0000000000147947 */ /* 0x000fec0003800000 */
.L_x_4397:
[----:B------:R-:W4:Y:S02]  /*5630*/  LDG.E.64 R4, desc[UR36][R4.64] ;  /* 0x0000002404047981 */ /* 0x000f24000c1e1b00 */
[----:B----4-:R0:W4:Y:S01]  /*5640*/  I2F.U64 R24, R4 ;  /* 0x0000000400187312 */ /* 0x0101220000301000 */
[----:B------:R-:W-:Y:S05]  /*5650*/  BRA `(.L_x_4377) ;  /* 0x0000000000087947 */ /* 0x000fea0003800000 */
.L_x_4396:
[----:B------:R-:W4:Y:S02]  /*5660*/  LDG.E R4, desc[UR36][R4.64] ;  /* 0x0000002404047981 */ /* 0x000f24000c1e1900 */
[----:B----4-:R-:W-:-:S07]  /*5670*/  I2FP.F32.U32 R24, R4 ;  /* 0x0000000400187245 */ /* 0x010fce0000201000 */
.L_x_4377:
[----:B------:R-:W-:Y:S05]  /*5680*/  BSYNC.RECONVERGENT B6 ;  /* 0x0000000000067941 */ /* 0x000fea0003800200 */
.L_x_4371:
[----:B------:R-:W-:-:S07]  /*5690*/  VIADD R23, R23, 0x80 ;  /* 0x0000008017177836 */ /* 0x000fce0000000000 */
.L_x_4342:
[----:B------:R-:W-:Y:S05]  /*56a0*/  BSYNC.RECONVERGENT B7 ;  /* 0x0000000000077941 */ /* 0x000fea0003800200 */
.L_x_4341:
[----:B------:R-:W-:Y:S01]  /*56b0*/  ISETP.GE.AND P0, PT, R23, R26, PT ;  /* 0x0000001a1700720c */ /* 0x000fe20003f06270 */
[----:B------:R-:W-:Y:S01]  /*56c0*/  BSSY.RECONVERGENT B7, `(.L_x_4399) ;  /* 0x00001c3000077945 */ /* 0x000fe20003800200 */
[----:B------:R-:W-:-:S11]  /*56d0*/  CS2R R16, SRZ ;  /* 0x0000000000107805 */ /* 0x000fd6000001ff00 */
[----:B------:R-:W-:Y:S05]  /*56e0*/  @P0 BRA `(.L_x_4400) ;  /* 0x0000001c00000947 */ /* 0x000fea0003800000 */
[----:B0-2-4-:R-:W0:Y:S01]  /*56f0*/  LDC.64 R4, c[0x0][0x390] ;  /* 0x0000e400ff047b82 */ /* 0x015e220000000a00 */
        /* <DEDUP_REMOVED lines=20> */
.L_x_4405:
[----:B------:R-:W2:Y:S02]  /*5840*/  LDG.E.U8 R4, desc[UR36][R4.64] ;  /* 0x0000002404047981 */ /* 0x000ea4000c1e1100 */
[----:B--2---:R-:W-:Y:S01]  /*5850*/  I2FP.F32.U32 R17, R4 ;  /* 0x0000000400117245 */ /* 0x004fe20000201000 */
[----:B------:R-:W-:Y:S06]  /*5860*/  BRA `(.L_x_4407) ;  /* 0x0000000c00247947 */ /* 0x000fec0003800000 */
.L_x_4404:
        /* <DEDUP_REMOVED lines=9> */
.L_x_4409:
[----:B------:R-:W2:Y:S02]  /*5900*/  LDG.E R4, desc[UR36][R4.64] ;  /* 0x0000002404047981 */ /* 0x000ea4000c1e1900 */
[----:B--2---:R-:W-:Y:S01]  /*5910*/  I2FP.F32.S32 R17, R4 ;  /* 0x0000000400117245 */ /* 0x004fe20000201400 */
[----:B------:R-:W-:Y:S06]  /*5920*/  BRA `(.L_x_4407) ;  /* 0x0000000800f47947 */ /* 0x000fec0003800000 */
.L_x_4408:
[----:B------:R-:W2:Y:S02]  /*5930*/  LDG.E.U16 R4, desc[UR36][R4.64] ;  /* 0x0000002404047981 */ /* 0x000ea4000c1e1500 */
[----:B--2---:R0:W2:Y:S01]  /*5940*/  I2F.S16 R17, R4 ;  /* 0x0000000400117306 */ /* 0x0040a20000101400 */
[----:B------:R-:W-:Y:S05]  /*5950*/  BRA `(.L_x_4407) ;  /* 0x0000000800e87947 */ /* 0x000fea0003800000 */
.L_x_4403:
        /* <DEDUP_REMOVED lines=8> */
.L_x_4411:
[----:B------:R-:W2:Y:S02]  /*59e0*/  LDG.E.U16 R4, desc[UR36][R4.64] ;  /* 0x0000002404047981 */ /* 0x000ea4000c1e1500 */
[----:B--2---:R-:W-:Y:S01]  /*59f0*/  HADD2.F32 R17, -RZ, R4.H0_H0 ;  /* 0x20000004ff117230 */ /* 0x004fe20000004100 */
[----:B------:R-:W-:Y:S06]  /*5a00*/  BRA `(.L_x_4407) ;  /* 0x0000000800bc7947 */ /* 0x000fec0003800000 */
.L_x_4410:
        /* <DEDUP_REMOVED lines=8> */
.L_x_4413:
[----:B------:R-:W2:Y:S02]  /*5a90*/  LDG.E.U16 R4, desc[UR36][R4.64] ;  /* 0x0000002404047981 */ /* 0x000ea4000c1e1500 */
[----:B--2---:R-:W-:Y:S01]  /*5aa0*/  HADD2.F32 R17, -RZ, R4.H0_H0 ;  /* 0x20000004ff117230 */ /* 0x004fe20000004100 */
[----:B------:R-:W-:Y:S06]  /*5ab0*/  BRA `(.L_x_4407) ;  /* 0x0000000800907947 */ /* 0x000fec0003800000 */
.L_x_4412:
[----:B------:R-:W2:Y:S01]  /*5ac0*/  LDG.E.64 R4, desc[UR36][R4.64] ;  /* 0x0000002404047981 */ /* 0x000ea2000c1e1b00 */
[----:B------:R-:W-:Y:S01]  /*5ad0*/  UMOV UR4, 0xf0000000 ;  /* 0xf000000000047882 */ /* 0x000fe20000000000 */
[----:B------:R-:W-:Y:S01]  /*5ae0*/  UMOV UR5, 0x380fffff ;  /* 0x380fffff00057882 */ /* 0x000fe20000000000 */
[----:B--2---:R-:W0:Y:S01]  /*5af0*/  F2F.F32.F64 R17, R4 ;  /* 0x0000000400117310 */ /* 0x004e220000301000 */
[----:B------:R-:W-:-:S14]  /*5b00*/  DSETP.GEU.AND P0, PT, |R4|, UR4, PT ;  /* 0x0000000404007e2a */ /* 0x000fdc000bf0e200 */
[----:B0-----:R-:W-:Y:S01]  /*5b10*/  @!P0 FMUL R17, R17, 1.175494350822287508e-38 ;  /* 0x0080000011118820 */ /* 0x001fe20000400000 */
[----:B------:R-:W-:Y:S06]  /*5b20*/  BRA `(.L_x_4407) ;  /* 0x0000000800747947 */ /* 0x000fec0003800000 */
.L_x_4402:
        /* <DEDUP_REMOVED lines=12> */
.L_x_4416:
[----:B------:R-:W2:Y:S01]  /*5bf0*/  LDG.E.64 R4, desc[UR36][R4.64] ;  /* 0x0000002404047981 */ /* 0x000ea2000c1e1b00 */
[----:B------:R-:W-:Y:S01]  /*5c00*/  UMOV UR4, 0xf0000000 ;  /* 0xf000000000047882 */ /* 0x000fe20000000000 */
[----:B------:R-:W-:Y:S01]  /*5c10*/  UMOV UR5, 0x380fffff ;  /* 0x380fffff00057882 */ /* 0x000fe20000000000 */
[----:B--2---:R-:W0:Y:S01]  /*5c20*/  F2F.F32.F64 R17, R4 ;  /* 0x0000000400117310 */ /* 0x004e220000301000 */
[----:B------:R-:W-:-:S14]  /*5c30*/  DSETP.GEU.AND P0, PT, |R4|, UR4, PT ;  /* 0x0000000404007e2a */ /* 0x000fdc000bf0e200 */
[----:B0-----:R-:W-:Y:S01]  /*5c40*/  @!P0 FMUL R17, R17, 1.175494350822287508e-38 ;  /* 0x0080000011118820 */ /* 0x001fe20000400000 */
[----:B------:R-:W-:Y:S06]  /*5c50*/  BRA `(.L_x_4407) ;  /* 0x0000000800287947 */ /* 0x000fec0003800000 */
.L_x_4415:
        /* <DEDUP_REMOVED lines=25> */
.L_x_4418:
        /* <DEDUP_REMOVED lines=12> */
.L_x_4417:
[----:B------:R-:W2:Y:S02]  /*5eb0*/  LDG.E.U16 R4, desc[UR36][R4.64] ;  /* 0x0000002404047981 */ /* 0x000ea4000c1e1500 */
[----:B--2---:R-:W-:Y:S01]  /*5ec0*/  IMAD.U32 R17, R4, 0x10000, RZ ;  /* 0x0001000004117824 */ /* 0x004fe200078e00ff */
[----:B------:R-:W-:Y:S06]  /*5ed0*/  BRA `(.L_x_4407) ;  /* 0x0000000400887947 */ /* 0x000fec0003800000 */
.L_x_4414:
        /* <DEDUP_REMOVED lines=11> */
.L_x_4421:
        /* <DEDUP_REMOVED lines=20> */
.L_x_4423:
[----:B------:R-:W-:Y:S05]  /*60d0*/  BSYNC.RECONVERGENT B0 ;  /* 0x0000000000007941 */ /* 0x000fea0003800200 */
.L_x_4422:
[----:B------:R-:W-:Y:S01]  /*60e0*/  IMAD.SHL.U32 R0, R0, 0x100000, RZ ;  /* 0x0010000000007824 */ /* 0x000fe200078e00ff */
[----:B------:R-:W-:-:S04]  /*60f0*/  LEA R3, R3, 0x3b800000, 0x17 ;  /* 0x3b80000003037811 */ /* 0x000fc800078eb8ff */
[----:B------:R-:W-:Y:S01]  /*6100*/  LOP3.LUT R17, R3, R0, R17, 0xfe, !PT ;  /* 0x0000000003117212 */ /* 0x000fe200078efe11 */
[----:B------:R-:W-:Y:S06]  /*6110*/  BRA `(.L_x_4407) ;  /* 0x0000000000f87947 */ /* 0x000fec0003800000 */
.L_x_4420:
        /* <DEDUP_REMOVED lines=20> */
.L_x_4425:
[----:B------:R-:W-:Y:S05]  /*6260*/  BSYNC.RECONVERGENT B0 ;  /* 0x0000000000007941 */ /* 0x000fea0003800200 */
.L_x_4424:
[----:B------:R-:W-:Y:S01]  /*6270*/  IMAD.SHL.U32 R0, R0, 0x200000, RZ ;  /* 0x0020000000007824 */ /* 0x000fe200078e00ff */
[----:B------:R-:W-:-:S04]  /*6280*/  LEA R3, R3, 0x37800000, 0x17 ;  /* 0x3780000003037811 */ /* 0x000fc800078eb8ff */
[----:B------:R-:W-:Y:S01]  /*6290*/  LOP3.LUT R17, R3, R0, R17, 0xfe, !PT ;  /* 0x0000000003117212 */ /* 0x000fe200078efe11 */
[----:B------:R-:W-:Y:S06]  /*62a0*/  BRA `(.L_x_4407) ;  /* 0x0000000000947947 */ /* 0x000fec0003800000 */
.L_x_4419:
        /* <DEDUP_REMOVED lines=14> */
.L_x_4406:
        /* <DEDUP_REMOVED lines=16> */
.L_x_4428:
[----:B------:R-:W-:Y:S01]  /*6490*/  IMAD.MOV.U32 R17, RZ, RZ, RZ ;  /* 0x000000ffff117224 */ /* 0x000fe200078e00ff */
[----:B------:R-:W-:Y:S06]  /*64a0*/  BRA `(.L_x_4407) ;  /* 0x0000000000147947 */ /* 0x000fec0003800000 */
.L_x_4427:
[----:B------:R-:W2:Y:S02]  /*64b0*/  LDG.E.64 R4, desc[UR36][R4.64] ;  /* 0x0000002404047981 */ /* 0x000ea4000c1e1b00 */
[----:B--2---:R0:W2:Y:S01]  /*64c0*/  I2F.U64 R17, R4 ;  /* 0x0000000400117312 */ /* 0x0040a20000301000 */
[----:B------:R-:W-:Y:S05]  /*64d0*/  BRA `(.L_x_4407) ;  /* 0x0000000000087947 */ /* 0x000fea0003800000 */
.L_x_4426:
[----:B------:R-:W2:Y:S02]  /*64e0*/  LDG.E R4, desc[UR36][R4.64] ;  /* 0x0000002404047981 */ /* 0x000ea4000c1e1900 */
[----:B--2---:R-:W-:-:S07]  /*64f0*/  I2FP.F32.U32 R17, R4 ;  /* 0x0000000400117245 */ /* 0x004fce0000201000 */
.L_x_4407:
[----:B------:R-:W-:Y:S05]  /*6500*/  BSYNC.RECONVERGENT B6 ;  /* 0x0000000000067941 */ /* 0x000fea0003800200 */
.L_x_4401:
[----:B------:R-:W1:Y:S01]  /*6510*/  LDCU.U8 UR6, c[0x0][0x3a5] ;  /* 0x000074a0ff0677ac */ /* 0x000e620008000000 */
[----:B0---4-:R-:W0:Y:S01]  /*6520*/  LDC.64 R4, c[0x0][0x398] ;  /* 0x0000e600ff047b82 */ /* 0x011e220000000a00 */
[----:B------:R-:W4:Y:S01]  /*6530*/  LDCU UR5, c[0x0][0x3ac] ;  /* 0x00007580ff0577ac */ /* 0x000f220008000800 */
[----:B-1----:R-:W-:-:S04]  /*6540*/  UPRMT UR4, UR6, 0x9910, URZ ;  /* 0x0000991006047896 */ /* 0x002fc800080000ff */
        /* <DEDUP_REMOVED lines=14> */
[----:B----4-:R0:W1:Y:S01]  /*6630*/  I2F.S16 R16, R4 ;  /* 0x0000000400107306 */ /* 0x0100620000101400 */
[----:B------:R-:W-:Y:S05]  /*6640*/  BRA `(.L_x_4400) ;  /* 0x0000000c00287947 */ /* 0x000fea0003800000 */
.L_x_4432:
[----:B------:R-:W4:Y:S02]  /*6650*/  LDG.E.U8 R4, desc[UR36][R4.64] ;  /* 0x0000002404047981 */ /* 0x000f24000c1e1100 */
[----:B----4-:R-:W-:Y:S01]  /*6660*/  I2FP.F32.U32 R16, R4 ;  /* 0x0000000400107245 */ /* 0x010fe20000201000 */
[----:B------:R-:W-:Y:S06]  /*6670*/  BRA `(.L_x_4400) ;  /* 0x0000000c001c7947 */ /* 0x000fec0003800000 */
.L_x_4431:
[----:B------:R-:W-:-:S09]  /*6680*/  UISETP.NE.AND UP0, UPT, UR4, 0x2, UPT ;  /* 0x000000020400788c */ /* 0x000fd2000bf05270 */
[----:B------:R-:W-:Y:S05]  /*6690*/  BRA.U !UP0, `(.L_x_4434) ;  /* 0x0000000108287547 */ /* 0x000fea000b800000 */
[----:B------:R-:W-:-:S09]  /*66a0*/  UISETP.NE.AND UP0, UPT, UR4, 0x3, UPT ;  /* 0x000000030400788c */ /* 0x000fd2000bf05270 */
[----:B------:R-:W-:Y:S05]  /*66b0*/  BRA.U !UP0, `(.L_x_4435) ;  /* 0x0000000108147547 */ /* 0x000fea000b800000 */
[----:B------:R-:W-:-:S09]  /*66c0*/  UISETP.NE.AND UP0, UPT, UR4, 0x4, UPT ;  /* 0x000000040400788c */ /* 0x000fd2000bf05270 */
[----:B------:R-:W-:Y:S05]  /*66d0*/  BRA.U UP0, `(.L_x_4433) ;  /* 0x0000000900ac7547 */ /* 0x000fea000b800000 */
[----:B------:R-:W4:Y:S02]  /*66e0*/  LDG.E.64 R4, desc[UR36][R4.64] ;  /* 0x0000002404047981 */ /* 0x000f24000c1e1b00 */
[----:B----4-:R0:W1:Y:S01]  /*66f0*/  I2F.S64 R16, R4 ;  /* 0x0000000400107312 */ /* 0x0100620000301400 */
[----:B------:R-:W-:Y:S05]  /*6700*/  BRA `(.L_x_4400) ;  /* 0x0000000800f87947 */ /* 0x000fea0003800000 */
.L_x_4435:
[----:B------:R-:W4:Y:S02]  /*6710*/  LDG.E R4, desc[UR36][R4.64] ;  /* 0x0000002404047981 */ /* 0x000f24000c1e1900 */
[----:B----4-:R-:W-:Y:S01]  /*6720*/  I2FP.F32.S32 R16, R4 ;  /* 0x0000000400107245 */ /* 0x010fe20000201400 */
[----:B------:R-:W-:Y:S06]  /*6730*/  BRA `(.L_x_4400) ;  /* 0x0000000800ec7947 */ /* 0x000fec0003800000 */
.L_x_4434:
[----:B------:R-:W4:Y:S02]  /*6740*/  LDG.E.U16 R4, desc[UR36][R4.64] ;  /* 0x0000002404047981 */ /* 0x000f24000c1e1500 */
[----:B----4-:R0:W1:Y:S01]  /*6750*/  I2F.S16 R16, R4 ;  /* 0x0000000400107306 */ /* 0x0100620000101400 */
[----:B------:R-:W-:Y:S05]  /*6760*/  BRA `(.L_x_4400) ;  /* 0x0000000800e07947 */ /* 0x000fea0003800000 */
.L_x_4430:
        /* <DEDUP_REMOVED lines=8> */
.L_x_4437:
[----:B------:R-:W4:Y:S02]  /*67f0*/  LDG.E.U16 R4, desc[UR36][R4.64] ;  /* 0x0000002404047981 */ /* 0x000f24000c1e1500 */
[----:B----4-:R-:W-:Y:S01]  /*6800*/  HADD2.F32 R16, -RZ, R4.H0_H0 ;  /* 0x20000004ff107230 */ /* 0x010fe20000004100 */
[----:B------:R-:W-:Y:S06]  /*6810*/  BRA `(.L_x_4400) ;  /* 0x0000000800b47947 */ /* 0x000fec0003800000 */
.L_x_4436:
        /* <DEDUP_REMOVED lines=8> */
.L_x_4439:
[----:B------:R-:W4:Y:S02]  /*68a0*/  LDG.E.U16 R4, desc[UR36][R4.64] ;  /* 0x0000002404047981 */ /* 0x000f24000c1e1500 */
[----:B----4-:R-:W-:Y:S01]  /*68b0*/  HADD2.F32 R16, -RZ, R4.H0_H0 ;  /* 0x20000004ff107230 */ /* 0x010fe20000004100 */
[----:B------:R-:W-:Y:S06]  /*68c0*/  BRA `(.L_x_4400) ;  /* 0x0000000800887947 */ /* 0x000fec0003800000 */
.L_x_4438:
[----:B------:R-:W4:Y:S01]  /*68d0*/  LDG.E.64 R4, desc[UR36][R4.64] ;  /* 0x0000002404047981 */ /* 0x000f22000c1e1b00 */
[----:B------:R-:W-:Y:S01]  /*68e0*/  UMOV UR4, 0xf0000000 ;  /* 0xf000000000047882 */ /* 0x000fe20000000000 */
[----:B------:R-:W-:Y:S01]  /*68f0*/  UMOV UR5, 0x380fffff ;  /* 0x380fffff00057882 */ /* 0x000fe20000000000 */
[----:B----4-:R-:W0:Y:S01]  /*6900*/  F2F.F32.F64 R16, R4 ;  /* 0x0000000400107310 */ /* 0x010e220000301000 */
[----:B------:R-:W-:-:S14]  /*6910*/  DSETP.GEU.AND P0, PT, |R4|, UR4, PT ;  /* 0x0000000404007e2a */ /* 0x000fdc000bf0e200 */
[----:B0-----:R-:W-:Y:S01]  /*6920*/  @!P0 FMUL R16, R16, 1.175494350822287508e-38 ;  /* 0x0080000010108820 */ /* 0x001fe20000400000 */
[----:B------:R-:W-:Y:S06]  /*6930*/  BRA `(.L_x_4400) ;  /* 0x00000008006c7947 */ /* 0x000fec0003800000 */
.L_x_4429:
        /* <DEDUP_REMOVED lines=12> */
.L_x_4442:
[----:B------:R-:W4:Y:S01]  /*6a00*/  LDG.E.64 R4, desc[UR36][R4.64] ;  /* 0x0000002404047981 */ /* 0x000f22000c1e1b00 */
[----:B------:R-:W-:Y:S01]  /*6a10*/  UMOV UR4, 0xf0000000 ;  /* 0xf000000000047882 */ /* 0x000fe20000000000 */
[----:B------:R-:W-:Y:S01]  /*6a20*/  UMOV UR5, 0x380fffff ;  /* 0x380fffff00057882 */ /* 0x000fe20000000000 */
[----:B----4-:R-:W0:Y:S01]  /*6a30*/  F2F.F32.F64 R16, R4 ;  /* 0x0000000400107310 */ /* 0x010e220000301000 */
[----:B------:R-:W-:-:S14]  /*6a40*/  DSETP.GEU.AND P0, PT, |R4|, UR4, PT ;  /* 0x0000000404007e2a */ /* 0x000fdc000bf0e200 */
[----:B0-----:R-:W-:Y:S01]  /*6a50*/  @!P0 FMUL R16, R16, 1.175494350822287508e-38 ;  /* 0x0080000010108820 */ /* 0x001fe20000400000 */
[----:B------:R-:W-:Y:S06]  /*6a60*/  BRA `(.L_x_4400) ;  /* 0x0000000800207947 */ /* 0x000fec0003800000 */
.L_x_4441:
        /* <DEDUP_REMOVED lines=25> */
.L_x_4444:
        /* <DEDUP_REMOVED lines=13> */
.L_x_4443:
[----:B------:R-:W4:Y:S02]  /*6cd0*/  LDG.E.U16 R4, desc[UR36][R4.64] ;  /* 0x0000002404047981 */ /* 0x000f24000c1e1500 */
[----:B----4-:R-:W-:Y:S01]  /*6ce0*/  IMAD.U32 R16, R4, 0x10000, RZ ;  /* 0x0001000004107824 */ /* 0x010fe200078e00ff */
[----:B------:R-:W-:Y:S06]  /*6cf0*/  BRA `(.L_x_4400) ;  /* 0x00000004007c7947 */ /* 0x000fec0003800000 */
.L_x_4440:
        /* <DEDUP_REMOVED lines=11> */
.L_x_4447:
[----:B------:R-:W4:Y:S02]  /*6db0*/  LDG.E.U8 R4, desc[UR36][R4.64] ;  /* 0x0000002404047981 */ /* 0x000f24000c1e1100 */
        /* <DEDUP_REMOVED lines=18> */
.L_x_4449:
[----:B------:R-:W-:Y:S05]  /*6ee0*/  BSYNC.RECONVERGENT B0 ;  /* 0x0000000000007941 */ /* 0x000fea0003800200 */
.L_x_4448:
[----:B------:R-:W-:Y:S01]  /*6ef0*/  IMAD.SHL.U32 R0, R0, 0x100000, RZ ;  /* 0x0010000000007824 */ /* 0x000fe200078e00ff */
[----:B------:R-:W-:-:S04]  /*6f00*/  LEA R3, R3, 0x3b800000, 0x17 ;  /* 0x3b80000003037811 */ /* 0x000fc800078eb8ff */
[----:B------:R-:W-:Y:S01]  /*6f10*/  LOP3.LUT R16, R3, R0, R7, 0xfe, !PT ;  /* 0x0000000003107212 */ /* 0x000fe200078efe07 */
[----:B------:R-:W-:Y:S06]  /*6f20*/  BRA `(.L_x_4400) ;  /* 0x0000000000f07947 */ /* 0x000fec0003800000 */
.L_x_4446:
        /* <DEDUP_REMOVED lines=19> */
.L_x_4451:
[----:B------:R-:W-:Y:S05]  /*7060*/  BSYNC.RECONVERGENT B0 ;  /* 0x0000000000007941 */ /* 0x000fea0003800200 */
.L_x_4450:
[----:B------:R-:W-:Y:S01]  /*7070*/  IMAD.SHL.U32 R0, R0, 0x200000, RZ ;  /* 0x0020000000007824 */ /* 0x000fe200078e00ff */
[----:B------:R-:W-:-:S04]  /*7080*/  LEA R3, R3, 0x37800000, 0x17 ;  /* 0x3780000003037811 */ /* 0x000fc800078eb8ff */
[----:B------:R-:W-:Y:S01]  /*7090*/  LOP3.LUT R16, R3, R0, R7, 0xfe, !PT ;  /* 0x0000000003107212 */ /* 0x000fe200078efe07 */
[----:B------:R-:W-:Y:S06]  /*70a0*/  BRA `(.L_x_4400) ;  /* 0x0000000000907947 */ /* 0x000fec0003800000 */
.L_x_4445:
        /* <DEDUP_REMOVED lines=14> */
.L_x_4433:
[----:B------:R-:W-:Y:S01]  /*7190*/  MOV R14, 0x0 ;  /* 0x00000000000e7802 */ /* 0x000fe20000000f00 */
[----:B------:R-:W0:Y:S01]  /*71a0*/  LDCU.64 UR4, c[0x4][0x310] ;  /* 0x01006200ff0477ac */ /* 0x000e220008000a00 */
[----:B------:R-:W-:Y:S02]  /*71b0*/  IMAD.MOV.U32 R8, RZ, RZ, 0x4e ;  /* 0x0000004eff087424 */ /* 0x000fe400078e00ff */
[----:B------:R-:W-:Y:S01]  /*71c0*/  IMAD.MOV.U32 R12, RZ, RZ, 0x1 ;  /* 0x00000001ff0c7424 */ /* 0x000fe200078e00ff */
[----:B------:R-:W1:Y:S01]  /*71d0*/  LDCU.64 UR6, c[0x4][0x318] ;  /* 0x01006300ff0677ac */ /* 0x000e620008000a00 */
[----:B------:R-:W4:Y:S01]  /*71e0*/  LDC.64 R14, c[0x4][R14] ;  /* 0x010000000e0e7b82 */ /* 0x000f220000000a00 */
[----:B------:R-:W-:Y:S01]  /*71f0*/  IMAD.MOV.U32 R13, RZ, RZ, RZ ;  /* 0x000000ffff0d7224 */ /* 0x000fe200078e00ff */
[----:B------:R-:W2:Y:S01]  /*7200*/  LDCU.64 UR8, c[0x4][0x38] ;  /* 0x01000700ff0877ac */ /* 0x000ea20008000a00 */
[----:B0-----:R-:W-:Y:S02]  /*7210*/  IMAD.U32 R4, RZ, RZ, UR4 ;  /* 0x00000004ff047e24 */ /* 0x001fe4000f8e00ff */
[----:B------:R-:W-:-:S02]  /*7220*/  IMAD.U32 R5, RZ, RZ, UR5 ;  /* 0x00000005ff057e24 */ /* 0x000fc4000f8e00ff */
[----:B-1----:R-:W-:Y:S02]  /*7230*/  IMAD.U32 R6, RZ, RZ, UR6 ;  /* 0x00000006ff067e24 */ /* 0x002fe4000f8e00ff */
[----:B------:R-:W-:Y:S02]  /*7240*/  IMAD.U32 R7, RZ, RZ, UR7 ;  /* 0x00000007ff077e24 */ /* 0x000fe4000f8e00ff */
[----:B--2---:R-:W-:Y:S02]  /*7250*/  IMAD.U32 R10, RZ, RZ, UR8 ;  /* 0x00000008ff0a7e24 */ /* 0x004fe4000f8e00ff */
[----:B------:R-:W-:-:S07]  /*7260*/  IMAD.U32 R11, RZ, RZ, UR9 ;  /* 0x00000009ff0b7e24 */ /* 0x000fce000f8e00ff */
[----:B------:R-:W-:-:S07]  /*7270*/  LEPC R20, `(.L_x_4454) ;  /* 0x000000001014794e */ /* 0x000fce0000000000 */
[----:B---345:R-:W-:Y:S05]  /*7280*/  CALL.ABS.NOINC R14 ;  /* 0x000000000e007343 */ /* 0x038fea0003c00000 */
.L_x_4454:
[----:B------:R-:W-:Y:S05]  /*7290*/  BRA `(.L_x_4400) ;  /* 0x0000000000147947 */ /* 0x000fea0003800000 */
.L_x_4453:
[----:B------:R-:W4:Y:S02]  /*72a0*/  LDG.E.64 R4, desc[UR36][R4.64] ;  /* 0x0000002404047981 */ /* 0x000f24000c1e1b00 */
[----:B----4-:R0:W1:Y:S01]  /*72b0*/  I2F.U64 R16, R4 ;  /* 0x0000000400107312 */ /* 0x0100620000301000 */
[----:B------:R-:W-:Y:S05]  /*72c0*/  BRA `(.L_x_4400) ;  /* 0x0000000000087947 */ /* 0x000fea0003800000 */
.L_x_4452:
[----:B------:R-:W4:Y:S02]  /*72d0*/  LDG.E R4, desc[UR36][R4.64] ;  /* 0x0000002404047981 */ /* 0x000f24000c1e1900 */
[----:B----4-:R-:W-:-:S07]  /*72e0*/  I2FP.F32.U32 R16, R4 ;  /* 0x0000000400107245 */ /* 0x010fce0000201000 */
.L_x_4400:
[----:B------:R-:W-:Y:S05]  /*72f0*/  BSYNC.RECONVERGENT B7 ;  /* 0x0000000000077941 */ /* 0x000fea0003800200 */
.L_x_4399:
[----:B------:R-:W-:Y:S01]  /*7300*/  ISETP.GE.AND P0, PT, R27, R26, PT ;  /* 0x0000001a1b00720c */ /* 0x000fe20003f06270 */
[----:B------:R-:W-:-:S12]  /*7310*/  BSSY.RECONVERGENT B7, `(.L_x_4455) ;  /* 0x0000050000077945 */ /* 0x000fd80003800200 */
[----:B------:R-:W-:Y:S05]  /*7320*/  @P0 BRA `(.L_x_4456) ;  /* 0x0000000400380947 */ /* 0x000fea0003800000 */
[C---:B-1-3-5:R-:W-:Y:S01]  /*7330*/  FSETP.GE.FTZ.AND P1, PT, R28.reuse, RZ, PT ;  /* 0x000000ff1c00720b */ /* 0x06afe20003f36000 */
[----:B------:R-:W-:Y:S01]  /*7340*/  BSSY.RECONVERGENT B6, `(.L_x_4457) ;  /* 0x0000013000067945 */ /* 0x000fe20003800200 */
[----:B------:R-:W-:-:S13]  /*7350*/  FSETP.GTU.FTZ.AND P0, PT, R28, 1, PT ;  /* 0x3f8000001c00780b */ /* 0x000fda0003f1c000 */
[----:B------:R-:W-:Y:S05]  /*7360*/  @!P0 BRA P1, `(.L_x_4458) ;  /* 0x0000000000408947 */ /* 0x000fea0000800000 */
[----:B------:R-:W-:Y:S01]  /*7370*/  MOV R14, 0x0 ;  /* 0x00000000000e7802 */ /* 0x000fe20000000f00 */
[----:B------:R-:W0:Y:S01]  /*7380*/  LDCU.64 UR4, c[0x4][0x300] ;  /* 0x01006000ff0477ac */ /* 0x000e220008000a00 */
[----:B------:R-:W-:Y:S02]  /*7390*/  IMAD.MOV.U32 R8, RZ, RZ, 0x5a ;  /* 0x0000005aff087424 */ /* 0x000fe400078e00ff */
[----:B------:R-:W-:Y:S01]  /*73a0*/  IMAD.MOV.U32 R12, RZ, RZ, 0x1 ;  /* 0x00000001ff0c7424 */ /* 0x000fe200078e00ff */
[----:B------:R-:W1:Y:S01]  /*73b0*/  LDCU.64 UR6, c[0x4][0x2d0] ;  /* 0x01005a00ff0677ac */ /* 0x000e620008000a00 */
[----:B------:R-:W3:Y:S01]  /*73c0*/  LDC.64 R14, c[0x4][R14] ;  /* 0x010000000e0e7b82 */ /* 0x000ee20000000a00 */
[----:B------:R-:W-:Y:S01]  /*73d0*/  IMAD.MOV.U32 R13, RZ, RZ, RZ ;  /* 0x000000ffff0d7224 */ /* 0x000fe200078e00ff */
[----:B------:R-:W5:Y:S01]  /*73e0*/  LDCU.64 UR8, c[0x4][0x10] ;  /* 0x01000200ff0877ac */ /* 0x000f620008000a00 */
[----:B0-2-4-:R-:W-:Y:S02]  /*73f0*/  IMAD.U32 R4, RZ, RZ, UR4 ;  /* 0x00000004ff047e24 */ /* 0x015fe4000f8e00ff */
[----:B------:R-:W-:-:S02]  /*7400*/  IMAD.U32 R5, RZ, RZ, UR5 ;  /* 0x00000005ff057e24 */ /* 0x000fc4000f8e00ff */
[----:B-1----:R-:W-:Y:S02]  /*7410*/  IMAD.U32 R6, RZ, RZ, UR6 ;  /* 0x00000006ff067e24 */ /* 0x002fe4000f8e00ff */
[----:B------:R-:W-:Y:S02]  /*7420*/  IMAD.U32 R7, RZ, RZ, UR7 ;  /* 0x00000007ff077e24 */ /* 0x000fe4000f8e00ff */
[----:B-----5:R-:W-:Y:S02]  /*7430*/  IMAD.U32 R10, RZ, RZ, UR8 ;  /* 0x00000008ff0a7e24 */ /* 0x020fe4000f8e00ff */
[----:B------:R-:W-:-:S07]  /*7440*/  IMAD.U32 R11, RZ, RZ, UR9 ;  /* 0x00000009ff0b7e24 */ /* 0x000fce000f8e00ff */
[----:B------:R-:W-:-:S07]  /*7450*/  LEPC R20, `(.L_x_4458) ;  /* 0x000000001014794e */ /* 0x000fce0000000000 */
[----:B---3--:R-:W-:Y:S05]  /*7460*/  CALL.ABS.NOINC R14 ;  /* 0x000000000e007343 */ /* 0x008fea0003c00000 */
.L_x_4458:
[----:B------:R-:W-:Y:S05]  /*7470*/  BSYNC.RECONVERGENT B6 ;  /* 0x0000000000067941 */ /* 0x000fea0003800200 */
.L_x_4457:
[C---:B--2---:R-:W-:Y:S01]  /*7480*/  FSETP.GE.FTZ.AND P1, PT, R18.reuse, RZ, PT ;  /* 0x000000ff1200720b */ /* 0x044fe20003f36000 */
        /* <DEDUP_REMOVED lines=11> */
[----:B0---4-:R-:W-:Y:S02]  /*7540*/  IMAD.U32 R4, RZ, RZ, UR4 ;  /* 0x00000004ff047e24 */ /* 0x011fe4000f8e00ff */
[----:B------:R-:W-:-:S02]  /*7550*/  IMAD.U32 R5, RZ, RZ, UR5 ;  /* 0x00000005ff057e24 */ /* 0x000fc4000f8e00ff */
[----:B-1----:R-:W-:Y:S02]  /*7560*/  IMAD.U32 R6, RZ, RZ, UR6 ;  /* 0x00000006ff067e24 */ /* 0x002fe4000f8e00ff */
[----:B------:R-:W-:Y:S02]  /*7570*/  IMAD.U32 R7, RZ, RZ, UR7 ;  /* 0x00000007ff077e24 */ /* 0x000fe4000f8e00ff */
[----:B---3--:R-:W-:Y:S02]  /*7580*/  IMAD.U32 R10, RZ, RZ, UR8 ;  /* 0x00000008ff0a7e24 */ /* 0x008fe4000f8e00ff */
[----:B------:R-:W-:-:S07]  /*7590*/  IMAD.U32 R11, RZ, RZ, UR9 ;  /* 0x00000009ff0b7e24 */ /* 0x000fce000f8e00ff */
[----:B------:R-:W-:-:S07]  /*75a0*/  LEPC R20, `(.L_x_4460) ;  /* 0x000000001014794e */ /* 0x000fce0000000000 */
[----:B--2---:R-:W-:Y:S05]  /*75b0*/  CALL.ABS.NOINC R14 ;  /* 0x000000000e007343 */ /* 0x004fea0003c00000 */
.L_x_4460:
[----:B------:R-:W-:Y:S05]  /*75c0*/  BSYNC.RECONVERGENT B6 ;  /* 0x0000000000067941 */ /* 0x000fea0003800200 */
.L_x_4459:
[----:B------:R-:W-:Y:S01]  /*75d0*/  FADD.FTZ R0, -R28, -RZ ;  /* 0x800000ff1c007221 */ /* 0x000fe20000010100 */
[----:B------:R-:W-:Y:S02]  /*75e0*/  IMAD.MOV.U32 R6, RZ, RZ, 0x3e800000 ;  /* 0x3e800000ff067424 */ /* 0x000fe400078e00ff */
[----:B------:R-:W-:Y:S02]  /*75f0*/  IMAD.MOV.U32 R7, RZ, RZ, 0x3d39bf78 ;  /* 0x3d39bf78ff077424 */ /* 0x000fe400078e00ff */
[C---:B------:R-:W-:Y:S01]  /*7600*/  FADD.FTZ.RZ R3, R0.reuse, 1 ;  /* 0x3f80000000037421 */ /* 0x040fe2000001c000 */
[----:B------:R-:W-:-:S03]  /*7610*/  ISETP.GE.U32.AND P0, PT, R0, 0x7f800000, PT ;  /* 0x7f8000000000780c */ /* 0x000fc60003f06070 */
[----:B------:R-:W-:Y:S01]  /*7620*/  VIADD R3, R3, 0xc0c00000 ;  /* 0xc0c0000003037836 */ /* 0x000fe20000000000 */
[----:B------:R-:W-:-:S04]  /*7630*/  ISETP.GT.AND P1, PT, R0, -0x40800000, P0 ;  /* 0xbf8000000000780c */ /* 0x000fc80000724270 */
[----:B------:R-:W-:-:S04]  /*7640*/  LOP3.LUT R3, R3, 0xff800000, RZ, 0xc0, !PT ;  /* 0xff80000003037812 */ /* 0x000fc800078ec0ff */
[----:B0---4-:R-:W-:Y:S01]  /*7650*/  IADD3 R5, PT, PT, -R3, 0x40800000, RZ ;  /* 0x4080000003057810 */ /* 0x011fe20007ffe1ff */
[----:B------:R-:W-:Y:S01]  /*7660*/  IMAD.IADD R4, R0, 0x1, -R3 ;  /* 0x0000000100047824 */ /* 0x000fe200078e0a03 */
[----:B------:R-:W-:Y:S01]  /*7670*/  I2FP.F32.S32 R3, R3 ;  /* 0x0000000300037245 */ /* 0x000fe20000201400 */
[----:B------:R-:W-:Y:S02]  /*7680*/  FADD.FTZ R0, R18, -1 ;  /* 0xbf80000012007421 */ /* 0x000fe40000010000 */
        /* <DEDUP_REMOVED lines=17> */
[C---:B------:R-:W-:Y:S01]  /*77a0*/  @P1 FFMA.FTZ R3, -R28.reuse, R5, +INF ;  /* 0x7f8000001c031423 */ /* 0x040fe20000010105 */
[----:B------:R-:W-:Y:S02]  /*77b0*/  @P0 FSETP.NEU.FTZ.AND P1, PT, R28, RZ, PT ;  /* 0x000000ff1c00020b */ /* 0x000fe40003f3d000 */
[----:B------:R-:W-:Y:S02]  /*77c0*/  FMNMX.NAN R5, R6, -100, !PT ;  /* 0xc2c8000006057809 */ /* 0x000fe40007820000 */
[----:B------:R-:W-:-:S03]  /*77d0*/  @P0 FSEL R3, R3, -RZ, P1 ;  /* 0x800000ff03030208 */ /* 0x000fc60000800000 */
[----:B------:R-:W-:Y:S01]  /*77e0*/  FMUL.FTZ R18, R5, R18 ;  /* 0x0000001205127220 */ /* 0x000fe20000410000 */
[----:B------:R-:W-:-:S05]  /*77f0*/  FMNMX.NAN R3, R3, -100, !PT ;  /* 0xc2c8000003037809 */ /* 0x000fca0007820000 */
[----:B------:R-:W-:-:S07]  /*7800*/  FFMA.FTZ R18, R3, R0, -R18 ;  /* 0x0000000003127223 */ /* 0x000fce0000010812 */
.L_x_4456:
[----:B------:R-:W-:Y:S05]  /*7810*/  BSYNC.RECONVERGENT B7 ;  /* 0x0000000000077941 */ /* 0x000fea0003800200 */
.L_x_4455:
[----:B------:R-:W-:Y:S01]  /*7820*/  VIADD R23, R27, 0x80 ;  /* 0x000000801b177836 */ /* 0x000fe20000000000 */
[----:B------:R-:W-:Y:S04]  /*7830*/  BSSY.RECONVERGENT B7, `(.L_x_4461) ;  /* 0x0000051000077945 */ /* 0x000fe80003800200 */
[----:B------:R-:W-:-:S13]  /*7840*/  ISETP.GE.AND P0, PT, R23, R26, PT ;  /* 0x0000001a1700720c */ /* 0x000fda0003f06270 */
[----:B------:R-:W-:Y:S05]  /*7850*/  @P0 BRA `(.L_x_4462) ;  /* 0x0000000400380947 */ /* 0x000fea0003800000 */
[C---:B----45:R-:W-:Y:S01]  /*7860*/  FSETP.GE.FTZ.AND P1, PT, R22.reuse, RZ, PT ;  /* 0x000000ff1600720b */ /* 0x070fe20003f36000 */
[----:B------:R-:W-:Y:S01]  /*7870*/  BSSY.RECONVERGENT B6, `(.L_x_4463) ;  /* 0x0000013000067945 */ /* 0x000fe20003800200 */
[----:B------:R-:W-:-:S13]  /*7880*/  FSETP.GTU.FTZ.AND P0, PT, R22, 1, PT ;  /* 0x3f8000001600780b */ /* 0x000fda0003f1c000 */
[----:B------:R-:W-:Y:S05]  /*7890*/  @!P0 BRA P1, `(.L_x_4464) ;  /* 0x0000000000408947 */ /* 0x000fea0000800000 */
[----:B------:R-:W-:Y:S01]  /*78a0*/  MOV R14, 0x0 ;  /* 0x00000000000e7802 */ /* 0x000fe20000000f00 */
[----:B------:R-:W0:Y:S01]  /*78b0*/  LDCU.64 UR4, c[0x4][0x300] ;  /* 0x01006000ff0477ac */ /* 0x000e220008000a00 */
[----:B------:R-:W-:Y:S02]  /*78c0*/  IMAD.MOV.U32 R8, RZ, RZ, 0x5a ;  /* 0x0000005aff087424 */ /* 0x000fe400078e00ff */
[----:B------:R-:W-:Y:S01]  /*78d0*/  IMAD.MOV.U32 R12, RZ, RZ, 0x1 ;  /* 0x00000001ff0c7424 */ /* 0x000fe200078e00ff */
[----:B------:R-:W4:Y:S01]  /*78e0*/  LDCU.64 UR6, c[0x4][0x2d0] ;  /* 0x01005a00ff0677ac */ /* 0x000f220008000a00 */
[----:B------:R-:W1:Y:S01]  /*78f0*/  LDC.64 R14, c[0x4][R14] ;  /* 0x010000000e0e7b82 */ /* 0x000e620000000a00 */
[----:B------:R-:W-:Y:S01]  /*7900*/  IMAD.MOV.U32 R13, RZ, RZ, RZ ;  /* 0x000000ffff0d7224 */ /* 0x000fe200078e00ff */
[----:B------:R-:W5:Y:S01]  /*7910*/  LDCU.64 UR8, c[0x4][0x10] ;  /* 0x01000200ff0877ac */ /* 0x000f620008000a00 */
[----:B0-2---:R-:W-:Y:S02]  /*7920*/  IMAD.U32 R4, RZ, RZ, UR4 ;  /* 0x00000004ff047e24 */ /* 0x005fe4000f8e00ff */
[----:B------:R-:W-:-:S02]  /*7930*/  IMAD.U32 R5, RZ, RZ, UR5 ;  /* 0x00000005ff057e24 */ /* 0x000fc4000f8e00ff */
[----:B----4-:R-:W-:Y:S02]  /*7940*/  IMAD.U32 R6, RZ, RZ, UR6 ;  /* 0x00000006ff067e24 */ /* 0x010fe4000f8e00ff */
[----:B------:R-:W-:Y:S02]  /*7950*/  IMAD.U32 R7, RZ, RZ, UR7 ;  /* 0x00000007ff077e24 */ /* 0x000fe4000f8e00ff */
[----:B-----5:R-:W-:Y:S02]  /*7960*/  IMAD.U32 R10, RZ, RZ, UR8 ;  /* 0x00000008ff0a7e24 */ /* 0x020fe4000f8e00ff */
[----:B------:R-:W-:-:S07]  /*7970*/  IMAD.U32 R11, RZ, RZ, UR9 ;  /* 0x00000009ff0b7e24 */ /* 0x000fce000f8e00ff */
[----:B------:R-:W-:-:S07]  /*7980*/  LEPC R20, `(.L_x_4464) ;  /* 0x000000001014794e */ /* 0x000fce0000000000 */
[----:B-1-3--:R-:W-:Y:S05]  /*7990*/  CALL.ABS.NOINC R14 ;  /* 0x000000000e007343 */ /* 0x00afea0003c00000 */
.L_x_4464:
[----:B------:R-:W-:Y:S05]  /*79a0*/  BSYNC.RECONVERGENT B6 ;  /* 0x0000000000067941 */ /* 0x000fea0003800200 */
.L_x_4463:
[C---:B-1----:R-:W-:Y:S01]  /*79b0*/  FSETP.GE.FTZ.AND P1, PT, R25.reuse, RZ, PT ;  /* 0x000000ff1900720b */ /* 0x042fe20003f36000 */
        /* <DEDUP_REMOVED lines=8> */
[----:B------:R-:W4:Y:S01]  /*7a40*/  LDC.64 R14, c[0x4][R14] ;  /* 0x010000000e0e7b82 */ /* 0x000f220000000a00 */
[----:B------:R-:W-:Y:S01]  /*7a50*/  IMAD.MOV.U32 R13, RZ, RZ, RZ ;  /* 0x000000ffff0d7224 */ /* 0x000fe200078e00ff */
[----:B------:R-:W5:Y:S01]  /*7a60*/  LDCU.64 UR8, c[0x4][0x10] ;  /* 0x01000200ff0877ac */ /* 0x000f620008000a00 */
[----:B0-2---:R-:W-:Y:S02]  /*7a70*/  IMAD.U32 R4, RZ, RZ, UR4 ;  /* 0x00000004ff047e24 */ /* 0x005fe4000f8e00ff */
[----:B------:R-:W-:-:S02]  /*7a80*/  IMAD.U32 R5, RZ, RZ, UR5 ;  /* 0x00000005ff057e24 */ /* 0x000fc4000f8e00ff */
[----:B-1----:R-:W-:Y:S02]  /*7a90*/  IMAD.U32 R6, RZ, RZ, UR6 ;  /* 0x00000006ff067e24 */ /* 0x002fe4000f8e00ff */
[----:B------:R-:W-:Y:S02]  /*7aa0*/  IMAD.U32 R7, RZ, RZ, UR7 ;  /* 0x00000007ff077e24 */ /* 0x000fe4000f8e00ff */
[----:B-----5:R-:W-:Y:S02]  /*7ab0*/  IMAD.U32 R10, RZ, RZ, UR8 ;  /* 0x00000008ff0a7e24 */ /* 0x020fe4000f8e00ff */
[----:B------:R-:W-:-:S07]  /*7ac0*/  IMAD.U32 R11, RZ, RZ, UR9 ;  /* 0x00000009ff0b7e24 */ /* 0x000fce000f8e00ff */
[----:B------:R-:W-:-:S07]  /*7ad0*/  LEPC R20, `(.L_x_4466) ;  /* 0x000000001014794e */ /* 0x000fce0000000000 */
[----:B---34-:R-:W-:Y:S05]  /*7ae0*/  CALL.ABS.NOINC R14 ;  /* 0x000000000e007343 */ /* 0x018fea0003c00000 */
.L_x_4466:
[----:B------:R-:W-:Y:S05]  /*7af0*/  BSYNC.RECONVERGENT B6 ;  /* 0x0000000000067941 */ /* 0x000fea0003800200 */
.L_x_4465:
        /* <DEDUP_REMOVED lines=8> */
[----:B0-----:R-:W-:Y:S01]  /*7b80*/  IADD3 R5, PT, PT, -R3, 0x40800000, RZ ;  /* 0x4080000003057810 */ /* 0x001fe20007ffe1ff */
[----:B--2---:R-:W-:Y:S01]  /*7b90*/  IMAD.IADD R4, R0, 0x1, -R3 ;  /* 0x0000000100047824 */ /* 0x004fe200078e0a03 */
[----:B------:R-:W-:-:S03]  /*7ba0*/  I2FP.F32.S32 R3, R3 ;  /* 0x0000000300037245 */ /* 0x000fc60000201400 */
        /* <DEDUP_REMOVED lines=19> */
[----:B------:R-:W-:Y:S01]  /*7ce0*/  @P0 FSETP.NEU.FTZ.AND P1, PT, R22, RZ, PT ;  /* 0x000000ff1600020b */ /* 0x000fe20003f3d000 */
[----:B------:R-:W-:Y:S01]  /*7cf0*/  FADD.FTZ R5, R25, -1 ;  /* 0xbf80000019057421 */ /* 0x000fe20000010000 */
[----:B------:R-:W-:Y:S02]  /*7d00*/  FMUL.FTZ R25, R6, R25 ;  /* 0x0000001906197220 */ /* 0x000fe40000410000 */
[----:B------:R-:W-:-:S04]  /*7d10*/  @P0 FSEL R3, R3, -RZ, P1 ;  /* 0x800000ff03030208 */ /* 0x000fc80000800000 */
[----:B------:R-:W-:-:S05]  /*7d20*/  FMNMX.NAN R22, R3, -100, !PT ;  /* 0xc2c8000003167809 */ /* 0x000fca0007820000 */
[----:B------:R-:W-:-:S07]  /*7d30*/  FFMA.FTZ R22, R22, R5, -R25 ;  /* 0x0000000516167223 */ /* 0x000fce0000010819 */
.L_x_4462:
[----:B------:R-:W-:Y:S05]  /*7d40*/  BSYNC.RECONVERGENT B7 ;  /* 0x0000000000077941 */ /* 0x000fea0003800200 */
.L_x_4461:
[----:B------:R-:W-:Y:S01]  /*7d50*/  VIADD R3, R27, 0x100 ;  /* 0x000001001b037836 */ /* 0x000fe20000000000 */
[----:B------:R-:W-:Y:S04]  /*7d60*/  BSSY.RECONVERGENT B7, `(.L_x_4467) ;  /* 0x0000051000077945 */ /* 0x000fe80003800200 */
[----:B------:R-:W-:-:S13]  /*7d70*/  ISETP.GE.AND P0, PT, R3, R26, PT ;  /* 0x0000001a0300720c */ /* 0x000fda0003f06270 */
[----:B------:R-:W-:Y:S05]  /*7d80*/  @P0 BRA `(.L_x_4468) ;  /* 0x0000000400380947 */ /* 0x000fea0003800000 */
[C---:B--2--5:R-:W-:Y:S01]  /*7d90*/  FSETP.GE.FTZ.AND P1, PT, R19.reuse, RZ, PT ;  /* 0x000000ff1300720b */ /* 0x064fe20003f36000 */
[----:B------:R-:W-:Y:S01]  /*7da0*/  BSSY.RECONVERGENT B6, `(.L_x_4469) ;  /* 0x0000013000067945 */ /* 0x000fe20003800200 */
[----:B------:R-:W-:-:S13]  /*7db0*/  FSETP.GTU.FTZ.AND P0, PT, R19, 1, PT ;  /* 0x3f8000001300780b */ /* 0x000fda0003f1c000 */
[----:B------:R-:W-:Y:S05]  /*7dc0*/  @!P0 BRA P1, `(.L_x_4470) ;  /* 0x0000000000408947 */ /* 0x000fea0000800000 */
[----:B------:R-:W-:Y:S01]  /*7dd0*/  MOV R14, 0x0 ;  /* 0x00000000000e7802 */ /* 0x000fe20000000f00 */
[----:B------:R-:W0:Y:S01]  /*7de0*/  LDCU.64 UR4, c[0x4][0x300] ;  /* 0x01006000ff0477ac */ /* 0x000e220008000a00 */
[----:B------:R-:W-:Y:S02]  /*7df0*/  IMAD.MOV.U32 R8, RZ, RZ, 0x5a ;  /* 0x0000005aff087424 */ /* 0x000fe400078e00ff */
[----:B------:R-:W-:Y:S01]  /*7e00*/  IMAD.MOV.U32 R12, RZ, RZ, 0x1 ;  /* 0x00000001ff0c7424 */ /* 0x000fe200078e00ff */
[----:B------:R-:W2:Y:S01]  /*7e10*/  LDCU.64 UR6, c[0x4][0x2d0] ;  /* 0x01005a00ff0677ac */ /* 0x000ea20008000a00 */
[----:B------:R-:W1:Y:S01]  /*7e20*/  LDC.64 R14, c[0x4][R14] ;  /* 0x010000000e0e7b82 */ /* 0x000e620000000a00 */
[----:B------:R-:W-:Y:S01]  /*7e30*/  IMAD.MOV.U32 R13, RZ, RZ, RZ ;  /* 0x000000ffff0d7224 */ /* 0x000fe200078e00ff */
[----:B------:R-:W5:Y:S01]  /*7e40*/  LDCU.64 UR8, c[0x4][0x10] ;  /* 0x01000200ff0877ac */ /* 0x000f620008000a00 */
[----:B0---4-:R-:W-:Y:S02]  /*7e50*/  IMAD.U32 R4, RZ, RZ, UR4 ;  /* 0x00000004ff047e24 */ /* 0x011fe4000f8e00ff */
[----:B------:R-:W-:-:S02]  /*7e60*/  IMAD.U32 R5, RZ, RZ, UR5 ;  /* 0x00000005ff057e24 */ /* 0x000fc4000f8e00ff */
[----:B--2---:R-:W-:Y:S02]  /*7e70*/  IMAD.U32 R6, RZ, RZ, UR6 ;  /* 0x00000006ff067e24 */ /* 0x004fe4000f8e00ff */
[----:B------:R-:W-:Y:S02]  /*7e80*/  IMAD.U32 R7, RZ, RZ, UR7 ;  /* 0x00000007ff077e24 */ /* 0x000fe4000f8e00ff */
[----:B-----5:R-:W-:Y:S02]  /*7e90*/  IMAD.U32 R10, RZ, RZ, UR8 ;  /* 0x00000008ff0a7e24 */ /* 0x020fe4000f8e00ff */
[----:B------:R-:W-:-:S07]  /*7ea0*/  IMAD.U32 R11, RZ, RZ, UR9 ;  /* 0x00000009ff0b7e24 */ /* 0x000fce000f8e00ff */
[----:B------:R-:W-:-:S07]  /*7eb0*/  LEPC R20, `(.L_x_4470) ;  /* 0x000000001014794e */ /* 0x000fce0000000000 */
[----:B-1-3--:R-:W-:Y:S05]  /*7ec0*/  CALL.ABS.NOINC R14 ;  /* 0x000000000e007343 */ /* 0x00afea0003c00000 */
.L_x_4470:
[----:B------:R-:W-:Y:S05]  /*7ed0*/  BSYNC.RECONVERGENT B6 ;  /* 0x0000000000067941 */ /* 0x000fea0003800200 */
.L_x_4469:
[C---:B----4-:R-:W-:Y:S01]  /*7ee0*/  FSETP.GE.FTZ.AND P1, PT, R24.reuse, RZ, PT ;  /* 0x000000ff1800720b */ /* 0x050fe20003f36000 */
        /* <DEDUP_REMOVED lines=11> */
[----:B0-----:R-:W-:Y:S02]  /*7fa0*/  IMAD.U32 R4, RZ, RZ, UR4 ;  /* 0x00000004ff047e24 */ /* 0x001fe4000f8e00ff */
[----:B------:R-:W-:-:S02]  /*7fb0*/  IMAD.U32 R5, RZ, RZ, UR5 ;  /* 0x00000005ff057e24 */ /* 0x000fc4000f8e00ff */
[----:B--2---:R-:W-:Y:S02]  /*7fc0*/  IMAD.U32 R6, RZ, RZ, UR6 ;  /* 0x00000006ff067e24 */ /* 0x004fe4000f8e00ff */
[----:B------:R-:W-:Y:S02]  /*7fd0*/  IMAD.U32 R7, RZ, RZ, UR7 ;  /* 0x00000007ff077e24 */ /* 0x000fe4000f8e00ff */
[----:B-----5:R-:W-:Y:S02]  /*7fe0*/  IMAD.U32 R10, RZ, RZ, UR8 ;  /* 0x00000008ff0a7e24 */ /* 0x020fe4000f8e00ff */
[----:B------:R-:W-:-:S07]  /*7ff0*/  IMAD.U32 R11, RZ, RZ, UR9 ;  /* 0x00000009ff0b7e24 */ /* 0x000fce000f8e00ff */
[----:B------:R-:W-:-:S07]  /*8000*/  LEPC R20, `(.L_x_4472) ;  /* 0x000000001014794e */ /* 0x000fce0000000000 */
[----:B-1-34-:R-:W-:Y:S05]  /*8010*/  CALL.ABS.NOINC R14 ;  /* 0x000000000e007343 */ /* 0x01afea0003c00000 */
.L_x_4472:
[----:B------:R-:W-:Y:S05]  /*8020*/  BSYNC.RECONVERGENT B6 ;  /* 0x0000000000067941 */ /* 0x000fea0003800200 */
.L_x_4471:
[----:B------:R-:W-:Y:S01]  /*8030*/  FADD.FTZ R7, -R19, -RZ ;  /* 0x800000ff13077221 */ /* 0x000fe20000010100 */
[----:B0-----:R-:W-:Y:S02]  /*8040*/  IMAD.MOV.U32 R5, RZ, RZ, 0x3e800000 ;  /* 0x3e800000ff057424 */ /* 0x001fe400078e00ff */
        /* <DEDUP_REMOVED lines=20> */
[----:B------:R-:W-:Y:S02]  /*8190*/  FFMA.FTZ R4, R3, R4, -0.25000196695327758789 ;  /* 0xbe80004203047423 */ /* 0x000fe40000010004 */
[----:B------:R-:W-:Y:S02]  /*81a0*/  FMUL.FTZ R5, R5, R24 ;  /* 0x0000001805057220 */ /* 0x000fe40000410000 */
        /* <DEDUP_REMOVED lines=8> */
[----:B------:R-:W-:-:S03]  /*8230*/  FADD.FTZ R3, R24, -1 ;  /* 0xbf80000018037421 */ /* 0x000fc60000010000 */
[----:B------:R-:W-:-:S04]  /*8240*/  @P0 FSEL R0, R0, -RZ, P1 ;  /* 0x800000ff00000208 */ /* 0x000fc80000800000 */
[----:B------:R-:W-:-:S05]  /*8250*/  FMNMX.NAN R0, R0, -100, !PT ;  /* 0xc2c8000000007809 */ /* 0x000fca0007820000 */
[----:B------:R-:W-:-:S07]  /*8260*/  FFMA.FTZ R24, R0, R3, -R5 ;  /* 0x0000000300187223 */ /* 0x000fce0000010805 */
.L_x_4468:
[----:B------:R-:W-:Y:S05]  /*8270*/  BSYNC.RECONVERGENT B7 ;  /* 0x0000000000077941 */ /* 0x000fea0003800200 */
.L_x_4467:
        /* <DEDUP_REMOVED lines=24> */
.L_x_4476:
[----:B------:R-:W-:Y:S05]  /*8400*/  BSYNC.RECONVERGENT B6 ;  /* 0x0000000000067941 */ /* 0x000fea0003800200 */
.L_x_4475:
        /* <DEDUP_REMOVED lines=12> */
[----:B0---4-:R-:W-:Y:S02]  /*84d0*/  IMAD.U32 R4, RZ, RZ, UR4 ;  /* 0x00000004ff047e24 */ /* 0x011fe4000f8e00ff */
[----:B------:R-:W-:-:S02]  /*84e0*/  IMAD.U32 R5, RZ, RZ, UR5 ;  /* 0x00000005ff057e24 */ /* 0x000fc4000f8e00ff */
[----:B-1----:R-:W-:Y:S02]  /*84f0*/  IMAD.U32 R6, RZ, RZ, UR6 ;  /* 0x00000006ff067e24 */ /* 0x002fe4000f8e00ff */
[----:B------:R-:W-:Y:S02]  /*8500*/  IMAD.U32 R7, RZ, RZ, UR7 ;  /* 0x00000007ff077e24 */ /* 0x000fe4000f8e00ff */
[----:B-----5:R-:W-:Y:S02]  /*8510*/  IMAD.U32 R10, RZ, RZ, UR8 ;  /* 0x00000008ff0a7e24 */ /* 0x020fe4000f8e00ff */
[----:B------:R-:W-:-:S07]  /*8520*/  IMAD.U32 R11, RZ, RZ, UR9 ;  /* 0x00000009ff0b7e24 */ /* 0x000fce000f8e00ff */
[----:B------:R-:W-:-:S07]  /*8530*/  LEPC R20, `(.L_x_4478) ;  /* 0x000000001014794e */ /* 0x000fce0000000000 */
[----:B--23--:R-:W-:Y:S05]  /*8540*/  CALL.ABS.NOINC R14 ;  /* 0x000000000e007343 */ /* 0x00cfea0003c00000 */
.L_x_4478:
[----:B------:R-:W-:Y:S05]  /*8550*/  BSYNC.RECONVERGENT B6 ;  /* 0x0000000000067941 */ /* 0x000fea0003800200 */
.L_x_4477:
[----:B------:R-:W-:Y:S01]  /*8560*/  FADD.FTZ R7, -R17, -RZ ;  /* 0x800000ff11077221 */ /* 0x000fe20000010100 */
[----:B0---4-:R-:W-:Y:S02]  /*8570*/  IMAD.MOV.U32 R5, RZ, RZ, 0x3e800000 ;  /* 0x3e800000ff057424 */ /* 0x011fe400078e00ff */
        /* <DEDUP_REMOVED lines=34> */
.L_x_4474:
[----:B------:R-:W-:Y:S05]  /*87a0*/  BSYNC.RECONVERGENT B7 ;  /* 0x0000000000077941 */ /* 0x000fea0003800200 */
.L_x_4473:
[----:B--2--5:R-:W2:Y:S01]  /*87b0*/  LDC.U8 R17, c[0x0][0x3b0] ;  /* 0x0000ec00ff117b82 */ /* 0x024ea20000000000 */
[----:B------:R-:W-:Y:S01]  /*87c0*/  ISETP.GE.AND P0, PT, R27, R26, PT ;  /* 0x0000001a1b00720c */ /* 0x000fe20003f06270 */
[----:B------:R-:W-:Y:S04]  /*87d0*/  BSSY.RECONVERGENT B7, `(.L_x_4479) ;  /* 0x00002cc000077945 */ /* 0x000fe80003800200 */
[----:B------:R-:W-:Y:S08]  /*87e0*/  BSSY.RELIABLE B6, `(.L_x_4480) ;  /* 0x00001e6000067945 */ /* 0x000ff00003800100 */
[----:B------:R-:W-:Y:S05]  /*87f0*/  @P0 BRA `(.L_x_4481) ;  /* 0x0000001c00840947 */ /* 0x000fea0003800000 */
[----:B------:R-:W5:Y:S01]  /*8800*/  LDCU UR4, c[0x0][0x3b4] ;  /* 0x00007680ff0477ac */ /* 0x000f620008000800 */
[----:B------:R-:W1:Y:S01]  /*8810*/  LDC.64 R8, c[0x0][0x388] ;  /* 0x0000e200ff087b82 */ /* 0x000e620000000a00 */
[----:B------:R-:W-:Y:S01]  /*8820*/  IMAD R0, R2, 0x200, R27 ;  /* 0x0000020002007824 */ /* 0x000fe200078e021b */
[----:B0-2-4-:R-:W-:-:S03]  /*8830*/  PRMT R4, R17, 0x9910, RZ ;  /* 0x0000991011047816 */ /* 0x015fc600000000ff */
[----:B-----5:R-:W-:Y:S02]  /*8840*/  IMAD R3, R0, UR4, RZ ;  /* 0x0000000400037c24 */ /* 0x020fe4000f8e02ff */
[----:B------:R-:W-:-:S05]  /*8850*/  IMAD.MOV.U32 R0, RZ, RZ, R4 ;  /* 0x000000ffff007224 */ /* 0x000fca00078e0004 */
[----:B------:R-:W-:Y:S02]  /*8860*/  ISETP.GT.AND P0, PT, R0, 0x9, PT ;  /* 0x000000090000780c */ /* 0x000fe40003f04270 */
[----:B-1----:R-:W-:-:S05]  /*8870*/  IADD3 R8, P1, PT, R3, R8, RZ ;  /* 0x0000000803087210 */ /* 0x002fca0007f3e0ff */
        /* <DEDUP_REMOVED lines=10> */
[----:B------:R-:W0:Y:S01]  /*8920*/  F2I.FTZ.TRUNC.NTZ R3, R18 ;  /* 0x0000001200037305 */ /* 0x000e22000021f100 */
[----:B------:R-:W-:Y:S01]  /*8930*/  IMAD.MOV.U32 R27, RZ, RZ, R23 ;  /* 0x000000ffff1b7224 */ /* 0x000fe200078e0017 */
[----:B0-----:R0:W-:Y:S01]  /*8940*/  STG.E.U8 desc[UR36][R8.64], R3 ;  /* 0x0000000308007986 */ /* 0x0011e2000c101124 */
[----:B------:R-:W-:Y:S05]  /*8950*/  BRA `(.L_x_4487) ;  /* 0x0000000c00907947 */ /* 0x000fea0003800000 */
.L_x_4485:
[----:B------:R-:W0:Y:S01]  /*8960*/  F2I.S64.TRUNC R18, R18 ;  /* 0x0000001200127311 */ /* 0x000e22000020d900 */
[----:B------:R-:W-:Y:S02]  /*8970*/  IMAD.MOV.U32 R27, RZ, RZ, R23 ;  /* 0x000000ffff1b7224 */ /* 0x000fe400078e0017 */
[----:B0-----:R-:W-:-:S05]  /*8980*/  IMAD.MOV.U32 R3, RZ, RZ, R18 ;  /* 0x000000ffff037224 */ /* 0x001fca00078e0012 */
[----:B------:R0:W-:Y:S01]  /*8990*/  STG.E.U8 desc[UR36][R8.64], R3 ;  /* 0x0000000308007986 */ /* 0x0001e2000c101124 */
[----:B------:R-:W-:Y:S05]  /*89a0*/  BRA `(.L_x_4487) ;  /* 0x0000000c007c7947 */ /* 0x000fea0003800000 */
.L_x_4484:
[----:B------:R-:W-:-:S13]  /*89b0*/  ISETP.NE.AND P0, PT, R0, 0x2, PT ;  /* 0x000000020000780c */ /* 0x000fda0003f05270 */
[----:B------:R-:W-:Y:S05]  /*89c0*/  @!P0 BRA `(.L_x_4488) ;  /* 0x0000000000308947 */ /* 0x000fea0003800000 */
[----:B------:R-:W-:-:S13]  /*89d0*/  ISETP.NE.AND P0, PT, R0, 0x3, PT ;  /* 0x000000030000780c */ /* 0x000fda0003f05270 */
[----:B------:R-:W-:Y:S05]  /*89e0*/  @!P0 BRA `(.L_x_4489) ;  /* 0x0000000000188947 */ /* 0x000fea0003800000 */
[----:B------:R-:W-:-:S13]  /*89f0*/  ISETP.NE.AND P0, PT, R0, 0x4, PT ;  /* 0x000000040000780c */ /* 0x000fda0003f05270 */
[----:B------:R-:W-:Y:S05]  /*8a00*/  @P0 BRA `(.L_x_4486) ;  /* 0x0000000800c00947 */ /* 0x000fea0003800000 */
[----:B------:R-:W0:Y:S01]  /*8a10*/  F2I.S64.TRUNC R18, R18 ;  /* 0x0000001200127311 */ /* 0x000e22000020d900 */
[----:B------:R-:W-:Y:S01]  /*8a20*/  IMAD.MOV.U32 R27, RZ, RZ, R23 ;  /* 0x000000ffff1b7224 */ /* 0x000fe200078e0017 */
[----:B0-----:R0:W-:Y:S01]  /*8a30*/  STG.E.64 desc[UR36][R8.64], R18 ;  /* 0x0000001208007986 */ /* 0x0011e2000c101b24 */
[----:B------:R-:W-:Y:S05]  /*8a40*/  BRA `(.L_x_4487) ;  /* 0x0000000c00547947 */ /* 0x000fea0003800000 */
.L_x_4489:
[----:B------:R-:W0:Y:S01]  /*8a50*/  F2I.FTZ.TRUNC.NTZ R3, R18 ;  /* 0x0000001200037305 */ /* 0x000e22000021f100 */
[----:B------:R-:W-:Y:S01]  /*8a60*/  IMAD.MOV.U32 R27, RZ, RZ, R23 ;  /* 0x000000ffff1b7224 */ /* 0x000fe200078e0017 */
[----:B0-----:R0:W-:Y:S01]  /*8a70*/  STG.E desc[UR36][R8.64], R3 ;  /* 0x0000000308007986 */ /* 0x0011e2000c101924 */
[----:B------:R-:W-:Y:S05]  /*8a80*/  BRA `(.L_x_4487) ;  /* 0x0000000c00447947 */ /* 0x000fea0003800000 */
.L_x_4488:
[----:B------:R-:W0:Y:S01]  /*8a90*/  F2I.FTZ.TRUNC.NTZ R3, R18 ;  /* 0x0000001200037305 */ /* 0x000e22000021f100 */
[----:B------:R-:W-:Y:S01]  /*8aa0*/  IMAD.MOV.U32 R27, RZ, RZ, R23 ;  /* 0x000000ffff1b7224 */ /* 0x000fe200078e0017 */
[----:B0-----:R0:W-:Y:S01]  /*8ab0*/  STG.E.U16 desc[UR36][R8.64], R3 ;  /* 0x0000000308007986 */ /* 0x0011e2000c101524 */
[----:B------:R-:W-:Y:S05]  /*8ac0*/  BRA `(.L_x_4487) ;  /* 0x0000000c00347947 */ /* 0x000fea0003800000 */
.L_x_4483:
[----:B------:R-:W-:-:S13]  /*8ad0*/  ISETP.GT.AND P0, PT, R0, 0x6, PT ;  /* 0x000000060000780c */ /* 0x000fda0003f04270 */
[----:B------:R-:W-:Y:S05]  /*8ae0*/  @P0 BRA `(.L_x_4490) ;  /* 0x00000000002c0947 */ /* 0x000fea0003800000 */
[----:B------:R-:W-:-:S13]  /*8af0*/  ISETP.NE.AND P0, PT, R0, 0x5, PT ;  /* 0x000000050000780c */ /* 0x000fda0003f05270 */
[----:B------:R-:W-:Y:S05]  /*8b00*/  @!P0 BRA `(.L_x_4491) ;  /* 0x0000000000148947 */ /* 0x000fea0003800000 */
[----:B------:R-:W-:-:S13]  /*8b10*/  ISETP.NE.AND P0, PT, R0, 0x6, PT ;  /* 0x000000060000780c */ /* 0x000fda0003f05270 */
[----:B------:R-:W-:Y:S05]  /*8b20*/  @P0 BRA `(.L_x_4486) ;  /* 0x0000000800780947 */ /* 0x000fea0003800000 */
[----:B------:R1:W-:Y:S01]  /*8b30*/  STG.E desc[UR36][R8.64], R18 ;  /* 0x0000001208007986 */ /* 0x0003e2000c101924 */
[----:B------:R-:W-:Y:S01]  /*8b40*/  IMAD.MOV.U32 R27, RZ, RZ, R23 ;  /* 0x000000ffff1b7224 */ /* 0x000fe200078e0017 */
[----:B------:R-:W-:Y:S06]  /*8b50*/  BRA `(.L_x_4487) ;  /* 0x0000000c00107947 */ /* 0x000fec0003800000 */
.L_x_4491:
[----:B------:R-:W-:Y:S01]  /*8b60*/  F2FP.F16.F32.PACK_AB R18, RZ, R18 ;  /* 0x00000012ff12723e */ /* 0x000fe200000000ff */
[----:B------:R-:W-:-:S04]  /*8b70*/  IMAD.MOV.U32 R27, RZ, RZ, R23 ;  /* 0x000000ffff1b7224 */ /* 0x000fc800078e0017 */
[----:B------:R0:W-:Y:S01]  /*8b80*/  STG.E.U16 desc[UR36][R8.64], R18 ;  /* 0x0000001208007986 */ /* 0x0001e2000c101524 */
[----:B------:R-:W-:Y:S05]  /*8b90*/  BRA `(.L_x_4487) ;  /* 0x0000000c00007947 */ /* 0x000fea0003800000 */
.L_x_4490:
[----:B------:R-:W-:-:S13]  /*8ba0*/  ISETP.NE.AND P0, PT, R0, 0x7, PT ;  /* 0x000000070000780c */ /* 0x000fda0003f05270 */
[----:B------:R-:W-:Y:S05]  /*8bb0*/  @!P0 BRA `(.L_x_4492) ;  /* 0x0000000000348947 */ /* 0x000fea0003800000 */
[----:B------:R-:W-:-:S13]  /*8bc0*/  ISETP.NE.AND P0, PT, R0, 0x8, PT ;  /* 0x000000080000780c */ /* 0x000fda0003f05270 */
[----:B------:R-:W-:Y:S05]  /*8bd0*/  @!P0 BRA `(.L_x_4493) ;  /* 0x0000000000188947 */ /* 0x000fea0003800000 */
[----:B------:R-:W-:-:S13]  /*8be0*/  ISETP.NE.AND P0, PT, R0, 0x9, PT ;  /* 0x000000090000780c */ /* 0x000fda0003f05270 */
[----:B------:R-:W-:Y:S05]  /*8bf0*/  @P0 BRA `(.L_x_4486) ;  /* 0x0000000800440947 */ /* 0x000fea0003800000 */
[----:B------:R-:W-:Y:S02]  /*8c00*/  IMAD.MOV.U32 R19, RZ, RZ, RZ ;  /* 0x000000ffff137224 */ /* 0x000fe400078e00ff */
[----:B------:R-:W-:-:S03]  /*8c10*/  IMAD.MOV.U32 R27, RZ, RZ, R23 ;  /* 0x000000ffff1b7224 */ /* 0x000fc600078e0017 */
[----:B------:R4:W-:Y:S01]  /*8c20*/  STG.E.64 desc[UR36][R8.64], R18 ;  /* 0x0000001208007986 */ /* 0x0009e2000c101b24 */
[----:B------:R-:W-:Y:S05]  /*8c30*/  BRA `(.L_x_4487) ;  /* 0x0000000800d87947 */ /* 0x000fea0003800000 */
.L_x_4493:
[----:B------:R-:W-:Y:S01]  /*8c40*/  F2FP.F16.F32.PACK_AB R3, RZ, R18 ;  /* 0x00000012ff03723e */ /* 0x000fe200000000ff */
[----:B------:R-:W-:-:S03]  /*8c50*/  IMAD.MOV.U32 R27, RZ, RZ, R23 ;  /* 0x000000ffff1b7224 */ /* 0x000fc600078e0017 */
[----:B------:R-:W-:-:S05]  /*8c60*/  PRMT R3, R3, 0x5410, RZ ;  /* 0x0000541003037816 */ /* 0x000fca00000000ff */
[----:B------:R2:W-:Y:S01]  /*8c70*/  STG.E desc[UR36][R8.64], R3 ;  /* 0x0000000308007986 */ /* 0x0005e2000c101924 */
[----:B------:R-:W-:Y:S05]  /*8c80*/  BRA `(.L_x_4487) ;  /* 0x0000000800c47947 */ /* 0x000fea0003800000 */
.L_x_4492:
[----:B------:R-:W-:Y:S01]  /*8c90*/  FMUL.FTZ R4, R18, 1 ;  /* 0x3f80000012047820 */ /* 0x000fe20000410000 */
[----:B------:R-:W-:-:S05]  /*8ca0*/  IMAD.MOV.U32 R27, RZ, RZ, R23 ;  /* 0x000000ffff1b7224 */ /* 0x000fca00078e0017 */
[----:B------:R-:W0:Y:S02]  /*8cb0*/  F2F.F64.F32 R4, R4 ;  /* 0x0000000400047310 */ /* 0x000e240000201800 */
[----:B0-----:R0:W-:Y:S01]  /*8cc0*/  STG.E.64 desc[UR36][R8.64], R4 ;  /* 0x0000000408007986 */ /* 0x0011e2000c101b24 */
[----:B------:R-:W-:Y:S05]  /*8cd0*/  BRA `(.L_x_4487) ;  /* 0x0000000800b07947 */ /* 0x000fea0003800000 */
.L_x_4482:
        /* <DEDUP_REMOVED lines=8> */
[----:B------:R-:W-:Y:S01]  /*8d60*/  FSETP.NEU.FTZ.AND P0, PT, R18, RZ, PT ;  /* 0x000000ff1200720b */ /* 0x000fe20003f1d000 */
[----:B------:R-:W-:-:S03]  /*8d70*/  IMAD.MOV.U32 R27, RZ, RZ, R23 ;  /* 0x000000ffff1b7224 */ /* 0x000fc600078e0017 */
[----:B------:R-:W-:-:S05]  /*8d80*/  SEL R3, RZ, 0x1, !P0 ;  /* 0x00000001ff037807 */ /* 0x000fca0004000000 */
[----:B------:R0:W-:Y:S01]  /*8d90*/  STG.E.U8 desc[UR36][R8.64], R3 ;  /* 0x0000000308007986 */ /* 0x0001e2000c101124 */
[----:B------:R-:W-:Y:S05]  /*8da0*/  BRA `(.L_x_4487) ;  /* 0x00000008007c7947 */ /* 0x000fea0003800000 */
.L_x_4496:
[----:B------:R-:W-:Y:S01]  /*8db0*/  FMUL.FTZ R4, R18, 1 ;  /* 0x3f80000012047820 */ /* 0x000fe20000410000 */
[----:B------:R-:W-:Y:S01]  /*8dc0*/  CS2R R6, SRZ ;  /* 0x0000000000067805 */ /* 0x000fe2000001ff00 */
[----:B------:R-:W-:-:S04]  /*8dd0*/  IMAD.MOV.U32 R27, RZ, RZ, R23 ;  /* 0x000000ffff1b7224 */ /* 0x000fc800078e0017 */
[----:B------:R-:W0:Y:S02]  /*8de0*/  F2F.F64.F32 R4, R4 ;  /* 0x0000000400047310 */ /* 0x000e240000201800 */
[----:B0-----:R0:W-:Y:S01]  /*8df0*/  STG.E.128 desc[UR36][R8.64], R4 ;  /* 0x0000000408007986 */ /* 0x0011e2000c101d24 */
[----:B------:R-:W-:Y:S05]  /*8e00*/  BRA `(.L_x_4487) ;  /* 0x0000000800647947 */ /* 0x000fea0003800000 */
.L_x_4495:
[----:B------:R-:W-:-:S13]  /*8e10*/  ISETP.NE.AND P0, PT, R0, 0xf, PT ;  /* 0x0000000f0000780c */ /* 0x000fda0003f05270 */
[----:B------:R-:W-:Y:S05]  /*8e20*/  @!P0 BRA `(.L_x_4497) ;  /* 0x0000000000a08947 */ /* 0x000fea0003800000 */
[----:B------:R-:W-:-:S13]  /*8e30*/  ISETP.NE.AND P0, PT, R0, 0x17, PT ;  /* 0x000000170000780c */ /* 0x000fda0003f05270 */
[----:B------:R-:W-:Y:S05]  /*8e40*/  @!P0 BRA `(.L_x_4498) ;  /* 0x00000000004c8947 */ /* 0x000fea0003800000 */
[----:B------:R-:W-:-:S13]  /*8e50*/  ISETP.NE.AND P0, PT, R0, 0x18, PT ;  /* 0x000000180000780c */ /* 0x000fda0003f05270 */
[----:B------:R-:W-:Y:S05]  /*8e60*/  @P0 BRA `(.L_x_4486) ;  /* 0x0000000400a80947 */ /* 0x000fea0003800000 */
        /* <DEDUP_REMOVED lines=12> */
.L_x_4500:
[----:B------:R-:W-:Y:S05]  /*8f30*/  BSYNC.RECONVERGENT B0 ;  /* 0x0000000000007941 */ /* 0x000fea0003800200 */
.L_x_4499:
[----:B------:R-:W-:Y:S01]  /*8f40*/  LOP3.LUT R5, R0, 0x80, R5, 0xf8, !PT ;  /* 0x0000008000057812 */ /* 0x000fe200078ef805 */
[----:B------:R-:W-:-:S04]  /*8f50*/  IMAD.MOV.U32 R27, RZ, RZ, R23 ;  /* 0x000000ffff1b7224 */ /* 0x000fc800078e0017 */
[----:B------:R0:W-:Y:S01]  /*8f60*/  STG.E.U8 desc[UR36][R8.64], R5 ;  /* 0x0000000508007986 */ /* 0x0001e2000c101124 */
[----:B------:R-:W-:Y:S05]  /*8f70*/  BRA `(.L_x_4487) ;  /* 0x0000000800087947 */ /* 0x000fea0003800000 */
.L_x_4498:
        /* <DEDUP_REMOVED lines=14> */
.L_x_4502:
[----:B------:R-:W-:Y:S05]  /*9060*/  BSYNC.RECONVERGENT B0 ;  /* 0x0000000000007941 */ /* 0x000fea0003800200 */
.L_x_4501:
[----:B------:R-:W-:Y:S01]  /*9070*/  LOP3.LUT R3, R0, 0x80, R5, 0xf8, !PT ;  /* 0x0000008000037812 */ /* 0x000fe200078ef805 */
[----:B------:R-:W-:-:S04]  /*9080*/  IMAD.MOV.U32 R27, RZ, RZ, R23 ;  /* 0x000000ffff1b7224 */ /* 0x000fc800078e0017 */
[----:B------:R0:W-:Y:S01]  /*9090*/  STG.E.U8 desc[UR36][R8.64], R3 ;  /* 0x0000000308007986 */ /* 0x0001e2000c101124 */
[----:B------:R-:W-:Y:S05]  /*90a0*/  BRA `(.L_x_4487) ;  /* 0x0000000400bc7947 */ /* 0x000fea0003800000 */
.L_x_4497:
[----:B------:R-:W-:Y:S01]  /*90b0*/  F2FP.BF16.F32.PACK_AB R18, RZ, R18 ;  /* 0x00000012ff12723e */ /* 0x000fe200000010ff */
[----:B------:R-:W-:-:S04]  /*90c0*/  IMAD.MOV.U32 R27, RZ, RZ, R23 ;  /* 0x000000ffff1b7224 */ /* 0x000fc800078e0017 */
[----:B------:R0:W-:Y:S01]  /*90d0*/  STG.E.U16 desc[UR36][R8.64], R18 ;  /* 0x0000001208007986 */ /* 0x0001e2000c101524 */
[----:B------:R-:W-:Y:S05]  /*90e0*/  BRA `(.L_x_4487) ;  /* 0x0000000400ac7947 */ /* 0x000fea0003800000 */
.L_x_4494:
        /* <DEDUP_REMOVED lines=8> */
[----:B------:R-:W0:Y:S01]  /*9170*/  F2I.FTZ.U32.TRUNC.NTZ R3, R18 ;  /* 0x0000001200037305 */ /* 0x000e22000021f000 */
[----:B------:R-:W-:Y:S01]  /*9180*/  IMAD.MOV.U32 R27, RZ, RZ, R23 ;  /* 0x000000ffff1b7224 */ /* 0x000fe200078e0017 */
[----:B0-----:R0:W-:Y:S01]  /*9190*/  STG.E.U16 desc[UR36][R8.64], R3 ;  /* 0x0000000308007986 */ /* 0x0011e2000c101524 */
[----:B------:R-:W-:Y:S05]  /*91a0*/  BRA `(.L_x_4487) ;  /* 0x00000004007c7947 */ /* 0x000fea0003800000 */
.L_x_4505:
[----:B------:R-:W-:Y:S01]  /*91b0*/  LOP3.LUT R0, R18, 0x7fffffff, RZ, 0xc0, !PT ;  /* 0x7fffffff12007812 */ /* 0x000fe200078ec0ff */
[----:B------:R-:W-:Y:S01]  /*91c0*/  BSSY.RECONVERGENT B0, `(.L_x_4506) ;  /* 0x0000013000007945 */ /* 0x000fe20003800200 */
[----:B------:R-:W-:Y:S02]  /*91d0*/  IMAD.MOV.U32 R4, RZ, RZ, 0x80 ;  /* 0x00000080ff047424 */ /* 0x000fe400078e00ff */
        /* <DEDUP_REMOVED lines=9> */
.L_x_4508:
[----:B------:R-:W-:-:S04]  /*9270*/  SHF.R.U32.HI R0, RZ, 0x14, R18 ;  /* 0x00000014ff007819 */ /* 0x000fc80000011612 */
[----:B------:R-:W-:-:S04]  /*9280*/  LOP3.LUT R3, R0, 0x1, RZ, 0xc0, !PT ;  /* 0x0000000100037812 */ /* 0x000fc800078ec0ff */
[----:B------:R-:W-:-:S04]  /*9290*/  IADD3 R0, PT, PT, R18, 0x487ffff, R3 ;  /* 0x0487ffff12007810 */ /* 0x000fc80007ffe003 */
[----:B------:R-:W-:-:S04]  /*92a0*/  SHF.R.U32.HI R0, RZ, 0x14, R0 ;  /* 0x00000014ff007819 */ /* 0x000fc80000011600 */
[----:B------:R-:W-:-:S07]  /*92b0*/  LOP3.LUT R0, R0, 0xff, RZ, 0xc0, !PT ;  /* 0x000000ff00007812 */ /* 0x000fce00078ec0ff */
.L_x_4509:
[----:B------:R-:W-:-:S04]  /*92c0*/  SHF.R.U32.HI R3, RZ, 0x18, R18 ;  /* 0x00000018ff037819 */ /* 0x000fc80000011612 */
[----:B------:R-:W-:-:S04]  /*92d0*/  LOP3.LUT R0, R0, 0x80, R3, 0xf8, !PT ;  /* 0x0000008000007812 */ /* 0x000fc800078ef803 */
[----:B------:R-:W-:-:S07]  /*92e0*/  PRMT R4, R0, 0x7610, R4 ;  /* 0x0000761000047816 */ /* 0x000fce0000000004 */
.L_x_4507:
[----:B------:R-:W-:Y:S05]  /*92f0*/  BSYNC.RECONVERGENT B0 ;  /* 0x0000000000007941 */ /* 0x000fea0003800200 */
.L_x_4506:
[----:B------:R0:W-:Y:S01]  /*9300*/  STG.E.U8 desc[UR36][R8.64], R4 ;  /* 0x0000000408007986 */ /* 0x0001e2000c101124 */
[----:B------:R-:W-:Y:S01]  /*9310*/  IMAD.MOV.U32 R27, RZ, RZ, R23 ;  /* 0x000000ffff1b7224 */ /* 0x000fe200078e0017 */
[----:B------:R-:W-:Y:S06]  /*9320*/  BRA `(.L_x_4487) ;  /* 0x00000004001c7947 */ /* 0x000fec0003800000 */
.L_x_4504:
        /* <DEDUP_REMOVED lines=12> */
.L_x_4512:
[----:B------:R-:W-:-:S04]  /*93f0*/  SHF.R.U32.HI R0, RZ, 0x15, R18 ;  /* 0x00000015ff007819 */ /* 0x000fc80000011612 */
[----:B------:R-:W-:-:S04]  /*9400*/  LOP3.LUT R3, R0, 0x1, RZ, 0xc0, !PT ;  /* 0x0000000100037812 */ /* 0x000fc800078ec0ff */
[----:B------:R-:W-:-:S04]  /*9410*/  IADD3 R0, PT, PT, R18, 0x88fffff, R3 ;  /* 0x088fffff12007810 */ /* 0x000fc80007ffe003 */
[----:B------:R-:W-:-:S04]  /*9420*/  SHF.R.U32.HI R0, RZ, 0x15, R0 ;  /* 0x00000015ff007819 */ /* 0x000fc80000011600 */
[----:B------:R-:W-:-:S07]  /*9430*/  LOP3.LUT R0, R0, 0xff, RZ, 0xc0, !PT ;  /* 0x000000ff00007812 */ /* 0x000fce00078ec0ff */
.L_x_4513:
[----:B------:R-:W-:-:S04]  /*9440*/  SHF.R.U32.HI R3, RZ, 0x18, R18 ;  /* 0x00000018ff037819 */ /* 0x000fc80000011612 */
[----:B------:R-:W-:-:S04]  /*9450*/  LOP3.LUT R0, R0, 0x80, R3, 0xf8, !PT ;  /* 0x0000008000007812 */ /* 0x000fc800078ef803 */
[----:B------:R-:W-:-:S07]  /*9460*/  PRMT R4, R0, 0x7610, R4 ;  /* 0x0000761000047816 */ /* 0x000fce0000000004 */
.L_x_4511:
[----:B------:R-:W-:Y:S05]  /*9470*/  BSYNC.RECONVERGENT B0 ;  /* 0x0000000000007941 */ /* 0x000fea0003800200 */
.L_x_4510:
[----:B------:R0:W-:Y:S01]  /*9480*/  STG.E.U8 desc[UR36][R8.64], R4 ;  /* 0x0000000408007986 */ /* 0x0001e2000c101124 */
[----:B------:R-:W-:Y:S01]  /*9490*/  IMAD.MOV.U32 R27, RZ, RZ, R23 ;  /* 0x000000ffff1b7224 */ /* 0x000fe200078e0017 */
[----:B------:R-:W-:Y:S06]  /*94a0*/  BRA `(.L_x_4487) ;  /* 0x0000000000bc7947 */ /* 0x000fec0003800000 */
.L_x_4503:
[----:B------:R-:W-:-:S13]  /*94b0*/  ISETP.NE.AND P0, PT, R0, 0x1c, PT ;  /* 0x0000001c0000780c */ /* 0x000fda0003f05270 */
[----:B------:R-:W-:Y:S05]  /*94c0*/  @!P0 BRA `(.L_x_4514) ;  /* 0x0000000000a88947 */ /* 0x000fea0003800000 */
[----:B------:R-:W-:-:S13]  /*94d0*/  ISETP.NE.AND P0, PT, R0, 0x1d, PT ;  /* 0x0000001d0000780c */ /* 0x000fda0003f05270 */
[----:B------:R-:W-:Y:S05]  /*94e0*/  @!P0 BRA `(.L_x_4515) ;  /* 0x0000000000908947 */ /* 0x000fea0003800000 */
[----:B------:R-:W-:-:S13]  /*94f0*/  ISETP.NE.AND P0, PT, R0, 0x2c, PT ;  /* 0x0000002c0000780c */ /* 0x000fda0003f05270 */
[----:B------:R-:W-:Y:S05]  /*9500*/  @!P0 BRA `(.L_x_4516) ;  /* 0x0000000000488947 */ /* 0x000fea0003800000 */
.L_x_4486:
[----:B------:R-:W-:Y:S01]  /*9510*/  MOV R14, 0x0 ;  /* 0x00000000000e7802 */ /* 0x000fe20000000f00 */
[----:B------:R-:W0:Y:S01]  /*9520*/  LDCU.64 UR6, c[0x4][0x310] ;  /* 0x01006200ff0677ac */ /* 0x000e220008000a00 */
[----:B------:R-:W-:Y:S02]  /*9530*/  IMAD.MOV.U32 R8, RZ, RZ, 0x65 ;  /* 0x00000065ff087424 */ /* 0x000fe400078e00ff */
[----:B------:R-:W-:Y:S01]  /*9540*/  IMAD.MOV.U32 R12, RZ, RZ, 0x1 ;  /* 0x00000001ff0c7424 */ /* 0x000fe200078e00ff */
[----:B------:R-:W1:Y:S01]  /*9550*/  LDCU.64 UR8, c[0x4][0x318] ;  /* 0x01006300ff0877ac */ /* 0x000e620008000a00 */
[----:B------:R-:W2:Y:S01]  /*9560*/  LDC.64 R14, c[0x4][R14] ;  /* 0x010000000e0e7b82 */ /* 0x000ea20000000a00 */
[----:B------:R-:W-:Y:S01]  /*9570*/  IMAD.MOV.U32 R13, RZ, RZ, RZ ;  /* 0x000000ffff0d7224 */ /* 0x000fe200078e00ff */
[----:B------:R-:W4:Y:S01]  /*9580*/  LDCU.64 UR4, c[0x4][0x40] ;  /* 0x01000800ff0477ac */ /* 0x000f220008000a00 */
[----:B0-----:R-:W-:Y:S02]  /*9590*/  IMAD.U32 R4, RZ, RZ, UR6 ;  /* 0x00000006ff047e24 */ /* 0x001fe4000f8e00ff */
[----:B------:R-:W-:-:S02]  /*95a0*/  IMAD.U32 R5, RZ, RZ, UR7 ;  /* 0x00000007ff057e24 */ /* 0x000fc4000f8e00ff */
[----:B-1----:R-:W-:Y:S02]  /*95b0*/  IMAD.U32 R6, RZ, RZ, UR8 ;  /* 0x00000008ff067e24 */ /* 0x002fe4000f8e00ff */
[----:B------:R-:W-:Y:S02]  /*95c0*/  IMAD.U32 R7, RZ, RZ, UR9 ;  /* 0x00000009ff077e24 */ /* 0x000fe4000f8e00ff */
[----:B----4-:R-:W-:Y:S02]  /*95d0*/  IMAD.U32 R10, RZ, RZ, UR4 ;  /* 0x00000004ff0a7e24 */ /* 0x010fe4000f8e00ff */
[----:B------:R-:W-:-:S07]  /*95e0*/  IMAD.U32 R11, RZ, RZ, UR5 ;  /* 0x00000005ff0b7e24 */ /* 0x000fce000f8e00ff */
[----:B------:R-:W-:-:S07]  /*95f0*/  LEPC R20, `(.L_x_4517) ;  /* 0x000000001014794e */ /* 0x000fce0000000000 */
[----:B--23--:R-:W-:Y:S05]  /*9600*/  CALL.ABS.NOINC R14 ;  /* 0x000000000e007343 */ /* 0x00cfea0003c00000 */
.L_x_4517:
[----:B------:R-:W-:Y:S01]  /*9610*/  IMAD.MOV.U32 R27, RZ, RZ, R23 ;  /* 0x000000ffff1b7224 */ /* 0x000fe200078e0017 */
[----:B------:R-:W-:Y:S06]  /*9620*/  BRA `(.L_x_4487) ;  /* 0x00000000005c7947 */ /* 0x000fec0003800000 */
.L_x_4516:
[----:B------:R-:W-:Y:S01]  /*9630*/  SHF.R.U32.HI R4, RZ, 0x17, R18 ;  /* 0x00000017ff047819 */ /* 0x000fe20000011612 */
[----:B------:R-:W-:-:S03]  /*9640*/  IMAD.MOV.U32 R27, RZ, RZ, R23 ;  /* 0x000000ffff1b7224 */ /* 0x000fc600078e0017 */
        /* <DEDUP_REMOVED lines=14> */
.L_x_4515:
[----:B------:R-:W0:Y:S01]  /*9730*/  F2I.U64.TRUNC R18, R18 ;  /* 0x0000001200127311 */ /* 0x000e22000020d800 */
[----:B------:R-:W-:Y:S01]  /*9740*/  IMAD.MOV.U32 R27, RZ, RZ, R23 ;  /* 0x000000ffff1b7224 */ /* 0x000fe200078e0017 */
[----:B0-----:R0:W-:Y:S01]  /*9750*/  STG.E.64 desc[UR36][R8.64], R18 ;  /* 0x0000001208007986 */ /* 0x0011e2000c101b24 */
[----:B------:R-:W-:Y:S05]  /*9760*/  BRA `(.L_x_4487) ;  /* 0x00000000000c7947 */ /* 0x000fea0003800000 */
.L_x_4514:
[----:B------:R-:W0:Y:S01]  /*9770*/  F2I.FTZ.U32.TRUNC.NTZ R3, R18 ;  /* 0x0000001200037305 */ /* 0x000e22000021f000 */
[----:B------:R-:W-:Y:S01]  /*9780*/  IMAD.MOV.U32 R27, RZ, RZ, R23 ;  /* 0x000000ffff1b7224 */ /* 0x000fe200078e0017 */
[----:B0-----:R0:W-:Y:S06]  /*9790*/  STG.E desc[UR36][R8.64], R3 ;  /* 0x0000000308007986 */ /* 0x0011ec000c101924 */
.L_x_4487:
[----:B------:R-:W-:-:S13]  /*97a0*/  ISETP.GE.AND P0, PT, R27, R26, PT ;  /* 0x0000001a1b00720c */ /* 0x000fda0003f06270 */
[----:B------:R-:W-:Y:S05]  /*97b0*/  @P0 BREAK.RELIABLE B6 ;  /* 0x0000000000060942 */ /* 0x000fea0003800100 */
[----:B------:R-:W-:Y:S05]  /*97c0*/  @P0 BRA `(.L_x_4518) ;  /* 0x0000001c00300947 */ /* 0x000fea0003800000 */
[----:B------:R-:W5:Y:S01]  /*97d0*/  LDCU UR4, c[0x0][0x3b4] ;  /* 0x00007680ff0477ac */ /* 0x000f620008000800 */
[----:B012-4-:R-:W0:Y:S01]  /*97e0*/  LDC.64 R8, c[0x0][0x388] ;  /* 0x0000e200ff087b82 */ /* 0x017e220000000a00 */
        /* <DEDUP_REMOVED lines=16> */
[----:B------:R-:W0:Y:S02]  /*98f0*/  F2I.FTZ.TRUNC.NTZ R3, R22 ;  /* 0x0000001600037305 */ /* 0x000e24000021f100 */
[----:B0-----:R0:W-:Y:S01]  /*9900*/  STG.E.U8 desc[UR36][R8.64], R3 ;  /* 0x0000000308007986 */ /* 0x0011e2000c101124 */
[----:B------:R-:W-:Y:S05]  /*9910*/  BRA `(.L_x_4524) ;  /* 0x0000000c00387947 */ /* 0x000fea0003800000 */
.L_x_4522:
[----:B------:R-:W0:Y:S02]  /*9920*/  F2I.S64.TRUNC R22, R22 ;  /* 0x0000001600167311 */ /* 0x000e24000020d900 */
[----:B0-----:R-:W-:-:S05]  /*9930*/  IMAD.MOV.U32 R3, RZ, RZ, R22 ;  /* 0x000000ffff037224 */ /* 0x001fca00078e0016 */
[----:B------:R0:W-:Y:S01]  /*9940*/  STG.E.U8 desc[UR36][R8.64], R3 ;  /* 0x0000000308007986 */ /* 0x0001e2000c101124 */
[----:B------:R-:W-:Y:S05]  /*9950*/  BRA `(.L_x_4524) ;  /* 0x0000000c00287947 */ /* 0x000fea0003800000 */
.L_x_4521:
[----:B------:R-:W-:-:S13]  /*9960*/  ISETP.NE.AND P0, PT, R0, 0x2, PT ;  /* 0x000000020000780c */ /* 0x000fda0003f05270 */
[----:B------:R-:W-:Y:S05]  /*9970*/  @!P0 BRA `(.L_x_4525) ;  /* 0x0000000000288947 */ /* 0x000fea0003800000 */
[----:B------:R-:W-:-:S13]  /*9980*/  ISETP.NE.AND P0, PT, R0, 0x3, PT ;  /* 0x000000030000780c */ /* 0x000fda0003f05270 */
[----:B------:R-:W-:Y:S05]  /*9990*/  @!P0 BRA `(.L_x_4526) ;  /* 0x0000000000148947 */ /* 0x000fea0003800000 */
[----:B------:R-:W-:-:S13]  /*99a0*/  ISETP.NE.AND P0, PT, R0, 0x4, PT ;  /* 0x000000040000780c */ /* 0x000fda0003f05270 */
[----:B------:R-:W-:Y:S05]  /*99b0*/  @P0 BRA `(.L_x_4523) ;  /* 0x0000000800380947 */ /* 0x000fea0003800000 */
[----:B------:R-:W0:Y:S02]  /*99c0*/  F2I.S64.TRUNC R22, R22 ;  /* 0x0000001600167311 */ /* 0x000e24000020d900 */
[----:B0-----:R0:W-:Y:S01]  /*99d0*/  STG.E.64 desc[UR36][R8.64], R22 ;  /* 0x0000001608007986 */ /* 0x0011e2000c101b24 */
[----:B------:R-:W-:Y:S05]  /*99e0*/  BRA `(.L_x_4524) ;  /* 0x0000000c00047947 */ /* 0x000fea0003800000 */
.L_x_4526:
[----:B------:R-:W0:Y:S02]  /*99f0*/  F2I.FTZ.TRUNC.NTZ R3, R22 ;  /* 0x0000001600037305 */ /* 0x000e24000021f100 */
[----:B0-----:R0:W-:Y:S01]  /*9a00*/  STG.E desc[UR36][R8.64], R3 ;  /* 0x0000000308007986 */ /* 0x0011e2000c101924 */
[----:B------:R-:W-:Y:S05]  /*9a10*/  BRA `(.L_x_4524) ;  /* 0x0000000800f87947 */ /* 0x000fea0003800000 */
.L_x_4525:
[----:B------:R-:W0:Y:S02]  /*9a20*/  F2I.FTZ.TRUNC.NTZ R3, R22 ;  /* 0x0000001600037305 */ /* 0x000e24000021f100 */
[----:B0-----:R0:W-:Y:S01]  /*9a30*/  STG.E.U16 desc[UR36][R8.64], R3 ;  /* 0x0000000308007986 */ /* 0x0011e2000c101524 */
[----:B------:R-:W-:Y:S05]  /*9a40*/  BRA `(.L_x_4524) ;  /* 0x0000000800ec7947 */ /* 0x000fea0003800000 */
.L_x_4520:
[----:B------:R-:W-:-:S13]  /*9a50*/  ISETP.GT.AND P0, PT, R0, 0x6, PT ;  /* 0x000000060000780c */ /* 0x000fda0003f04270 */
[----:B------:R-:W-:Y:S05]  /*9a60*/  @P0 BRA `(.L_x_4527) ;  /* 0x0000000000240947 */ /* 0x000fea0003800000 */
[----:B------:R-:W-:-:S13]  /*9a70*/  ISETP.NE.AND P0, PT, R0, 0x5, PT ;  /* 0x000000050000780c */ /* 0x000fda0003f05270 */
[----:B------:R-:W-:Y:S05]  /*9a80*/  @!P0 BRA `(.L_x_4528) ;  /* 0x0000000000108947 */ /* 0x000fea0003800000 */
[----:B------:R-:W-:-:S13]  /*9a90*/  ISETP.NE.AND P0, PT, R0, 0x6, PT ;  /* 0x000000060000780c */ /* 0x000fda0003f05270 */
[----:B------:R-:W-:Y:S05]  /*9aa0*/  @P0 BRA `(.L_x_4523) ;  /* 0x0000000400fc0947 */ /* 0x000fea0003800000 */
[----:B------:R0:W-:Y:S01]  /*9ab0*/  STG.E desc[UR36][R8.64], R22 ;  /* 0x0000001608007986 */ /* 0x0001e2000c101924 */
[----:B------:R-:W-:Y:S05]  /*9ac0*/  BRA `(.L_x_4524) ;  /* 0x0000000800cc7947 */ /* 0x000fea0003800000 */
.L_x_4528:
[----:B------:R-:W-:-:S05]  /*9ad0*/  F2FP.F16.F32.PACK_AB R22, RZ, R22 ;  /* 0x00000016ff16723e */ /* 0x000fca00000000ff */
[----:B------:R1:W-:Y:S01]  /*9ae0*/  STG.E.U16 desc[UR36][R8.64], R22 ;  /* 0x0000001608007986 */ /* 0x0003e2000c101524 */
[----:B------:R-:W-:Y:S05]  /*9af0*/  BRA `(.L_x_4524) ;  /* 0x0000000800c07947 */ /* 0x000fea0003800000 */
.L_x_4527:
[----:B------:R-:W-:-:S13]  /*9b00*/  ISETP.NE.AND P0, PT, R0, 0x7, PT ;  /* 0x000000070000780c */ /* 0x000fda0003f05270 */
[----:B------:R-:W-:Y:S05]  /*9b10*/  @!P0 BRA `(.L_x_4529) ;  /* 0x00000000002c8947 */ /* 0x000fea0003800000 */
[----:B------:R-:W-:-:S13]  /*9b20*/  ISETP.NE.AND P0, PT, R0, 0x8, PT ;  /* 0x000000080000780c */ /* 0x000fda0003f05270 */
[----:B------:R-:W-:Y:S05]  /*9b30*/  @!P0 BRA `(.L_x_4530) ;  /* 0x0000000000148947 */ /* 0x000fea0003800000 */
[----:B------:R-:W-:-:S13]  /*9b40*/  ISETP.NE.AND P0, PT, R0, 0x9, PT ;  /* 0x000000090000780c */ /* 0x000fda0003f05270 */
[----:B------:R-:W-:Y:S05]  /*9b50*/  @P0 BRA `(.L_x_4523) ;  /* 0x0000000400d00947 */ /* 0x000fea0003800000 */
[----:B------:R-:W-:-:S05]  /*9b60*/  IMAD.MOV.U32 R23, RZ, RZ, RZ ;  /* 0x000000ffff177224 */ /* 0x000fca00078e00ff */
[----:B------:R4:W-:Y:S01]  /*9b70*/  STG.E.64 desc[UR36][R8.64], R22 ;  /* 0x0000001608007986 */ /* 0x0009e2000c101b24 */
[----:B------:R-:W-:Y:S05]  /*9b80*/  BRA `(.L_x_4524) ;  /* 0x00000008009c7947 */ /* 0x000fea0003800000 */
.L_x_4530:
[----:B------:R-:W-:-:S04]  /*9b90*/  F2FP.F16.F32.PACK_AB R3, RZ, R22 ;  /* 0x00000016ff03723e */ /* 0x000fc800000000ff */
[----:B------:R-:W-:-:S05]  /*9ba0*/  PRMT R3, R3, 0x5410, RZ ;  /* 0x0000541003037816 */ /* 0x000fca00000000ff */
[----:B------:R0:W-:Y:S01]  /*9bb0*/  STG.E desc[UR36][R8.64], R3 ;  /* 0x0000000308007986 */ /* 0x0001e2000c101924 */
[----:B------:R-:W-:Y:S05]  /*9bc0*/  BRA `(.L_x_4524) ;  /* 0x00000008008c7947 */ /* 0x000fea0003800000 */
.L_x_4529:
[----:B------:R-:W-:-:S06]  /*9bd0*/  FMUL.FTZ R4, R22, 1 ;  /* 0x3f80000016047820 */ /* 0x000fcc0000410000 */
[----:B------:R-:W0:Y:S02]  /*9be0*/  F2F.F64.F32 R4, R4 ;  /* 0x0000000400047310 */ /* 0x000e240000201800 */
[----:B0-----:R2:W-:Y:S01]  /*9bf0*/  STG.E.64 desc[UR36][R8.64], R4 ;  /* 0x0000000408007986 */ /* 0x0015e2000c101b24 */
[----:B------:R-:W-:Y:S05]  /*9c00*/  BRA `(.L_x_4524) ;  /* 0x00000008007c7947 */ /* 0x000fea0003800000 */
.L_x_4519:
        /* <DEDUP_REMOVED lines=10> */
[----:B------:R-:W0:Y:S02]  /*9cb0*/  F2I.FTZ.U32.TRUNC.NTZ R3, R22 ;  /* 0x0000001600037305 */ /* 0x000e24000021f000 */
[----:B0-----:R0:W-:Y:S01]  /*9cc0*/  STG.E.U16 desc[UR36][R8.64], R3 ;  /* 0x0000000308007986 */ /* 0x0011e2000c101524 */
[----:B------:R-:W-:Y:S05]  /*9cd0*/  BRA `(.L_x_4524) ;  /* 0x0000000800487947 */ /* 0x000fea0003800000 */
.L_x_4534:
        /* <DEDUP_REMOVED lines=16> */
.L_x_4537:
[----:B------:R-:W-:-:S04]  /*9de0*/  SHF.R.U32.HI R22, RZ, 0x18, R22 ;  /* 0x00000018ff167819 */ /* 0x000fc80000011616 */
[----:B------:R-:W-:-:S04]  /*9df0*/  LOP3.LUT R3, R3, 0x80, R22, 0xf8, !PT ;  /* 0x0000008003037812 */ /* 0x000fc800078ef816 */
[----:B------:R-:W-:-:S07]  /*9e00*/  PRMT R4, R3, 0x7610, R4 ;  /* 0x0000761003047816 */ /* 0x000fce0000000004 */
.L_x_4536:
[----:B------:R-:W-:Y:S05]  /*9e10*/  BSYNC.RECONVERGENT B0 ;  /* 0x0000000000007941 */ /* 0x000fea0003800200 */
.L_x_4535:
[----:B------:R0:W-:Y:S01]  /*9e20*/  STG.E.U8 desc[UR36][R8.64], R4 ;  /* 0x0000000408007986 */ /* 0x0001e2000c101124 */
[----:B------:R-:W-:Y:S05]  /*9e30*/  BRA `(.L_x_4524) ;  /* 0x0000000400f07947 */ /* 0x000fea0003800000 */
.L_x_4533:
        /* <DEDUP_REMOVED lines=16> */
.L_x_4540:
[----:B------:R-:W-:-:S04]  /*9f40*/  SHF.R.U32.HI R22, RZ, 0x18, R22 ;  /* 0x00000018ff167819 */ /* 0x000fc80000011616 */
[----:B------:R-:W-:-:S04]  /*9f50*/  LOP3.LUT R3, R3, 0x80, R22, 0xf8, !PT ;  /* 0x0000008003037812 */ /* 0x000fc800078ef816 */
[----:B------:R-:W-:-:S07]  /*9f60*/  PRMT R4, R3, 0x7610, R4 ;  /* 0x0000761003047816 */ /* 0x000fce0000000004 */
.L_x_4539:
[----:B------:R-:W-:Y:S05]  /*9f70*/  BSYNC.RECONVERGENT B0 ;  /* 0x0000000000007941 */ /* 0x000fea0003800200 */
.L_x_4538:
[----:B------:R0:W-:Y:S01]  /*9f80*/  STG.E.U8 desc[UR36][R8.64], R4 ;  /* 0x0000000408007986 */ /* 0x0001e2000c101124 */
[----:B------:R-:W-:Y:S05]  /*9f90*/  BRA `(.L_x_4524) ;  /* 0x0000000400987947 */ /* 0x000fea0003800000 */
.L_x_4532:
[----:B------:R-:W-:-:S13]  /*9fa0*/  ISETP.NE.AND P0, PT, R0, 0x1c, PT ;  /* 0x0000001c0000780c */ /* 0x000fda0003f05270 */
[----:B------:R-:W-:Y:S05]  /*9fb0*/  @!P0 BRA `(.L_x_4541) ;  /* 0x0000000000588947 */ /* 0x000fea0003800000 */
[----:B------:R-:W-:-:S13]  /*9fc0*/  ISETP.NE.AND P0, PT, R0, 0x1d, PT ;  /* 0x0000001d0000780c */ /* 0x000fda0003f05270 */
[----:B------:R-:W-:Y:S05]  /*9fd0*/  @!P0 BRA `(.L_x_4542) ;  /* 0x0000000000448947 */ /* 0x000fea0003800000 */
[----:B------:R-:W-:-:S13]  /*9fe0*/  ISETP.NE.AND P0, PT, R0, 0x2c, PT ;  /* 0x0000002c0000780c */ /* 0x000fda0003f05270 */
[----:B------:R-:W-:Y:S05]  /*9ff0*/  @P0 BRA `(.L_x_4523) ;  /* 0x0000000000a80947 */ /* 0x000fea0003800000 */
        /* <DEDUP_REMOVED lines=15> */
.L_x_4542:
[----:B------:R-:W0:Y:S02]  /*a0f0*/  F2I.U64.TRUNC R22, R22 ;  /* 0x0000001600167311 */ /* 0x000e24000020d800 */
[----:B0-----:R0:W-:Y:S01]  /*a100*/  STG.E.64 desc[UR36][R8.64], R22 ;  /* 0x0000001608007986 */ /* 0x0011e2000c101b24 */
[----:B------:R-:W-:Y:S05]  /*a110*/  BRA `(.L_x_4524) ;  /* 0x0000000400387947 */ /* 0x000fea0003800000 */
.L_x_4541:
[----:B------:R-:W0:Y:S02]  /*a120*/  F2I.FTZ.U32.TRUNC.NTZ R3, R22 ;  /* 0x0000001600037305 */ /* 0x000e24000021f000 */
[----:B0-----:R0:W-:Y:S01]  /*a130*/  STG.E desc[UR36][R8.64], R3 ;  /* 0x0000000308007986 */ /* 0x0011e2000c101924 */
[----:B------:R-:W-:Y:S05]  /*a140*/  BRA `(.L_x_4524) ;  /* 0x00000004002c7947 */ /* 0x000fea0003800000 */
.L_x_4531:
[----:B------:R-:W-:-:S13]  /*a150*/  ISETP.GT.AND P0, PT, R0, 0xe, PT ;  /* 0x0000000e0000780c */ /* 0x000fda0003f04270 */
[----:B------:R-:W-:Y:S05]  /*a160*/  @P0 BRA `(.L_x_4543) ;  /* 0x0000000000340947 */ /* 0x000fea0003800000 */
[----:B------:R-:W-:-:S13]  /*a170*/  ISETP.NE.AND P0, PT, R0, 0xa, PT ;  /* 0x0000000a0000780c */ /* 0x000fda0003f05270 */
[----:B------:R-:W-:Y:S05]  /*a180*/  @!P0 BRA `(.L_x_4544) ;  /* 0x0000000000188947 */ /* 0x000fea0003800000 */
[----:B------:R-:W-:-:S13]  /*a190*/  ISETP.NE.AND P0, PT, R0, 0xb, PT ;  /* 0x0000000b0000780c */ /* 0x000fda0003f05270 */
[----:B------:R-:W-:Y:S05]  /*a1a0*/  @P0 BRA `(.L_x_4523) ;  /* 0x00000000003c0947 */ /* 0x000fea0003800000 */
[----:B------:R-:W-:-:S04]  /*a1b0*/  FSETP.NEU.FTZ.AND P0, PT, R22, RZ, PT ;  /* 0x000000ff1600720b */ /* 0x000fc80003f1d000 */
[----:B------:R-:W-:-:S05]  /*a1c0*/  SEL R3, RZ, 0x1, !P0 ;  /* 0x00000001ff037807 */ /* 0x000fca0004000000 */
[----:B------:R0:W-:Y:S01]  /*a1d0*/  STG.E.U8 desc[UR36][R8.64], R3 ;  /* 0x0000000308007986 */ /* 0x0001e2000c101124 */
[----:B------:R-:W-:Y:S05]  /*a1e0*/  BRA `(.L_x_4524) ;  /* 0x0000000400047947 */ /* 0x000fea0003800000 */
.L_x_4544:
[----:B------:R-:W-:Y:S01]  /*a1f0*/  FMUL.FTZ R4, R22, 1 ;  /* 0x3f80000016047820 */ /* 0x000fe20000410000 */
[----:B------:R-:W-:-:S05]  /*a200*/  CS2R R6, SRZ ;  /* 0x0000000000067805 */ /* 0x000fca000001ff00 */
[----:B------:R-:W0:Y:S02]  /*a210*/  F2F.F64.F32 R4, R4 ;  /* 0x0000000400047310 */ /* 0x000e240000201800 */
[----:B0-----:R0:W-:Y:S01]  /*a220*/  STG.E.128 desc[UR36][R8.64], R4 ;  /* 0x0000000408007986 */ /* 0x0011e2000c101d24 */
[----:B------:R-:W-:Y:S05]  /*a230*/  BRA `(.L_x_4524) ;  /* 0x0000000000f07947 */ /* 0x000fea0003800000 */
.L_x_4543:
[----:B------:R-:W-:-:S13]  /*a240*/  ISETP.NE.AND P0, PT, R0, 0xf, PT ;  /* 0x0000000f0000780c */ /* 0x000fda0003f05270 */
[----:B------:R-:W-:Y:S05]  /*a250*/  @!P0 BRA `(.L_x_4545) ;  /* 0x0000000000e08947 */ /* 0x000fea0003800000 */
[----:B------:R-:W-:-:S13]  /*a260*/  ISETP.NE.AND P0, PT, R0, 0x17, PT ;  /* 0x000000170000780c */ /* 0x000fda0003f05270 */
[----:B------:R-:W-:Y:S05]  /*a270*/  @!P0 BRA `(.L_x_4546) ;  /* 0x00000000008c8947 */ /* 0x000fea0003800000 */
[----:B------:R-:W-:-:S13]  /*a280*/  ISETP.NE.AND P0, PT, R0, 0x18, PT ;  /* 0x000000180000780c */ /* 0x000fda0003f05270 */
[----:B------:R-:W-:Y:S05]  /*a290*/  @!P0 BRA `(.L_x_4547) ;  /* 0x0000000000448947 */ /* 0x000fea0003800000 */
.L_x_4523:
        /* <DEDUP_REMOVED lines=16> */
.L_x_4548:
[----:B------:R-:W-:Y:S05]  /*a3a0*/  BRA `(.L_x_4524) ;  /* 0x0000000000947947 */ /* 0x000fea0003800000 */
.L_x_4547:
        /* <DEDUP_REMOVED lines=12> */
.L_x_4550:
[----:B------:R-:W-:Y:S05]  /*a470*/  BSYNC.RECONVERGENT B0 ;  /* 0x0000000000007941 */ /* 0x000fea0003800200 */
.L_x_4549:
[----:B------:R-:W-:-:S05]  /*a480*/  LOP3.LUT R3, R0, 0x80, R5, 0xf8, !PT ;  /* 0x0000008000037812 */ /* 0x000fca00078ef805 */
[----:B------:R0:W-:Y:S01]  /*a490*/  STG.E.U8 desc[UR36][R8.64], R3 ;  /* 0x0000000308007986 */ /* 0x0001e2000c101124 */
[----:B------:R-:W-:Y:S05]  /*a4a0*/  BRA `(.L_x_4524) ;  /* 0x0000000000547947 */ /* 0x000fea0003800000 */
.L_x_4546:
        /* <DEDUP_REMOVED lines=11> */
.L_x_4552:
[----:B------:R-:W-:Y:S01]  /*a560*/  IMAD.MOV.U32 R0, RZ, RZ, 0x7f ;  /* 0x0000007fff007424 */ /* 0x000fe200078e00ff */
[----:B------:R-:W-:-:S04]  /*a570*/  ISETP.GT.U32.AND P0, PT, R4, 0x7f800000, PT ;  /* 0x7f8000000400780c */ /* 0x000fc80003f04070 */
[----:B------:R-:W-:-:S09]  /*a580*/  SEL R0, R0, 0x7c, P0 ;  /* 0x0000007c00007807 */ /* 0x000fd20000000000 */
.L_x_4553:
[----:B------:R-:W-:Y:S05]  /*a590*/  BSYNC.RECONVERGENT B0 ;  /* 0x0000000000007941 */ /* 0x000fea0003800200 */
.L_x_4551:
[----:B------:R-:W-:-:S04]  /*a5a0*/  SHF.R.U32.HI R3, RZ, 0x18, R22 ;  /* 0x00000018ff037819 */ /* 0x000fc80000011616 */
[----:B------:R-:W-:-:S05]  /*a5b0*/  LOP3.LUT R3, R0, 0x80, R3, 0xf8, !PT ;  /* 0x0000008000037812 */ /* 0x000fca00078ef803 */
[----:B------:R0:W-:Y:S01]  /*a5c0*/  STG.E.U8 desc[UR36][R8.64], R3 ;  /* 0x0000000308007986 */ /* 0x0001e2000c101124 */
[----:B------:R-:W-:Y:S05]  /*a5d0*/  BRA `(.L_x_4524) ;  /* 0x0000000000087947 */ /* 0x000fea0003800000 */
.L_x_4545:
[----:B------:R-:W-:-:S05]  /*a5e0*/  F2FP.BF16.F32.PACK_AB R22, RZ, R22 ;  /* 0x00000016ff16723e */ /* 0x000fca00000010ff */
[----:B------:R0:W-:Y:S02]  /*a5f0*/  STG.E.U16 desc[UR36][R8.64], R22 ;  /* 0x0000001608007986 */ /* 0x0001e4000c101524 */
.L_x_4524:
[----:B------:R-:W-:-:S07]  /*a600*/  VIADD R27, R27, 0x80 ;  /* 0x000000801b1b7836 */ /* 0x000fce0000000000 */
.L_x_4481:
[----:B------:R-:W-:-:S13]  /*a610*/  ISETP.GE.AND P0, PT, R27, R26, PT ;  /* 0x0000001a1b00720c */ /* 0x000fda0003f06270 */
[----:B------:R-:W-:Y:S05]  /*a620*/  @P0 BREAK.RELIABLE B6 ;  /* 0x0000000000060942 */ /* 0x000fea0003800100 */
[----:B------:R-:W-:Y:S05]  /*a630*/  @P0 BRA `(.L_x_4518) ;  /* 0x0000000c00940947 */ /* 0x000fea0003800000 */
[----:B------:R-:W-:Y:S05]  /*a640*/  BSYNC.RELIABLE B6 ;  /* 0x0000000000067941 */ /* 0x000fea0003800100 */
.L_x_4480:
        /* <DEDUP_REMOVED lines=21> */
.L_x_4557:
[----:B------:R-:W0:Y:S02]  /*a7a0*/  F2I.S64.TRUNC R24, R24 ;  /* 0x0000001800187311 */ /* 0x000e24000020d900 */
[----:B0-----:R-:W-:-:S05]  /*a7b0*/  IMAD.MOV.U32 R3, RZ, RZ, R24 ;  /* 0x000000ffff037224 */ /* 0x001fca00078e0018 */
[----:B------:R0:W-:Y:S01]  /*a7c0*/  STG.E.U8 desc[UR36][R8.64], R3 ;  /* 0x0000000308007986 */ /* 0x0001e2000c101124 */
[----:B------:R-:W-:Y:S05]  /*a7d0*/  BRA `(.L_x_4559) ;  /* 0x0000000c00287947 */ /* 0x000fea0003800000 */
.L_x_4556:
        /* <DEDUP_REMOVED lines=9> */
.L_x_4561:
[----:B------:R-:W0:Y:S02]  /*a870*/  F2I.FTZ.TRUNC.NTZ R3, R24 ;  /* 0x0000001800037305 */ /* 0x000e24000021f100 */
[----:B0-----:R0:W-:Y:S01]  /*a880*/  STG.E desc[UR36][R8.64], R3 ;  /* 0x0000000308007986 */ /* 0x0011e2000c101924 */
[----:B------:R-:W-:Y:S05]  /*a890*/  BRA `(.L_x_4559) ;  /* 0x0000000800f87947 */ /* 0x000fea0003800000 */
.L_x_4560:
[----:B------:R-:W0:Y:S02]  /*a8a0*/  F2I.FTZ.TRUNC.NTZ R3, R24 ;  /* 0x0000001800037305 */ /* 0x000e24000021f100 */
[----:B0-----:R0:W-:Y:S01]  /*a8b0*/  STG.E.U16 desc[UR36][R8.64], R3 ;  /* 0x0000000308007986 */ /* 0x0011e2000c101524 */
[----:B------:R-:W-:Y:S05]  /*a8c0*/  BRA `(.L_x_4559) ;  /* 0x0000000800ec7947 */ /* 0x000fea0003800000 */
.L_x_4555:
        /* <DEDUP_REMOVED lines=8> */
.L_x_4563:
[----:B------:R-:W-:-:S05]  /*a950*/  F2FP.F16.F32.PACK_AB R24, RZ, R24 ;  /* 0x00000018ff18723e */ /* 0x000fca00000000ff */
[----:B------:R0:W-:Y:S01]  /*a960*/  STG.E.U16 desc[UR36][R8.64], R24 ;  /* 0x0000001808007986 */ /* 0x0001e2000c101524 */
[----:B------:R-:W-:Y:S05]  /*a970*/  BRA `(.L_x_4559) ;  /* 0x0000000800c07947 */ /* 0x000fea0003800000 */
.L_x_4562:
        /* <DEDUP_REMOVED lines=9> */
.L_x_4565:
[----:B------:R-:W-:-:S04]  /*aa10*/  F2FP.F16.F32.PACK_AB R3, RZ, R24 ;  /* 0x00000018ff03723e */ /* 0x000fc800000000ff */
[----:B------:R-:W-:-:S05]  /*aa20*/  PRMT R3, R3, 0x5410, RZ ;  /* 0x0000541003037816 */ /* 0x000fca00000000ff */
[----:B------:R0:W-:Y:S01]  /*aa30*/  STG.E desc[UR36][R8.64], R3 ;  /* 0x0000000308007986 */ /* 0x0001e2000c101924 */
[----:B------:R-:W-:Y:S05]  /*aa40*/  BRA `(.L_x_4559) ;  /* 0x00000008008c7947 */ /* 0x000fea0003800000 */
.L_x_4564:
[----:B------:R-:W-:-:S06]  /*aa50*/  FMUL.FTZ R4, R24, 1 ;  /* 0x3f80000018047820 */ /* 0x000fcc0000410000 */
[----:B------:R-:W0:Y:S02]  /*aa60*/  F2F.F64.F32 R4, R4 ;  /* 0x0000000400047310 */ /* 0x000e240000201800 */
[----:B0-----:R0:W-:Y:S01]  /*aa70*/  STG.E.64 desc[UR36][R8.64], R4 ;  /* 0x0000000408007986 */ /* 0x0011e2000c101b24 */
[----:B------:R-:W-:Y:S05]  /*aa80*/  BRA `(.L_x_4559) ;  /* 0x00000008007c7947 */ /* 0x000fea0003800000 */
.L_x_4554:
        /* <DEDUP_REMOVED lines=13> */
.L_x_4569:
        /* <DEDUP_REMOVED lines=16> */
.L_x_4572:
[----:B------:R-:W-:-:S04]  /*ac60*/  SHF.R.U32.HI R24, RZ, 0x18, R24 ;  /* 0x00000018ff187819 */ /* 0x000fc80000011618 */
[----:B------:R-:W-:-:S04]  /*ac70*/  LOP3.LUT R3, R3, 0x80, R24, 0xf8, !PT ;  /* 0x0000008003037812 */ /* 0x000fc800078ef818 */
[----:B------:R-:W-:-:S07]  /*ac80*/  PRMT R4, R3, 0x7610, R4 ;  /* 0x0000761003047816 */ /* 0x000fce0000000004 */
.L_x_4571:
[----:B------:R-:W-:Y:S05]  /*ac90*/  BSYNC.RECONVERGENT B0 ;  /* 0x0000000000007941 */ /* 0x000fea0003800200 */
.L_x_4570:
[----:B------:R0:W-:Y:S01]  /*aca0*/  STG.E.U8 desc[UR36][R8.64], R4 ;  /* 0x0000000408007986 */ /* 0x0001e2000c101124 */
[----:B------:R-:W-:Y:S05]  /*acb0*/  BRA `(.L_x_4559) ;  /* 0x0000000400f07947 */ /* 0x000fea0003800000 */
.L_x_4568:
        /* <DEDUP_REMOVED lines=16> */
.L_x_4575:
[----:B------:R-:W-:-:S04]  /*adc0*/  SHF.R.U32.HI R24, RZ, 0x18, R24 ;  /* 0x00000018ff187819 */ /* 0x000fc80000011618 */
[----:B------:R-:W-:-:S04]  /*add0*/  LOP3.LUT R3, R3, 0x80, R24, 0xf8, !PT ;  /* 0x0000008003037812 */ /* 0x000fc800078ef818 */
[----:B------:R-:W-:-:S07]  /*ade0*/  PRMT R4, R3, 0x7610, R4 ;  /* 0x0000761003047816 */ /* 0x000fce0000000004 */
.L_x_4574:
[----:B------:R-:W-:Y:S05]  /*adf0*/  BSYNC.RECONVERGENT B0 ;  /* 0x0000000000007941 */ /* 0x000fea0003800200 */
.L_x_4573:
[----:B------:R0:W-:Y:S01]  /*ae00*/  STG.E.U8 desc[UR36][R8.64], R4 ;  /* 0x0000000408007986 */ /* 0x0001e2000c101124 */
[----:B------:R-:W-:Y:S05]  /*ae10*/  BRA `(.L_x_4559) ;  /* 0x0000000400987947 */ /* 0x000fea0003800000 */
.L_x_4567:
        /* <DEDUP_REMOVED lines=21> */
.L_x_4577:
[----:B------:R-:W0:Y:S02]  /*af70*/  F2I.U64.TRUNC R24, R24 ;  /* 0x0000001800187311 */ /* 0x000e24000020d800 */
[----:B0-----:R0:W-:Y:S01]  /*af80*/  STG.E.64 desc[UR36][R8.64], R24 ;  /* 0x0000001808007986 */ /* 0x0011e2000c101b24 */
[----:B------:R-:W-:Y:S05]  /*af90*/  BRA `(.L_x_4559) ;  /* 0x0000000400387947 */ /* 0x000fea0003800000 */
.L_x_4576:
[----:B------:R-:W0:Y:S02]  /*afa0*/  F2I.FTZ.U32.TRUNC.NTZ R3, R24 ;  /* 0x0000001800037305 */ /* 0x000e24000021f000 */
[----:B0-----:R0:W-:Y:S01]  /*afb0*/  STG.E desc[UR36][R8.64], R3 ;  /* 0x0000000308007986 */ /* 0x0011e2000c101924 */
[----:B------:R-:W-:Y:S05]  /*afc0*/  BRA `(.L_x_4559) ;  /* 0x00000004002c7947 */ /* 0x000fea0003800000 */
.L_x_4566:
        /* <DEDUP_REMOVED lines=10> */
.L_x_4579:
[----:B------:R-:W-:Y:S01]  /*b070*/  FMUL.FTZ R4, R24, 1 ;  /* 0x3f80000018047820 */ /* 0x000fe20000410000 */
[----:B------:R-:W-:-:S05]  /*b080*/  CS2R R6, SRZ ;  /* 0x0000000000067805 */ /* 0x000fca000001ff00 */
[----:B------:R-:W0:Y:S02]  /*b090*/  F2F.F64.F32 R4, R4 ;  /* 0x0000000400047310 */ /* 0x000e240000201800 */
[----:B0-----:R4:W-:Y:S01]  /*b0a0*/  STG.E.128 desc[UR36][R8.64], R4 ;  /* 0x0000000408007986 */ /* 0x0019e2000c101d24 */
[----:B------:R-:W-:Y:S05]  /*b0b0*/  BRA `(.L_x_4559) ;  /* 0x0000000000f07947 */ /* 0x000fea0003800000 */
.L_x_4578:
[----:B------:R-:W-:-:S13]  /*b0c0*/  ISETP.NE.AND P0, PT, R0, 0xf, PT ;  /* 0x0000000f0000780c */ /* 0x000fda0003f05270 */
[----:B------:R-:W-:Y:S05]  /*b0d0*/  @!P0 BRA `(.L_x_4580) ;  /* 0x0000000000e08947 */ /* 0x000fea0003800000 */
[----:B------:R-:W-:-:S13]  /*b0e0*/  ISETP.NE.AND P0, PT, R0, 0x17, PT ;  /* 0x000000170000780c */ /* 0x000fda0003f05270 */
[----:B------:R-:W-:Y:S05]  /*b0f0*/  @!P0 BRA `(.L_x_4581) ;  /* 0x00000000008c8947 */ /* 0x000fea0003800000 */
[----:B------:R-:W-:-:S13]  /*b100*/  ISETP.NE.AND P0, PT, R0, 0x18, PT ;  /* 0x000000180000780c */ /* 0x000fda0003f05270 */
[----:B------:R-:W-:Y:S05]  /*b110*/  @!P0 BRA `(.L_x_4582) ;  /* 0x0000000000448947 */ /* 0x000fea0003800000 */
.L_x_4558:
        /* <DEDUP_REMOVED lines=16> */
.L_x_4583:
[----:B------:R-:W-:Y:S05]  /*b220*/  BRA `(.L_x_4559) ;  /* 0x0000000000947947 */ /* 0x000fea0003800000 */
.L_x_4582:
        /* <DEDUP_REMOVED lines=12> */
.L_x_4585:
[----:B------:R-:W-:Y:S05]  /*b2f0*/  BSYNC.RECONVERGENT B0 ;  /* 0x0000000000007941 */ /* 0x000fea0003800200 */
.L_x_4584:
[----:B------:R-:W-:-:S05]  /*b300*/  LOP3.LUT R3, R0, 0x80, R5, 0xf8, !PT ;  /* 0x0000008000037812 */ /* 0x000fca00078ef805 */
[----:B------:R1:W-:Y:S01]  /*b310*/  STG.E.U8 desc[UR36][R8.64], R3 ;  /* 0x0000000308007986 */ /* 0x0003e2000c101124 */
[----:B------:R-:W-:Y:S05]  /*b320*/  BRA `(.L_x_4559) ;  /* 0x0000000000547947 */ /* 0x000fea0003800000 */
.L_x_4581:
        /* <DEDUP_REMOVED lines=11> */
.L_x_4587:
[----:B------:R-:W-:Y:S01]  /*b3e0*/  IMAD.MOV.U32 R0, RZ, RZ, 0x7f ;  /* 0x0000007fff007424 */ /* 0x000fe200078e00ff */
[----:B------:R-:W-:-:S04]  /*b3f0*/  ISETP.GT.U32.AND P0, PT, R4, 0x7f800000, PT ;  /* 0x7f8000000400780c */ /* 0x000fc80003f04070 */
[----:B------:R-:W-:-:S09]  /*b400*/  SEL R0, R0, 0x7c, P0 ;  /* 0x0000007c00007807 */ /* 0x000fd20000000000 */
.L_x_4588:
[----:B------:R-:W-:Y:S05]  /*b410*/  BSYNC.RECONVERGENT B0 ;  /* 0x0000000000007941 */ /* 0x000fea0003800200 */
.L_x_4586:
[----:B------:R-:W-:-:S04]  /*b420*/  SHF.R.U32.HI R3, RZ, 0x18, R24 ;  /* 0x00000018ff037819 */ /* 0x000fc80000011618 */
[----:B------:R-:W-:-:S05]  /*b430*/  LOP3.LUT R3, R0, 0x80, R3, 0xf8, !PT ;  /* 0x0000008000037812 */ /* 0x000fca00078ef803 */
[----:B------:R2:W-:Y:S01]  /*b440*/  STG.E.U8 desc[UR36][R8.64], R3 ;  /* 0x0000000308007986 */ /* 0x0005e2000c101124 */
[----:B------:R-:W-:Y:S05]  /*b450*/  BRA `(.L_x_4559) ;  /* 0x0000000000087947 */ /* 0x000fea0003800000 */
.L_x_4580:
[----:B------:R-:W-:-:S05]  /*b460*/  F2FP.BF16.F32.PACK_AB R24, RZ, R24 ;  /* 0x00000018ff18723e */ /* 0x000fca00000010ff */
[----:B------:R0:W-:Y:S02]  /*b470*/  STG.E.U16 desc[UR36][R8.64], R24 ;  /* 0x0000001808007986 */ /* 0x0001e4000c101524 */
.L_x_4559:
[----:B------:R-:W-:-:S07]  /*b480*/  VIADD R27, R27, 0x80 ;  /* 0x000000801b1b7836 */ /* 0x000fce0000000000 */
.L_x_4518:
[----:B------:R-:W-:Y:S05]  /*b490*/  BSYNC.RECONVERGENT B7 ;  /* 0x0000000000077941 */ /* 0x000fea0003800200 */
.L_x_4479:
[----:B------:R-:W-:-:S13]  /*b4a0*/  ISETP.GE.AND P0, PT, R27, R26, PT ;  /* 0x0000001a1b00720c */ /* 0x000fda0003f06270 */
[----:B------:R-:W-:Y:S05]  /*b4b0*/  @P0 EXIT ;  /* 0x000000000000094d */ /* 0x000fea0003800000 */
[----:B0-2-4-:R-:W0:Y:S01]  /*b4c0*/  LDC.64 R4, c[0x0][0x388] ;  /* 0x0000e200ff047b82 */ /* 0x015e220000000a00 */
        /* <DEDUP_REMOVED lines=17> */
[----:B0-----:R-:W-:Y:S01]  /*b5e0*/  STG.E.U8 desc[UR36][R2.64], R5 ;  /* 0x0000000502007986 */ /* 0x001fe2000c101124 */
[----:B------:R-:W-:Y:S05]  /*b5f0*/  EXIT ;  /* 0x000000000000794d */ /* 0x000fea0003800000 */
.L_x_4592:
[----:B------:R-:W0:Y:S02]  /*b600*/  F2I.S64.TRUNC R16, R16 ;  /* 0x0000001000107311 */ /* 0x000e24000020d900 */
[----:B0-----:R-:W-:-:S05]  /*b610*/  IMAD.MOV.U32 R5, RZ, RZ, R16 ;  /* 0x000000ffff057224 */ /* 0x001fca00078e0010 */
[----:B------:R-:W-:Y:S01]  /*b620*/  STG.E.U8 desc[UR36][R2.64], R5 ;  /* 0x0000000502007986 */ /* 0x000fe2000c101124 */
[----:B------:R-:W-:Y:S05]  /*b630*/  EXIT ;  /* 0x000000000000794d */ /* 0x000fea0003800000 */
.L_x_4591:
[----:B------:R-:W-:-:S13]  /*b640*/  ISETP.NE.AND P0, PT, R0, 0x2, PT ;  /* 0x000000020000780c */ /* 0x000fda0003f05270 */
[----:B------:R-:W-:Y:S05]  /*b650*/  @!P0 BRA `(.L_x_4594) ;  /* 0x0000000000288947 */ /* 0x000fea0003800000 */
[----:B------:R-:W-:-:S13]  /*b660*/  ISETP.NE.AND P0, PT, R0, 0x3, PT ;  /* 0x000000030000780c */ /* 0x000fda0003f05270 */
[----:B------:R-:W-:Y:S05]  /*b670*/  @!P0 BRA `(.L_x_4595) ;  /* 0x0000000000148947 */ /* 0x000fea0003800000 */
[----:B------:R-:W-:-:S13]  /*b680*/  ISETP.NE.AND P0, PT, R0, 0x4, PT ;  /* 0x000000040000780c */ /* 0x000fda0003f05270 */
[----:B------:R-:W-:Y:S05]  /*b690*/  @P0 BRA `(.L_x_4593) ;  /* 0x0000000800380947 */ /* 0x000fea0003800000 */
[----:B------:R-:W0:Y:S02]  /*b6a0*/  F2I.S64.TRUNC R16, R16 ;  /* 0x0000001000107311 */ /* 0x000e24000020d900 */
[----:B0-----:R-:W-:Y:S01]  /*b6b0*/  STG.E.64 desc[UR36][R2.64], R16 ;  /* 0x0000001002007986 */ /* 0x001fe2000c101b24 */
[----:B------:R-:W-:Y:S05]  /*b6c0*/  EXIT ;  /* 0x000000000000794d */ /* 0x000fea0003800000 */
.L_x_4595:
[----:B------:R-:W0:Y:S02]  /*b6d0*/  F2I.FTZ.TRUNC.NTZ R5, R16 ;  /* 0x0000001000057305 */ /* 0x000e24000021f100 */
[----:B0-----:R-:W-:Y:S01]  /*b6e0*/  STG.E desc[UR36][R2.64], R5 ;  /* 0x0000000502007986 */ /* 0x001fe2000c101924 */
[----:B------:R-:W-:Y:S05]  /*b6f0*/  EXIT ;  /* 0x000000000000794d */ /* 0x000fea0003800000 */
.L_x_4594:
[----:B------:R-:W0:Y:S02]  /*b700*/  F2I.FTZ.TRUNC.NTZ R5, R16 ;  /* 0x0000001000057305 */ /* 0x000e24000021f100 */
[----:B0-----:R-:W-:Y:S01]  /*b710*/  STG.E.U16 desc[UR36][R2.64], R5 ;  /* 0x0000000502007986 */ /* 0x001fe2000c101524 */
[----:B------:R-:W-:Y:S05]  /*b720*/  EXIT ;  /* 0x000000000000794d */ /* 0x000fea0003800000 */
.L_x_4590:
[----:B------:R-:W-:-:S13]  /*b730*/  ISETP.GT.AND P0, PT, R0, 0x6, PT ;  /* 0x000000060000780c */ /* 0x000fda0003f04270 */
[----:B------:R-:W-:Y:S05]  /*b740*/  @P0 BRA `(.L_x_4596) ;  /* 0x0000000000240947 */ /* 0x000fea0003800000 */
[----:B------:R-:W-:-:S13]  /*b750*/  ISETP.NE.AND P0, PT, R0, 0x5, PT ;  /* 0x000000050000780c */ /* 0x000fda0003f05270 */
[----:B------:R-:W-:Y:S05]  /*b760*/  @!P0 BRA `(.L_x_4597) ;  /* 0x0000000000108947 */ /* 0x000fea0003800000 */
[----:B------:R-:W-:-:S13]  /*b770*/  ISETP.NE.AND P0, PT, R0, 0x6, PT ;  /* 0x000000060000780c */ /* 0x000fda0003f05270 */
[----:B------:R-:W-:Y:S05]  /*b780*/  @P0 BRA `(.L_x_4593) ;  /* 0x0000000400fc0947 */ /* 0x000fea0003800000 */
[----:B------:R-:W-:Y:S01]  /*b790*/  STG.E desc[UR36][R2.64], R16 ;  /* 0x0000001002007986 */ /* 0x000fe2000c101924 */
[----:B------:R-:W-:Y:S05]  /*b7a0*/  EXIT ;  /* 0x000000000000794d */ /* 0x000fea0003800000 */
.L_x_4597:
[----:B------:R-:W-:-:S05]  /*b7b0*/  F2FP.F16.F32.PACK_AB R16, RZ, R16 ;  /* 0x00000010ff10723e */ /* 0x000fca00000000ff */
[----:B------:R-:W-:Y:S01]  /*b7c0*/  STG.E.U16 desc[UR36][R2.64], R16 ;  /* 0x0000001002007986 */ /* 0x000fe2000c101524 */
[----:B------:R-:W-:Y:S05]  /*b7d0*/  EXIT ;  /* 0x000000000000794d */ /* 0x000fea0003800000 */
.L_x_4596:
[----:B------:R-:W-:-:S13]  /*b7e0*/  ISETP.NE.AND P0, PT, R0, 0x7, PT ;  /* 0x000000070000780c */ /* 0x000fda0003f05270 */
[----:B------:R-:W-:Y:S05]  /*b7f0*/  @!P0 BRA `(.L_x_4598) ;  /* 0x00000000002c8947 */ /* 0x000fea0003800000 */
[----:B------:R-:W-:-:S13]  /*b800*/  ISETP.NE.AND P0, PT, R0, 0x8, PT ;  /* 0x000000080000780c */ /* 0x000fda0003f05270 */
[----:B------:R-:W-:Y:S05]  /*b810*/  @!P0 BRA `(.L_x_4599) ;  /* 0x0000000000148947 */ /* 0x000fea0003800000 */
[----:B------:R-:W-:-:S13]  /*b820*/  ISETP.NE.AND P0, PT, R0, 0x9, PT ;  /* 0x000000090000780c */ /* 0x000fda0003f05270 */
[----:B------:R-:W-:Y:S05]  /*b830*/  @P0 BRA `(.L_x_4593) ;  /* 0x0000000400d00947 */ /* 0x000fea0003800000 */
[----:B------:R-:W-:-:S05]  /*b840*/  IMAD.MOV.U32 R17, RZ, RZ, RZ ;  /* 0x000000ffff117224 */ /* 0x000fca00078e00ff */
[----:B------:R-:W-:Y:S01]  /*b850*/  STG.E.64 desc[UR36][R2.64], R16 ;  /* 0x0000001002007986 */ /* 0x000fe2000c101b24 */
[----:B------:R-:W-:Y:S05]  /*b860*/  EXIT ;  /* 0x000000000000794d */ /* 0x000fea0003800000 */
.L_x_4599:
[----:B------:R-:W-:-:S04]  /*b870*/  F2FP.F16.F32.PACK_AB R5, RZ, R16 ;  /* 0x00000010ff05723e */ /* 0x000fc800000000ff */
[----:B------:R-:W-:-:S05]  /*b880*/  PRMT R5, R5, 0x5410, RZ ;  /* 0x0000541005057816 */ /* 0x000fca00000000ff */
[----:B------:R-:W-:Y:S01]  /*b890*/  STG.E desc[UR36][R2.64], R5 ;  /* 0x0000000502007986 */ /* 0x000fe2000c101924 */
[----:B------:R-:W-:Y:S05]  /*b8a0*/  EXIT ;  /* 0x000000000000794d */ /* 0x000fea0003800000 */
.L_x_4598:
[----:B------:R-:W-:-:S06]  /*b8b0*/  FMUL.FTZ R4, R16, 1 ;  /* 0x3f80000010047820 */ /* 0x000fcc0000410000 */
[----:B------:R-:W0:Y:S02]  /*b8c0*/  F2F.F64.F32 R4, R4 ;  /* 0x0000000400047310 */ /* 0x000e240000201800 */
[----:B0-----:R-:W-:Y:S01]  /*b8d0*/  STG.E.64 desc[UR36][R2.64], R4 ;  /* 0x0000000402007986 */ /* 0x001fe2000c101b24 */
[----:B------:R-:W-:Y:S05]  /*b8e0*/  EXIT ;  /* 0x000000000000794d */ /* 0x000fea0003800000 */
.L_x_4589:
        /* <DEDUP_REMOVED lines=11> */
[----:B0-----:R-:W-:Y:S01]  /*b9a0*/  STG.E.U16 desc[UR36][R2.64], R5 ;  /* 0x0000000502007986 */ /* 0x001fe2000c101524 */
[----:B------:R-:W-:Y:S05]  /*b9b0*/  EXIT ;  /* 0x000000000000794d */ /* 0x000fea0003800000 */
.L_x_4603:
        /* <DEDUP_REMOVED lines=16> */
.L_x_4606:
[----:B------:R-:W-:-:S04]  /*bac0*/  SHF.R.U32.HI R16, RZ, 0x18, R16 ;  /* 0x00000018ff107819 */ /* 0x000fc80000011610 */
[----:B------:R-:W-:-:S04]  /*bad0*/  LOP3.LUT R5, R5, 0x80, R16, 0xf8, !PT ;  /* 0x0000008005057812 */ /* 0x000fc800078ef810 */
[----:B------:R-:W-:-:S07]  /*bae0*/  PRMT R0, R5, 0x7610, R0 ;  /* 0x0000761005007816 */ /* 0x000fce0000000000 */
.L_x_4605:
[----:B------:R-:W-:Y:S05]  /*baf0*/  BSYNC.RECONVERGENT B0 ;  /* 0x0000000000007941 */ /* 0x000fea0003800200 */
.L_x_4604:
[----:B------:R-:W-:Y:S01]  /*bb00*/  STG.E.U8 desc[UR36][R2.64], R0 ;  /* 0x0000000002007986 */ /* 0x000fe2000c101124 */
[----:B------:R-:W-:Y:S05]  /*bb10*/  EXIT ;  /* 0x000000000000794d */ /* 0x000fea0003800000 */
.L_x_4602:
        /* <DEDUP_REMOVED lines=16> */
.L_x_4609:
[----:B------:R-:W-:-:S04]  /*bc20*/  SHF.R.U32.HI R16, RZ, 0x18, R16 ;  /* 0x00000018ff107819 */ /* 0x000fc80000011610 */
[----:B------:R-:W-:-:S04]  /*bc30*/  LOP3.LUT R5, R5, 0x80, R16, 0xf8, !PT ;  /* 0x0000008005057812 */ /* 0x000fc800078ef810 */
[----:B------:R-:W-:-:S07]  /*bc40*/  PRMT R0, R5, 0x7610, R0 ;  /* 0x0000761005007816 */ /* 0x000fce0000000000 */
.L_x_4608:
[----:B------:R-:W-:Y:S05]  /*bc50*/  BSYNC.RECONVERGENT B0 ;  /* 0x0000000000007941 */ /* 0x000fea0003800200 */
.L_x_4607:
[----:B------:R-:W-:Y:S01]  /*bc60*/  STG.E.U8 desc[UR36][R2.64], R0 ;  /* 0x0000000002007986 */ /* 0x000fe2000c101124 */
[----:B------:R-:W-:Y:S05]  /*bc70*/  EXIT ;  /* 0x000000000000794d */ /* 0x000fea0003800000 */
.L_x_4601:
        /* <DEDUP_REMOVED lines=21> */
.L_x_4611:
[----:B------:R-:W0:Y:S02]  /*bdd0*/  F2I.U64.TRUNC R16, R16 ;  /* 0x0000001000107311 */ /* 0x000e24000020d800 */
[----:B0-----:R-:W-:Y:S01]  /*bde0*/  STG.E.64 desc[UR36][R2.64], R16 ;  /* 0x0000001002007986 */ /* 0x001fe2000c101b24 */
[----:B------:R-:W-:Y:S05]  /*bdf0*/  EXIT ;  /* 0x000000000000794d */ /* 0x000fea0003800000 */
.L_x_4610:
[----:B------:R-:W0:Y:S02]  /*be00*/  F2I.FTZ.U32.TRUNC.NTZ R5, R16 ;  /* 0x0000001000057305 */ /* 0x000e24000021f000 */
[----:B0-----:R-:W-:Y:S01]  /*be10*/  STG.E desc[UR36][R2.64], R5 ;  /* 0x0000000502007986 */ /* 0x001fe2000c101924 */
[----:B------:R-:W-:Y:S05]  /*be20*/  EXIT ;  /* 0x000000000000794d */ /* 0x000fea0003800000 */
.L_x_4600:
        /* <DEDUP_REMOVED lines=8> */
[----:B------:R-:W-:Y:S01]  /*beb0*/  STG.E.U8 desc[UR36][R2.64], R5 ;  /* 0x0000000502007986 */ /* 0x000fe2000c101124 */
[----:B------:R-:W-:Y:S05]  /*bec0*/  EXIT ;  /* 0x000000000000794d */ /* 0x000fea0003800000 */
.L_x_4613:
[----:B------:R-:W-:Y:S01]  /*bed0*/  FMUL.FTZ R4, R16, 1 ;  /* 0x3f80000010047820 */ /* 0x000fe20000410000 */
[----:B------:R-:W-:-:S05]  /*bee0*/  CS2R R6, SRZ ;  /* 0x0000000000067805 */ /* 0x000fca000001ff00 */
[----:B------:R-:W0:Y:S02]  /*bef0*/  F2F.F64.F32 R4, R4 ;  /* 0x0000000400047310 */ /* 0x000e240000201800 */
[----:B0-----:R-:W-:Y:S01]  /*bf00*/  STG.E.128 desc[UR36][R2.64], R4 ;  /* 0x0000000402007986 */ /* 0x001fe2000c101d24 */
[----:B------:R-:W-:Y:S05]  /*bf10*/  EXIT ;  /* 0x000000000000794d */ /* 0x000fea0003800000 */
.L_x_4612:
[----:B------:R-:W-:-:S13]  /*bf20*/  ISETP.NE.AND P0, PT, R0, 0xf, PT ;  /* 0x0000000f0000780c */ /* 0x000fda0003f05270 */
[----:B------:R-:W-:Y:S05]  /*bf30*/  @!P0 BRA `(.L_x_4614) ;  /* 0x0000000000e08947 */ /* 0x000fea0003800000 */
[----:B------:R-:W-:-:S13]  /*bf40*/  ISETP.NE.AND P0, PT, R0, 0x17, PT ;  /* 0x000000170000780c */ /* 0x000fda0003f05270 */
[----:B------:R-:W-:Y:S05]  /*bf50*/  @!P0 BRA `(.L_x_4615) ;  /* 0x00000000008c8947 */ /* 0x000fea0003800000 */
[----:B------:R-:W-:-:S13]  /*bf60*/  ISETP.NE.AND P0, PT, R0, 0x18, PT ;  /* 0x000000180000780c */ /* 0x000fda0003f05270 */
[----:B------:R-:W-:Y:S05]  /*bf70*/  @!P0 BRA `(.L_x_4616) ;  /* 0x0000000000448947 */ /* 0x000fea0003800000 */
.L_x_4593:
[----:B------:R-:W-:Y:S01]  /*bf80*/  MOV R0, 0x0 ;  /* 0x0000000000007802 */ /* 0x000fe20000000f00 */
[----:B------:R-:W0:Y:S01]  /*bf90*/  LDCU.64 UR4, c[0x4][0x310] ;  /* 0x01006200ff0477ac */ /* 0x000e220008000a00 */
[----:B------:R-:W-:Y:S02]  /*bfa0*/  IMAD.MOV.U32 R8, RZ, RZ, 0x65 ;  /* 0x00000065ff087424 */ /* 0x000fe400078e00ff */
[----:B------:R1:W2:Y:S01]  /*bfb0*/  LDC.64 R2, c[0x4][R0] ;  /* 0x0100000000027b82 */ /* 0x0002a20000000a00 */
[----:B------:R-:W4:Y:S01]  /*bfc0*/  LDCU.64 UR6, c[0x4][0x318] ;  /* 0x01006300ff0677ac */ /* 0x000f220008000a00 */
[----:B------:R-:W-:Y:S02]  /*bfd0*/  IMAD.MOV.U32 R12, RZ, RZ, 0x1 ;  /* 0x00000001ff0c7424 */ /* 0x000fe400078e00ff */
[----:B------:R-:W-:Y:S01]  /*bfe0*/  IMAD.MOV.U32 R13, RZ, RZ, RZ ;  /* 0x000000ffff0d7224 */ /* 0x000fe200078e00ff */
[----:B------:R-:W5:Y:S01]  /*bff0*/  LDCU.64 UR8, c[0x4][0x40] ;  /* 0x01000800ff0877ac */ /* 0x000f620008000a00 */
[----:B0-----:R-:W-:-:S02]  /*c000*/  IMAD.U32 R4, RZ, RZ, UR4 ;  /* 0x00000004ff047e24 */ /* 0x001fc4000f8e00ff */
[----:B------:R-:W-:Y:S02]  /*c010*/  IMAD.U32 R5, RZ, RZ, UR5 ;  /* 0x00000005ff057e24 */ /* 0x000fe4000f8e00ff */
[----:B----4-:R-:W-:Y:S02]  /*c020*/  IMAD.U32 R6, RZ, RZ, UR6 ;  /* 0x00000006ff067e24 */ /* 0x010fe4000f8e00ff */
[----:B------:R-:W-:Y:S02]  /*c030*/  IMAD.U32 R7, RZ, RZ, UR7 ;  /* 0x00000007ff077e24 */ /* 0x000fe4000f8e00ff */
[----:B-----5:R-:W-:Y:S02]  /*c040*/  IMAD.U32 R10, RZ, RZ, UR8 ;  /* 0x00000008ff0a7e24 */ /* 0x020fe4000f8e00ff */
[----:B-1----:R-:W-:-:S07]  /*c050*/  IMAD.U32 R11, RZ, RZ, UR9 ;  /* 0x00000009ff0b7e24 */ /* 0x002fce000f8e00ff */
[----:B------:R-:W-:-:S07]  /*c060*/  LEPC R20, `(.L_x_4617) ;  /* 0x000000001014794e */ /* 0x000fce0000000000 */
[----:B--23--:R-:W-:Y:S05]  /*c070*/  CALL.ABS.NOINC R2 ;  /* 0x0000000002007343 */ /* 0x00cfea0003c00000 */
.L_x_4617:
[----:B------:R-:W-:Y:S05]  /*c080*/  EXIT ;  /* 0x000000000000794d */ /* 0x000fea0003800000 */
.L_x_4616:
        /* <DEDUP_REMOVED lines=12> */
.L_x_4619:
[----:B------:R-:W-:Y:S05]  /*c150*/  BSYNC.RECONVERGENT B0 ;  /* 0x0000000000007941 */ /* 0x000fea0003800200 */
.L_x_4618:
[----:B------:R-:W-:-:S05]  /*c160*/  LOP3.LUT R5, R0, 0x80, R7, 0xf8, !PT ;  /* 0x0000008000057812 */ /* 0x000fca00078ef807 */
[----:B------:R-:W-:Y:S01]  /*c170*/  STG.E.U8 desc[UR36][R2.64], R5 ;  /* 0x0000000502007986 */ /* 0x000fe2000c101124 */
[----:B------:R-:W-:Y:S05]  /*c180*/  EXIT ;  /* 0x000000000000794d */ /* 0x000fea0003800000 */
.L_x_4615:
        /* <DEDUP_REMOVED lines=11> */
.L_x_4621:
[----:B------:R-:W-:Y:S01]  /*c240*/  IMAD.MOV.U32 R0, RZ, RZ, 0x7f ;  /* 0x0000007fff007424 */ /* 0x000fe200078e00ff */
[----:B------:R-:W-:-:S04]  /*c250*/  ISETP.GT.U32.AND P0, PT, R4, 0x7f800000, PT ;  /* 0x7f8000000400780c */ /* 0x000fc80003f04070 */
[----:B------:R-:W-:-:S09]  /*c260*/  SEL R0, R0, 0x7c, P0 ;  /* 0x0000007c00007807 */ /* 0x000fd20000000000 */
.L_x_4622:
[----:B------:R-:W-:Y:S05]  /*c270*/  BSYNC.RECONVERGENT B0 ;  /* 0x0000000000007941 */ /* 0x000fea0003800200 */
.L_x_4620:
[----:B------:R-:W-:-:S04]  /*c280*/  SHF.R.U32.HI R5, RZ, 0x18, R16 ;  /* 0x00000018ff057819 */ /* 0x000fc80000011610 */
[----:B------:R-:W-:-:S05]  /*c290*/  LOP3.LUT R5, R0, 0x80, R5, 0xf8, !PT ;  /* 0x0000008000057812 */ /* 0x000fca00078ef805 */
[----:B------:R-:W-:Y:S01]  /*c2a0*/  STG.E.U8 desc[UR36][R2.64], R5 ;  /* 0x0000000502007986 */ /* 0x000fe2000c101124 */
[----:B------:R-:W-:Y:S05]  /*c2b0*/  EXIT ;  /* 0x000000000000794d */ /* 0x000fea0003800000 */
.L_x_4614:
[----:B------:R-:W-:-:S05]  /*c2c0*/  F2FP.BF16.F32.PACK_AB R16, RZ, R16 ;  /* 0x00000010ff10723e */ /* 0x000fca00000010ff */
[----:B------:R-:W-:Y:S01]  /*c2d0*/  STG.E.U16 desc[UR36][R2.64], R16 ;  /* 0x0000001002007986 */ /* 0x000fe2000c101524 */
[----:B------:R-:W-:Y:S05]  /*c2e0*/  EXIT ;  /* 0x000000000000794d */ /* 0x000fea0003800000 */
.L_x_4623:
        /* <DEDUP_REMOVED lines=9> */
.L_x_11260:


//--------------------- .text._ZN2at6native18elementwise_kernelILi128ELi2EZNS0_22gpu_kernel_impl_nocastIZZZNS0_29binary_cross_entropy_out_cudaERKNS_6TensorES5_RKSt8optionalIS3_ElRS3_ENKUlvE_clEvENKUlvE0_clEvEUlffE_EEvRNS_18TensorIteratorBaseERKT_EUliE_EEviT1_ --------------------------
	.section	.text._ZN2at6native18elementwise_kernelILi128ELi2EZNS0_22gpu_kernel_impl_nocastIZZZNS0_29binary_cross_entropy_out_cudaERKNS_6TensorES5_RKSt8optionalIS3_ElRS3_ENKUlvE_clEvENKUlvE0_clEvEUlffE_EEvRNS_18TensorIteratorBaseERKT_EUliE_EEviT1_,"ax",@progbits
	.align	128
        .global         _ZN2at6native18elementwise_kernelILi128ELi2EZNS0_22gpu_kernel_impl_nocastIZZZNS0_29binary_cross_entropy_out_cudaERKNS_6TensorES5_RKSt8optionalIS3_ElRS3_ENKUlvE_clEvENKUlvE0_clEvEUlffE_EEvRNS_18TensorIteratorBaseERKT_EUliE_EEviT1_
        .type           _ZN2at6native18elementwise_kernelILi128ELi2EZNS0_22gpu_kernel_impl_nocastIZZZNS0_29binary_cross_entropy_out_cudaERKNS_6TensorES5_RKSt8optionalIS3_ElRS3_ENKUlvE_clEvENKUlvE0_clEvEUlffE_EEvRNS_18TensorIteratorBaseERKT_EUliE_EEviT1_,@function
        .size           _ZN2at6native18elementwise_kernelILi128ELi2EZNS0_22gpu_kernel_impl_nocastIZZZNS0_29binary_cross_entropy_out_cudaERKNS_6TensorES5_RKSt8optionalIS3_ElRS3_ENKUlvE_clEvENKUlvE0_clEvEUlffE_EEvRNS_18TensorIteratorBaseERKT_EUliE_EEviT1_,(.L_x_11261 - _ZN2at6native18elementwise_kernelILi128ELi2EZNS0_22gpu_kernel_impl_nocastIZZZNS0_29binary_cross_entropy_out_cudaERKNS_6TensorES5_RKSt8optionalIS3_ElRS3_ENKUlvE_clEvENKUlvE0_clEvEUlffE_EEvRNS_18TensorIteratorBaseERKT_EUliE_EEviT1_)
        .other          _ZN2at6native18elementwise_kernelILi128ELi2EZNS0_22gpu_kernel_impl_nocastIZZZNS0_29binary_cross_entropy_out_cudaERKNS_6TensorES5_RKSt8optionalIS3_ElRS3_ENKUlvE_clEvENKUlvE0_clEvEUlffE_EEvRNS_18TensorIteratorBaseERKT_EUliE_EEviT1_,@"STO_CUDA_ENTRY STV_DEFAULT"
_ZN2at6native18elementwise_kernelILi128ELi2EZNS0_22gpu_kernel_impl_nocastIZZZNS0_29binary_cross_entropy_out_cudaERKNS_6TensorES5_RKSt8optionalIS3_ElRS3_ENKUlvE_clEvENKUlvE0_clEvEUlffE_EEvRNS_18TensorIteratorBaseERKT_EUliE_EEviT1_:
.text._ZN2at6native18elementwise_kernelILi128ELi2EZNS0_22gpu_kernel_impl_nocastIZZZNS0_29binary_cross_entropy_out_cudaERKNS_6TensorES5_RKSt8optionalIS3_ElRS3_ENKUlvE_clEvENKUlvE0_clEvEUlffE_EEvRNS_18TensorIteratorBaseERKT_EUliE_EEviT1_:
        /* <DEDUP_REMOVED lines=15> */
[----:B0-----:R-:W2:Y:S04]  /*00f0*/  LDG.E R16, desc[UR36][R2.64] ;  /* 0x0000002402107981 */ /* 0x001ea8000c1e1900 */
[----:B-1----:R0:W5:Y:S01]  /*0100*/  LDG.E R18, desc[UR36][R18.64] ;  /* 0x0000002412127981 */ /* 0x002162000c1e1900 */
[----:B--2---:R-:W-:-:S02]  /*0110*/  FSETP.GE.FTZ.AND P1, PT, R16, RZ, PT ;  /* 0x000000ff1000720b */ /* 0x004fc40003f36000 */
        /* <DEDUP_REMOVED lines=18> */
.L_x_4627:
[C---:B-----5:R-:W-:Y:S02]  /*0240*/  FSETP.GE.FTZ.AND P1, PT, R18.reuse, RZ, PT ;  /* 0x000000ff1200720b */ /* 0x060fe40003f36000 */
        /* <DEDUP_REMOVED lines=18> */
.L_x_4628:
[----:B------:R-:W-:Y:S01]  /*0370*/  FADD.FTZ R0, -R16, -RZ ;  /* 0x800000ff10007221 */ /* 0x000fe20000010100 */
[----:B------:R-:W-:Y:S01]  /*0380*/  HFMA2 R5, -RZ, RZ, 1.625, 0 ;  /* 0x3e800000ff057431 */ /* 0x000fe200000001ff */
[----:B------:R-:W-:Y:S01]  /*0390*/  MOV R7, 0x3d39bf78 ;  /* 0x3d39bf7800077802 */ /* 0x000fe20000000f00 */
[----:B------:R-:W-:Y:S02]  /*03a0*/  VIADD R17, R17, 0x80 ;  /* 0x0000008011117836 */ /* 0x000fe40000000000 */
        /* <DEDUP_REMOVED lines=8> */
[----:B------:R-:W-:Y:S02]  /*0430*/  FFMA.FTZ R5, R4, R5, -1 ;  /* 0xbf80000004057423 */ /* 0x000fe40000010005 */
[----:B------:R-:W0:Y:S02]  /*0440*/  MUFU.LG2 R4, R16 ;  /* 0x0000001000047308 */ /* 0x000e240000000c00 */
[----:B------:R-:W-:Y:S01]  /*0450*/  FADD.FTZ R2, R2, R5 ;  /* 0x0000000502027221 */ /* 0x000fe20000010000 */
[----:B------:R-:W-:-:S03]  /*0460*/  FMUL.FTZ R0, R3, 1.1920928955078125e-07 ;  /* 0x3400000003007820 */ /* 0x000fc60000410000 */
[----:B------:R-:W-:Y:S01]  /*0470*/  FFMA.FTZ R5, R2, -R7, 0.10546888411045074463 ;  /* 0x3dd8001202057423 */ /* 0x000fe20000010807 */
[----:B------:R-:W-:-:S03]  /*0480*/  @P0 MOV R7, 0x7f800000 ;  /* 0x7f80000000070802 */ /* 0x000fc60000000f00 */
        /* <DEDUP_REMOVED lines=9> */
[----:B------:R-:W-:Y:S02]  /*0520*/  FFMA.FTZ R5, R2, R5, R2 ;  /* 0x0000000502057223 */ /* 0x000fe40000010002 */
[----:B------:R-:W0:Y:S02]  /*0530*/  LDC.64 R2, c[0x0][0x5e8] ;  /* 0x00017a00ff027b82 */ /* 0x000e240000000a00 */
[----:B------:R-:W-:Y:S01]  /*0540*/  FFMA.FTZ R0, R0, 0.69314718246459960938, R5 ;  /* 0x3f31721800007823 */ /* 0x000fe20000010005 */
[C---:B------:R-:W-:Y:S01]  /*0550*/  @P1 FFMA.FTZ R0, -R16.reuse, R7, +INF ;  /* 0x7f80000010001423 */ /* 0x040fe20000010107 */
[----:B------:R-:W-:Y:S02]  /*0560*/  @P0 FSETP.NEU.FTZ.AND P1, PT, R16, RZ, PT ;  /* 0x000000ff1000020b */ /* 0x000fe40003f3d000 */
[----:B------:R-:W-:Y:S02]  /*0570*/  FMNMX.NAN R5, R4, -100, !PT ;  /* 0xc2c8000004057809 */ /* 0x000fe40007820000 */
[----:B------:R-:W-:-:S03]  /*0580*/  @P0 FSEL R0, R0, -RZ, P1 ;  /* 0x800000ff00000208 */ /* 0x000fc60000800000 */
[----:B------:R-:W-:Y:S01]  /*0590*/  FMUL.FTZ R7, R18, R5 ;  /* 0x0000000512077220 */ /* 0x000fe20000410000 */
[----:B------:R-:W-:Y:S01]  /*05a0*/  FMNMX.NAN R0, R0, -100, !PT ;  /* 0xc2c8000000007809 */ /* 0x000fe20007820000 */
[----:B------:R-:W-:-:S04]  /*05b0*/  FADD.FTZ R5, R18, -1 ;  /* 0xbf80000012057421 */ /* 0x000fc80000010000 */
[----:B------:R-:W-:-:S05]  /*05c0*/  FFMA.FTZ R5, R0, R5, -R7 ;  /* 0x0000000500057223 */ /* 0x000fca0000010807 */
[----:B0-----:R0:W-:Y:S02]  /*05d0*/  STG.E desc[UR36][R2.64], R5 ;  /* 0x0000000502007986 */ /* 0x0011e4000c101924 */
.L_x_4626:
[----:B------:R-:W-:Y:S05]  /*05e0*/  BSYNC.RECONVERGENT B6 ;  /* 0x0000000000067941 */ /* 0x000fea0003800200 */
.L_x_4625:
[----:B------:R-:W1:Y:S02]  /*05f0*/  LDCU UR4, c[0x0][0x380] ;  /* 0x00007000ff0477ac */ /* 0x000e640008000800 */
[----:B-1----:R-:W-:-:S13]  /*0600*/  ISETP.GE.AND P0, PT, R17, UR4, PT ;  /* 0x0000000411007c0c */ /* 0x002fda000bf06270 */
[----:B------:R-:W-:Y:S05]  /*0610*/  @P0 EXIT ;  /* 0x000000000000094d */ /* 0x000fea0003800000 */
[----:B0-----:R-:W0:Y:S08]  /*0620*/  LDC.64 R2, c[0x0][0x5f0] ;  /* 0x00017c00ff027b82 */ /* 0x001e300000000a00 */
        /* <DEDUP_REMOVED lines=22> */
.L_x_4629:
        /* <DEDUP_REMOVED lines=19> */
.L_x_4630:
[----:B------:R-:W-:Y:S01]  /*08c0*/  FADD.FTZ R0, -R16, -RZ ;  /* 0x800000ff10007221 */ /* 0x000fe20000010100 */
[----:B------:R-:W-:Y:S01]  /*08d0*/  HFMA2 R5, -RZ, RZ, 1.625, 0 ;  /* 0x3e800000ff057431 */ /* 0x000fe200000001ff */
[----:B------:R-:W-:Y:S02]  /*08e0*/  MOV R7, 0x3d39bf78 ;  /* 0x3d39bf7800077802 */ /* 0x000fe40000000f00 */
        /* <DEDUP_REMOVED lines=28> */
[----:B------:R-:W-:Y:S01]  /*0ab0*/  @P0 FSETP.NEU.FTZ.AND P1, PT, R16, RZ, PT ;  /* 0x000000ff1000020b */ /* 0x000fe20003f3d000 */
[C---:B------:R-:W-:Y:S01]  /*0ac0*/  FMUL.FTZ R5, R17.reuse, R4 ;  /* 0x0000000411057220 */ /* 0x040fe20000410000 */
[----:B------:R-:W-:Y:S02]  /*0ad0*/  FADD.FTZ R17, R17, -1 ;  /* 0xbf80000011117421 */ /* 0x000fe40000010000 */
[----:B------:R-:W-:-:S04]  /*0ae0*/  @P0 FSEL R0, R0, -RZ, P1 ;  /* 0x800000ff00000208 */ /* 0x000fc80000800000 */
[----:B------:R-:W-:-:S05]  /*0af0*/  FMNMX.NAN R0, R0, -100, !PT ;  /* 0xc2c8000000007809 */ /* 0x000fca0007820000 */
[----:B------:R-:W-:-:S05]  /*0b00*/  FFMA.FTZ R5, R0, R17, -R5 ;  /* 0x0000001100057223 */ /* 0x000fca0000010805 */
[----:B0-----:R-:W-:Y:S01]  /*0b10*/  STG.E desc[UR36][R2.64], R5 ;  /* 0x0000000502007986 */ /* 0x001fe2000c101924 */
[----:B------:R-:W-:Y:S05]  /*0b20*/  EXIT ;  /* 0x000000000000794d */ /* 0x000fea0003800000 */
.L_x_4624:
[----:B------:R-:W0:Y:S01]  /*0b30*/  LDCU UR4, c[0x0][0x380] ;  /* 0x00007000ff0477ac */ /* 0x000e220008000800 */
[----:B------:R-:W-:Y:S01]  /*0b40*/  VIADD R22, R22, 0xffffffff ;  /* 0xffffffff16167836 */ /* 0x000fe20000000000 */
[----:B------:R-:W-:Y:S04]  /*0b50*/  BSSY.RECONVERGENT B7, `(.L_x_4631) ;  /* 0x00001ba000077945 */ /* 0x000fe80003800200 */
        /* <DEDUP_REMOVED lines=328> */
[----:B------:R-:W-:Y:S01]  /*1fe0*/  IMAD.MOV.U32 R4, RZ, RZ, RZ ;  /* 0x000000ffff047224 */ /* 0x000fe200078e00ff */
        /* <DEDUP_REMOVED lines=22> */
.L_x_4633:
[----:B------:R-:W0:Y:S02]  /*2150*/  LDCU.128 UR4, c[0x0][0x5f0] ;  /* 0x0000be00ff0477ac */ /* 0x000e240008000c00 */
[----:B0-----:R-:W-:-:S04]  /*2160*/  IADD3 R2, P0, PT, R2, UR4, RZ ;  /* 0x0000000402027c10 */ /* 0x001fc8000ff1e0ff */
[----:B------:R-:W-:-:S05]  /*2170*/  IADD3.X R3, PT, PT, RZ, UR5, RZ, P0, !PT ;  /* 0x00000005ff037c10 */ /* 0x000fca00087fe4ff */
[----:B------:R-:W2:Y:S01]  /*2180*/  LDG.E R16, desc[UR36][R2.64] ;  /* 0x0000002402107981 */ /* 0x000ea2000c1e1900 */
[----:B------:R-:W-:-:S04]  /*2190*/  IADD3 R4, P0, PT, R0, UR6, RZ ;  /* 0x0000000600047c10 */ /* 0x000fc8000ff1e0ff */
[----:B------:R-:W-:-:S05]  /*21a0*/  IADD3.X R5, PT, PT, RZ, UR7, RZ, P0, !PT ;  /* 0x00000007ff057c10 */ /* 0x000fca00087fe4ff */
[----:B------:R0:W5:Y:S01]  /*21b0*/  LDG.E R18, desc[UR36][R4.64] ;  /* 0x0000002404127981 */ /* 0x000162000c1e1900 */
[----:B------:R-:W-:Y:S01]  /*21c0*/  BSSY.RECONVERGENT B6, `(.L_x_4634) ;  /* 0x0000014000067945 */ /* 0x000fe20003800200 */
[C---:B--2---:R-:W-:Y:S02]  /*21d0*/  FSETP.GE.FTZ.AND P1, PT, R16.reuse, RZ, PT ;  /* 0x000000ff1000720b */ /* 0x044fe40003f36000 */
        /* <DEDUP_REMOVED lines=18> */
.L_x_4635:
[----:B------:R-:W-:Y:S05]  /*2300*/  BSYNC.RECONVERGENT B6 ;  /* 0x0000000000067941 */ /* 0x000fea0003800200 */
.L_x_4634:
[C---:B-----5:R-:W-:Y:S01]  /*2310*/  FSETP.GE.FTZ.AND P1, PT, R18.reuse, RZ, PT ;  /* 0x000000ff1200720b */ /* 0x060fe20003f36000 */
[----:B------:R-:W-:Y:S01]  /*2320*/  BSSY.RECONVERGENT B6, `(.L_x_4636) ;  /* 0x0000013000067945 */ /* 0x000fe20003800200 */
        /* <DEDUP_REMOVED lines=18> */
.L_x_4637:
[----:B------:R-:W-:Y:S05]  /*2450*/  BSYNC.RECONVERGENT B6 ;  /* 0x0000000000067941 */ /* 0x000fea0003800200 */
.L_x_4636:
[----:B------:R-:W-:Y:S01]  /*2460*/  FADD.FTZ R5, -R16, -RZ ;  /* 0x800000ff10057221 */ /* 0x000fe20000010100 */
[----:B------:R-:W-:Y:S01]  /*2470*/  MOV R4, 0x3e800000 ;  /* 0x3e80000000047802 */ /* 0x000fe20000000f00 */
[----:B------:R-:W-:Y:S01]  /*2480*/  HFMA2 R7, -RZ, RZ, 1.3056640625, -1.8671875 ;  /* 0x3d39bf78ff077431 */ /* 0x000fe200000001ff */
[----:B------:R-:W0:Y:S01]  /*2490*/  LDCU.64 UR4, c[0x0][0x5e8] ;  /* 0x0000bd00ff0477ac */ /* 0x000e220008000a00 */
[C---:B------:R-:W-:Y:S01]  /*24a0*/  FADD.FTZ.RZ R0, R5.reuse, 1 ;  /* 0x3f80000005007421 */ /* 0x040fe2000001c000 */
[----:B------:R-:W-:Y:S02]  /*24b0*/  ISETP.GE.U32.AND P0, PT, R5, 0x7f800000, PT ;  /* 0x7f8000000500780c */ /* 0x000fe40003f06070 */
[----:B------:R-:W-:Y:S02]  /*24c0*/  IADD3 R17, PT, PT, R17, 0x80, RZ ;  /* 0x0000008011117810 */ /* 0x000fe40007ffe0ff */
[----:B------:R-:W-:Y:S02]  /*24d0*/  IADD3 R0, PT, PT, R0, -0x3f400000, RZ ;  /* 0xc0c0000000007810 */ /* 0x000fe40007ffe0ff */
[----:B------:R-:W-:-:S02]  /*24e0*/  ISETP.GT.AND P1, PT, R5, -0x40800000, P0 ;  /* 0xbf8000000500780c */ /* 0x000fc40000724270 */
[----:B------:R-:W-:-:S04]  /*24f0*/  LOP3.LUT R0, R0, 0xff800000, RZ, 0xc0, !PT ;  /* 0xff80000000007812 */ /* 0x000fc800078ec0ff */
[----:B------:R-:W-:Y:S01]  /*2500*/  IADD3 R3, PT, PT, -R0, 0x40800000, RZ ;  /* 0x4080000000037810 */ /* 0x000fe20007ffe1ff */
[----:B------:R-:W-:Y:S01]  /*2510*/  IMAD.IADD R2, R5, 0x1, -R0 ;  /* 0x0000000105027824 */ /* 0x000fe200078e0a00 */
[----:B------:R-:W-:Y:S02]  /*2520*/  I2FP.F32.S32 R0, R0 ;  /* 0x0000000000007245 */ /* 0x000fe40000201400 */
[----:B------:R-:W-:Y:S01]  /*2530*/  @P0 MOV R5, 0x7f800000 ;  /* 0x7f80000000050802 */ /* 0x000fe20000000f00 */
[----:B------:R-:W-:Y:S02]  /*2540*/  FFMA.FTZ R3, R3, R4, -1 ;  /* 0xbf80000003037423 */ /* 0x000fe40000010004 */
        /* <DEDUP_REMOVED lines=8> */
[----:B------:R-:W-:-:S04]  /*25d0*/  FFMA.FTZ R3, R2, R3, 0.19988867640495300293 ;  /* 0x3e4caf9e02037423 */ /* 0x000fc80000010003 */
[----:B------:R-:W-:-:S04]  /*25e0*/  FFMA.FTZ R3, R2, R3, -0.25000196695327758789 ;  /* 0xbe80004202037423 */ /* 0x000fc80000010003 */
[----:B------:R-:W-:-:S04]  /*25f0*/  FFMA.FTZ R3, R2, R3, 0.33333510160446166992 ;  /* 0x3eaaaae602037423 */ /* 0x000fc80000010003 */
[----:B------:R-:W-:-:S04]  /*2600*/  FFMA.FTZ R3, R2, R3, -0.5 ;  /* 0xbf00000002037423 */ /* 0x000fc80000010003 */
[----:B------:R-:W-:-:S04]  /*2610*/  FMUL.FTZ R3, R2, R3 ;  /* 0x0000000302037220 */ /* 0x000fc80000410000 */
[----:B------:R-:W-:-:S04]  /*2620*/  FFMA.FTZ R3, R2, R3, R2 ;  /* 0x0000000302037223 */ /* 0x000fc80000010002 */
[----:B------:R-:W-:Y:S01]  /*2630*/  FFMA.FTZ R0, R0, 0.69314718246459960938, R3 ;  /* 0x3f31721800007823 */ /* 0x000fe20000010003 */
[C---:B------:R-:W-:Y:S01]  /*2640*/  @P1 FFMA.FTZ R0, -R16.reuse, R5, +INF ;  /* 0x7f80000010001423 */ /* 0x040fe20000010105 */
[----:B------:R-:W-:Y:S01]  /*2650*/  @P0 FSETP.NEU.FTZ.AND P1, PT, R16, RZ, PT ;  /* 0x000000ff1000020b */ /* 0x000fe20003f3d000 */
[----:B------:R-:W-:Y:S01]  /*2660*/  FADD.FTZ R5, R18, -1 ;  /* 0xbf80000012057421 */ /* 0x000fe20000010000 */
[----:B------:R-:W-:Y:S02]  /*2670*/  FMNMX.NAN R3, R4, -100, !PT ;  /* 0xc2c8000004037809 */ /* 0x000fe40007820000 */
[----:B------:R-:W-:Y:S02]  /*2680*/  @P0 FSEL R0, R0, -RZ, P1 ;  /* 0x800000ff00000208 */ /* 0x000fe40000800000 */
[----:B0-----:R-:W-:Y:S01]  /*2690*/  IADD3 R2, P0, PT, R19, UR4, RZ ;  /* 0x0000000413027c10 */ /* 0x001fe2000ff1e0ff */
[----:B------:R-:W-:Y:S01]  /*26a0*/  FMUL.FTZ R7, R18, R3 ;  /* 0x0000000312077220 */ /* 0x000fe20000410000 */
[----:B------:R-:W-:-:S02]  /*26b0*/  FMNMX.NAN R0, R0, -100, !PT ;  /* 0xc2c8000000007809 */ /* 0x000fc40007820000 */
[----:B------:R-:W-:-:S03]  /*26c0*/  IADD3.X R3, PT, PT, RZ, UR5, RZ, P0, !PT ;  /* 0x00000005ff037c10 */ /* 0x000fc600087fe4ff */
[----:B------:R-:W-:-:S05]  /*26d0*/  FFMA.FTZ R5, R0, R5, -R7 ;  /* 0x0000000500057223 */ /* 0x000fca0000010807 */
[----:B------:R0:W-:Y:S02]  /*26e0*/  STG.E desc[UR36][R2.64], R5 ;  /* 0x0000000502007986 */ /* 0x0001e4000c101924 */
.L_x_4632:
[----:B------:R-:W-:Y:S05]  /*26f0*/  BSYNC.RECONVERGENT B7 ;  /* 0x0000000000077941 */ /* 0x000fea0003800200 */
.L_x_4631:
[----:B------:R-:W1:Y:S02]  /*2700*/  LDCU UR4, c[0x0][0x380] ;  /* 0x00007000ff0477ac */ /* 0x000e640008000800 */
[----:B-1----:R-:W-:-:S13]  /*2710*/  ISETP.GE.AND P0, PT, R17, UR4, PT ;  /* 0x0000000411007c0c */ /* 0x002fda000bf06270 */
[----:B------:R-:W-:Y:S05]  /*2720*/  @P0 EXIT ;  /* 0x000000000000094d */ /* 0x000fea0003800000 */
[----:B------:R-:W1:Y:S01]  /*2730*/  LDCU.64 UR4, c[0x0][0x390] ;  /* 0x00007200ff0477ac */ /* 0x000e620008000a00 */
[----:B------:R-:W-:Y:S01]  /*2740*/  HFMA2 R16, -RZ, RZ, 0, 0 ;  /* 0x00000000ff107431 */ /* 0x000fe200000001ff */
[----:B------:R-:W-:Y:S01]  /*2750*/  ISETP.NE.AND P0, PT, R22, RZ, PT ;  /* 0x000000ff1600720c */ /* 0x000fe20003f05270 */
[----:B------:R-:W2:Y:S01]  /*2760*/  LDCU UR6, c[0x0][0x38c] ;  /* 0x00007180ff0677ac */ /* 0x000ea20008000800 */
[----:B------:R-:W3:Y:S02]  /*2770*/  LDCU.64 UR8, c[0x0][0x4b8] ;  /* 0x00009700ff0877ac */ /* 0x000ee40008000a00 */
[----:B-1----:R-:W-:Y:S01]  /*2780*/  IMAD.HI.U32 R4, R17, UR4, R16 ;  /* 0x0000000411047c27 */ /* 0x002fe2000f8e0010 */
[----:B------:R-:W1:Y:S04]  /*2790*/  LDCU UR4, c[0x0][0x4c0] ;  /* 0x00009800ff0477ac */ /* 0x000e680008000800 */
[----:B0-----:R-:W-:-:S04]  /*27a0*/  SHF.R.U32.HI R5, RZ, UR5, R4 ;  /* 0x00000005ff057c19 */ /* 0x001fc80008011604 */
[----:B------:R-:W-:-:S05]  /*27b0*/  IADD3 R0, PT, PT, -R5, RZ, RZ ;  /* 0x000000ff05007210 */ /* 0x000fca0007ffe1ff */
        /* <DEDUP_REMOVED lines=332> */
[----:B------:R-:W-:Y:S02]  /*3c80*/  IMAD R0, R5, UR9, R0 ;  /* 0x0000000905007c24 */ /* 0x000fe4000f8e0200 */
[----:B------:R-:W-:-:S04]  /*3c90*/  @P0 IMAD.MOV R8, RZ, RZ, -R4 ;  /* 0x000000ffff080224 */ /* 0x000fc800078e0a04 */
[----:B0-----:R-:W-:-:S04]  /*3ca0*/  @P0 IMAD R9, R13, R8, R9 ;  /* 0x000000080d090224 */ /* 0x001fc800078e0209 */
[C---:B-1----:R-:W-:Y:S02]  /*3cb0*/  @P0 IMAD R17, R9.reuse, R6, R17 ;  /* 0x0000000609110224 */ /* 0x042fe400078e0211 */
[C---:B------:R-:W-:Y:S02]  /*3cc0*/  @P0 IMAD R2, R9.reuse, R7, R2 ;  /* 0x0000000709020224 */ /* 0x040fe400078e0202 */
[----:B-----5:R-:W-:-:S07]  /*3cd0*/  @P0 IMAD R0, R9, R12, R0 ;  /* 0x0000000c09000224 */ /* 0x020fce00078e0200 */
.L_x_4638:
[----:B------:R-:W0:Y:S02]  /*3ce0*/  LDCU.128 UR4, c[0x0][0x5f0] ;  /* 0x0000be00ff0477ac */ /* 0x000e240008000c00 */
[----:B0-----:R-:W-:-:S04]  /*3cf0*/  IADD3 R2, P0, PT, R2, UR4, RZ ;  /* 0x0000000402027c10 */ /* 0x001fc8000ff1e0ff */
[----:B------:R-:W-:Y:S01]  /*3d00*/  IADD3.X R3, PT, PT, RZ, UR5, RZ, P0, !PT ;  /* 0x00000005ff037c10 */ /* 0x000fe200087fe4ff */
[----:B------:R-:W0:Y:S04]  /*3d10*/  LDCU.64 UR4, c[0x0][0x5e8] ;  /* 0x0000bd00ff0477ac */ /* 0x000e280008000a00 */
[----:B------:R-:W2:Y:S01]  /*3d20*/  LDG.E R18, desc[UR36][R2.64] ;  /* 0x0000002402127981 */ /* 0x000ea2000c1e1900 */
[----:B------:R-:W-:-:S04]  /*3d30*/  IADD3 R4, P0, PT, R0, UR6, RZ ;  /* 0x0000000600047c10 */ /* 0x000fc8000ff1e0ff */
[----:B------:R-:W-:-:S05]  /*3d40*/  IADD3.X R5, PT, PT, RZ, UR7, RZ, P0, !PT ;  /* 0x00000007ff057c10 */ /* 0x000fca00087fe4ff */
[----:B------:R1:W5:Y:S01]  /*3d50*/  LDG.E R19, desc[UR36][R4.64] ;  /* 0x0000002404137981 */ /* 0x000362000c1e1900 */
[----:B------:R-:W-:Y:S01]  /*3d60*/  BSSY.RECONVERGENT B6, `(.L_x_4639) ;  /* 0x0000016000067945 */ /* 0x000fe20003800200 */
[----:B0-----:R-:W-:-:S04]  /*3d70*/  IADD3 R16, P1, PT, R17, UR4, RZ ;  /* 0x0000000411107c10 */ /* 0x001fc8000ff3e0ff */
[----:B------:R-:W-:Y:S02]  /*3d80*/  IADD3.X R17, PT, PT, RZ, UR5, RZ, P1, !PT ;  /* 0x00000005ff117c10 */ /* 0x000fe40008ffe4ff */
[C---:B--2---:R-:W-:Y:S02]  /*3d90*/  FSETP.GE.FTZ.AND P2, PT, R18.reuse, RZ, PT ;  /* 0x000000ff1200720b */ /* 0x044fe40003f56000 */
        /* <DEDUP_REMOVED lines=18> */
.L_x_4640:
[----:B------:R-:W-:Y:S05]  /*3ec0*/  BSYNC.RECONVERGENT B6 ;  /* 0x0000000000067941 */ /* 0x000fea0003800200 */
.L_x_4639:
        /* <DEDUP_REMOVED lines=19> */
[----:B--2---:R-:W-:Y:S05]  /*4000*/  CALL.ABS.NOINC R2 ;  /* 0x0000000002007343 */ /* 0x004fea0003c00000 */
.L_x_4642:
[----:B------:R-:W-:Y:S05]  /*4010*/  BSYNC.RECONVERGENT B6 ;  /* 0x0000000000067941 */ /* 0x000fea0003800200 */
.L_x_4641:
[----:B------:R-:W-:Y:S01]  /*4020*/  FADD.FTZ R5, -R18, -RZ ;  /* 0x800000ff12057221 */ /* 0x000fe20000010100 */
[----:B------:R-:W-:Y:S01]  /*4030*/  MOV R4, 0x3e800000 ;  /* 0x3e80000000047802 */ /* 0x000fe20000000f00 */
[----:B------:R-:W-:Y:S02]  /*4040*/  HFMA2 R7, -RZ, RZ, 1.3056640625, -1.8671875 ;  /* 0x3d39bf78ff077431 */ /* 0x000fe400000001ff */
        /* <DEDUP_REMOVED lines=9> */
[----:B------:R-:W-:Y:S01]  /*40e0*/  @P0 MOV R5, 0x7f800000 ;  /* 0x7f80000000050802 */ /* 0x000fe20000000f00 */
[----:B------:R-:W0:Y:S02]  /*40f0*/  MUFU.LG2 R4, R18 ;  /* 0x0000001200047308 */ /* 0x000e240000000c00 */
[----:B------:R-:W-:Y:S01]  /*4100*/  FADD.FTZ R2, R2, R3 ;  /* 0x0000000302027221 */ /* 0x000fe20000010000 */
[----:B------:R-:W-:-:S03]  /*4110*/  FMUL.FTZ R0, R0, 1.1920928955078125e-07 ;  /* 0x3400000000007820 */ /* 0x000fc60000410000 */
        /* <DEDUP_REMOVED lines=15> */
[C---:B------:R-:W-:Y:S01]  /*4210*/  FADD.FTZ R3, R19.reuse, -1 ;  /* 0xbf80000013037421 */ /* 0x040fe20000010000 */
[----:B------:R-:W-:Y:S02]  /*4220*/  FMUL.FTZ R19, R19, R4 ;  /* 0x0000000413137220 */ /* 0x000fe40000410000 */
[----:B------:R-:W-:-:S04]  /*4230*/  @P0 FSEL R0, R0, -RZ, P1 ;  /* 0x800000ff00000208 */ /* 0x000fc80000800000 */
[----:B------:R-:W-:-:S05]  /*4240*/  FMNMX.NAN R0, R0, -100, !PT ;  /* 0xc2c8000000007809 */ /* 0x000fca0007820000 */
[----:B------:R-:W-:-:S05]  /*4250*/  FFMA.FTZ R3, R0, R3, -R19 ;  /* 0x0000000300037223 */ /* 0x000fca0000010813 */
[----:B------:R-:W-:Y:S01]  /*4260*/  STG.E desc[UR36][R16.64], R3 ;  /* 0x0000000310007986 */ /* 0x000fe2000c101924 */
[----:B------:R-:W-:Y:S05]  /*4270*/  EXIT ;  /* 0x000000000000794d */ /* 0x000fea0003800000 */
.L_x_4643:
        /* <DEDUP_REMOVED lines=16> */
.L_x_11261:


//--------------------- .text._ZN2at6native27unrolled_elementwise_kernelIZZZNS0_29binary_cross_entropy_out_cudaERKNS_6TensorES4_RKSt8optionalIS2_ElRS2_ENKUlvE_clEvENKUlvE0_clEvEUlffE_St5arrayIPcLm3EELi4E23TrivialOffsetCalculatorILi2EjESG_ILi1EjENS0_6memory15LoadWithoutCastENSJ_16StoreWithoutCastEEEviT_T0_T2_T3_T4_T5_ --------------------------
	.section	.text._ZN2at6native27unrolled_elementwise_kernelIZZZNS0_29binary_cross_entropy_out_cudaERKNS_6TensorES4_RKSt8optionalIS2_ElRS2_ENKUlvE_clEvENKUlvE0_clEvEUlffE_St5arrayIPcLm3EELi4E23TrivialOffsetCalculatorILi2EjESG_ILi1EjENS0_6memory15LoadWithoutCastENSJ_16StoreWithoutCastEEEviT_T0_T2_T3_T4_T5_,"ax",@progbits
	.align	128
        .global         _ZN2at6native27unrolled_elementwise_kernelIZZZNS0_29binary_cross_entropy_out_cudaERKNS_6TensorES4_RKSt8optionalIS2_ElRS2_ENKUlvE_clEvENKUlvE0_clEvEUlffE_St5arrayIPcLm3EELi4E23TrivialOffsetCalculatorILi2EjESG_ILi1EjENS0_6memory15LoadWithoutCastENSJ_16StoreWithoutCastEEEviT_T0_T2_T3_T4_T5_
        .type           _ZN2at6native27unrolled_elementwise_kernelIZZZNS0_29binary_cross_entropy_out_cudaERKNS_6TensorES4_RKSt8optionalIS2_ElRS2_ENKUlvE_clEvENKUlvE0_clEvEUlffE_St5arrayIPcLm3EELi4E23TrivialOffsetCalculatorILi2EjESG_ILi1EjENS0_6memory15LoadWithoutCastENSJ_16StoreWithoutCastEEEviT_T0_T2_T3_T4_T5_,@function
        .size           _ZN2at6native27unrolled_elementwise_kernelIZZZNS0_29binary_cross_entropy_out_cudaERKNS_6TensorES4_RKSt8optionalIS2_ElRS2_ENKUlvE_clEvENKUlvE0_clEvEUlffE_St5arrayIPcLm3EELi4E23TrivialOffsetCalculatorILi2EjESG_ILi1EjENS0_6memory15LoadWithoutCastENSJ_16StoreWithoutCastEEEviT_T0_T2_T3_T4_T5_,(.L_x_11262 - _ZN2at6native27unrolled_elementwise_kernelIZZZNS0_29binary_cross_entropy_out_cudaERKNS_6TensorES4_RKSt8optionalIS2_ElRS2_ENKUlvE_clEvENKUlvE0_clEvEUlffE_St5arrayIPcLm3EELi4E23TrivialOffsetCalculatorILi2EjESG_ILi1EjENS0_6memory15LoadWithoutCastENSJ_16StoreWithoutCastEEEviT_T0_T2_T3_T4_T5_)
        .other          _ZN2at6native27unrolled_elementwise_kernelIZZZNS0_29binary_cross_entropy_out_cudaERKNS_6TensorES4_RKSt8optionalIS2_ElRS2_ENKUlvE_clEvENKUlvE0_clEvEUlffE_St5arrayIPcLm3EELi4E23TrivialOffsetCalculatorILi2EjESG_ILi1EjENS0_6memory15LoadWithoutCastENSJ_16StoreWithoutCastEEEviT_T0_T2_T3_T4_T5_,@"STO_CUDA_ENTRY STV_DEFAULT"
_ZN2at6native27unrolled_elementwise_kernelIZZZNS0_29binary_cross_entropy_out_cudaERKNS_6TensorES4_RKSt8optionalIS2_ElRS2_ENKUlvE_clEvENKUlvE0_clEvEUlffE_St5arrayIPcLm3EELi4E23TrivialOffsetCalculatorILi2EjESG_ILi1EjENS0_6memory15LoadWithoutCastENSJ_16StoreWithoutCastEEEviT_T0_T2_T3_T4_T5_:
.text._ZN2at6native27unrolled_elementwise_kernelIZZZNS0_29binary_cross_entropy_out_cudaERKNS_6TensorES4_RKSt8optionalIS2_ElRS2_ENKUlvE_clEvENKUlvE0_clEvEUlffE_St5arrayIPcLm3EELi4E23TrivialOffsetCalculatorILi2EjESG_ILi1EjENS0_6memory15LoadWithoutCastENSJ_16StoreWithoutCastEEEviT_T0_T2_T3_T4_T5_:
[----:B------:R-:W0:Y:S01]  /*0000*/  LDC R1, c[0x0][0x37c] ;  /* 0x0000df00ff017b82 */ /* 0x000e220000000800 */
[----:B------:R-:W1:Y:S07]  /*0010*/  S2R R28, SR_CTAID.X ;  /* 0x00000000001c7919 */ /* 0x000e6e0000002500 */
[----:B------:R-:W1:Y:S01]  /*0020*/  LDC R3, c[0x0][0x380] ;  /* 0x0000e000ff037b82 */ /* 0x000e620000000800 */
[----:B------:R-:W2:Y:S01]  /*0030*/  LDCU.64 UR36, c[0x0][0x358] ;  /* 0x00006b00ff2477ac */ /* 0x000ea20008000a00 */
[----:B------:R-:W-:Y:S01]  /*0040*/  IMAD.MOV.U32 R24, RZ, RZ, RZ ;  /* 0x000000ffff187224 */ /* 0x000fe200078e00ff */
[----:B------:R-:W3:Y:S01]  /*0050*/  S2R R17, SR_TID.X ;  /* 0x0000000000117919 */ /* 0x000ee20000002100 */
[----:B------:R-:W-:-:S02]  /*0060*/  HFMA2 R2, -RZ, RZ, 0, 0 ;  /* 0x00000000ff027431 */ /* 0x000fc400000001ff */
[----:B------:R-:W-:Y:S02]  /*0070*/  IMAD.MOV.U32 R16, RZ, RZ, RZ ;  /* 0x000000ffff107224 */ /* 0x000fe400078e00ff */
        /* <DEDUP_REMOVED lines=19> */
[----:B------:R2:W5:Y:S03]  /*01b0*/  @!P1 LDG.E R24, desc[UR36][R18.64] ;  /* 0x0000002412189981 */ /* 0x000566000c1e1900 */
[----:B-1----:R-:W-:-:S06]  /*01c0*/  @!P0 IMAD.WIDE.U32 R14, R27, 0x4, R14 ;  /* 0x000000041b0e8825 */ /* 0x002fcc00078e000e */
[C---:B------:R-:W-:Y:S01]  /*01d0*/  @!P3 LEA R3, R28.reuse, R17, 0x9 ;  /* 0x000000111c03b211 */ /* 0x040fe200078e48ff */
[----:B------:R-:W-:Y:S01]  /*01e0*/  @!P3 VIADD R17, R17, 0x80 ;  /* 0x000000801111b836 */ /* 0x000fe20000000000 */
[----:B------:R-:W-:Y:S02]  /*01f0*/  CS2R R22, SRZ ;  /* 0x0000000000167805 */ /* 0x000fe4000001ff00 */
[----:B--2---:R-:W-:Y:S01]  /*0200*/  CS2R R18, SRZ ;  /* 0x0000000000127805 */ /* 0x004fe2000001ff00 */
[----:B---3--:R-:W-:Y:S01]  /*0210*/  @!P0 IMAD.WIDE.U32 R20, R27, 0x4, R20 ;  /* 0x000000041b148825 */ /* 0x008fe200078e0014 */
[----:B------:R1:W5:Y:S01]  /*0220*/  @!P0 LDG.E R16, desc[UR36][R14.64] ;  /* 0x000000240e108981 */ /* 0x000362000c1e1900 */
[----:B------:R-:W-:Y:S02]  /*0230*/  ISETP.GE.AND P2, PT, R17, R26, PT ;  /* 0x0000001a1100720c */ /* 0x000fe40003f46270 */
[C---:B------:R-:W-:Y:S01]  /*0240*/  @!P3 IMAD.WIDE.U32 R6, R3.reuse, 0x4, R6 ;  /* 0x000000040306b825 */ /* 0x040fe200078e0006 */
[----:B------:R1:W5:Y:S03]  /*0250*/  @!P1 LDG.E R23, desc[UR36][R12.64] ;  /* 0x000000240c179981 */ /* 0x000366000c1e1900 */
[----:B0-----:R-:W-:Y:S01]  /*0260*/  @!P3 IMAD.WIDE.U32 R4, R3, 0x4, R4 ;  /* 0x000000040304b825 */ /* 0x001fe200078e0004 */
[----:B------:R1:W5:Y:S04]  /*0270*/  @!P3 LDG.E R22, desc[UR36][R6.64] ;  /* 0x000000240616b981 */ /* 0x000368000c1e1900 */
[----:B------:R1:W5:Y:S02]  /*0280*/  @!P3 LDG.E R19, desc[UR36][R4.64] ;  /* 0x000000240413b981 */ /* 0x000364000c1e1900 */
[----:B------:R-:W-:-:S02]  /*0290*/  @!P2 LEA R17, R28, R17, 0x9 ;  /* 0x000000111c11a211 */ /* 0x000fc400078e48ff */
[----:B------:R1:W5:Y:S03]  /*02a0*/  @!P0 LDG.E R2, desc[UR36][R20.64] ;  /* 0x0000002414028981 */ /* 0x000366000c1e1900 */
[----:B------:R-:W-:-:S04]  /*02b0*/  @!P2 IMAD.WIDE.U32 R10, R17, 0x4, R10 ;  /* 0x00000004110aa825 */ /* 0x000fc800078e000a */
[----:B------:R-:W-:Y:S01]  /*02c0*/  @!P2 IMAD.WIDE.U32 R8, R17, 0x4, R8 ;  /* 0x000000041108a825 */ /* 0x000fe200078e0008 */
[----:B------:R1:W5:Y:S03]  /*02d0*/  @!P2 LDG.E R18, desc[UR36][R10.64] ;  /* 0x000000240a12a981 */ /* 0x000366000c1e1900 */
[----:B------:R-:W-:-:S06]  /*02e0*/  IMAD.MOV.U32 R17, RZ, RZ, RZ ;  /* 0x000000ffff117224 */ /* 0x000fcc00078e00ff */
[----:B------:R1:W5:Y:S01]  /*02f0*/  @!P2 LDG.E R17, desc[UR36][R8.64] ;  /* 0x000000240811a981 */ /* 0x000362000c1e1900 */
[----:B------:R-:W-:Y:S01]  /*0300*/  ISETP.GE.AND P0, PT, R25, R26, PT ;  /* 0x0000001a1900720c */ /* 0x000fe20003f06270 */
[----:B------:R-:W-:-:S12]  /*0310*/  BSSY.RECONVERGENT B7, `(.L_x_4644) ;  /* 0x0000050000077945 */ /* 0x000fd80003800200 */
[----:B-1----:R-:W-:Y:S05]  /*0320*/  @P0 BRA `(.L_x_4645) ;  /* 0x0000000400380947 */ /* 0x002fea0003800000 */
[C---:B-----5:R-:W-:Y:S01]  /*0330*/  FSETP.GE.FTZ.AND P1, PT, R16.reuse, RZ, PT ;  /* 0x000000ff1000720b */ /* 0x060fe20003f36000 */
[----:B------:R-:W-:Y:S01]  /*0340*/  BSSY.RECONVERGENT B6, `(.L_x_4646) ;  /* 0x0000013000067945 */ /* 0x000fe20003800200 */
        /* <DEDUP_REMOVED lines=18> */
.L_x_4647:
[----:B------:R-:W-:Y:S05]  /*0470*/  BSYNC.RECONVERGENT B6 ;  /* 0x0000000000067941 */ /* 0x000fea0003800200 */
.L_x_4646:
[C---:B------:R-:W-:Y:S01]  /*0480*/  FSETP.GE.FTZ.AND P1, PT, R2.reuse, RZ, PT ;  /* 0x000000ff0200720b */ /* 0x040fe20003f36000 */
[----:B------:R-:W-:Y:S01]  /*0490*/  BSSY.RECONVERGENT B6, `(.L_x_4648) ;  /* 0x0000013000067945 */ /* 0x000fe20003800200 */
        /* <DEDUP_REMOVED lines=18> */
.L_x_4649:
[----:B------:R-:W-:Y:S05]  /*05c0*/  BSYNC.RECONVERGENT B6 ;  /* 0x0000000000067941 */ /* 0x000fea0003800200 */
.L_x_4648:
[----:B------:R-:W-:Y:S01]  /*05d0*/  FADD.FTZ R0, -R16, -RZ ;  /* 0x800000ff10007221 */ /* 0x000fe20000010100 */
[----:B------:R-:W-:Y:S02]  /*05e0*/  IMAD.MOV.U32 R6, RZ, RZ, 0x3e800000 ;  /* 0x3e800000ff067424 */ /* 0x000fe400078e00ff */
[----:B------:R-:W-:Y:S02]  /*05f0*/  IMAD.MOV.U32 R7, RZ, RZ, 0x3d39bf78 ;  /* 0x3d39bf78ff077424 */ /* 0x000fe400078e00ff */
        /* <DEDUP_REMOVED lines=13> */
[----:B------:R-:W-:-:S03]  /*06d0*/  FADD.FTZ R7, R2, -1 ;  /* 0xbf80000002077421 */ /* 0x000fc60000010000 */
        /* <DEDUP_REMOVED lines=12> */
[C---:B------:R-:W-:Y:S01]  /*07a0*/  @P1 FFMA.FTZ R3, -R16.reuse, R5, +INF ;  /* 0x7f80000010031423 */ /* 0x040fe20000010105 */
[----:B------:R-:W-:Y:S02]  /*07b0*/  @P0 FSETP.NEU.FTZ.AND P1, PT, R16, RZ, PT ;  /* 0x000000ff1000020b */ /* 0x000fe40003f3d000 */
[----:B------:R-:W-:Y:S02]  /*07c0*/  FMNMX.NAN R5, R6, -100, !PT ;  /* 0xc2c8000006057809 */ /* 0x000fe40007820000 */
[----:B------:R-:W-:-:S03]  /*07d0*/  @P0 FSEL R3, R3, -RZ, P1 ;  /* 0x800000ff03030208 */ /* 0x000fc60000800000 */
[----:B------:R-:W-:Y:S01]  /*07e0*/  FMUL.FTZ R5, R5, R2 ;  /* 0x0000000205057220 */ /* 0x000fe20000410000 */
[----:B------:R-:W-:-:S05]  /*07f0*/  FMNMX.NAN R16, R3, -100, !PT ;  /* 0xc2c8000003107809 */ /* 0x000fca0007820000 */
[----:B------:R-:W-:-:S07]  /*0800*/  FFMA.FTZ R16, R16, R7, -R5 ;  /* 0x0000000710107223 */ /* 0x000fce0000010805 */
.L_x_4645:
[----:B------:R-:W-:Y:S05]  /*0810*/  BSYNC.RECONVERGENT B7 ;  /* 0x0000000000077941 */ /* 0x000fea0003800200 */
.L_x_4644:
[----:B-----5:R-:W-:Y:S01]  /*0820*/  VIADD R2, R25, 0x80 ;  /* 0x0000008019027836 */ /* 0x020fe20000000000 */
[----:B------:R-:W-:Y:S04]  /*0830*/  BSSY.RECONVERGENT B7, `(.L_x_4650) ;  /* 0x0000051000077945 */ /* 0x000fe80003800200 */
[----:B------:R-:W-:-:S13]  /*0840*/  ISETP.GE.AND P0, PT, R2, R26, PT ;  /* 0x0000001a0200720c */ /* 0x000fda0003f06270 */
[----:B------:R-:W-:Y:S05]  /*0850*/  @P0 BRA `(.L_x_4651) ;  /* 0x0000000400380947 */ /* 0x000fea0003800000 */
[C---:B------:R-:W-:Y:S01]  /*0860*/  FSETP.GE.FTZ.AND P1, PT, R24.reuse, RZ, PT ;  /* 0x000000ff1800720b */ /* 0x040fe20003f36000 */
        /* <DEDUP_REMOVED lines=19> */
.L_x_4653:
[----:B------:R-:W-:Y:S05]  /*09a0*/  BSYNC.RECONVERGENT B6 ;  /* 0x0000000000067941 */ /* 0x000fea0003800200 */
.L_x_4652:
        /* <DEDUP_REMOVED lines=20> */
.L_x_4655:
[----:B------:R-:W-:Y:S05]  /*0af0*/  BSYNC.RECONVERGENT B6 ;  /* 0x0000000000067941 */ /* 0x000fea0003800200 */
.L_x_4654:
        /* <DEDUP_REMOVED lines=9> */
[-C--:B------:R-:W-:Y:S01]  /*0b90*/  IADD3 R4, PT, PT, R0, -R3.reuse, RZ ;  /* 0x8000000300047210 */ /* 0x080fe20007ffe0ff */
[----:B------:R-:W-:Y:S01]  /*0ba0*/  FADD.FTZ R0, R23, -1 ;  /* 0xbf80000017007421 */ /* 0x000fe20000010000 */
[----:B------:R-:W-:Y:S01]  /*0bb0*/  I2FP.F32.S32 R3, R3 ;  /* 0x0000000300037245 */ /* 0x000fe20000201400 */
[----:B------:R-:W-:Y:S02]  /*0bc0*/  FFMA.FTZ R5, R5, R6, -1 ;  /* 0xbf80000005057423 */ /* 0x000fe40000010006 */
        /* <DEDUP_REMOVED lines=16> */
[----:B------:R-:W-:-:S03]  /*0cd0*/  @P0 MOV R5, 0x7f800000 ;  /* 0x7f80000000050802 */ /* 0x000fc60000000f00 */
[----:B------:R-:W-:Y:S02]  /*0ce0*/  FFMA.FTZ R3, R3, 0.69314718246459960938, R4 ;  /* 0x3f31721803037823 */ /* 0x000fe40000010004 */
[C---:B------:R-:W-:Y:S01]  /*0cf0*/  @P1 FFMA.FTZ R3, -R24.reuse, R5, +INF ;  /* 0x7f80000018031423 */ /* 0x040fe20000010105 */
[----:B------:R-:W-:-:S04]  /*0d00*/  @P0 FSETP.NEU.FTZ.AND P1, PT, R24, RZ, PT ;  /* 0x000000ff1800020b */ /* 0x000fc80003f3d000 */
[----:B------:R-:W-:-:S04]  /*0d10*/  @P0 FSEL R3, R3, -RZ, P1 ;  /* 0x800000ff03030208 */ /* 0x000fc80000800000 */
[----:B------:R-:W-:-:S05]  /*0d20*/  FMNMX.NAN R3, R3, -100, !PT ;  /* 0xc2c8000003037809 */ /* 0x000fca0007820000 */
[----:B------:R-:W-:-:S07]  /*0d30*/  FFMA.FTZ R23, R3, R0, -R6 ;  /* 0x0000000003177223 */ /* 0x000fce0000010806 */
.L_x_4651:
[----:B------:R-:W-:Y:S05]  /*0d40*/  BSYNC.RECONVERGENT B7 ;  /* 0x0000000000077941 */ /* 0x000fea0003800200 */
.L_x_4650:
[----:B------:R-:W-:Y:S01]  /*0d50*/  VIADD R3, R25, 0x100 ;  /* 0x0000010019037836 */ /* 0x000fe20000000000 */
        /* <DEDUP_REMOVED lines=23> */
.L_x_4659:
[----:B------:R-:W-:Y:S05]  /*0ed0*/  BSYNC.RECONVERGENT B6 ;  /* 0x0000000000067941 */ /* 0x000fea0003800200 */
.L_x_4658:
        /* <DEDUP_REMOVED lines=20> */
.L_x_4661:
[----:B------:R-:W-:Y:S05]  /*1020*/  BSYNC.RECONVERGENT B6 ;  /* 0x0000000000067941 */ /* 0x000fea0003800200 */
.L_x_4660:
[----:B------:R-:W-:Y:S01]  /*1030*/  FADD.FTZ R7, -R22, -RZ ;  /* 0x800000ff16077221 */ /* 0x000fe20000010100 */
[----:B------:R-:W-:Y:S02]  /*1040*/  HFMA2 R5, -RZ, RZ, 1.625, 0 ;  /* 0x3e800000ff057431 */ /* 0x000fe400000001ff */
[----:B------:R-:W-:Y:S02]  /*1050*/  IMAD.MOV.U32 R6, RZ, RZ, 0x3d39bf78 ;  /* 0x3d39bf78ff067424 */ /* 0x000fe400078e00ff */
        /* <DEDUP_REMOVED lines=24> */
[----:B------:R-:W-:-:S03]  /*11e0*/  FMNMX.NAN R4, R5, -100, !PT ;  /* 0xc2c8000005047809 */ /* 0x000fc60007820000 */
        /* <DEDUP_REMOVED lines=8> */
.L_x_4657:
[----:B------:R-:W-:Y:S05]  /*1270*/  BSYNC.RECONVERGENT B7 ;  /* 0x0000000000077941 */ /* 0x000fea0003800200 */
.L_x_4656:
[----:B------:R-:W-:Y:S01]  /*1280*/  IADD3 R3, PT, PT, R25, 0x180, RZ ;  /* 0x0000018019037810 */ /* 0x000fe20007ffe0ff */
[----:B------:R-:W-:Y:S03]  /*1290*/  BSSY.RECONVERGENT B7, `(.L_x_4662) ;  /* 0x0000051000077945 */ /* 0x000fe60003800200 */
        /* <DEDUP_REMOVED lines=22> */
.L_x_4665:
[----:B------:R-:W-:Y:S05]  /*1400*/  BSYNC.RECONVERGENT B6 ;  /* 0x0000000000067941 */ /* 0x000fea0003800200 */
.L_x_4664:
        /* <DEDUP_REMOVED lines=20> */
.L_x_4667:
[----:B------:R-:W-:Y:S05]  /*1550*/  BSYNC.RECONVERGENT B6 ;  /* 0x0000000000067941 */ /* 0x000fea0003800200 */
.L_x_4666:
        /* <DEDUP_REMOVED lines=36> */
.L_x_4663:
[----:B------:R-:W-:Y:S05]  /*17a0*/  BSYNC.RECONVERGENT B7 ;  /* 0x0000000000077941 */ /* 0x000fea0003800200 */
.L_x_4662:
[----:B------:R-:W-:Y:S01]  /*17b0*/  ISETP.GE.AND P0, PT, R25, R26, PT ;  /* 0x0000001a1900720c */ /* 0x000fe20003f06270 */
[----:B------:R-:W-:Y:S04]  /*17c0*/  BSSY.RECONVERGENT B0, `(.L_x_4668) ;  /* 0x0000017000007945 */ /* 0x000fe80003800200 */
[----:B------:R-:W-:Y:S08]  /*17d0*/  BSSY.RELIABLE B1, `(.L_x_4669) ;  /* 0x000000f000017945 */ /* 0x000ff00003800100 */
[----:B------:R-:W-:Y:S05]  /*17e0*/  @P0 BRA `(.L_x_4670) ;  /* 0x0000000000340947 */ /* 0x000fea0003800000 */
[----:B------:R-:W0:Y:S01]  /*17f0*/  LDC.64 R4, c[0x0][0x388] ;  /* 0x0000e200ff047b82 */ /* 0x000e220000000a00 */
[----:B------:R-:W-:Y:S01]  /*1800*/  LEA R3, R28, R25, 0x9 ;  /* 0x000000191c037211 */ /* 0x000fe200078e48ff */
[----:B------:R-:W-:-:S05]  /*1810*/  IMAD.MOV.U32 R25, RZ, RZ, R2 ;  /* 0x000000ffff197224 */ /* 0x000fca00078e0002 */
[----:B------:R-:W-:-:S13]  /*1820*/  ISETP.GE.AND P0, PT, R25, R26, PT ;  /* 0x0000001a1900720c */ /* 0x000fda0003f06270 */
[----:B------:R-:W-:Y:S05]  /*1830*/  @P0 BREAK.RELIABLE B1 ;  /* 0x0000000000010942 */ /* 0x000fea0003800100 */
[----:B0-----:R-:W-:-:S05]  /*1840*/  IMAD.WIDE.U32 R4, R3, 0x4, R4 ;  /* 0x0000000403047825 */ /* 0x001fca00078e0004 */
[----:B------:R0:W-:Y:S01]  /*1850*/  STG.E desc[UR36][R4.64], R16 ;  /* 0x0000001004007986 */ /* 0x0001e2000c101924 */
[----:B------:R-:W-:Y:S05]  /*1860*/  @P0 BRA `(.L_x_4671) ;  /* 0x0000000000300947 */ /* 0x000fea0003800000 */
[----:B------:R-:W1:Y:S01]  /*1870*/  LDC.64 R2, c[0x0][0x388] ;  /* 0x0000e200ff027b82 */ /* 0x000e620000000a00 */
[----:B0-----:R-:W-:Y:S02]  /*1880*/  LEA R5, R28, R25, 0x9 ;  /* 0x000000191c057211 */ /* 0x001fe400078e48ff */
[----:B------:R-:W-:-:S03]  /*1890*/  IADD3 R25, PT, PT, R25, 0x80, RZ ;  /* 0x0000008019197810 */ /* 0x000fc60007ffe0ff */
[----:B-1----:R-:W-:-:S05]  /*18a0*/  IMAD.WIDE.U32 R2, R5, 0x4, R2 ;  /* 0x0000000405027825 */ /* 0x002fca00078e0002 */
[----:B------:R0:W-:Y:S02]  /*18b0*/  STG.E desc[UR36][R2.64], R23 ;  /* 0x0000001702007986 */ /* 0x0001e4000c101924 */
.L_x_4670:
[----:B------:R-:W-:Y:S05]  /*18c0*/  BSYNC.RELIABLE B1 ;  /* 0x0000000000017941 */ /* 0x000fea0003800100 */
.L_x_4669:
[----:B------:R-:W-:-:S13]  /*18d0*/  ISETP.GE.AND P0, PT, R25, R26, PT ;  /* 0x0000001a1900720c */ /* 0x000fda0003f06270 */
[----:B0-----:R-:W0:Y:S01]  /*18e0*/  @!P0 LDC.64 R2, c[0x0][0x388] ;  /* 0x0000e200ff028b82 */ /* 0x001e220000000a00 */
[----:B------:R-:W-:Y:S01]  /*18f0*/  @!P0 IMAD R5, R28, 0x200, R25 ;  /* 0x000002001c058824 */ /* 0x000fe200078e0219 */
[----:B------:R-:W-:-:S03]  /*1900*/  @!P0 IADD3 R25, PT, PT, R25, 0x80, RZ ;  /* 0x0000008019198810 */ /* 0x000fc60007ffe0ff */
[----:B0-----:R-:W-:-:S05]  /*1910*/  @!P0 IMAD.WIDE.U32 R2, R5, 0x4, R2 ;  /* 0x0000000405028825 */ /* 0x001fca00078e0002 */
[----:B------:R1:W-:Y:S02]  /*1920*/  @!P0 STG.E desc[UR36][R2.64], R19 ;  /* 0x0000001302008986 */ /* 0x0003e4000c101924 */
.L_x_4671:
[----:B------:R-:W-:Y:S05]  /*1930*/  BSYNC.RECONVERGENT B0 ;  /* 0x0000000000007941 */ /* 0x000fea0003800200 */
.L_x_4668:
[----:B------:R-:W-:-:S13]  /*1940*/  ISETP.GE.AND P0, PT, R25, R26, PT ;  /* 0x0000001a1900720c */ /* 0x000fda0003f06270 */
[----:B------:R-:W-:Y:S05]  /*1950*/  @P0 EXIT ;  /* 0x000000000000094d */ /* 0x000fea0003800000 */
[----:B-1----:R-:W1:Y:S01]  /*1960*/  LDC.64 R2, c[0x0][0x388] ;  /* 0x0000e200ff027b82 */ /* 0x002e620000000a00 */
[----:B------:R-:W-:-:S05]  /*1970*/  LEA R25, R28, R25, 0x9 ;  /* 0x000000191c197211 */ /* 0x000fca00078e48ff */
[----:B-1----:R-:W-:-:S05]  /*1980*/  IMAD.WIDE.U32 R2, R25, 0x4, R2 ;  /* 0x0000000419027825 */ /* 0x002fca00078e0002 */
[----:B------:R-:W-:Y:S01]  /*1990*/  STG.E desc[UR36][R2.64], R17 ;  /* 0x0000001102007986 */ /* 0x000fe2000c101924 */
[----:B------:R-:W-:Y:S05]  /*19a0*/  EXIT ;  /* 0x000000000000794d */ /* 0x000fea0003800000 */
.L_x_4672:
        /* <DEDUP_REMOVED lines=13> */
.L_x_11262:


//--------------------- .text._ZN2at6native29vectorized_elementwise_kernelILi2EZZZNS0_29binary_cross_entropy_out_cudaERKNS_6TensorES4_RKSt8optionalIS2_ElRS2_ENKUlvE_clEvENKUlvE0_clEvEUlffE_St5arrayIPcLm3EEEEviT0_T1_ --------------------------
	.section	.text._ZN2at6native29vectorized_elementwise_kernelILi2EZZZNS0_29binary_cross_entropy_out_cudaERKNS_6TensorES4_RKSt8optionalIS2_ElRS2_ENKUlvE_clEvENKUlvE0_clEvEUlffE_St5arrayIPcLm3EEEEviT0_T1_,"ax",@progbits
	.align	128
        .global         _ZN2at6native29vectorized_elementwise_kernelILi2EZZZNS0_29binary_cross_entropy_out_cudaERKNS_6TensorES4_RKSt8optionalIS2_ElRS2_ENKUlvE_clEvENKUlvE0_clEvEUlffE_St5arrayIPcLm3EEEEviT0_T1_
        .type           _ZN2at6native29vectorized_elementwise_kernelILi2EZZZNS0_29binary_cross_entropy_out_cudaERKNS_6TensorES4_RKSt8optionalIS2_ElRS2_ENKUlvE_clEvENKUlvE0_clEvEUlffE_St5arrayIPcLm3EEEEviT0_T1_,@function
        .size           _ZN2at6native29vectorized_elementwise_kernelILi2EZZZNS0_29binary_cross_entropy_out_cudaERKNS_6TensorES4_RKSt8optionalIS2_ElRS2_ENKUlvE_clEvENKUlvE0_clEvEUlffE_St5arrayIPcLm3EEEEviT0_T1_,(.L_x_11263 - _ZN2at6native29vectorized_elementwise_kernelILi2EZZZNS0_29binary_cross_entropy_out_cudaERKNS_6TensorES4_RKSt8optionalIS2_ElRS2_ENKUlvE_clEvENKUlvE0_clEvEUlffE_St5arrayIPcLm3EEEEviT0_T1_)
        .other          _ZN2at6native29vectorized_elementwise_kernelILi2EZZZNS0_29binary_cross_entropy_out_cudaERKNS_6TensorES4_RKSt8optionalIS2_ElRS2_ENKUlvE_clEvENKUlvE0_clEvEUlffE_St5arrayIPcLm3EEEEviT0_T1_,@"STO_CUDA_ENTRY STV_DEFAULT"
_ZN2at6native29vectorized_elementwise_kernelILi2EZZZNS0_29binary_cross_entropy_out_cudaERKNS_6TensorES4_RKSt8optionalIS2_ElRS2_ENKUlvE_clEvENKUlvE0_clEvEUlffE_St5arrayIPcLm3EEEEviT0_T1_:
.text._ZN2at6native29vectorized_elementwise_kernelILi2EZZZNS0_29binary_cross_entropy_out_cudaERKNS_6TensorES4_RKSt8optionalIS2_ElRS2_ENKUlvE_clEvENKUlvE0_clEvEUlffE_St5arrayIPcLm3EEEEviT0_T1_:
        /* <DEDUP_REMOVED lines=10> */
[----:B------:R-:W-:Y:S02]  /*00a0*/  HFMA2 R16, -RZ, RZ, 0, 0 ;  /* 0x00000000ff107431 */ /* 0x000fe400000001ff */
[----:B------:R-:W-:Y:S01]  /*00b0*/  IMAD.MOV.U32 R2, RZ, RZ, RZ ;  /* 0x000000ffff027224 */ /* 0x000fe200078e00ff */
[----:B------:R-:W-:Y:S02]  /*00c0*/  CS2R R30, SRZ ;  /* 0x00000000001e7805 */ /* 0x000fe4000001ff00 */
[----:B------:R-:W-:Y:S02]  /*00d0*/  MOV R32, RZ ;  /* 0x000000ff00207202 */ /* 0x000fe40000000f00 */
[----:B------:R-:W2:Y:S08]  /*00e0*/  LDC.64 R14, c[0x0][0x398] ;  /* 0x0000e600ff0e7b82 */ /* 0x000eb00000000a00 */
[----:B------:R-:W3:Y:S08]  /*00f0*/  LDC.64 R26, c[0x0][0x398] ;  /* 0x0000e600ff1a7b82 */ /* 0x000ef00000000a00 */
[----:B------:R-:W4:Y:S01]  /*0100*/  LDC.64 R10, c[0x0][0x390] ;  /* 0x0000e400ff0a7b82 */ /* 0x000f220000000a00 */
[----:B0-----:R-:W-:Y:S01]  /*0110*/  ISETP.GE.U32.AND P4, PT, R17, R34, PT ;  /* 0x000000221100720c */ /* 0x001fe20003f86070 */
[----:B------:R-:W-:-:S06]  /*0120*/  IMAD.MOV.U32 R33, RZ, RZ, R17 ;  /* 0x000000ffff217224 */ /* 0x000fcc00078e0011 */
[----:B------:R-:W0:Y:S08]  /*0130*/  LDC.64 R20, c[0x0][0x390] ;  /* 0x0000e400ff147b82 */ /* 0x000e300000000a00 */
[----:B------:R-:W4:Y:S01]  /*0140*/  LDC.64 R8, c[0x0][0x398] ;  /* 0x0000e600ff087b82 */ /* 0x000f220000000a00 */
[----:B------:R-:W-:Y:S01]  /*0150*/  @!P4 IADD3 R17, PT, PT, R33, 0x80, RZ ;  /* 0x000000802111c810 */ /* 0x000fe20007ffe0ff */
[----:B------:R-:W-:-:S03]  /*0160*/  @!P4 IMAD.IADD R23, R36, 0x1, R33 ;  /* 0x000000012417c824 */ /* 0x000fc600078e0221 */
[----:B------:R-:W-:-:S03]  /*0170*/  ISETP.GE.U32.AND P5, PT, R17, R34, PT ;  /* 0x000000221100720c */ /* 0x000fc60003fa6070 */
[----:B------:R-:W4:Y:S01]  /*0180*/  LDC.64 R6, c[0x0][0x390] ;  /* 0x0000e400ff067b82 */ /* 0x000f220000000a00 */
[----:B-1----:R-:W-:-:S04]  /*0190*/  @!P4 IMAD.WIDE.U32 R12, R23, 0x4, R12 ;  /* 0x00000004170cc825 */ /* 0x002fc800078e000c */
[----:B--2---:R-:W-:Y:S01]  /*01a0*/  @!P4 IMAD.WIDE.U32 R14, R23, 0x4, R14 ;  /* 0x00000004170ec825 */ /* 0x004fe200078e000e */
[----:B------:R1:W5:Y:S02]  /*01b0*/  @!P4 LDG.E R16, desc[UR36][R12.64] ;  /* 0x000000240c10c981 */ /* 0x000364000c1e1900 */
[----:B------:R-:W2:Y:S02]  /*01c0*/  LDC.64 R4, c[0x0][0x398] ;  /* 0x0000e600ff047b82 */ /* 0x000ea40000000a00 */
[----:B------:R0:W5:Y:S01]  /*01d0*/  @!P4 LDG.E R2, desc[UR36][R14.64] ;  /* 0x000000240e02c981 */ /* 0x000162000c1e1900 */
[----:B------:R-:W-:Y:S01]  /*01e0*/  @!P5 IMAD.IADD R29, R36, 0x1, R17 ;  /* 0x00000001241dd824 */ /* 0x000fe200078e0211 */
[----:B------:R-:W-:-:S03]  /*01f0*/  @!P5 IADD3 R17, PT, PT, R17, 0x80, RZ ;  /* 0x000000801111d810 */ /* 0x000fc60007ffe0ff */
[----:B---3--:R-:W-:Y:S01]  /*0200*/  @!P5 IMAD.WIDE.U32 R26, R29, 0x4, R26 ;  /* 0x000000041d1ad825 */ /* 0x008fe200078e001a */
[----:B------:R-:W-:Y:S01]  /*0210*/  ISETP.GE.U32.AND P3, PT, R17, R34, PT ;  /* 0x000000221100720c */ /* 0x000fe20003f66070 */
[----:B-1----:R-:W1:Y:S02]  /*0220*/  LDC.64 R12, c[0x0][0x390] ;  /* 0x0000e400ff0c7b82 */ /* 0x002e640000000a00 */
[----:B0-----:R-:W-:Y:S01]  /*0230*/  @!P5 IMAD.WIDE.U32 R20, R29, 0x4, R20 ;  /* 0x000000041d14d825 */ /* 0x001fe200078e0014 */
[----:B------:R0:W5:Y:S05]  /*0240*/  @!P5 LDG.E R31, desc[UR36][R26.64] ;  /* 0x000000241a1fd981 */ /* 0x00016a000c1e1900 */
[----:B------:R-:W3:Y:S04]  /*0250*/  LDC.64 R14, c[0x0][0x390] ;  /* 0x0000e400ff0e7b82 */ /* 0x000ee80000000a00 */
[----:B------:R-:W-:Y:S01]  /*0260*/  @!P3 IMAD.IADD R19, R36, 0x1, R17 ;  /* 0x000000012413b824 */ /* 0x000fe200078e0211 */
[----:B------:R-:W-:-:S02]  /*0270*/  @!P3 IADD3 R17, PT, PT, R17, 0x80, RZ ;  /* 0x000000801111b810 */ /* 0x000fc40007ffe0ff */
[----:B------:R-:W-:Y:S01]  /*0280*/  CS2R R28, SRZ ;  /* 0x00000000001c7805 */ /* 0x000fe2000001ff00 */
[----:B------:R2:W5:Y:S01]  /*0290*/  @!P5 LDG.E R32, desc[UR36][R20.64] ;  /* 0x000000241420d981 */ /* 0x000562000c1e1900 */
[----:B------:R-:W-:Y:S01]  /*02a0*/  ISETP.GE.U32.AND P2, PT, R17, R34, PT ;  /* 0x000000221100720c */ /* 0x000fe20003f46070 */
[----:B----4-:R-:W-:Y:S01]  /*02b0*/  @!P3 IMAD.WIDE.U32 R10, R19, 0x4, R10 ;  /* 0x00000004130ab825 */ /* 0x010fe200078e000a */
[----:B0-----:R-:W-:-:S03]  /*02c0*/  CS2R R26, SRZ ;  /* 0x00000000001a7805 */ /* 0x001fc6000001ff00 */
[----:B------:R-:W-:Y:S01]  /*02d0*/  @!P3 IMAD.WIDE.U32 R8, R19, 0x4, R8 ;  /* 0x000000041308b825 */ /* 0x000fe200078e0008 */
[----:B------:R0:W5:Y:S01]  /*02e0*/  @!P3 LDG.E R30, desc[UR36][R10.64] ;  /* 0x000000240a1eb981 */ /* 0x000162000c1e1900 */
[----:B------:R-:W4:Y:S03]  /*02f0*/  LDC.64 R18, c[0x0][0x390] ;  /* 0x0000e400ff127b82 */ /* 0x000f260000000a00 */
[----:B------:R1:W5:Y:S03]  /*0300*/  @!P3 LDG.E R29, desc[UR36][R8.64] ;  /* 0x00000024081db981 */ /* 0x000366000c1e1900 */
[----:B------:R-:W-:Y:S01]  /*0310*/  @!P2 IMAD.IADD R3, R36, 0x1, R17 ;  /* 0x000000012403a824 */ /* 0x000fe200078e0211 */
[----:B------:R-:W-:Y:S01]  /*0320*/  @!P2 IADD3 R17, PT, PT, R17, 0x80, RZ ;  /* 0x000000801111a810 */ /* 0x000fe20007ffe0ff */
[----:B--2---:R-:W2:Y:S03]  /*0330*/  LDC.64 R20, c[0x0][0x398] ;  /* 0x0000e600ff147b82 */ /* 0x004ea60000000a00 */
[----:B------:R-:W-:-:S05]  /*0340*/  ISETP.GE.U32.AND P1, PT, R17, R34, PT ;  /* 0x000000221100720c */ /* 0x000fca0003f26070 */
[----:B0-----:R-:W0:Y:S08]  /*0350*/  LDC.64 R10, c[0x0][0x398] ;  /* 0x0000e600ff0a7b82 */ /* 0x001e300000000a00 */
[----:B------:R-:W-:Y:S01]  /*0360*/  @!P1 IADD3 R25, PT, PT, R36, R17, RZ ;  /* 0x0000001124199210 */ /* 0x000fe20007ffe0ff */
[----:B------:R-:W-:Y:S01]  /*0370*/  @!P1 VIADD R17, R17, 0x80 ;  /* 0x0000008011119836 */ /* 0x000fe20000000000 */
[----:B-1----:R-:W1:Y:S04]  /*0380*/  LDC.64 R8, c[0x0][0x398] ;  /* 0x0000e600ff087b82 */ /* 0x002e680000000a00 */
[----:B------:R-:W-:-:S13]  /*0390*/  ISETP.GE.U32.AND P0, PT, R17, R34, PT ;  /* 0x000000221100720c */ /* 0x000fda0003f06070 */
[----:B------:R-:W-:Y:S01]  /*03a0*/  @!P0 IMAD.IADD R23, R36, 0x1, R17 ;  /* 0x0000000124178824 */ /* 0x000fe200078e0211 */
[----:B------:R-:W-:-:S04]  /*03b0*/  @!P0 IADD3 R17, PT, PT, R17, 0x80, RZ ;  /* 0x0000008011118810 */ /* 0x000fc80007ffe0ff */
[----:B------:R-:W-:Y:S01]  /*03c0*/  ISETP.GE.U32.AND P4, PT, R17, R34, PT ;  /* 0x000000221100720c */ /* 0x000fe20003f86070 */
[----:B------:R-:W-:-:S04]  /*03d0*/  @!P2 IMAD.WIDE.U32 R6, R3, 0x4, R6 ;  /* 0x000000040306a825 */ /* 0x000fc800078e0006 */
[----:B------:R-:W-:Y:S01]  /*03e0*/  @!P2 IMAD.WIDE.U32 R4, R3, 0x4, R4 ;  /* 0x000000040304a825 */ /* 0x000fe200078e0004 */
[----:B------:R3:W5:Y:S04]  /*03f0*/  @!P2 LDG.E R28, desc[UR36][R6.64] ;  /* 0x00000024061ca981 */ /* 0x000768000c1e1900 */
[----:B------:R4:W5:Y:S03]  /*0400*/  @!P2 LDG.E R27, desc[UR36][R4.64] ;  /* 0x00000024041ba981 */ /* 0x000966000c1e1900 */
[----:B------:R-:W-:Y:S01]  /*0410*/  @!P4 IMAD.IADD R3, R36, 0x1, R17 ;  /* 0x000000012403c824 */ /* 0x000fe200078e0211 */
[----:B------:R-:W-:Y:S01]  /*0420*/  @!P4 IADD3 R17, PT, PT, R17, 0x80, RZ ;  /* 0x000000801111c810 */ /* 0x000fe20007ffe0ff */
[----:B---3--:R-:W3:Y:S03]  /*0430*/  LDC.64 R6, c[0x0][0x390] ;  /* 0x0000e400ff067b82 */ /* 0x008ee60000000a00 */
[----:B------:R-:W-:-:S05]  /*0440*/  ISETP.GE.U32.AND P2, PT, R17, R34, PT ;  /* 0x000000221100720c */ /* 0x000fca0003f46070 */
[----:B----4-:R-:W4:Y:S01]  /*0450*/  LDC.64 R4, c[0x0][0x398] ;  /* 0x0000e600ff047b82 */ /* 0x010f220000000a00 */
[----:B------:R-:W-:-:S04]  /*0460*/  @!P1 IMAD.WIDE.U32 R18, R25, 0x4, R18 ;  /* 0x0000000419129825 */ /* 0x000fc800078e0012 */
[----:B--2---:R-:W-:Y:S01]  /*0470*/  @!P1 IMAD.WIDE.U32 R20, R25, 0x4, R20 ;  /* 0x0000000419149825 */ /* 0x004fe200078e0014 */
[----:B------:R2:W5:Y:S03]  /*0480*/  @!P1 LDG.E R26, desc[UR36][R18.64] ;  /* 0x00000024121a9981 */ /* 0x000566000c1e1900 */
[----:B------:R-:W-:-:S04]  /*0490*/  @!P2 IMAD.IADD R17, R36, 0x1, R17 ;  /* 0x000000012411a824 */ /* 0x000fc800078e0211 */
[----:B------:R-:W-:-:S04]  /*04a0*/  @!P2 IMAD.WIDE.U32 R12, R17, 0x4, R12 ;  /* 0x00000004110ca825 */ /* 0x000fc800078e000c */
[----:B0-----:R-:W-:-:S04]  /*04b0*/  @!P2 IMAD.WIDE.U32 R10, R17, 0x4, R10 ;  /* 0x00000004110aa825 */ /* 0x001fc800078e000a */
[----:B------:R-:W-:Y:S01]  /*04c0*/  HFMA2 R17, -RZ, RZ, 0, 0 ;  /* 0x00000000ff117431 */ /* 0x000fe200000001ff */
[----:B------:R-:W-:Y:S02]  /*04d0*/  CS2R R24, SRZ ;  /* 0x0000000000187805 */ /* 0x000fe4000001ff00 */
[----:B--2---:R-:W-:Y:S01]  /*04e0*/  CS2R R18, SRZ ;  /* 0x0000000000127805 */ /* 0x004fe2000001ff00 */
[----:B------:R-:W-:-:S04]  /*04f0*/  @!P0 IMAD.WIDE.U32 R14, R23, 0x4, R14 ;  /* 0x00000004170e8825 */ /* 0x000fc800078e000e */
[----:B-1----:R-:W-:Y:S01]  /*0500*/  @!P0 IMAD.WIDE.U32 R8, R23, 0x4, R8 ;  /* 0x0000000417088825 */ /* 0x002fe200078e0008 */
[----:B------:R-:W-:Y:S01]  /*0510*/  CS2R R22, SRZ ;  /* 0x0000000000167805 */ /* 0x000fe2000001ff00 */
[----:B------:R0:W5:Y:S02]  /*0520*/  @!P1 LDG.E R25, desc[UR36][R20.64] ;  /* 0x0000002414199981 */ /* 0x000164000c1e1900 */
[C---:B---3--:R-:W-:Y:S02]  /*0530*/  @!P4 IMAD.WIDE.U32 R6, R3.reuse, 0x4, R6 ;  /* 0x000000040306c825 */ /* 0x048fe400078e0006 */
[----:B------:R0:W5:Y:S02]  /*0540*/  @!P2 LDG.E R18, desc[UR36][R12.64] ;  /* 0x000000240c12a981 */ /* 0x000164000c1e1900 */
[----:B----4-:R-:W-:Y:S02]  /*0550*/  @!P4 IMAD.WIDE.U32 R4, R3, 0x4, R4 ;  /* 0x000000040304c825 */ /* 0x010fe400078e0004 */
[----:B------:R0:W5:Y:S04]  /*0560*/  @!P4 LDG.E R22, desc[UR36][R6.64] ;  /* 0x000000240616c981 */ /* 0x000168000c1e1900 */
[----:B------:R0:W5:Y:S04]  /*0570*/  @!P4 LDG.E R19, desc[UR36][R4.64] ;  /* 0x000000240413c981 */ /* 0x000168000c1e1900 */
[----:B------:R0:W5:Y:S04]  /*0580*/  @!P2 LDG.E R17, desc[UR36][R10.64] ;  /* 0x000000240a11a981 */ /* 0x000168000c1e1900 */
[----:B------:R0:W5:Y:S04]  /*0590*/  @!P0 LDG.E R24, desc[UR36][R14.64] ;  /* 0x000000240e188981 */ /* 0x000168000c1e1900 */
[----:B------:R0:W5:Y:S01]  /*05a0*/  @!P0 LDG.E R23, desc[UR36][R8.64] ;  /* 0x0000002408178981 */ /* 0x000162000c1e1900 */
[----:B------:R-:W-:Y:S01]  /*05b0*/  ISETP.GE.U32.AND P0, PT, R33, R34, PT ;  /* 0x000000222100720c */ /* 0x000fe20003f06070 */
[----:B------:R-:W-:-:S12]  /*05c0*/  BSSY.RECONVERGENT B7, `(.L_x_4674) ;  /* 0x0000050000077945 */ /* 0x000fd80003800200 */
[----:B0-----:R-:W-:Y:S05]  /*05d0*/  @P0 BRA `(.L_x_4675) ;  /* 0x0000000400380947 */ /* 0x001fea0003800000 */
[C---:B-----5:R-:W-:Y:S01]  /*05e0*/  FSETP.GE.FTZ.AND P1, PT, R16.reuse, RZ, PT ;  /* 0x000000ff1000720b */ /* 0x060fe20003f36000 */
        /* <DEDUP_REMOVED lines=19> */
.L_x_4677:
[----:B------:R-:W-:Y:S05]  /*0720*/  BSYNC.RECONVERGENT B6 ;  /* 0x0000000000067941 */ /* 0x000fea0003800200 */
.L_x_4676:
[C---:B------:R-:W-:Y:S01]  /*0730*/  FSETP.GE.FTZ.AND P1, PT, R2.reuse, RZ, PT ;  /* 0x000000ff0200720b */ /* 0x040fe20003f36000 */
[----:B------:R-:W-:Y:S01]  /*0740*/  BSSY.RECONVERGENT B6, `(.L_x_4678) ;  /* 0x0000013000067945 */ /* 0x000fe20003800200 */
        /* <DEDUP_REMOVED lines=18> */
.L_x_4679:
[----:B------:R-:W-:Y:S05]  /*0870*/  BSYNC.RECONVERGENT B6 ;  /* 0x0000000000067941 */ /* 0x000fea0003800200 */
.L_x_4678:
[----:B------:R-:W-:Y:S01]  /*0880*/  FADD.FTZ R0, -R16, -RZ ;  /* 0x800000ff10007221 */ /* 0x000fe20000010100 */
[----:B------:R-:W-:Y:S01]  /*0890*/  HFMA2 R6, -RZ, RZ, 1.625, 0 ;  /* 0x3e800000ff067431 */ /* 0x000fe200000001ff */
[----:B------:R-:W-:Y:S02]  /*08a0*/  MOV R7, 0x3d39bf78 ;  /* 0x3d39bf7800077802 */ /* 0x000fe40000000f00 */
        /* <DEDUP_REMOVED lines=33> */
.L_x_4675:
[----:B------:R-:W-:Y:S05]  /*0ac0*/  BSYNC.RECONVERGENT B7 ;  /* 0x0000000000077941 */ /* 0x000fea0003800200 */
.L_x_4674:
[----:B-----5:R-:W-:Y:S01]  /*0ad0*/  IADD3 R2, PT, PT, R33, 0x80, RZ ;  /* 0x0000008021027810 */ /* 0x020fe20007ffe0ff */
[----:B------:R-:W-:Y:S03]  /*0ae0*/  BSSY.RECONVERGENT B7, `(.L_x_4680) ;  /* 0x0000051000077945 */ /* 0x000fe60003800200 */
[----:B------:R-:W-:-:S13]  /*0af0*/  ISETP.GE.U32.AND P0, PT, R2, R34, PT ;  /* 0x000000220200720c */ /* 0x000fda0003f06070 */
        /* <DEDUP_REMOVED lines=21> */
.L_x_4683:
[----:B------:R-:W-:Y:S05]  /*0c50*/  BSYNC.RECONVERGENT B6 ;  /* 0x0000000000067941 */ /* 0x000fea0003800200 */
.L_x_4682:
        /* <DEDUP_REMOVED lines=20> */
.L_x_4685:
[----:B------:R-:W-:Y:S05]  /*0da0*/  BSYNC.RECONVERGENT B6 ;  /* 0x0000000000067941 */ /* 0x000fea0003800200 */
.L_x_4684:
        /* <DEDUP_REMOVED lines=32> */
[----:B------:R-:W-:-:S04]  /*0fb0*/  @P0 FSETP.NEU.FTZ.AND P1, PT, R32, RZ, PT ;  /* 0x000000ff2000020b */ /* 0x000fc80003f3d000 */
[----:B------:R-:W-:-:S04]  /*0fc0*/  @P0 FSEL R3, R3, -RZ, P1 ;  /* 0x800000ff03030208 */ /* 0x000fc80000800000 */
[----:B------:R-:W-:-:S05]  /*0fd0*/  FMNMX.NAN R3, R3, -100, !PT ;  /* 0xc2c8000003037809 */ /* 0x000fca0007820000 */
[----:B------:R-:W-:-:S07]  /*0fe0*/  FFMA.FTZ R31, R3, R0, -R6 ;  /* 0x00000000031f7223 */ /* 0x000fce0000010806 */
.L_x_4681:
[----:B------:R-:W-:Y:S05]  /*0ff0*/  BSYNC.RECONVERGENT B7 ;  /* 0x0000000000077941 */ /* 0x000fea0003800200 */
.L_x_4680:
[----:B------:R-:W-:Y:S01]  /*1000*/  IADD3 R3, PT, PT, R33, 0x100, RZ ;  /* 0x0000010021037810 */ /* 0x000fe20007ffe0ff */
        /* <DEDUP_REMOVED lines=23> */
.L_x_4689:
[----:B------:R-:W-:Y:S05]  /*1180*/  BSYNC.RECONVERGENT B6 ;  /* 0x0000000000067941 */ /* 0x000fea0003800200 */
.L_x_4688:
        /* <DEDUP_REMOVED lines=20> */
.L_x_4691:
[----:B------:R-:W-:Y:S05]  /*12d0*/  BSYNC.RECONVERGENT B6 ;  /* 0x0000000000067941 */ /* 0x000fea0003800200 */
.L_x_4690:
        /* <DEDUP_REMOVED lines=11> */
[----:B------:R-:W-:Y:S02]  /*1390*/  @P0 IMAD.MOV.U32 R7, RZ, RZ, 0x7f800000 ;  /* 0x7f800000ff070424 */ /* 0x000fe400078e00ff */
        /* <DEDUP_REMOVED lines=24> */
.L_x_4687:
[----:B------:R-:W-:Y:S05]  /*1520*/  BSYNC.RECONVERGENT B7 ;  /* 0x0000000000077941 */ /* 0x000fea0003800200 */
.L_x_4686:
        /* <DEDUP_REMOVED lines=24> */
.L_x_4695:
[----:B------:R-:W-:Y:S05]  /*16b0*/  BSYNC.RECONVERGENT B6 ;  /* 0x0000000000067941 */ /* 0x000fea0003800200 */
.L_x_4694:
        /* <DEDUP_REMOVED lines=20> */
.L_x_4697:
[----:B------:R-:W-:Y:S05]  /*1800*/  BSYNC.RECONVERGENT B6 ;  /* 0x0000000000067941 */ /* 0x000fea0003800200 */
.L_x_4696:
        /* <DEDUP_REMOVED lines=36> */
.L_x_4693:
[----:B------:R-:W-:Y:S05]  /*1a50*/  BSYNC.RECONVERGENT B7 ;  /* 0x0000000000077941 */ /* 0x000fea0003800200 */
.L_x_4692:
        /* <DEDUP_REMOVED lines=24> */
.L_x_4701:
[----:B------:R-:W-:Y:S05]  /*1be0*/  BSYNC.RECONVERGENT B6 ;  /* 0x0000000000067941 */ /* 0x000fea0003800200 */
.L_x_4700:
        /* <DEDUP_REMOVED lines=20> */
.L_x_4703:
[----:B------:R-:W-:Y:S05]  /*1d30*/  BSYNC.RECONVERGENT B6 ;  /* 0x0000000000067941 */ /* 0x000fea0003800200 */
.L_x_4702:
        /* <DEDUP_REMOVED lines=36> */
.L_x_4699:
[----:B------:R-:W-:Y:S05]  /*1f80*/  BSYNC.RECONVERGENT B7 ;  /* 0x0000000000077941 */ /* 0x000fea0003800200 */
.L_x_4698:
        /* <DEDUP_REMOVED lines=24> */
.L_x_4707:
[----:B------:R-:W-:Y:S05]  /*2110*/  BSYNC.RECONVERGENT B6 ;  /* 0x0000000000067941 */ /* 0x000fea0003800200 */
.L_x_4706:
        /* <DEDUP_REMOVED lines=20> */
.L_x_4709:
[----:B------:R-:W-:Y:S05]  /*2260*/  BSYNC.RECONVERGENT B6 ;  /* 0x0000000000067941 */ /* 0x000fea0003800200 */
.L_x_4708:
        /* <DEDUP_REMOVED lines=36> */
.L_x_4705:
[----:B------:R-:W-:Y:S05]  /*24b0*/  BSYNC.RECONVERGENT B7 ;  /* 0x0000000000077941 */ /* 0x000fea0003800200 */
.L_x_4704:
        /* <DEDUP_REMOVED lines=24> */
.L_x_4713:
[----:B------:R-:W-:Y:S05]  /*2640*/  BSYNC.RECONVERGENT B6 ;  /* 0x0000000000067941 */ /* 0x000fea0003800200 */
.L_x_4712:
        /* <DEDUP_REMOVED lines=20> */
.L_x_4715:
[----:B------:R-:W-:Y:S05]  /*2790*/  BSYNC.RECONVERGENT B6 ;  /* 0x0000000000067941 */ /* 0x000fea0003800200 */
.L_x_4714:
        /* <DEDUP_REMOVED lines=36> */
.L_x_4711:
[----:B------:R-:W-:Y:S05]  /*29e0*/  BSYNC.RECONVERGENT B7 ;  /* 0x0000000000077941 */ /* 0x000fea0003800200 */
.L_x_4710:
        /* <DEDUP_REMOVED lines=24> */
.L_x_4719:
[----:B------:R-:W-:Y:S05]  /*2b70*/  BSYNC.RECONVERGENT B6 ;  /* 0x0000000000067941 */ /* 0x000fea0003800200 */
.L_x_4718:
        /* <DEDUP_REMOVED lines=20> */
.L_x_4721:
[----:B------:R-:W-:Y:S05]  /*2cc0*/  BSYNC.RECONVERGENT B6 ;  /* 0x0000000000067941 */ /* 0x000fea0003800200 */
.L_x_4720:
        /* <DEDUP_REMOVED lines=36> */
.L_x_4717:
[----:B------:R-:W-:Y:S05]  /*2f10*/  BSYNC.RECONVERGENT B7 ;  /* 0x0000000000077941 */ /* 0x000fea0003800200 */
.L_x_4716:
[----:B------:R-:W-:Y:S01]  /*2f20*/  ISETP.GE.U32.AND P0, PT, R33, R34, PT ;  /* 0x000000222100720c */ /* 0x000fe20003f06070 */
[----:B------:R-:W-:Y:S04]  /*2f30*/  BSSY.RECONVERGENT B0, `(.L_x_4722) ;  /* 0x0000033000007945 */ /* 0x000fe80003800200 */
[----:B------:R-:W-:Y:S08]  /*2f40*/  BSSY.RELIABLE B1, `(.L_x_4723) ;  /* 0x000002b000017945 */ /* 0x000ff00003800100 */
[----:B------:R-:W-:Y:S05]  /*2f50*/  @P0 BRA `(.L_x_4724) ;  /* 0x0000000000300947 */ /* 0x000fea0003800000 */
[----:B------:R-:W0:Y:S01]  /*2f60*/  LDC.64 R4, c[0x0][0x388] ;  /* 0x0000e200ff047b82 */ /* 0x000e220000000a00 */
[----:B------:R-:W-:Y:S01]  /*2f70*/  IADD3 R3, PT, PT, R36, R33, RZ ;  /* 0x0000002124037210 */ /* 0x000fe20007ffe0ff */
[----:B------:R-:W-:-:S05]  /*2f80*/  IMAD.MOV.U32 R33, RZ, RZ, R2 ;  /* 0x000000ffff217224 */ /* 0x000fca00078e0002 */
[----:B------:R-:W-:Y:S01]  /*2f90*/  ISETP.GE.U32.AND P0, PT, R33, R34, PT ;  /* 0x000000222100720c */ /* 0x000fe20003f06070 */
[----:B0-----:R-:W-:-:S05]  /*2fa0*/  IMAD.WIDE.U32 R4, R3, 0x4, R4 ;  /* 0x0000000403047825 */ /* 0x001fca00078e0004 */
[----:B------:R0:W-:Y:S07]  /*2fb0*/  STG.E desc[UR36][R4.64], R16 ;  /* 0x0000001004007986 */ /* 0x0001ee000c101924 */
[----:B------:R-:W-:Y:S05]  /*2fc0*/  @P0 BRA `(.L_x_4725) ;  /* 0x0000000000300947 */ /* 0x000fea0003800000 */
[----:B------:R-:W1:Y:S01]  /*2fd0*/  LDC.64 R2, c[0x0][0x388] ;  /* 0x0000e200ff027b82 */ /* 0x000e620000000a00 */
[----:B0-----:R-:W-:Y:S01]  /*2fe0*/  IADD3 R5, PT, PT, R36, R33, RZ ;  /* 0x0000002124057210 */ /* 0x001fe20007ffe0ff */
[----:B------:R-:W-:-:S04]  /*2ff0*/  VIADD R33, R33, 0x80 ;  /* 0x0000008021217836 */ /* 0x000fc80000000000 */
[----:B-1----:R-:W-:-:S05]  /*3000*/  IMAD.WIDE.U32 R2, R5, 0x4, R2 ;  /* 0x0000000405027825 */ /* 0x002fca00078e0002 */
[----:B------:R0:W-:Y:S02]  /*3010*/  STG.E desc[UR36][R2.64], R31 ;  /* 0x0000001f02007986 */ /* 0x0001e4000c101924 */
.L_x_4724:
[----:B------:R-:W-:-:S13]  /*3020*/  ISETP.GE.U32.AND P0, PT, R33, R34, PT ;  /* 0x000000222100720c */ /* 0x000fda0003f06070 */
[----:B------:R-:W-:Y:S05]  /*3030*/  @P0 BRA `(.L_x_4726) ;  /* 0x0000000000300947 */ /* 0x000fea0003800000 */
[----:B0-----:R-:W0:Y:S01]  /*3040*/  LDC.64 R2, c[0x0][0x388] ;  /* 0x0000e200ff027b82 */ /* 0x001e220000000a00 */
[----:B------:R-:W-:Y:S01]  /*3050*/  IADD3 R5, PT, PT, R36, R33, RZ ;  /* 0x0000002124057210 */ /* 0x000fe20007ffe0ff */
[----:B------:R-:W-:-:S04]  /*3060*/  VIADD R33, R33, 0x80 ;  /* 0x0000008021217836 */ /* 0x000fc80000000000 */
[----:B0-----:R-:W-:-:S05]  /*3070*/  IMAD.WIDE.U32 R2, R5, 0x4, R2 ;  /* 0x0000000405027825 */ /* 0x001fca00078e0002 */
[----:B------:R1:W-:Y:S02]  /*3080*/  STG.E desc[UR36][R2.64], R29 ;  /* 0x0000001d02007986 */ /* 0x0003e4000c101924 */
.L_x_4725:
[----:B------:R-:W-:-:S13]  /*3090*/  ISETP.GE.U32.AND P0, PT, R33, R34, PT ;  /* 0x000000222100720c */ /* 0x000fda0003f06070 */
[----:B------:R-:W-:Y:S05]  /*30a0*/  @P0 BRA `(.L_x_4727) ;  /* 0x0000000000300947 */ /* 0x000fea0003800000 */
[----:B-1----:R-:W1:Y:S01]  /*30b0*/  LDC.64 R2, c[0x0][0x388] ;  /* 0x0000e200ff027b82 */ /* 0x002e620000000a00 */
[----:B0-----:R-:W-:Y:S01]  /*30c0*/  IADD3 R5, PT, PT, R36, R33, RZ ;  /* 0x0000002124057210 */ /* 0x001fe20007ffe0ff */
[----:B------:R-:W-:-:S04]  /*30d0*/  VIADD R33, R33, 0x80 ;  /* 0x0000008021217836 */ /* 0x000fc80000000000 */
[----:B-1----:R-:W-:-:S05]  /*30e0*/  IMAD.WIDE.U32 R2, R5, 0x4, R2 ;  /* 0x0000000405027825 */ /* 0x002fca00078e0002 */
[----:B------:R1:W-:Y:S02]  /*30f0*/  STG.E desc[UR36][R2.64], R27 ;  /* 0x0000001b02007986 */ /* 0x0003e4000c101924 */
.L_x_4726:
[----:B------:R-:W-:-:S13]  /*3100*/  ISETP.GE.U32.AND P0, PT, R33, R34, PT ;  /* 0x000000222100720c */ /* 0x000fda0003f06070 */
[----:B------:R-:W-:Y:S05]  /*3110*/  @P0 BRA `(.L_x_4728) ;  /* 0x0000000000340947 */ /* 0x000fea0003800000 */
[----:B01----:R-:W0:Y:S01]  /*3120*/  LDC.64 R2, c[0x0][0x388] ;  /* 0x0000e200ff027b82 */ /* 0x003e220000000a00 */
[----:B------:R-:W-:Y:S01]  /*3130*/  IADD3 R5, PT, PT, R36, R33, RZ ;  /* 0x0000002124057210 */ /* 0x000fe20007ffe0ff */
[----:B------:R-:W-:-:S04]  /*3140*/  VIADD R33, R33, 0x80 ;  /* 0x0000008021217836 */ /* 0x000fc80000000000 */
[----:B0-----:R-:W-:-:S05]  /*3150*/  IMAD.WIDE.U32 R2, R5, 0x4, R2 ;  /* 0x0000000405027825 */ /* 0x001fca00078e0002 */
[----:B------:R2:W-:Y:S02]  /*3160*/  STG.E desc[UR36][R2.64], R25 ;  /* 0x0000001902007986 */ /* 0x0005e4000c101924 */
.L_x_4727:
[----:B------:R-:W-:-:S13]  /*3170*/  ISETP.GE.U32.AND P0, PT, R33, R34, PT ;  /* 0x000000222100720c */ /* 0x000fda0003f06070 */
[----:B------:R-:W-:Y:S05]  /*3180*/  @P0 BREAK.RELIABLE B1 ;  /* 0x0000000000010942 */ /* 0x000fea0003800100 */
[----:B------:R-:W-:Y:S05]  /*3190*/  @P0 BRA `(.L_x_4729) ;  /* 0x0000000000300947 */ /* 0x000fea0003800000 */
[----:B-12---:R-:W1:Y:S01]  /*31a0*/  LDC.64 R2, c[0x0][0x388] ;  /* 0x0000e200ff027b82 */ /* 0x006e620000000a00 */
[----:B0-----:R-:W-:Y:S01]  /*31b0*/  IADD3 R5, PT, PT, R36, R33, RZ ;  /* 0x0000002124057210 */ /* 0x001fe20007ffe0ff */
[----:B------:R-:W-:-:S04]  /*31c0*/  VIADD R33, R33, 0x80 ;  /* 0x0000008021217836 */ /* 0x000fc80000000000 */
[----:B-1----:R-:W-:-:S05]  /*31d0*/  IMAD.WIDE.U32 R2, R5, 0x4, R2 ;  /* 0x0000000405027825 */ /* 0x002fca00078e0002 */
[----:B------:R2:W-:Y:S02]  /*31e0*/  STG.E desc[UR36][R2.64], R23 ;  /* 0x0000001702007986 */ /* 0x0005e4000c101924 */
.L_x_4728:
[----:B------:R-:W-:Y:S05]  /*31f0*/  BSYNC.RELIABLE B1 ;  /* 0x0000000000017941 */ /* 0x000fea0003800100 */
.L_x_4723:
[----:B------:R-:W-:-:S13]  /*3200*/  ISETP.GE.U32.AND P0, PT, R33, R34, PT ;  /* 0x000000222100720c */ /* 0x000fda0003f06070 */
[----:B012---:R-:W0:Y:S01]  /*3210*/  @!P0 LDC.64 R2, c[0x0][0x388] ;  /* 0x0000e200ff028b82 */ /* 0x007e220000000a00 */
[----:B------:R-:W-:Y:S01]  /*3220*/  @!P0 IADD3 R5, PT, PT, R36, R33, RZ ;  /* 0x0000002124058210 */ /* 0x000fe20007ffe0ff */
[----:B------:R-:W-:-:S04]  /*3230*/  @!P0 VIADD R33, R33, 0x80 ;  /* 0x0000008021218836 */ /* 0x000fc80000000000 */
[----:B0-----:R-:W-:-:S05]  /*3240*/  @!P0 IMAD.WIDE.U32 R2, R5, 0x4, R2 ;  /* 0x0000000405028825 */ /* 0x001fca00078e0002 */
[----:B------:R3:W-:Y:S02]  /*3250*/  @!P0 STG.E desc[UR36][R2.64], R19 ;  /* 0x0000001302008986 */ /* 0x0007e4000c101924 */
.L_x_4729:
[----:B------:R-:W-:Y:S05]  /*3260*/  BSYNC.RECONVERGENT B0 ;  /* 0x0000000000007941 */ /* 0x000fea0003800200 */
.L_x_4722:
[----:B------:R-:W-:-:S13]  /*3270*/  ISETP.GE.U32.AND P0, PT, R33, R34, PT ;  /* 0x000000222100720c */ /* 0x000fda0003f06070 */
[----:B------:R-:W-:Y:S05]  /*3280*/  @P0 EXIT ;  /* 0x000000000000094d */ /* 0x000fea0003800000 */
[----:B-123--:R-:W1:Y:S01]  /*3290*/  LDC.64 R2, c[0x0][0x388] ;  /* 0x0000e200ff027b82 */ /* 0x00ee620000000a00 */
[----:B------:R-:W-:-:S05]  /*32a0*/  IADD3 R33, PT, PT, R36, R33, RZ ;  /* 0x0000002124217210 */ /* 0x000fca0007ffe0ff */
[----:B-1----:R-:W-:-:S05]  /*32b0*/  IMAD.WIDE.U32 R2, R33, 0x4, R2 ;  /* 0x0000000421027825 */ /* 0x002fca00078e0002 */
[----:B------:R-:W-:Y:S01]  /*32c0*/  STG.E desc[UR36][R2.64], R0 ;  /* 0x0000000002007986 */ /* 0x000fe2000c101924 */
[----:B------:R-:W-:Y:S05]  /*32d0*/  EXIT ;  /* 0x000000000000794d */ /* 0x000fea0003800000 */
.L_x_4673:
[----:B------:R-:W0:Y:S01]  /*32e0*/  S2R R2, SR_TID.X ;  /* 0x0000000000027919 */ /* 0x000e220000002100 */
[----:B------:R-:W1:Y:S08]  /*32f0*/  LDC.64 R4, c[0x0][0x390] ;  /* 0x0000e400ff047b82 */ /* 0x000e700000000a00 */
[----:B------:R-:W2:Y:S01]  /*3300*/  LDC.64 R6, c[0x0][0x398] ;  /* 0x0000e600ff067b82 */ /* 0x000ea20000000a00 */
[----:B-1----:R-:W-:-:S04]  /*3310*/  IMAD.WIDE.U32 R4, R36, 0x4, R4 ;  /* 0x0000000424047825 */ /* 0x002fc800078e0004 */
[----:B0-----:R-:W-:-:S04]  /*3320*/  IMAD.WIDE.U32 R4, R2, 0x8, R4 ;  /* 0x0000000802047825 */ /* 0x001fc800078e0004 */
[----:B--2---:R-:W-:Y:S01]  /*3330*/  IMAD.WIDE.U32 R6, R36, 0x4, R6 ;  /* 0x0000000424067825 */ /* 0x004fe200078e0006 */
[----:B------:R-:W2:Y:S04]  /*3340*/  LDG.E.64 R16, desc[UR36][R4.64] ;  /* 0x0000002404107981 */ /* 0x000ea8000c1e1b00 */
[----:B------:R0:W5:Y:S01]  /*3350*/  LDG.E.64 R18, desc[UR36][R4.64+0x400] ;  /* 0x0004002404127981 */ /* 0x000162000c1e1b00 */
[----:B------:R-:W-:-:S03]  /*3360*/  IMAD.WIDE.U32 R6, R2, 0x8, R6 ;  /* 0x0000000802067825 */ /* 0x000fc600078e0006 */
[----:B------:R0:W5:Y:S04]  /*3370*/  LDG.E.64 R22, desc[UR36][R4.64+0x800] ;  /* 0x0008002404167981 */ /* 0x000168000c1e1b00 */
[----:B------:R0:W5:Y:S04]  /*3380*/  LDG.E.64 R24, desc[UR36][R4.64+0xc00] ;  /* 0x000c002404187981 */ /* 0x000168000c1e1b00 */
[----:B------:R0:W5:Y:S04]  /*3390*/  LDG.E.64 R26, desc[UR36][R6.64] ;  /* 0x00000024061a7981 */ /* 0x000168000c1e1b00 */
[----:B------:R0:W5:Y:S04]  /*33a0*/  LDG.E.64 R28, desc[UR36][R6.64+0x400] ;  /* 0x00040024061c7981 */ /* 0x000168000c1e1b00 */
[----:B------:R0:W5:Y:S04]  /*33b0*/  LDG.E.64 R30, desc[UR36][R6.64+0x800] ;  /* 0x00080024061e7981 */ /* 0x000168000c1e1b00 */
[----:B------:R0:W5:Y:S01]  /*33c0*/  LDG.E.64 R32, desc[UR36][R6.64+0xc00] ;  /* 0x000c002406207981 */ /* 0x000162000c1e1b00 */
[----:B------:R-:W-:Y:S01]  /*33d0*/  BSSY.RECONVERGENT B6, `(.L_x_4730) ;  /* 0x0000014000067945 */ /* 0x000fe20003800200 */
        /* <DEDUP_REMOVED lines=19> */
.L_x_4731:
[----:B------:R-:W-:Y:S05]  /*3510*/  BSYNC.RECONVERGENT B6 ;  /* 0x0000000000067941 */ /* 0x000fea0003800200 */
.L_x_4730:
[C---:B-----5:R-:W-:Y:S01]  /*3520*/  FSETP.GE.FTZ.AND P1, PT, R26.reuse, RZ, PT ;  /* 0x000000ff1a00720b */ /* 0x060fe20003f36000 */
        /* <DEDUP_REMOVED lines=19> */
.L_x_4733:
[----:B------:R-:W-:Y:S05]  /*3660*/  BSYNC.RECONVERGENT B6 ;  /* 0x0000000000067941 */ /* 0x000fea0003800200 */
.L_x_4732:
[----:B------:R-:W-:Y:S01]  /*3670*/  FADD.FTZ R0, -R16, -RZ ;  /* 0x800000ff10007221 */ /* 0x000fe20000010100 */
[----:B------:R-:W-:Y:S02]  /*3680*/  IMAD.MOV.U32 R6, RZ, RZ, 0x3e800000 ;  /* 0x3e800000ff067424 */ /* 0x000fe400078e00ff */
[----:B------:R-:W-:Y:S01]  /*3690*/  HFMA2 R7, -RZ, RZ, 1.3056640625, -1.8671875 ;  /* 0x3d39bf78ff077431 */ /* 0x000fe200000001ff */
        /* <DEDUP_REMOVED lines=29> */
[----:B------:R-:W-:Y:S02]  /*3870*/  @P0 FSEL R3, R3, -RZ, P1 ;  /* 0x800000ff03030208 */ /* 0x000fe40000800000 */
[C---:B------:R-:W-:Y:S01]  /*3880*/  FSETP.GE.FTZ.AND P1, PT, R17.reuse, RZ, PT ;  /* 0x000000ff1100720b */ /* 0x040fe20003f36000 */
[----:B------:R-:W-:Y:S01]  /*3890*/  FMUL.FTZ R5, R26, R5 ;  /* 0x000000051a057220 */ /* 0x000fe20000410000 */
[----:B------:R-:W-:-:S02]  /*38a0*/  FSETP.GTU.FTZ.AND P0, PT, R17, 1, PT ;  /* 0x3f8000001100780b */ /* 0x000fc40003f1c000 */
[----:B------:R-:W-:Y:S01]  /*38b0*/  FMNMX.NAN R16, R3, -100, !PT ;  /* 0xc2c8000003107809 */ /* 0x000fe20007820000 */
[----:B------:R-:W-:-:S04]  /*38c0*/  FADD.FTZ R3, R26, -1 ;  /* 0xbf8000001a037421 */ /* 0x000fc80000010000 */
[----:B------:R-:W-:-:S06]  /*38d0*/  FFMA.FTZ R16, R16, R3, -R5 ;  /* 0x0000000310107223 */ /* 0x000fcc0000010805 */
        /* <DEDUP_REMOVED lines=17> */
.L_x_4735:
[----:B------:R-:W-:Y:S05]  /*39f0*/  BSYNC.RECONVERGENT B6 ;  /* 0x0000000000067941 */ /* 0x000fea0003800200 */
.L_x_4734:
[C---:B------:R-:W-:Y:S01]  /*3a00*/  FSETP.GE.FTZ.AND P1, PT, R27.reuse, RZ, PT ;  /* 0x000000ff1b00720b */ /* 0x040fe20003f36000 */
[----:B------:R-:W-:Y:S01]  /*3a10*/  BSSY.RECONVERGENT B6, `(.L_x_4736) ;  /* 0x0000013000067945 */ /* 0x000fe20003800200 */
        /* <DEDUP_REMOVED lines=18> */
.L_x_4737:
[----:B------:R-:W-:Y:S05]  /*3b40*/  BSYNC.RECONVERGENT B6 ;  /* 0x0000000000067941 */ /* 0x000fea0003800200 */
.L_x_4736:
[----:B------:R-:W-:Y:S01]  /*3b50*/  FADD.FTZ R0, -R17, -RZ ;  /* 0x800000ff11007221 */ /* 0x000fe20000010100 */
[----:B------:R-:W-:Y:S01]  /*3b60*/  HFMA2 R6, -RZ, RZ, 1.625, 0 ;  /* 0x3e800000ff067431 */ /* 0x000fe200000001ff */
[----:B------:R-:W-:Y:S01]  /*3b70*/  MOV R7, 0x3d39bf78 ;  /* 0x3d39bf7800077802 */ /* 0x000fe20000000f00 */
        /* <DEDUP_REMOVED lines=8> */
[----:B------:R-:W-:Y:S02]  /*3c00*/  I2FP.F32.S32 R3, R3 ;  /* 0x0000000300037245 */ /* 0x000fe40000201400 */
[----:B------:R-:W-:Y:S01]  /*3c10*/  @P0 MOV R0, 0x7f800000 ;  /* 0x7f80000000000802 */ /* 0x000fe20000000f00 */
        /* <DEDUP_REMOVED lines=11> */
[C---:B------:R-:W-:Y:S02]  /*3cd0*/  FFMA.FTZ R5, R4.reuse, R5, -0.25000196695327758789 ;  /* 0xbe80004204057423 */ /* 0x040fe40000010005 */
[----:B------:R-:W-:Y:S02]  /*3ce0*/  FMUL.FTZ R6, R27, R6 ;  /* 0x000000061b067220 */ /* 0x000fe40000410000 */
[----:B------:R-:W-:-:S04]  /*3cf0*/  FFMA.FTZ R5, R4, R5, 0.33333510160446166992 ;  /* 0x3eaaaae604057423 */ /* 0x000fc80000010005 */
[----:B------:R-:W-:-:S04]  /*3d00*/  FFMA.FTZ R5, R4, R5, -0.5 ;  /* 0xbf00000004057423 */ /* 0x000fc80000010005 */
[----:B------:R-:W-:-:S04]  /*3d10*/  FMUL.FTZ R5, R4, R5 ;  /* 0x0000000504057220 */ /* 0x000fc80000410000 */
[----:B------:R-:W-:-:S04]  /*3d20*/  FFMA.FTZ R4, R4, R5, R4 ;  /* 0x0000000504047223 */ /* 0x000fc80000010004 */
[----:B------:R-:W-:Y:S01]  /*3d30*/  FFMA.FTZ R3, R3, 0.69314718246459960938, R4 ;  /* 0x3f31721803037823 */ /* 0x000fe20000010004 */
[C---:B------:R-:W-:Y:S01]  /*3d40*/  @P1 FFMA.FTZ R3, -R17.reuse, R0, +INF ;  /* 0x7f80000011031423 */ /* 0x040fe20000010100 */
[----:B------:R-:W-:Y:S01]  /*3d50*/  @P0 FSETP.NEU.FTZ.AND P1, PT, R17, RZ, PT ;  /* 0x000000ff1100020b */ /* 0x000fe20003f3d000 */
[----:B------:R-:W-:-:S03]  /*3d60*/  FADD.FTZ R0, R27, -1 ;  /* 0xbf8000001b007421 */ /* 0x000fc60000010000 */
[----:B------:R-:W-:Y:S02]  /*3d70*/  @P0 FSEL R3, R3, -RZ, P1 ;  /* 0x800000ff03030208 */ /* 0x000fe40000800000 */
[C---:B------:R-:W-:Y:S02]  /*3d80*/  FSETP.GE.FTZ.AND P1, PT, R18.reuse, RZ, PT ;  /* 0x000000ff1200720b */ /* 0x040fe40003f36000 */
[----:B------:R-:W-:Y:S02]  /*3d90*/  FSETP.GTU.FTZ.AND P0, PT, R18, 1, PT ;  /* 0x3f8000001200780b */ /* 0x000fe40003f1c000 */
[----:B------:R-:W-:-:S05]  /*3da0*/  FMNMX.NAN R17, R3, -100, !PT ;  /* 0xc2c8000003117809 */ /* 0x000fca0007820000 */
[----:B------:R-:W-:-:S06]  /*3db0*/  FFMA.FTZ R17, R17, R0, -R6 ;  /* 0x0000000011117223 */ /* 0x000fcc0000010806 */
[----:B------:R-:W-:Y:S05]  /*3dc0*/  @!P0 BRA P1, `(.L_x_4739) ;  /* 0x0000000000408947 */ /* 0x000fea0000800000 */
        /* <DEDUP_REMOVED lines=16> */
.L_x_4739:
[----:B------:R-:W-:Y:S05]  /*3ed0*/  BSYNC.RECONVERGENT B6 ;  /* 0x0000000000067941 */ /* 0x000fea0003800200 */
.L_x_4738:
        /* <DEDUP_REMOVED lines=20> */
.L_x_4741:
[----:B------:R-:W-:Y:S05]  /*4020*/  BSYNC.RECONVERGENT B6 ;  /* 0x0000000000067941 */ /* 0x000fea0003800200 */
.L_x_4740:
[----:B------:R-:W-:Y:S01]  /*4030*/  FADD.FTZ R0, -R18, -RZ ;  /* 0x800000ff12007221 */ /* 0x000fe20000010100 */
[----:B------:R-:W-:Y:S02]  /*4040*/  HFMA2 R6, -RZ, RZ, 1.625, 0 ;  /* 0x3e800000ff067431 */ /* 0x000fe400000001ff */
[----:B------:R-:W-:Y:S01]  /*4050*/  IMAD.MOV.U32 R7, RZ, RZ, 0x3d39bf78 ;  /* 0x3d39bf78ff077424 */ /* 0x000fe200078e00ff */
        /* <DEDUP_REMOVED lines=53> */
.L_x_4743:
[----:B------:R-:W-:Y:S05]  /*43b0*/  BSYNC.RECONVERGENT B6 ;  /* 0x0000000000067941 */ /* 0x000fea0003800200 */
.L_x_4742:
        /* <DEDUP_REMOVED lines=20> */
.L_x_4745:
[----:B------:R-:W-:Y:S05]  /*4500*/  BSYNC.RECONVERGENT B6 ;  /* 0x0000000000067941 */ /* 0x000fea0003800200 */
.L_x_4744:
        /* <DEDUP_REMOVED lines=10> */
[-C--:B------:R-:W-:Y:S01]  /*45b0*/  IADD3 R4, PT, PT, R0, -R3.reuse, RZ ;  /* 0x8000000300047210 */ /* 0x080fe20007ffe0ff */
[----:B------:R-:W-:Y:S01]  /*45c0*/  @P0 IMAD.MOV.U32 R0, RZ, RZ, 0x7f800000 ;  /* 0x7f800000ff000424 */ /* 0x000fe200078e00ff */
        /* <DEDUP_REMOVED lines=44> */
.L_x_4747:
[----:B------:R-:W-:Y:S05]  /*4890*/  BSYNC.RECONVERGENT B6 ;  /* 0x0000000000067941 */ /* 0x000fea0003800200 */
.L_x_4746:
        /* <DEDUP_REMOVED lines=20> */
.L_x_4749:
[----:B------:R-:W-:Y:S05]  /*49e0*/  BSYNC.RECONVERGENT B6 ;  /* 0x0000000000067941 */ /* 0x000fea0003800200 */
.L_x_4748:
        /* <DEDUP_REMOVED lines=56> */
.L_x_4751:
[----:B------:R-:W-:Y:S05]  /*4d70*/  BSYNC.RECONVERGENT B6 ;  /* 0x0000000000067941 */ /* 0x000fea0003800200 */
.L_x_4750:
        /* <DEDUP_REMOVED lines=20> */
.L_x_4753:
[----:B------:R-:W-:Y:S05]  /*4ec0*/  BSYNC.RECONVERGENT B6 ;  /* 0x0000000000067941 */ /* 0x000fea0003800200 */
.L_x_4752:
        /* <DEDUP_REMOVED lines=56> */
.L_x_4755:
[----:B------:R-:W-:Y:S05]  /*5250*/  BSYNC.RECONVERGENT B6 ;  /* 0x0000000000067941 */ /* 0x000fea0003800200 */
.L_x_4754:
        /* <DEDUP_REMOVED lines=20> */
.L_x_4757:
[----:B------:R-:W-:Y:S05]  /*53a0*/  BSYNC.RECONVERGENT B6 ;  /* 0x0000000000067941 */ /* 0x000fea0003800200 */
.L_x_4756:
        /* <DEDUP_REMOVED lines=56> */
.L_x_4759:
[----:B------:R-:W-:Y:S05]  /*5730*/  BSYNC.RECONVERGENT B6 ;  /* 0x0000000000067941 */ /* 0x000fea0003800200 */
.L_x_4758:
        /* <DEDUP_REMOVED lines=20> */
.L_x_4761:
[----:B------:R-:W-:Y:S05]  /*5880*/  BSYNC.RECONVERGENT B6 ;  /* 0x0000000000067941 */ /* 0x000fea0003800200 */
.L_x_4760:
[----:B------:R-:W-:Y:S01]  /*5890*/  FADD.FTZ R0, -R25, -RZ ;  /* 0x800000ff19007221 */ /* 0x000fe20000010100 */
        /* <DEDUP_REMOVED lines=8> */
[----:B------:R-:W-:Y:S01]  /*5920*/  IADD3 R5, PT, PT, -R3, 0x40800000, RZ ;  /* 0x4080000003057810 */ /* 0x000fe20007ffe1ff */
[----:B------:R-:W-:Y:S01]  /*5930*/  IMAD.IADD R4, R0, 0x1, -R3 ;  /* 0x0000000100047824 */ /* 0x000fe200078e0a03 */
[----:B------:R-:W-:Y:S01]  /*5940*/  I2FP.F32.S32 R3, R3 ;  /* 0x0000000300037245 */ /* 0x000fe20000201400 */
[----:B0-----:R-:W-:Y:S01]  /*5950*/  FMUL.FTZ R8, R8, 0.69314718246459960938 ;  /* 0x3f31721808087820 */ /* 0x001fe20000410000 */
[----:B------:R-:W-:Y:S01]  /*5960*/  @P0 MOV R0, 0x7f800000 ;  /* 0x7f80000000000802 */ /* 0x000fe20000000f00 */
[----:B------:R-:W-:Y:S02]  /*5970*/  FFMA.FTZ R5, R5, R6, -1 ;  /* 0xbf80000005057423 */ /* 0x000fe40000010006 */
[----:B------:R-:W-:Y:S01]  /*5980*/  FMUL.FTZ R3, R3, 1.1920928955078125e-07 ;  /* 0x3400000003037820 */ /* 0x000fe20000410000 */
[----:B------:R-:W-:Y:S01]  /*5990*/  FMNMX.NAN R8, R8, -100, !PT ;  /* 0xc2c8000008087809 */ /* 0x000fe20007820000 */
[----:B------:R-:W-:-:S04]  /*59a0*/  FADD.FTZ R6, R4, R5 ;  /* 0x0000000504067221 */ /* 0x000fc80000010000 */
[----:B------:R-:W-:Y:S01]  /*59b0*/  FFMA.FTZ R5, R6, -R7, 0.10546888411045074463 ;  /* 0x3dd8001206057423 */ /* 0x000fe20000010807 */
[----:B------:R-:W-:-:S03]  /*59c0*/  FMUL.FTZ R8, R33, R8 ;  /* 0x0000000821087220 */ /* 0x000fc60000410000 */
[----:B------:R-:W-:-:S04]  /*59d0*/  FFMA.FTZ R5, R6, R5, -0.13229703903198242188 ;  /* 0xbe0778e006057423 */ /* 0x000fc80000010005 */
[----:B------:R-:W-:-:S04]  /*59e0*/  FFMA.FTZ R5, R6, R5, 0.14491446316242218018 ;  /* 0x3e14647506057423 */ /* 0x000fc80000010005 */
[----:B------:R-:W-:-:S04]  /*59f0*/  FFMA.FTZ R5, R6, R5, -0.16641564667224884033 ;  /* 0xbe2a68dd06057423 */ /* 0x000fc80000010005 */
[----:B------:R-:W-:-:S04]  /*5a00*/  FFMA.FTZ R5, R6, R5, 0.19988867640495300293 ;  /* 0x3e4caf9e06057423 */ /* 0x000fc80000010005 */
[----:B------:R-:W-:-:S04]  /*5a10*/  FFMA.FTZ R5, R6, R5, -0.25000196695327758789 ;  /* 0xbe80004206057423 */ /* 0x000fc80000010005 */
[C---:B------:R-:W-:Y:S02]  /*5a20*/  FFMA.FTZ R7, R6.reuse, R5, 0.33333510160446166992 ;  /* 0x3eaaaae606077423 */ /* 0x040fe40000010005 */
[----:B------:R-:W0:Y:S02]  /*5a30*/  LDC.64 R4, c[0x0][0x388] ;  /* 0x0000e200ff047b82 */ /* 0x000e240000000a00 */
[----:B------:R-:W-:-:S04]  /*5a40*/  FFMA.FTZ R7, R6, R7, -0.5 ;  /* 0xbf00000006077423 */ /* 0x000fc80000010007 */
[----:B------:R-:W-:-:S04]  /*5a50*/  FMUL.FTZ R7, R6, R7 ;  /* 0x0000000706077220 */ /* 0x000fc80000410000 */
[----:B------:R-:W-:-:S04]  /*5a60*/  FFMA.FTZ R6, R6, R7, R6 ;  /* 0x0000000706067223 */ /* 0x000fc80000010006 */
[----:B------:R-:W-:Y:S01]  /*5a70*/  FFMA.FTZ R3, R3, 0.69314718246459960938, R6 ;  /* 0x3f31721803037823 */ /* 0x000fe20000010006 */
[C---:B------:R-:W-:Y:S01]  /*5a80*/  @P1 FFMA.FTZ R3, -R25.reuse, R0, +INF ;  /* 0x7f80000019031423 */ /* 0x040fe20000010100 */
[----:B------:R-:W-:Y:S01]  /*5a90*/  @P0 FSETP.NEU.FTZ.AND P1, PT, R25, RZ, PT ;  /* 0x000000ff1900020b */ /* 0x000fe20003f3d000 */
[----:B------:R-:W-:-:S03]  /*5aa0*/  FADD.FTZ R0, R33, -1 ;  /* 0xbf80000021007421 */ /* 0x000fc60000010000 */
[----:B------:R-:W-:Y:S01]  /*5ab0*/  @P0 FSEL R3, R3, -RZ, P1 ;  /* 0x800000ff03030208 */ /* 0x000fe20000800000 */
[----:B0-----:R-:W-:-:S03]  /*5ac0*/  IMAD.WIDE.U32 R4, R36, 0x4, R4 ;  /* 0x0000000424047825 */ /* 0x001fc600078e0004 */
[----:B------:R-:W-:Y:S01]  /*5ad0*/  FMNMX.NAN R25, R3, -100, !PT ;  /* 0xc2c8000003197809 */ /* 0x000fe20007820000 */
[----:B------:R-:W-:-:S04]  /*5ae0*/  IMAD.WIDE.U32 R4, R2, 0x8, R4 ;  /* 0x0000000802047825 */ /* 0x000fc800078e0004 */
[----:B------:R-:W-:Y:S01]  /*5af0*/  FFMA.FTZ R25, R25, R0, -R8 ;  /* 0x0000000019197223 */ /* 0x000fe20000010808 */
[----:B------:R-:W-:Y:S04]  /*5b00*/  STG.E.64 desc[UR36][R4.64], R16 ;  /* 0x0000001004007986 */ /* 0x000fe8000c101b24 */
[----:B------:R-:W-:Y:S04]  /*5b10*/  STG.E.64 desc[UR36][R4.64+0x400], R18 ;  /* 0x0004001204007986 */ /* 0x000fe8000c101b24 */
[----:B------:R-:W-:Y:S04]  /*5b20*/  STG.E.64 desc[UR36][R4.64+0x800], R22 ;  /* 0x0008001604007986 */ /* 0x000fe8000c101b24 */
[----:B------:R-:W-:Y:S01]  /*5b30*/  STG.E.64 desc[UR36][R4.64+0xc00], R24 ;  /* 0x000c001804007986 */ /* 0x000fe2000c101b24 */
[----:B------:R-:W-:Y:S05]  /*5b40*/  EXIT ;  /* 0x000000000000794d */ /* 0x000fea0003800000 */
.L_x_4762:
        /* <DEDUP_REMOVED lines=11> */
.L_x_11263:


//--------------------- .text._ZN2at6native29vectorized_elementwise_kernelILi4EZZZNS0_29binary_cross_entropy_out_cudaERKNS_6TensorES4_RKSt8optionalIS2_ElRS2_ENKUlvE_clEvENKUlvE0_clEvEUlffE_St5arrayIPcLm3EEEEviT0_T1_ --------------------------
	.section	.text._ZN2at6native29vectorized_elementwise_kernelILi4EZZZNS0_29binary_cross_entropy_out_cudaERKNS_6TensorES4_RKSt8optionalIS2_ElRS2_ENKUlvE_clEvENKUlvE0_clEvEUlffE_St5arrayIPcLm3EEEEviT0_T1_,"ax",@progbits
	.align	128
        .global         _ZN2at6native29vectorized_elementwise_kernelILi4EZZZNS0_29binary_cross_entropy_out_cudaERKNS_6TensorES4_RKSt8optionalIS2_ElRS2_ENKUlvE_clEvENKUlvE0_clEvEUlffE_St5arrayIPcLm3EEEEviT0_T1_
        .type           _ZN2at6native29vectorized_elementwise_kernelILi4EZZZNS0_29binary_cross_entropy_out_cudaERKNS_6TensorES4_RKSt8optionalIS2_ElRS2_ENKUlvE_clEvENKUlvE0_clEvEUlffE_St5arrayIPcLm3EEEEviT0_T1_,@function
        .size           _ZN2at6native29vectorized_elementwise_kernelILi4EZZZNS0_29binary_cross_entropy_out_cudaERKNS_6TensorES4_RKSt8optionalIS2_ElRS2_ENKUlvE_clEvENKUlvE0_clEvEUlffE_St5arrayIPcLm3EEEEviT0_T1_,(.L_x_11264 - _ZN2at6native29vectorized_elementwise_kernelILi4EZZZNS0_29binary_cross_entropy_out_cudaERKNS_6TensorES4_RKSt8optionalIS2_ElRS2_ENKUlvE_clEvENKUlvE0_clEvEUlffE_St5arrayIPcLm3EEEEviT0_T1_)
        .other          _ZN2at6native29vectorized_elementwise_kernelILi4EZZZNS0_29binary_cross_entropy_out_cudaERKNS_6TensorES4_RKSt8optionalIS2_ElRS2_ENKUlvE_clEvENKUlvE0_clEvEUlffE_St5arrayIPcLm3EEEEviT0_T1_,@"STO_CUDA_ENTRY STV_DEFAULT"
_ZN2at6native29vectorized_elementwise_kernelILi4EZZZNS0_29binary_cross_entropy_out_cudaERKNS_6TensorES4_RKSt8optionalIS2_ElRS2_ENKUlvE_clEvENKUlvE0_clEvEUlffE_St5arrayIPcLm3EEEEviT0_T1_:
.text._ZN2at6native29vectorized_elementwise_kernelILi4EZZZNS0_29binary_cross_entropy_out_cudaERKNS_6TensorES4_RKSt8optionalIS2_ElRS2_ENKUlvE_clEvENKUlvE0_clEvEUlffE_St5arrayIPcLm3EEEEviT0_T1_:
        /* <DEDUP_REMOVED lines=12> */
[----:B------:R-:W-:-:S04]  /*00c0*/  CS2R R32, SRZ ;  /* 0x0000000000207805 */ /* 0x000fc8000001ff00 */
        /* <DEDUP_REMOVED lines=11> */
[----:B---3--:R-:W-:-:S04]  /*0180*/  @!P4 IMAD.WIDE.U32 R8, R21, 0x4, R8 ;  /* 0x000000041508c825 */ /* 0x008fc800078e0008 */
[----:B----4-:R-:W-:Y:S01]  /*0190*/  @!P4 IMAD.WIDE.U32 R10, R21, 0x4, R10 ;  /* 0x00000004150ac825 */ /* 0x010fe200078e000a */
[----:B------:R3:W5:Y:S02]  /*01a0*/  @!P4 LDG.E R16, desc[UR36][R8.64] ;  /* 0x000000240810c981 */ /* 0x000764000c1e1900 */
[----:B------:R-:W4:Y:S02]  /*01b0*/  LDC.64 R36, c[0x0][0x398] ;  /* 0x0000e600ff247b82 */ /* 0x000f240000000a00 */
[----:B------:R-:W5:Y:S01]  /*01c0*/  @!P4 LDG.E R2, desc[UR36][R10.64] ;  /* 0x000000240a02c981 */ /* 0x000f62000c1e1900 */
[----:B------:R-:W-:Y:S01]  /*01d0*/  @!P5 IMAD.IADD R23, R22, 0x1, R17 ;  /* 0x000000011617d824 */ /* 0x000fe200078e0211 */
[----:B------:R-:W-:-:S03]  /*01e0*/  @!P5 IADD3 R17, PT, PT, R17, 0x80, RZ ;  /* 0x000000801111d810 */ /* 0x000fc60007ffe0ff */
[----:B-1----:R-:W-:Y:S01]  /*01f0*/  @!P5 IMAD.WIDE.U32 R12, R23, 0x4, R12 ;  /* 0x00000004170cd825 */ /* 0x002fe200078e000c */
[-C--:B------:R-:W-:Y:S02]  /*0200*/  ISETP.GE.U32.AND P3, PT, R17, R34.reuse, PT ;  /* 0x000000221100720c */ /* 0x080fe40003f66070 */
[----:B------:R-:W-:Y:S02]  /*0210*/  CS2R R30, SRZ ;  /* 0x00000000001e7805 */ /* 0x000fe4000001ff00 */
[----:B------:R-:W-:Y:S01]  /*0220*/  CS2R R28, SRZ ;  /* 0x00000000001c7805 */ /* 0x000fe2000001ff00 */
[----:B--2---:R-:W-:Y:S01]  /*0230*/  @!P5 IMAD.WIDE.U32 R14, R23, 0x4, R14 ;  /* 0x00000004170ed825 */ /* 0x004fe200078e000e */
[----:B------:R1:W5:Y:S01]  /*0240*/  @!P5 LDG.E R33, desc[UR36][R12.64] ;  /* 0x000000240c21d981 */ /* 0x000362000c1e1900 */
[----:B---3--:R-:W2:Y:S03]  /*0250*/  LDC.64 R8, c[0x0][0x398] ;  /* 0x0000e600ff087b82 */ /* 0x008ea60000000a00 */
[----:B------:R3:W5:Y:S03]  /*0260*/  @!P5 LDG.E R32, desc[UR36][R14.64] ;  /* 0x000000240e20d981 */ /* 0x000766000c1e1900 */
[----:B------:R-:W-:Y:S01]  /*0270*/  @!P3 IMAD.IADD R19, R22, 0x1, R17 ;  /* 0x000000011613b824 */ /* 0x000fe200078e0211 */
[----:B------:R-:W-:Y:S01]  /*0280*/  @!P3 IADD3 R17, PT, PT, R17, 0x80, RZ ;  /* 0x000000801111b810 */ /* 0x000fe20007ffe0ff */
[----:B-1----:R-:W1:Y:S03]  /*0290*/  LDC.64 R12, c[0x0][0x390] ;  /* 0x0000e400ff0c7b82 */ /* 0x002e660000000a00 */
[----:B------:R-:W-:-:S05]  /*02a0*/  ISETP.GE.U32.AND P2, PT, R17, R34, PT ;  /* 0x000000221100720c */ /* 0x000fca0003f46070 */
[----:B---3--:R-:W3:Y:S08]  /*02b0*/  LDC.64 R14, c[0x0][0x390] ;  /* 0x0000e400ff0e7b82 */ /* 0x008ef00000000a00 */
[----:B------:R-:W-:Y:S01]  /*02c0*/  @!P2 IMAD.IADD R3, R22, 0x1, R17 ;  /* 0x000000011603a824 */ /* 0x000fe200078e0211 */
[----:B------:R-:W-:Y:S01]  /*02d0*/  @!P2 IADD3 R17, PT, PT, R17, 0x80, RZ ;  /* 0x000000801111a810 */ /* 0x000fe20007ffe0ff */
[----:B------:R-:W1:Y:S03]  /*02e0*/  LDC.64 R10, c[0x0][0x398] ;  /* 0x0000e600ff0a7b82 */ /* 0x000e660000000a00 */
[----:B------:R-:W-:-:S05]  /*02f0*/  ISETP.GE.U32.AND P1, PT, R17, R34, PT ;  /* 0x000000221100720c */ /* 0x000fca0003f26070 */
[----:B------:R-:W1:Y:S08]  /*0300*/  LDC.64 R20, c[0x0][0x398] ;  /* 0x0000e600ff147b82 */ /* 0x000e700000000a00 */
[----:B------:R-:W-:Y:S01]  /*0310*/  @!P1 IADD3 R25, PT, PT, R22, R17, RZ ;  /* 0x0000001116199210 */ /* 0x000fe20007ffe0ff */
[----:B------:R-:W-:-:S05]  /*0320*/  @!P1 VIADD R17, R17, 0x80 ;  /* 0x0000008011119836 */ /* 0x000fca0000000000 */
[----:B------:R-:W-:-:S13]  /*0330*/  ISETP.GE.U32.AND P0, PT, R17, R34, PT ;  /* 0x000000221100720c */ /* 0x000fda0003f06070 */
[----:B------:R-:W-:Y:S01]  /*0340*/  @!P0 IADD3 R23, PT, PT, R22, R17, RZ ;  /* 0x0000001116178210 */ /* 0x000fe20007ffe0ff */
[----:B------:R-:W-:-:S05]  /*0350*/  @!P0 VIADD R17, R17, 0x80 ;  /* 0x0000008011118836 */ /* 0x000fca0000000000 */
[----:B------:R-:W-:Y:S01]  /*0360*/  ISETP.GE.U32.AND P4, PT, R17, R34, PT ;  /* 0x000000221100720c */ /* 0x000fe20003f86070 */
[----:B0-----:R-:W-:-:S04]  /*0370*/  @!P3 IMAD.WIDE.U32 R6, R19, 0x4, R6 ;  /* 0x000000041306b825 */ /* 0x001fc800078e0006 */
[----:B------:R-:W-:Y:S01]  /*0380*/  @!P3 IMAD.WIDE.U32 R4, R19, 0x4, R4 ;  /* 0x000000041304b825 */ /* 0x000fe200078e0004 */
[----:B------:R0:W5:Y:S01]  /*0390*/  @!P3 LDG.E R31, desc[UR36][R6.64] ;  /* 0x00000024061fb981 */ /* 0x000162000c1e1900 */
[----:B------:R-:W2:Y:S02]  /*03a0*/  LDC.64 R18, c[0x0][0x390] ;  /* 0x0000e400ff127b82 */ /* 0x000ea40000000a00 */
[C---:B------:R-:W-:Y:S01]  /*03b0*/  @!P2 IMAD.WIDE.U32 R26, R3.reuse, 0x4, R26 ;  /* 0x00000004031aa825 */ /* 0x040fe200078e001a */
[----:B------:R3:W5:Y:S03]  /*03c0*/  @!P3 LDG.E R30, desc[UR36][R4.64] ;  /* 0x00000024041eb981 */ /* 0x000766000c1e1900 */
[----:B----4-:R-:W-:Y:S01]  /*03d0*/  @!P2 IMAD.WIDE.U32 R36, R3, 0x4, R36 ;  /* 0x000000040324a825 */ /* 0x010fe200078e0024 */
[----:B------:R-:W-:Y:S01]  /*03e0*/  @!P4 IADD3 R3, PT, PT, R22, R17, RZ ;  /* 0x000000111603c210 */ /* 0x000fe20007ffe0ff */
[----:B------:R4:W5:Y:S01]  /*03f0*/  @!P2 LDG.E R29, desc[UR36][R26.64] ;  /* 0x000000241a1da981 */ /* 0x000962000c1e1900 */
[----:B0-----:R-:W0:Y:S01]  /*0400*/  LDC.64 R6, c[0x0][0x390] ;  /* 0x0000e400ff067b82 */ /* 0x001e220000000a00 */
[----:B------:R-:W-:-:S02]  /*0410*/  @!P4 VIADD R17, R17, 0x80 ;  /* 0x000000801111c836 */ /* 0x000fc40000000000 */
[----:B------:R-:W5:Y:S05]  /*0420*/  @!P2 LDG.E R28, desc[UR36][R36.64] ;  /* 0x00000024241ca981 */ /* 0x000f6a000c1e1900 */
[----:B---3--:R-:W3:Y:S01]  /*0430*/  LDC.64 R4, c[0x0][0x398] ;  /* 0x0000e600ff047b82 */ /* 0x008ee20000000a00 */
[----:B------:R-:W-:Y:S02]  /*0440*/  ISETP.GE.U32.AND P2, PT, R17, R34, PT ;  /* 0x000000221100720c */ /* 0x000fe40003f46070 */
[----:B----4-:R-:W-:Y:S01]  /*0450*/  CS2R R26, SRZ ;  /* 0x00000000001a7805 */ /* 0x010fe2000001ff00 */
[----:B--2---:R-:W-:-:S04]  /*0460*/  @!P1 IMAD.WIDE.U32 R18, R25, 0x4, R18 ;  /* 0x0000000419129825 */ /* 0x004fc800078e0012 */
[C---:B------:R-:W-:Y:S01]  /*0470*/  @!P0 IMAD.WIDE.U32 R14, R23.reuse, 0x4, R14 ;  /* 0x00000004170e8825 */ /* 0x040fe200078e000e */
[----:B------:R2:W5:Y:S05]  /*0480*/  @!P1 LDG.E R27, desc[UR36][R18.64] ;  /* 0x00000024121b9981 */ /* 0x00056a000c1e1900 */
[----:B------:R-:W-:Y:S01]  /*0490*/  @!P2 IADD3 R17, PT, PT, R22, R17, RZ ;  /* 0x000000111611a210 */ /* 0x000fe20007ffe0ff */
[----:B------:R-:W-:-:S04]  /*04a0*/  @!P0 IMAD.WIDE.U32 R8, R23, 0x4, R8 ;  /* 0x0000000417088825 */ /* 0x000fc800078e0008 */
[----:B-1----:R-:W-:Y:S01]  /*04b0*/  @!P2 IMAD.WIDE.U32 R12, R17, 0x4, R12 ;  /* 0x00000004110ca825 */ /* 0x002fe200078e000c */
[----:B--2---:R-:W-:-:S03]  /*04c0*/  CS2R R18, SRZ ;  /* 0x0000000000127805 */ /* 0x004fc6000001ff00 */
[----:B------:R-:W-:Y:S01]  /*04d0*/  @!P2 IMAD.WIDE.U32 R10, R17, 0x4, R10 ;  /* 0x00000004110aa825 */ /* 0x000fe200078e000a */
[----:B------:R-:W-:-:S03]  /*04e0*/  MOV R17, RZ ;  /* 0x000000ff00117202 */ /* 0x000fc60000000f00 */
[----:B------:R-:W-:Y:S01]  /*04f0*/  IMAD.MOV.U32 R23, RZ, RZ, RZ ;  /* 0x000000ffff177224 */ /* 0x000fe200078e00ff */
[----:B------:R1:W5:Y:S01]  /*0500*/  @!P2 LDG.E R18, desc[UR36][R12.64] ;  /* 0x000000240c12a981 */ /* 0x000362000c1e1900 */
[----:B------:R-:W-:-:S03]  /*0510*/  @!P1 IMAD.WIDE.U32 R20, R25, 0x4, R20 ;  /* 0x0000000419149825 */ /* 0x000fc600078e0014 */
[----:B------:R1:W5:Y:S01]  /*0520*/  @!P2 LDG.E R17, desc[UR36][R10.64] ;  /* 0x000000240a11a981 */ /* 0x000362000c1e1900 */
[----:B0-----:R-:W-:-:S03]  /*0530*/  @!P4 IMAD.WIDE.U32 R6, R3, 0x4, R6 ;  /* 0x000000040306c825 */ /* 0x001fc600078e0006 */
[----:B------:R1:W5:Y:S01]  /*0540*/  @!P1 LDG.E R26, desc[UR36][R20.64] ;  /* 0x00000024141a9981 */ /* 0x000362000c1e1900 */
[----:B---3--:R-:W-:-:S03]  /*0550*/  @!P4 IMAD.WIDE.U32 R4, R3, 0x4, R4 ;  /* 0x000000040304c825 */ /* 0x008fc600078e0004 */
[----:B------:R1:W5:Y:S04]  /*0560*/  @!P4 LDG.E R23, desc[UR36][R6.64] ;  /* 0x000000240617c981 */ /* 0x000368000c1e1900 */
[----:B------:R1:W5:Y:S01]  /*0570*/  @!P4 LDG.E R19, desc[UR36][R4.64] ;  /* 0x000000240413c981 */ /* 0x000362000c1e1900 */
[----:B------:R-:W-:-:S06]  /*0580*/  CS2R R24, SRZ ;  /* 0x0000000000187805 */ /* 0x000fcc000001ff00 */
[----:B------:R1:W5:Y:S04]  /*0590*/  @!P0 LDG.E R25, desc[UR36][R14.64] ;  /* 0x000000240e198981 */ /* 0x000368000c1e1900 */
[----:B------:R1:W5:Y:S01]  /*05a0*/  @!P0 LDG.E R24, desc[UR36][R8.64] ;  /* 0x0000002408188981 */ /* 0x000362000c1e1900 */
[----:B------:R-:W-:Y:S01]  /*05b0*/  ISETP.GE.U32.AND P0, PT, R35, R34, PT ;  /* 0x000000222300720c */ /* 0x000fe20003f06070 */
        /* <DEDUP_REMOVED lines=22> */
.L_x_4767:
[----:B------:R-:W-:Y:S05]  /*0720*/  BSYNC.RECONVERGENT B6 ;  /* 0x0000000000067941 */ /* 0x000fea0003800200 */
.L_x_4766:
        /* <DEDUP_REMOVED lines=20> */
.L_x_4769:
[----:B------:R-:W-:Y:S05]  /*0870*/  BSYNC.RECONVERGENT B6 ;  /* 0x0000000000067941 */ /* 0x000fea0003800200 */
.L_x_4768:
        /* <DEDUP_REMOVED lines=36> */
.L_x_4765:
[----:B------:R-:W-:Y:S05]  /*0ac0*/  BSYNC.RECONVERGENT B7 ;  /* 0x0000000000077941 */ /* 0x000fea0003800200 */
.L_x_4764:
        /* <DEDUP_REMOVED lines=24> */
.L_x_4773:
[----:B------:R-:W-:Y:S05]  /*0c50*/  BSYNC.RECONVERGENT B6 ;  /* 0x0000000000067941 */ /* 0x000fea0003800200 */
.L_x_4772:
        /* <DEDUP_REMOVED lines=20> */
.L_x_4775:
[----:B------:R-:W-:Y:S05]  /*0da0*/  BSYNC.RECONVERGENT B6 ;  /* 0x0000000000067941 */ /* 0x000fea0003800200 */
.L_x_4774:
        /* <DEDUP_REMOVED lines=36> */
.L_x_4771:
[----:B------:R-:W-:Y:S05]  /*0ff0*/  BSYNC.RECONVERGENT B7 ;  /* 0x0000000000077941 */ /* 0x000fea0003800200 */
.L_x_4770:
        /* <DEDUP_REMOVED lines=24> */
.L_x_4779:
[----:B------:R-:W-:Y:S05]  /*1180*/  BSYNC.RECONVERGENT B6 ;  /* 0x0000000000067941 */ /* 0x000fea0003800200 */
.L_x_4778:
        /* <DEDUP_REMOVED lines=20> */
.L_x_4781:
[----:B------:R-:W-:Y:S05]  /*12d0*/  BSYNC.RECONVERGENT B6 ;  /* 0x0000000000067941 */ /* 0x000fea0003800200 */
.L_x_4780:
        /* <DEDUP_REMOVED lines=36> */
.L_x_4777:
[----:B------:R-:W-:Y:S05]  /*1520*/  BSYNC.RECONVERGENT B7 ;  /* 0x0000000000077941 */ /* 0x000fea0003800200 */
.L_x_4776:
        /* <DEDUP_REMOVED lines=24> */
.L_x_4785:
[----:B------:R-:W-:Y:S05]  /*16b0*/  BSYNC.RECONVERGENT B6 ;  /* 0x0000000000067941 */ /* 0x000fea0003800200 */
.L_x_4784:
        /* <DEDUP_REMOVED lines=20> */
.L_x_4787:
[----:B------:R-:W-:Y:S05]  /*1800*/  BSYNC.RECONVERGENT B6 ;  /* 0x0000000000067941 */ /* 0x000fea0003800200 */
.L_x_4786:
        /* <DEDUP_REMOVED lines=36> */
.L_x_4783:
[----:B------:R-:W-:Y:S05]  /*1a50*/  BSYNC.RECONVERGENT B7 ;  /* 0x0000000000077941 */ /* 0x000fea0003800200 */
.L_x_4782:
        /* <DEDUP_REMOVED lines=24> */
.L_x_4791:
[----:B------:R-:W-:Y:S05]  /*1be0*/  BSYNC.RECONVERGENT B6 ;  /* 0x0000000000067941 */ /* 0x000fea0003800200 */
.L_x_4790:
        /* <DEDUP_REMOVED lines=20> */
.L_x_4793:
[----:B------:R-:W-:Y:S05]  /*1d30*/  BSYNC.RECONVERGENT B6 ;  /* 0x0000000000067941 */ /* 0x000fea0003800200 */
.L_x_4792:
        /* <DEDUP_REMOVED lines=36> */
.L_x_4789:
[----:B------:R-:W-:Y:S05]  /*1f80*/  BSYNC.RECONVERGENT B7 ;  /* 0x0000000000077941 */ /* 0x000fea0003800200 */
.L_x_4788:
        /* <DEDUP_REMOVED lines=24> */
.L_x_4797:
[----:B------:R-:W-:Y:S05]  /*2110*/  BSYNC.RECONVERGENT B6 ;  /* 0x0000000000067941 */ /* 0x000fea0003800200 */
.L_x_4796:
        /* <DEDUP_REMOVED lines=20> */
.L_x_4799:
[----:B------:R-:W-:Y:S05]  /*2260*/  BSYNC.RECONVERGENT B6 ;  /* 0x0000000000067941 */ /* 0x000fea0003800200 */
.L_x_4798:
        /* <DEDUP_REMOVED lines=36> */
.L_x_4795:
[----:B------:R-:W-:Y:S05]  /*24b0*/  BSYNC.RECONVERGENT B7 ;  /* 0x0000000000077941 */ /* 0x000fea0003800200 */
.L_x_4794:
        /* <DEDUP_REMOVED lines=24> */
.L_x_4803:
[----:B------:R-:W-:Y:S05]  /*2640*/  BSYNC.RECONVERGENT B6 ;  /* 0x0000000000067941 */ /* 0x000fea0003800200 */
.L_x_4802:
        /* <DEDUP_REMOVED lines=20> */
.L_x_4805:
[----:B------:R-:W-:Y:S05]  /*2790*/  BSYNC.RECONVERGENT B6 ;  /* 0x0000000000067941 */ /* 0x000fea0003800200 */
.L_x_4804:
        /* <DEDUP_REMOVED lines=31> */
[----:B------:R-:W-:Y:S02]  /*2990*/  FMNMX.NAN R4, R5, -100, !PT ;  /* 0xc2c8000005047809 */ /* 0x000fe40007820000 */
[----:B------:R-:W-:-:S03]  /*29a0*/  @P0 FSEL R0, R0, -RZ, P1 ;  /* 0x800000ff00000208 */ /* 0x000fc60000800000 */
[----:B------:R-:W-:Y:S01]  /*29b0*/  FMUL.FTZ R19, R4, R19 ;  /* 0x0000001304137220 */ /* 0x000fe20000410000 */
[----:B------:R-:W-:-:S05]  /*29c0*/  FMNMX.NAN R0, R0, -100, !PT ;  /* 0xc2c8000000007809 */ /* 0x000fca0007820000 */
[----:B------:R-:W-:-:S07]  /*29d0*/  FFMA.FTZ R19, R0, R3, -R19 ;  /* 0x0000000300137223 */ /* 0x000fce0000010813 */
.L_x_4801:
[----:B------:R-:W-:Y:S05]  /*29e0*/  BSYNC.RECONVERGENT B7 ;  /* 0x0000000000077941 */ /* 0x000fea0003800200 */
.L_x_4800:
        /* <DEDUP_REMOVED lines=24> */
.L_x_4809:
[----:B------:R-:W-:Y:S05]  /*2b70*/  BSYNC.RECONVERGENT B6 ;  /* 0x0000000000067941 */ /* 0x000fea0003800200 */
.L_x_4808:
        /* <DEDUP_REMOVED lines=20> */
.L_x_4811:
[----:B------:R-:W-:Y:S05]  /*2cc0*/  BSYNC.RECONVERGENT B6 ;  /* 0x0000000000067941 */ /* 0x000fea0003800200 */
.L_x_4810:
        /* <DEDUP_REMOVED lines=36> */
.L_x_4807:
[----:B------:R-:W-:Y:S05]  /*2f10*/  BSYNC.RECONVERGENT B7 ;  /* 0x0000000000077941 */ /* 0x000fea0003800200 */
.L_x_4806:
        /* <DEDUP_REMOVED lines=16> */
.L_x_4814:
[----:B------:R-:W-:-:S13]  /*3020*/  ISETP.GE.U32.AND P0, PT, R35, R34, PT ;  /* 0x000000222300720c */ /* 0x000fda0003f06070 */
[----:B------:R-:W-:Y:S05]  /*3030*/  @P0 BRA `(.L_x_4816) ;  /* 0x0000000000300947 */ /* 0x000fea0003800000 */
[----:B0-----:R-:W0:Y:S01]  /*3040*/  LDC.64 R2, c[0x0][0x388] ;  /* 0x0000e200ff027b82 */ /* 0x001e220000000a00 */
[----:B------:R-:W-:Y:S01]  /*3050*/  IADD3 R5, PT, PT, R22, R35, RZ ;  /* 0x0000002316057210 */ /* 0x000fe20007ffe0ff */
[----:B------:R-:W-:-:S04]  /*3060*/  VIADD R35, R35, 0x80 ;  /* 0x0000008023237836 */ /* 0x000fc80000000000 */
[----:B0-----:R-:W-:-:S05]  /*3070*/  IMAD.WIDE.U32 R2, R5, 0x4, R2 ;  /* 0x0000000405027825 */ /* 0x001fca00078e0002 */
[----:B------:R1:W-:Y:S02]  /*3080*/  STG.E desc[UR36][R2.64], R30 ;  /* 0x0000001e02007986 */ /* 0x0003e4000c101924 */
.L_x_4815:
[----:B------:R-:W-:-:S13]  /*3090*/  ISETP.GE.U32.AND P0, PT, R35, R34, PT ;  /* 0x000000222300720c */ /* 0x000fda0003f06070 */
[----:B------:R-:W-:Y:S05]  /*30a0*/  @P0 BRA `(.L_x_4817) ;  /* 0x0000000000300947 */ /* 0x000fea0003800000 */
[----:B-1----:R-:W1:Y:S01]  /*30b0*/  LDC.64 R2, c[0x0][0x388] ;  /* 0x0000e200ff027b82 */ /* 0x002e620000000a00 */
[----:B0-----:R-:W-:Y:S01]  /*30c0*/  IADD3 R5, PT, PT, R22, R35, RZ ;  /* 0x0000002316057210 */ /* 0x001fe20007ffe0ff */
[----:B------:R-:W-:-:S04]  /*30d0*/  VIADD R35, R35, 0x80 ;  /* 0x0000008023237836 */ /* 0x000fc80000000000 */
[----:B-1----:R-:W-:-:S05]  /*30e0*/  IMAD.WIDE.U32 R2, R5, 0x4, R2 ;  /* 0x0000000405027825 */ /* 0x002fca00078e0002 */
[----:B------:R1:W-:Y:S02]  /*30f0*/  STG.E desc[UR36][R2.64], R28 ;  /* 0x0000001c02007986 */ /* 0x0003e4000c101924 */
.L_x_4816:
[----:B------:R-:W-:-:S13]  /*3100*/  ISETP.GE.U32.AND P0, PT, R35, R34, PT ;  /* 0x000000222300720c */ /* 0x000fda0003f06070 */
[----:B------:R-:W-:Y:S05]  /*3110*/  @P0 BRA `(.L_x_4818) ;  /* 0x0000000000340947 */ /* 0x000fea0003800000 */
[----:B01----:R-:W0:Y:S01]  /*3120*/  LDC.64 R2, c[0x0][0x388] ;  /* 0x0000e200ff027b82 */ /* 0x003e220000000a00 */
[----:B------:R-:W-:Y:S01]  /*3130*/  IADD3 R5, PT, PT, R22, R35, RZ ;  /* 0x0000002316057210 */ /* 0x000fe20007ffe0ff */
[----:B------:R-:W-:-:S04]  /*3140*/  VIADD R35, R35, 0x80 ;  /* 0x0000008023237836 */ /* 0x000fc80000000000 */
[----:B0-----:R-:W-:-:S05]  /*3150*/  IMAD.WIDE.U32 R2, R5, 0x4, R2 ;  /* 0x0000000405027825 */ /* 0x001fca00078e0002 */
[----:B------:R2:W-:Y:S02]  /*3160*/  STG.E desc[UR36][R2.64], R26 ;  /* 0x0000001a02007986 */ /* 0x0005e4000c101924 */
.L_x_4817:
        /* <DEDUP_REMOVED lines=8> */
.L_x_4818:
[----:B------:R-:W-:Y:S05]  /*31f0*/  BSYNC.RELIABLE B1 ;  /* 0x0000000000017941 */ /* 0x000fea0003800100 */
.L_x_4813:
[----:B------:R-:W-:-:S13]  /*3200*/  ISETP.GE.U32.AND P0, PT, R35, R34, PT ;  /* 0x000000222300720c */ /* 0x000fda0003f06070 */
[----:B012---:R-:W0:Y:S01]  /*3210*/  @!P0 LDC.64 R2, c[0x0][0x388] ;  /* 0x0000e200ff028b82 */ /* 0x007e220000000a00 */
[----:B------:R-:W-:Y:S01]  /*3220*/  @!P0 IADD3 R5, PT, PT, R22, R35, RZ ;  /* 0x0000002316058210 */ /* 0x000fe20007ffe0ff */
[----:B------:R-:W-:-:S04]  /*3230*/  @!P0 VIADD R35, R35, 0x80 ;  /* 0x0000008023238836 */ /* 0x000fc80000000000 */
[----:B0-----:R-:W-:-:S05]  /*3240*/  @!P0 IMAD.WIDE.U32 R2, R5, 0x4, R2 ;  /* 0x0000000405028825 */ /* 0x001fca00078e0002 */
[----:B------:R3:W-:Y:S02]  /*3250*/  @!P0 STG.E desc[UR36][R2.64], R19 ;  /* 0x0000001302008986 */ /* 0x0007e4000c101924 */
.L_x_4819:
[----:B------:R-:W-:Y:S05]  /*3260*/  BSYNC.RECONVERGENT B0 ;  /* 0x0000000000007941 */ /* 0x000fea0003800200 */
.L_x_4812:
[----:B------:R-:W-:-:S13]  /*3270*/  ISETP.GE.U32.AND P0, PT, R35, R34, PT ;  /* 0x000000222300720c */ /* 0x000fda0003f06070 */
[----:B------:R-:W-:Y:S05]  /*3280*/  @P0 EXIT ;  /* 0x000000000000094d */ /* 0x000fea0003800000 */
[----:B-123--:R-:W1:Y:S01]  /*3290*/  LDC.64 R2, c[0x0][0x388] ;  /* 0x0000e200ff027b82 */ /* 0x00ee620000000a00 */
[----:B------:R-:W-:-:S05]  /*32a0*/  IADD3 R35, PT, PT, R22, R35, RZ ;  /* 0x0000002316237210 */ /* 0x000fca0007ffe0ff */
[----:B-1----:R-:W-:-:S05]  /*32b0*/  IMAD.WIDE.U32 R2, R35, 0x4, R2 ;  /* 0x0000000423027825 */ /* 0x002fca00078e0002 */
[----:B------:R-:W-:Y:S01]  /*32c0*/  STG.E desc[UR36][R2.64], R0 ;  /* 0x0000000002007986 */ /* 0x000fe2000c101924 */
[----:B------:R-:W-:Y:S05]  /*32d0*/  EXIT ;  /* 0x000000000000794d */ /* 0x000fea0003800000 */
.L_x_4763:
[----:B------:R-:W0:Y:S01]  /*32e0*/  S2R R2, SR_TID.X ;  /* 0x0000000000027919 */ /* 0x000e220000002100 */
[----:B------:R-:W1:Y:S08]  /*32f0*/  LDC.64 R4, c[0x0][0x390] ;  /* 0x0000e400ff047b82 */ /* 0x000e700000000a00 */
[----:B------:R-:W2:Y:S01]  /*3300*/  LDC.64 R6, c[0x0][0x398] ;  /* 0x0000e600ff067b82 */ /* 0x000ea20000000a00 */
[----:B-1----:R-:W-:-:S04]  /*3310*/  IMAD.WIDE.U32 R4, R22, 0x4, R4 ;  /* 0x0000000416047825 */ /* 0x002fc800078e0004 */
[----:B0-----:R-:W-:-:S05]  /*3320*/  IMAD.WIDE.U32 R4, R2, 0x10, R4 ;  /* 0x0000001002047825 */ /* 0x001fca00078e0004 */
[----:B------:R-:W3:Y:S01]  /*3330*/  LDG.E.128 R32, desc[UR36][R4.64] ;  /* 0x0000002404207981 */ /* 0x000ee2000c1e1d00 */
[----:B--2---:R-:W-:-:S03]  /*3340*/  IMAD.WIDE.U32 R6, R22, 0x4, R6 ;  /* 0x0000000416067825 */ /* 0x004fc600078e0006 */
[----:B------:R0:W5:Y:S01]  /*3350*/  LDG.E.128 R16, desc[UR36][R4.64+0x800] ;  /* 0x0008002404107981 */ /* 0x000162000c1e1d00 */
[----:B------:R-:W-:-:S05]  /*3360*/  IMAD.WIDE.U32 R6, R2, 0x10, R6 ;  /* 0x0000001002067825 */ /* 0x000fca00078e0006 */
[----:B------:R0:W5:Y:S04]  /*3370*/  LDG.E.128 R24, desc[UR36][R6.64] ;  /* 0x0000002406187981 */ /* 0x000168000c1e1d00 */
[----:B------:R0:W5:Y:S01]  /*3380*/  LDG.E.128 R28, desc[UR36][R6.64+0x800] ;  /* 0x00080024061c7981 */ /* 0x000162000c1e1d00 */
[----:B------:R-:W-:Y:S01]  /*3390*/  BSSY.RECONVERGENT B6, `(.L_x_4820) ;  /* 0x0000014000067945 */ /* 0x000fe20003800200 */
[C---:B---3--:R-:W-:Y:S02]  /*33a0*/  FSETP.GE.FTZ.AND P1, PT, R32.reuse, RZ, PT ;  /* 0x000000ff2000720b */ /* 0x048fe40003f36000 */
        /* <DEDUP_REMOVED lines=18> */
.L_x_4821:
[----:B------:R-:W-:Y:S05]  /*34d0*/  BSYNC.RECONVERGENT B6 ;  /* 0x0000000000067941 */ /* 0x000fea0003800200 */
.L_x_4820:
        /* <DEDUP_REMOVED lines=20> */
.L_x_4823:
[----:B------:R-:W-:Y:S05]  /*3620*/  BSYNC.RECONVERGENT B6 ;  /* 0x0000000000067941 */ /* 0x000fea0003800200 */
.L_x_4822:
        /* <DEDUP_REMOVED lines=34> */
[C---:B------:R-:W-:Y:S01]  /*3850*/  FMUL.FTZ R0, R24.reuse, R5 ;  /* 0x0000000518007220 */ /* 0x040fe20000410000 */
[----:B------:R-:W-:Y:S01]  /*3860*/  FSETP.GTU.FTZ.AND P0, PT, R33, 1, PT ;  /* 0x3f8000002100780b */ /* 0x000fe20003f1c000 */
[----:B------:R-:W-:Y:S01]  /*3870*/  FADD.FTZ R24, R24, -1 ;  /* 0xbf80000018187421 */ /* 0x000fe20000010000 */
        /* <DEDUP_REMOVED lines=19> */
.L_x_4825:
[----:B------:R-:W-:Y:S05]  /*39b0*/  BSYNC.RECONVERGENT B6 ;  /* 0x0000000000067941 */ /* 0x000fea0003800200 */
.L_x_4824:
        /* <DEDUP_REMOVED lines=20> */
.L_x_4827:
[----:B------:R-:W-:Y:S05]  /*3b00*/  BSYNC.RECONVERGENT B6 ;  /* 0x0000000000067941 */ /* 0x000fea0003800200 */
.L_x_4826:
        /* <DEDUP_REMOVED lines=56> */
.L_x_4829:
[----:B------:R-:W-:Y:S05]  /*3e90*/  BSYNC.RECONVERGENT B6 ;  /* 0x0000000000067941 */ /* 0x000fea0003800200 */
.L_x_4828:
        /* <DEDUP_REMOVED lines=20> */
.L_x_4831:
[----:B------:R-:W-:Y:S05]  /*3fe0*/  BSYNC.RECONVERGENT B6 ;  /* 0x0000000000067941 */ /* 0x000fea0003800200 */
.L_x_4830:
        /* <DEDUP_REMOVED lines=56> */
.L_x_4833:
[----:B------:R-:W-:Y:S05]  /*4370*/  BSYNC.RECONVERGENT B6 ;  /* 0x0000000000067941 */ /* 0x000fea0003800200 */
.L_x_4832:
        /* <DEDUP_REMOVED lines=20> */
.L_x_4835:
[----:B------:R-:W-:Y:S05]  /*44c0*/  BSYNC.RECONVERGENT B6 ;  /* 0x0000000000067941 */ /* 0x000fea0003800200 */
.L_x_4834:
        /* <DEDUP_REMOVED lines=56> */
.L_x_4837:
[----:B------:R-:W-:Y:S05]  /*4850*/  BSYNC.RECONVERGENT B6 ;  /* 0x0000000000067941 */ /* 0x000fea0003800200 */
.L_x_4836:
        /* <DEDUP_REMOVED lines=20> */
.L_x_4839:
[----:B------:R-:W-:Y:S05]  /*49a0*/  BSYNC.RECONVERGENT B6 ;  /* 0x0000000000067941 */ /* 0x000fea0003800200 */
.L_x_4838:
        /* <DEDUP_REMOVED lines=56> */
.L_x_4841:
[----:B------:R-:W-:Y:S05]  /*4d30*/  BSYNC.RECONVERGENT B6 ;  /* 0x0000000000067941 */ /* 0x000fea0003800200 */
.L_x_4840:
        /* <DEDUP_REMOVED lines=20> */
.L_x_4843:
[----:B------:R-:W-:Y:S05]  /*4e80*/  BSYNC.RECONVERGENT B6 ;  /* 0x0000000000067941 */ /* 0x000fea0003800200 */
.L_x_4842:
        /* <DEDUP_REMOVED lines=56> */
.L_x_4845:
[----:B------:R-:W-:Y:S05]  /*5210*/  BSYNC.RECONVERGENT B6 ;  /* 0x0000000000067941 */ /* 0x000fea0003800200 */
.L_x_4844:
        /* <DEDUP_REMOVED lines=20> */
.L_x_4847:
[----:B------:R-:W-:Y:S05]  /*5360*/  BSYNC.RECONVERGENT B6 ;  /* 0x0000000000067941 */ /* 0x000fea0003800200 */
.L_x_4846:
        /* <DEDUP_REMOVED lines=56> */
.L_x_4849:
[----:B------:R-:W-:Y:S05]  /*56f0*/  BSYNC.RECONVERGENT B6 ;  /* 0x0000000000067941 */ /* 0x000fea0003800200 */
.L_x_4848:
        /* <DEDUP_REMOVED lines=20> */
.L_x_4851:
[----:B------:R-:W-:Y:S05]  /*5840*/  BSYNC.RECONVERGENT B6 ;  /* 0x0000000000067941 */ /* 0x000fea0003800200 */
.L_x_4850:
        /* <DEDUP_REMOVED lines=39> */
[----:B------:R-:W-:Y:S04]  /*5ac0*/  STG.E.128 desc[UR36][R4.64], R24 ;  /* 0x0000001804007986 */ /* 0x000fe8000c101d24 */
[----:B------:R-:W-:Y:S01]  /*5ad0*/  STG.E.128 desc[UR36][R4.64+0x800], R16 ;  /* 0x0008001004007986 */ /* 0x000fe2000c101d24 */
[----:B------:R-:W-:Y:S05]  /*5ae0*/  EXIT ;  /* 0x000000000000794d */ /* 0x000fea0003800000 */
.L_x_4852:
        /* <DEDUP_REMOVED lines=9> */
.L_x_11264:


//--------------------- .text._ZN2at6native29vectorized_elementwise_kernelILi8EZZZNS0_29binary_cross_entropy_out_cudaERKNS_6TensorES4_RKSt8optionalIS2_ElRS2_ENKUlvE_clEvENKUlvE0_clEvEUlffE_St5arrayIPcLm3EEEEviT0_T1_ --------------------------
	.section	.text._ZN2at6native29vectorized_elementwise_kernelILi8EZZZNS0_29binary_cross_entropy_out_cudaERKNS_6TensorES4_RKSt8optionalIS2_ElRS2_ENKUlvE_clEvENKUlvE0_clEvEUlffE_St5arrayIPcLm3EEEEviT0_T1_,"ax",@progbits
	.align	128
        .global         _ZN2at6native29vectorized_elementwise_kernelILi8EZZZNS0_29binary_cross_entropy_out_cudaERKNS_6TensorES4_RKSt8optionalIS2_ElRS2_ENKUlvE_clEvENKUlvE0_clEvEUlffE_St5arrayIPcLm3EEEEviT0_T1_
        .type           _ZN2at6native29vectorized_elementwise_kernelILi8EZZZNS0_29binary_cross_entropy_out_cudaERKNS_6TensorES4_RKSt8optionalIS2_ElRS2_ENKUlvE_clEvENKUlvE0_clEvEUlffE_St5arrayIPcLm3EEEEviT0_T1_,@function
        .size           _ZN2at6native29vectorized_elementwise_kernelILi8EZZZNS0_29binary_cross_entropy_out_cudaERKNS_6TensorES4_RKSt8optionalIS2_ElRS2_ENKUlvE_clEvENKUlvE0_clEvEUlffE_St5arrayIPcLm3EEEEviT0_T1_,(.L_x_11265 - _ZN2at6native29vectorized_elementwise_kernelILi8EZZZNS0_29binary_cross_entropy_out_cudaERKNS_6TensorES4_RKSt8optionalIS2_ElRS2_ENKUlvE_clEvENKUlvE0_clEvEUlffE_St5arrayIPcLm3EEEEviT0_T1_)
        .other          _ZN2at6native29vectorized_elementwise_kernelILi8EZZZNS0_29binary_cross_entropy_out_cudaERKNS_6TensorES4_RKSt8optionalIS2_ElRS2_ENKUlvE_clEvENKUlvE0_clEvEUlffE_St5arrayIPcLm3EEEEviT0_T1_,@"STO_CUDA_ENTRY STV_DEFAULT"
_ZN2at6native29vectorized_elementwise_kernelILi8EZZZNS0_29binary_cross_entropy_out_cudaERKNS_6TensorES4_RKSt8optionalIS2_ElRS2_ENKUlvE_clEvENKUlvE0_clEvEUlffE_St5arrayIPcLm3EEEEviT0_T1_:
.text._ZN2at6native29vectorized_elementwise_kernelILi8EZZZNS0_29binary_cross_entropy_out_cudaERKNS_6TensorES4_RKSt8optionalIS2_ElRS2_ENKUlvE_clEvENKUlvE0_clEvEUlffE_St5arrayIPcLm3EEEEviT0_T1_:
        /* <DEDUP_REMOVED lines=114> */
.L_x_4857:
[----:B------:R-:W-:Y:S05]  /*0720*/  BSYNC.RECONVERGENT B6 ;  /* 0x0000000000067941 */ /* 0x000fea0003800200 */
.L_x_4856:
        /* <DEDUP_REMOVED lines=20> */
.L_x_4859:
[----:B------:R-:W-:Y:S05]  /*0870*/  BSYNC.RECONVERGENT B6 ;  /* 0x0000000000067941 */ /* 0x000fea0003800200 */
.L_x_4858:
        /* <DEDUP_REMOVED lines=36> */
.L_x_4855:
[----:B------:R-:W-:Y:S05]  /*0ac0*/  BSYNC.RECONVERGENT B7 ;  /* 0x0000000000077941 */ /* 0x000fea0003800200 */
.L_x_4854:
        /* <DEDUP_REMOVED lines=24> */
.L_x_4863:
[----:B------:R-:W-:Y:S05]  /*0c50*/  BSYNC.RECONVERGENT B6 ;  /* 0x0000000000067941 */ /* 0x000fea0003800200 */
.L_x_4862:
        /* <DEDUP_REMOVED lines=20> */
.L_x_4865:
[----:B------:R-:W-:Y:S05]  /*0da0*/  BSYNC.RECONVERGENT B6 ;  /* 0x0000000000067941 */ /* 0x000fea0003800200 */
.L_x_4864:
        /* <DEDUP_REMOVED lines=36> */
.L_x_4861:
[----:B------:R-:W-:Y:S05]  /*0ff0*/  BSYNC.RECONVERGENT B7 ;  /* 0x0000000000077941 */ /* 0x000fea0003800200 */
.L_x_4860:
        /* <DEDUP_REMOVED lines=24> */
.L_x_4869:
[----:B------:R-:W-:Y:S05]  /*1180*/  BSYNC.RECONVERGENT B6 ;  /* 0x0000000000067941 */ /* 0x000fea0003800200 */
.L_x_4868:
        /* <DEDUP_REMOVED lines=20> */
.L_x_4871:
[----:B------:R-:W-:Y:S05]  /*12d0*/  BSYNC.RECONVERGENT B6 ;  /* 0x0000000000067941 */ /* 0x000fea0003800200 */
.L_x_4870:
        /* <DEDUP_REMOVED lines=36> */
.L_x_4867:
[----:B------:R-:W-:Y:S05]  /*1520*/  BSYNC.RECONVERGENT B7 ;  /* 0x0000000000077941 */ /* 0x000fea0003800200 */
.L_x_4866:
        /* <DEDUP_REMOVED lines=24> */
.L_x_4875:
[----:B------:R-:W-:Y:S05]  /*16b0*/  BSYNC.RECONVERGENT B6 ;  /* 0x0000000000067941 */ /* 0x000fea0003800200 */
.L_x_4874:
        /* <DEDUP_REMOVED lines=20> */
.L_x_4877:
[----:B------:R-:W-:Y:S05]  /*1800*/  BSYNC.RECONVERGENT B6 ;  /* 0x0000000000067941 */ /* 0x000fea0003800200 */
.L_x_4876:
        /* <DEDUP_REMOVED lines=36> */
.L_x_4873:
[----:B------:R-:W-:Y:S05]  /*1a50*/  BSYNC.RECONVERGENT B7 ;  /* 0x0000000000077941 */ /* 0x000fea0003800200 */
.L_x_4872:
        /* <DEDUP_REMOVED lines=24> */
.L_x_4881:
[----:B------:R-:W-:Y:S05]  /*1be0*/  BSYNC.RECONVERGENT B6 ;  /* 0x0000000000067941 */ /* 0x000fea0003800200 */
.L_x_4880:
        /* <DEDUP_REMOVED lines=20> */
.L_x_4883:
[----:B------:R-:W-:Y:S05]  /*1d30*/  BSYNC.RECONVERGENT B6 ;  /* 0x0000000000067941 */ /* 0x000fea0003800200 */
.L_x_4882:
        /* <DEDUP_REMOVED lines=36> */
.L_x_4879:
[----:B------:R-:W-:Y:S05]  /*1f80*/  BSYNC.RECONVERGENT B7 ;  /* 0x0000000000077941 */ /* 0x000fea0003800200 */
.L_x_4878:
        /* <DEDUP_REMOVED lines=24> */
.L_x_4887:
[----:B------:R-:W-:Y:S05]  /*2110*/  BSYNC.RECONVERGENT B6 ;  /* 0x0000000000067941 */ /* 0x000fea0003800200 */
.L_x_4886:
        /* <DEDUP_REMOVED lines=20> */
.L_x_4889:
[----:B------:R-:W-:Y:S05]  /*2260*/  BSYNC.RECONVERGENT B6 ;  /* 0x0000000000067941 */ /* 0x000fea0003800200 */
.L_x_4888:
        /* <DEDUP_REMOVED lines=36> */
.L_x_4885:
[----:B------:R-:W-:Y:S05]  /*24b0*/  BSYNC.RECONVERGENT B7 ;  /* 0x0000000000077941 */ /* 0x000fea0003800200 */
.L_x_4884:
        /* <DEDUP_REMOVED lines=24> */
.L_x_4893:
[----:B------:R-:W-:Y:S05]  /*2640*/  BSYNC.RECONVERGENT B6 ;  /* 0x0000000000067941 */ /* 0x000fea0003800200 */
.L_x_4892:
        /* <DEDUP_REMOVED lines=20> */
.L_x_4895:
[----:B------:R-:W-:Y:S05]  /*2790*/  BSYNC.RECONVERGENT B6 ;  /* 0x0000000000067941 */ /* 0x000fea0003800200 */
.L_x_4894:
        /* <DEDUP_REMOVED lines=36> */
.L_x_4891:
[----:B------:R-:W-:Y:S05]  /*29e0*/  BSYNC.RECONVERGENT B7 ;  /* 0x0000000000077941 */ /* 0x000fea0003800200 */
.L_x_4890:
        /* <DEDUP_REMOVED lines=24> */
.L_x_4899:
[----:B------:R-:W-:Y:S05]  /*2b70*/  BSYNC.RECONVERGENT B6 ;  /* 0x0000000000067941 */ /* 0x000fea0003800200 */
.L_x_4898:
        /* <DEDUP_REMOVED lines=20> */
.L_x_4901:
[----:B------:R-:W-:Y:S05]  /*2cc0*/  BSYNC.RECONVERGENT B6 ;  /* 0x0000000000067941 */ /* 0x000fea0003800200 */
.L_x_4900:
        /* <DEDUP_REMOVED lines=36> */
.L_x_4897:
[----:B------:R-:W-:Y:S05]  /*2f10*/  BSYNC.RECONVERGENT B7 ;  /* 0x0000000000077941 */ /* 0x000fea0003800200 */
.L_x_4896:
        /* <DEDUP_REMOVED lines=16> */
.L_x_4904:
[----:B------:R-:W-:-:S13]  /*3020*/  ISETP.GE.U32.AND P0, PT, R35, R34, PT ;  /* 0x000000222300720c */ /* 0x000fda0003f06070 */
[----:B------:R-:W-:Y:S05]  /*3030*/  @P0 BRA `(.L_x_4906) ;  /* 0x0000000000300947 */ /* 0x000fea0003800000 */
[----:B0-----:R-:W0:Y:S01]  /*3040*/  LDC.64 R2, c[0x0][0x388] ;  /* 0x0000e200ff027b82 */ /* 0x001e220000000a00 */
[----:B------:R-:W-:Y:S01]  /*3050*/  IADD3 R5, PT, PT, R22, R35, RZ ;  /* 0x0000002316057210 */ /* 0x000fe20007ffe0ff */
[----:B------:R-:W-:-:S04]  /*3060*/  VIADD R35, R35, 0x80 ;  /* 0x0000008023237836 */ /* 0x000fc80000000000 */
[----:B0-----:R-:W-:-:S05]  /*3070*/  IMAD.WIDE.U32 R2, R5, 0x4, R2 ;  /* 0x0000000405027825 */ /* 0x001fca00078e0002 */
[----:B------:R1:W-:Y:S02]  /*3080*/  STG.E desc[UR36][R2.64], R30 ;  /* 0x0000001e02007986 */ /* 0x0003e4000c101924 */
.L_x_4905:
[----:B------:R-:W-:-:S13]  /*3090*/  ISETP.GE.U32.AND P0, PT, R35, R34, PT ;  /* 0x000000222300720c */ /* 0x000fda0003f06070 */
[----:B------:R-:W-:Y:S05]  /*30a0*/  @P0 BRA `(.L_x_4907) ;  /* 0x0000000000300947 */ /* 0x000fea0003800000 */
[----:B-1----:R-:W1:Y:S01]  /*30b0*/  LDC.64 R2, c[0x0][0x388] ;  /* 0x0000e200ff027b82 */ /* 0x002e620000000a00 */
[----:B0-----:R-:W-:Y:S01]  /*30c0*/  IADD3 R5, PT, PT, R22, R35, RZ ;  /* 0x0000002316057210 */ /* 0x001fe20007ffe0ff */
[----:B------:R-:W-:-:S04]  /*30d0*/  VIADD R35, R35, 0x80 ;  /* 0x0000008023237836 */ /* 0x000fc80000000000 */
[----:B-1----:R-:W-:-:S05]  /*30e0*/  IMAD.WIDE.U32 R2, R5, 0x4, R2 ;  /* 0x0000000405027825 */ /* 0x002fca00078e0002 */
[----:B------:R1:W-:Y:S02]  /*30f0*/  STG.E desc[UR36][R2.64], R28 ;  /* 0x0000001c02007986 */ /* 0x0003e4000c101924 */
.L_x_4906:
[----:B------:R-:W-:-:S13]  /*3100*/  ISETP.GE.U32.AND P0, PT, R35, R34, PT ;  /* 0x000000222300720c */ /* 0x000fda0003f06070 */
[----:B------:R-:W-:Y:S05]  /*3110*/  @P0 BRA `(.L_x_4908) ;  /* 0x0000000000340947 */ /* 0x000fea0003800000 */
[----:B01----:R-:W0:Y:S01]  /*3120*/  LDC.64 R2, c[0x0][0x388] ;  /* 0x0000e200ff027b82 */ /* 0x003e220000000a00 */
[----:B------:R-:W-:Y:S01]  /*3130*/  IADD3 R5, PT, PT, R22, R35, RZ ;  /* 0x0000002316057210 */ /* 0x000fe20007ffe0ff */
[----:B------:R-:W-:-:S04]  /*3140*/  VIADD R35, R35, 0x80 ;  /* 0x0000008023237836 */ /* 0x000fc80000000000 */
[----:B0-----:R-:W-:-:S05]  /*3150*/  IMAD.WIDE.U32 R2, R5, 0x4, R2 ;  /* 0x0000000405027825 */ /* 0x001fca00078e0002 */
[----:B------:R2:W-:Y:S02]  /*3160*/  STG.E desc[UR36][R2.64], R26 ;  /* 0x0000001a02007986 */ /* 0x0005e4000c101924 */
.L_x_4907:
        /* <DEDUP_REMOVED lines=8> */
.L_x_4908:
[----:B------:R-:W-:Y:S05]  /*31f0*/  BSYNC.RELIABLE B1 ;  /* 0x0000000000017941 */ /* 0x000fea0003800100 */
.L_x_4903:
[----:B------:R-:W-:-:S13]  /*3200*/  ISETP.GE.U32.AND P0, PT, R35, R34, PT ;  /* 0x000000222300720c */ /* 0x000fda0003f06070 */
[----:B012---:R-:W0:Y:S01]  /*3210*/  @!P0 LDC.64 R2, c[0x0][0x388] ;  /* 0x0000e200ff028b82 */ /* 0x007e220000000a00 */
[----:B------:R-:W-:Y:S01]  /*3220*/  @!P0 IADD3 R5, PT, PT, R22, R35, RZ ;  /* 0x0000002316058210 */ /* 0x000fe20007ffe0ff */
[----:B------:R-:W-:-:S04]  /*3230*/  @!P0 VIADD R35, R35, 0x80 ;  /* 0x0000008023238836 */ /* 0x000fc80000000000 */
[----:B0-----:R-:W-:-:S05]  /*3240*/  @!P0 IMAD.WIDE.U32 R2, R5, 0x4, R2 ;  /* 0x0000000405028825 */ /* 0x001fca00078e0002 */
[----:B------:R3:W-:Y:S02]  /*3250*/  @!P0 STG.E desc[UR36][R2.64], R19 ;  /* 0x0000001302008986 */ /* 0x0007e4000c101924 */
.L_x_4909:
[----:B------:R-:W-:Y:S05]  /*3260*/  BSYNC.RECONVERGENT B0 ;  /* 0x0000000000007941 */ /* 0x000fea0003800200 */
.L_x_4902:
[----:B------:R-:W-:-:S13]  /*3270*/  ISETP.GE.U32.AND P0, PT, R35, R34, PT ;  /* 0x000000222300720c */ /* 0x000fda0003f06070 */
[----:B------:R-:W-:Y:S05]  /*3280*/  @P0 EXIT ;  /* 0x000000000000094d */ /* 0x000fea0003800000 */
[----:B-123--:R-:W1:Y:S01]  /*3290*/  LDC.64 R2, c[0x0][0x388] ;  /* 0x0000e200ff027b82 */ /* 0x00ee620000000a00 */
[----:B------:R-:W-:-:S05]  /*32a0*/  IADD3 R35, PT, PT, R22, R35, RZ ;  /* 0x0000002316237210 */ /* 0x000fca0007ffe0ff */
[----:B-1----:R-:W-:-:S05]  /*32b0*/  IMAD.WIDE.U32 R2, R35, 0x4, R2 ;  /* 0x0000000423027825 */ /* 0x002fca00078e0002 */
[----:B------:R-:W-:Y:S01]  /*32c0*/  STG.E desc[UR36][R2.64], R0 ;  /* 0x0000000002007986 */ /* 0x000fe2000c101924 */
[----:B------:R-:W-:Y:S05]  /*32d0*/  EXIT ;  /* 0x000000000000794d */ /* 0x000fea0003800000 */
.L_x_4853:
[----:B------:R-:W0:Y:S01]  /*32e0*/  S2R R2, SR_TID.X ;  /* 0x0000000000027919 */ /* 0x000e220000002100 */
[----:B------:R-:W1:Y:S08]  /*32f0*/  LDC.64 R4, c[0x0][0x390] ;  /* 0x0000e400ff047b82 */ /* 0x000e700000000a00 */
[----:B------:R-:W2:Y:S01]  /*3300*/  LDC.64 R6, c[0x0][0x398] ;  /* 0x0000e600ff067b82 */ /* 0x000ea20000000a00 */
[----:B-1----:R-:W-:-:S04]  /*3310*/  IMAD.WIDE.U32 R4, R22, 0x4, R4 ;  /* 0x0000000416047825 */ /* 0x002fc800078e0004 */
[----:B0-----:R-:W-:-:S05]  /*3320*/  IMAD.WIDE.U32 R4, R2, 0x20, R4 ;  /* 0x0000002002047825 */ /* 0x001fca00078e0004 */
[----:B------:R-:W3:Y:S01]  /*3330*/  LDG.E.ENL2.256 R16, R32, desc[UR36][R4.64] ;  /* 0xfe0000240420797e */ /* 0x000ee20008121910 */
[----:B--2---:R-:W-:-:S04]  /*3340*/  IMAD.WIDE.U32 R6, R22, 0x4, R6 ;  /* 0x0000000416067825 */ /* 0x004fc800078e0006 */
[----:B------:R-:W-:-:S05]  /*3350*/  IMAD.WIDE.U32 R6, R2, 0x20, R6 ;  /* 0x0000002002067825 */ /* 0x000fca00078e0006 */
[----:B------:R0:W5:Y:S01]  /*3360*/  LDG.E.ENL2.256 R28, R24, desc[UR36][R6.64] ;  /* 0xfe0000240618797e */ /* 0x000162000812191c */
        /* <DEDUP_REMOVED lines=20> */
.L_x_4911:
[----:B------:R-:W-:Y:S05]  /*34b0*/  BSYNC.RECONVERGENT B6 ;  /* 0x0000000000067941 */ /* 0x000fea0003800200 */
.L_x_4910:
        /* <DEDUP_REMOVED lines=20> */
.L_x_4913:
[----:B------:R-:W-:Y:S05]  /*3600*/  BSYNC.RECONVERGENT B6 ;  /* 0x0000000000067941 */ /* 0x000fea0003800200 */
.L_x_4912:
        /* <DEDUP_REMOVED lines=56> */
.L_x_4915:
[----:B------:R-:W-:Y:S05]  /*3990*/  BSYNC.RECONVERGENT B6 ;  /* 0x0000000000067941 */ /* 0x000fea0003800200 */
.L_x_4914:
        /* <DEDUP_REMOVED lines=20> */
.L_x_4917:
[----:B------:R-:W-:Y:S05]  /*3ae0*/  BSYNC.RECONVERGENT B6 ;  /* 0x0000000000067941 */ /* 0x000fea0003800200 */
.L_x_4916:
        /* <DEDUP_REMOVED lines=56> */
.L_x_4919:
[----:B------:R-:W-:Y:S05]  /*3e70*/  BSYNC.RECONVERGENT B6 ;  /* 0x0000000000067941 */ /* 0x000fea0003800200 */
.L_x_4918:
        /* <DEDUP_REMOVED lines=20> */
.L_x_4921:
[----:B------:R-:W-:Y:S05]  /*3fc0*/  BSYNC.RECONVERGENT B6 ;  /* 0x0000000000067941 */ /* 0x000fea0003800200 */
.L_x_4920:
        /* <DEDUP_REMOVED lines=56> */
.L_x_4923:
[----:B------:R-:W-:Y:S05]  /*4350*/  BSYNC.RECONVERGENT B6 ;  /* 0x0000000000067941 */ /* 0x000fea0003800200 */
.L_x_4922:
        /* <DEDUP_REMOVED lines=20> */
.L_x_4925:
[----:B------:R-:W-:Y:S05]  /*44a0*/  BSYNC.RECONVERGENT B6 ;  /* 0x0000000000067941 */ /* 0x000fea0003800200 */
.L_x_4924:
        /* <DEDUP_REMOVED lines=56> */
.L_x_4927:
[----:B------:R-:W-:Y:S05]  /*4830*/  BSYNC.RECONVERGENT B6 ;  /* 0x0000000000067941 */ /* 0x000fea0003800200 */
.L_x_4926:
        /* <DEDUP_REMOVED lines=20> */
.L_x_4929:
[----:B------:R-:W-:Y:S05]  /*4980*/  BSYNC.RECONVERGENT B6 ;  /* 0x0000000000067941 */ /* 0x000fea0003800200 */
.L_x_4928:
        /* <DEDUP_REMOVED lines=56> */
.L_x_4931:
[----:B------:R-:W-:Y:S05]  /*4d10*/  BSYNC.RECONVERGENT B6 ;  /* 0x0000000000067941 */ /* 0x000fea0003800200 */
.L_x_4930:
        /* <DEDUP_REMOVED lines=20> */
.L_x_4933:
[----:B------:R-:W-:Y:S05]  /*4e60*/  BSYNC.RECONVERGENT B6 ;  /* 0x0000000000067941 */ /* 0x000fea0003800200 */
.L_x_4932:
        /* <DEDUP_REMOVED lines=56> */
.L_x_4935:
[----:B------:R-:W-:Y:S05]  /*51f0*/  BSYNC.RECONVERGENT B6 ;  /* 0x0000000000067941 */ /* 0x000fea0003800200 */
.L_x_4934:
        /* <DEDUP_REMOVED lines=20> */
.L_x_4937:
[----:B------:R-:W-:Y:S05]  /*5340*/  BSYNC.RECONVERGENT B6 ;  /* 0x0000000000067941 */ /* 0x000fea0003800200 */
.L_x_4936:
        /* <DEDUP_REMOVED lines=56> */
.L_x_4939:
[----:B------:R-:W-:Y:S05]  /*56d0*/  BSYNC.RECONVERGENT B6 ;  /* 0x0000000000067941 */ /* 0x000fea0003800200 */
.L_x_4938:
        /* <DEDUP_REMOVED lines=20> */
.L_x_4941:
[----:B------:R-:W-:Y:S05]  /*5820*/  BSYNC.RECONVERGENT B6 ;  /* 0x0000000000067941 */ /* 0x000fea0003800200 */
.L_x_4940:
        /* <DEDUP_REMOVED lines=38> */
[----:B------:R-:W-:-:S05]  /*5a90*/  FFMA.FTZ R19, R19, R0, -R8 ;  /* 0x0000000013137223 */ /* 0x000fca0000010808 */
[----:B------:R-:W-:Y:S01]  /*5aa0*/  STG.E.ENL2.256 desc[UR36][R4.64], R24, R16 ;  /* 0xf80000180410797f */ /* 0x000fe2000f121824 */
[----:B------:R-:W-:Y:S05]  /*5ab0*/  EXIT ;  /* 0x000000000000794d */ /* 0x000fea0003800000 */
.L_x_4942:
        /* <DEDUP_REMOVED lines=12> */
.L_x_11265:


//--------------------- .text._ZN2at6native18elementwise_kernelILi128ELi4EZNS0_15gpu_kernel_implIZZZNS0_29binary_cross_entropy_out_cudaERKNS_6TensorES5_RKSt8optionalIS3_ElRS3_ENKUlvE_clEvENKUlvE_clEvEUlddE_EEvRNS_18TensorIteratorBaseERKT_EUliE_EEviT1_ --------------------------
	.section	.text._ZN2at6native18elementwise_kernelILi128ELi4EZNS0_15gpu_kernel_implIZZZNS0_29binary_cross_entropy_out_cudaERKNS_6TensorES5_RKSt8optionalIS3_ElRS3_ENKUlvE_clEvENKUlvE_clEvEUlddE_EEvRNS_18TensorIteratorBaseERKT_EUliE_EEviT1_,"ax",@progbits
	.align	128
        .global         _ZN2at6native18elementwise_kernelILi128ELi4EZNS0_15gpu_kernel_implIZZZNS0_29binary_cross_entropy_out_cudaERKNS_6TensorES5_RKSt8optionalIS3_ElRS3_ENKUlvE_clEvENKUlvE_clEvEUlddE_EEvRNS_18TensorIteratorBaseERKT_EUliE_EEviT1_
        .type           _ZN2at6native18elementwise_kernelILi128ELi4EZNS0_15gpu_kernel_implIZZZNS0_29binary_cross_entropy_out_cudaERKNS_6TensorES5_RKSt8optionalIS3_ElRS3_ENKUlvE_clEvENKUlvE_clEvEUlddE_EEvRNS_18TensorIteratorBaseERKT_EUliE_EEviT1_,@function
        .size           _ZN2at6native18elementwise_kernelILi128ELi4EZNS0_15gpu_kernel_implIZZZNS0_29binary_cross_entropy_out_cudaERKNS_6TensorES5_RKSt8optionalIS3_ElRS3_ENKUlvE_clEvENKUlvE_clEvEUlddE_EEvRNS_18TensorIteratorBaseERKT_EUliE_EEviT1_,(.L_x_11231 - _ZN2at6native18elementwise_kernelILi128ELi4EZNS0_15gpu_kernel_implIZZZNS0_29binary_cross_entropy_out_cudaERKNS_6TensorES5_RKSt8optionalIS3_ElRS3_ENKUlvE_clEvENKUlvE_clEvEUlddE_EEvRNS_18TensorIteratorBaseERKT_EUliE_EEviT1_)
        .other          _ZN2at6native18elementwise_kernelILi128ELi4EZNS0_15gpu_kernel_implIZZZNS0_29binary_cross_entropy_out_cudaERKNS_6TensorES5_RKSt8optionalIS3_ElRS3_ENKUlvE_clEvENKUlvE_clEvEUlddE_EEvRNS_18TensorIteratorBaseERKT_EUliE_EEviT1_,@"STO_CUDA_ENTRY STV_DEFAULT"
_ZN2at6native18elementwise_kernelILi128ELi4EZNS0_15gpu_kernel_implIZZZNS0_29binary_cross_entropy_out_cudaERKNS_6TensorES5_RKSt8optionalIS3_ElRS3_ENKUlvE_clEvENKUlvE_clEvEUlddE_EEvRNS_18TensorIteratorBaseERKT_EUliE_EEviT1_:
.text._ZN2at6native18elementwise_kernelILi128ELi4EZNS0_15gpu_kernel_implIZZZNS0_29binary_cross_entropy_out_cudaERKNS_6TensorES5_RKSt8optionalIS3_ElRS3_ENKUlvE_clEvENKUlvE_clEvEUlddE_EEvRNS_18TensorIteratorBaseERKT_EUliE_EEviT1_:
        /* <DEDUP_REMOVED lines=24> */
[----:B------:R-:W-:Y:S02]  /*0180*/  IMAD.MOV.U32 R4, RZ, RZ, RZ ;  /* 0x000000ffff047224 */ /* 0x000fe400078e00ff */
[----:B------:R-:W-:Y:S01]  /*0190*/  IMAD.MOV.U32 R5, RZ, RZ, R2 ;  /* 0x000000ffff057224 */ /* 0x000fe200078e0002 */
[----:B------:R-:W1:Y:S01]  /*01a0*/  LDCU UR6, c[0x0][0x38c] ;  /* 0x00007180ff0677ac */ /* 0x000e620008000800 */
[----:B------:R-:W2:Y:S01]  /*01b0*/  LDCU.64 UR8, c[0x0][0x4b8] ;  /* 0x00009700ff0877ac */ /* 0x000ea20008000a00 */
[----:B------:R-:W-:Y:S01]  /*01c0*/  UISETP.NE.AND UP0, UPT, UR41, URZ, UPT ;  /* 0x000000ff2900728c */ /* 0x000fe2000bf05270 */
        /* <DEDUP_REMOVED lines=343> */
.L_x_4945:
[----:B------:R-:W0:Y:S01]  /*1740*/  LDCU.64 UR6, c[0x0][0x5f0] ;  /* 0x0000be00ff0677ac */ /* 0x000e220008000a00 */
[----:B------:R-:W-:Y:S01]  /*1750*/  BSSY.RECONVERGENT B7, `(.L_x_4946) ;  /* 0x00000ed000077945 */ /* 0x000fe20003800200 */
        /* <DEDUP_REMOVED lines=14> */
[----:B--2---:R0:W1:Y:S01]  /*1840*/  I2F.F64.S16 R18, R4 ;  /* 0x0000000400127312 */ /* 0x0040620000101c00 */
[----:B------:R-:W-:Y:S05]  /*1850*/  BRA `(.L_x_4952) ;  /* 0x0000000c00707947 */ /* 0x000fea0003800000 */
.L_x_4950:
[----:B------:R-:W2:Y:S02]  /*1860*/  LDG.E.U8 R4, desc[UR36][R4.64] ;  /* 0x0000002404047981 */ /* 0x000ea4000c1e1100 */
[----:B--2---:R0:W1:Y:S01]  /*1870*/  I2F.F64.U16 R18, R4 ;  /* 0x0000000400127312 */ /* 0x0040620000101800 */
[----:B------:R-:W-:Y:S05]  /*1880*/  BRA `(.L_x_4952) ;  /* 0x0000000c00647947 */ /* 0x000fea0003800000 */
.L_x_4949:
[----:B------:R-:W-:-:S09]  /*1890*/  UISETP.NE.AND UP0, UPT, UR4, 0x2, UPT ;  /* 0x000000020400788c */ /* 0x000fd2000bf05270 */
[----:B------:R-:W-:Y:S05]  /*18a0*/  BRA.U !UP0, `(.L_x_4953) ;  /* 0x0000000108287547 */ /* 0x000fea000b800000 */
[----:B------:R-:W-:-:S09]  /*18b0*/  UISETP.NE.AND UP0, UPT, UR4, 0x3, UPT ;  /* 0x000000030400788c */ /* 0x000fd2000bf05270 */
[----:B------:R-:W-:Y:S05]  /*18c0*/  BRA.U !UP0, `(.L_x_4954) ;  /* 0x0000000108147547 */ /* 0x000fea000b800000 */
[----:B------:R-:W-:-:S09]  /*18d0*/  UISETP.NE.AND UP0, UPT, UR4, 0x4, UPT ;  /* 0x000000040400788c */ /* 0x000fd2000bf05270 */
[----:B------:R-:W-:Y:S05]  /*18e0*/  BRA.U UP0, `(.L_x_4951) ;  /* 0x0000000900c07547 */ /* 0x000fea000b800000 */
[----:B------:R-:W2:Y:S02]  /*18f0*/  LDG.E.64 R18, desc[UR36][R4.64] ;  /* 0x0000002404127981 */ /* 0x000ea4000c1e1b00 */
[----:B--2---:R-:W0:Y:S01]  /*1900*/  I2F.F64.S64 R18, R18 ;  /* 0x0000001200127312 */ /* 0x004e220000301c00 */
[----:B------:R-:W-:Y:S05]  /*1910*/  BRA `(.L_x_4952) ;  /* 0x0000000c00407947 */ /* 0x000fea0003800000 */
.L_x_4954:
[----:B------:R-:W2:Y:S02]  /*1920*/  LDG.E R4, desc[UR36][R4.64] ;  /* 0x0000002404047981 */ /* 0x000ea4000c1e1900 */
[----:B--2---:R0:W1:Y:S01]  /*1930*/  I2F.F64 R18, R4 ;  /* 0x0000000400127312 */ /* 0x0040620000201c00 */
[----:B------:R-:W-:Y:S05]  /*1940*/  BRA `(.L_x_4952) ;  /* 0x0000000c00347947 */ /* 0x000fea0003800000 */
.L_x_4953:
[----:B------:R-:W2:Y:S02]  /*1950*/  LDG.E.U16 R4, desc[UR36][R4.64] ;  /* 0x0000002404047981 */ /* 0x000ea4000c1e1500 */
[----:B--2---:R0:W1:Y:S01]  /*1960*/  I2F.F64.S16 R18, R4 ;  /* 0x0000000400127312 */ /* 0x0040620000101c00 */
[----:B------:R-:W-:Y:S05]  /*1970*/  BRA `(.L_x_4952) ;  /* 0x0000000c00287947 */ /* 0x000fea0003800000 */
.L_x_4948:
[----:B------:R-:W-:-:S09]  /*1980*/  UISETP.GT.AND UP0, UPT, UR4, 0x6, UPT ;  /* 0x000000060400788c */ /* 0x000fd2000bf04270 */
[----:B------:R-:W-:Y:S05]  /*1990*/  BRA.U UP0, `(.L_x_4955) ;  /* 0x0000000100347547 */ /* 0x000fea000b800000 */
[----:B------:R-:W-:-:S09]  /*19a0*/  UISETP.NE.AND UP0, UPT, UR4, 0x5, UPT ;  /* 0x000000050400788c */ /* 0x000fd2000bf05270 */
[----:B------:R-:W-:Y:S05]  /*19b0*/  BRA.U !UP0, `(.L_x_4956) ;  /* 0x0000000108187547 */ /* 0x000fea000b800000 */
[----:B------:R-:W-:-:S09]  /*19c0*/  UISETP.NE.AND UP0, UPT, UR4, 0x6, UPT ;  /* 0x000000060400788c */ /* 0x000fd2000bf05270 */
[----:B------:R-:W-:Y:S05]  /*19d0*/  BRA.U UP0, `(.L_x_4951) ;  /* 0x0000000900847547 */ /* 0x000fea000b800000 */
[----:B------:R-:W2:Y:S02]  /*19e0*/  LDG.E R18, desc[UR36][R4.64] ;  /* 0x0000002404127981 */ /* 0x000ea4000c1e1900 */
[----:B--2---:R-:W-:-:S06]  /*19f0*/  FMUL.FTZ R18, R18, 1 ;  /* 0x3f80000012127820 */ /* 0x004fcc0000410000 */
[----:B------:R-:W0:Y:S01]  /*1a00*/  F2F.F64.F32 R18, R18 ;  /* 0x0000001200127310 */ /* 0x000e220000201800 */
[----:B------:R-:W-:Y:S05]  /*1a10*/  BRA `(.L_x_4952) ;  /* 0x0000000c00007947 */ /* 0x000fea0003800000 */
.L_x_4956:
[----:B------:R-:W2:Y:S02]  /*1a20*/  LDG.E.U16 R0, desc[UR36][R4.64] ;  /* 0x0000002404007981 */ /* 0x000ea4000c1e1500 */
[----:B--2---:R-:W-:-:S05]  /*1a30*/  HADD2.F32 R0, -RZ, R0.H0_H0 ;  /* 0x20000000ff007230 */ /* 0x004fca0000004100 */
[----:B------:R-:W-:-:S04]  /*1a40*/  FMUL.FTZ R0, R0, 1 ;  /* 0x3f80000000007820 */ /* 0x000fc80000410000 */
[----:B------:R0:W1:Y:S01]  /*1a50*/  F2F.F64.F32 R18, R0 ;  /* 0x0000000000127310 */ /* 0x0000620000201800 */
[----:B------:R-:W-:Y:S05]  /*1a60*/  BRA `(.L_x_4952) ;  /* 0x0000000800ec7947 */ /* 0x000fea0003800000 */
.L_x_4955:
[----:B------:R-:W-:-:S09]  /*1a70*/  UISETP.NE.AND UP0, UPT, UR4, 0x7, UPT ;  /* 0x000000070400788c */ /* 0x000fd2000bf05270 */
[----:B------:R-:W-:Y:S05]  /*1a80*/  BRA.U !UP0, `(.L_x_4957) ;  /* 0x0000000108347547 */ /* 0x000fea000b800000 */
        /* <DEDUP_REMOVED lines=8> */
.L_x_4958:
[----:B------:R-:W2:Y:S02]  /*1b10*/  LDG.E.U16 R4, desc[UR36][R4.64] ;  /* 0x0000002404047981 */ /* 0x000ea4000c1e1500 */
[----:B--2---:R-:W-:-:S05]  /*1b20*/  HADD2.F32 R0, -RZ, R4.H0_H0 ;  /* 0x20000004ff007230 */ /* 0x004fca0000004100 */
[----:B------:R-:W-:-:S04]  /*1b30*/  FMUL.FTZ R0, R0, 1 ;  /* 0x3f80000000007820 */ /* 0x000fc80000410000 */
[----:B------:R0:W1:Y:S01]  /*1b40*/  F2F.F64.F32 R18, R0 ;  /* 0x0000000000127310 */ /* 0x0000620000201800 */
[----:B------:R-:W-:Y:S05]  /*1b50*/  BRA `(.L_x_4952) ;  /* 0x0000000800b07947 */ /* 0x000fea0003800000 */
.L_x_4957:
[----:B------:R0:W5:Y:S01]  /*1b60*/  LDG.E.64 R18, desc[UR36][R4.64] ;  /* 0x0000002404127981 */ /* 0x000162000c1e1b00 */
[----:B------:R-:W-:Y:S05]  /*1b70*/  BRA `(.L_x_4952) ;  /* 0x0000000800a87947 */ /* 0x000fea0003800000 */
.L_x_4947:
        /* <DEDUP_REMOVED lines=8> */
[----:B------:R-:W2:Y:S01]  /*1c00*/  LDG.E.U8 R4, desc[UR36][R4.64] ;  /* 0x0000002404047981 */ /* 0x000ea2000c1e1100 */
[----:B------:R-:W-:Y:S01]  /*1c10*/  IMAD.MOV.U32 R18, RZ, RZ, RZ ;  /* 0x000000ffff127224 */ /* 0x000fe200078e00ff */
[----:B--2---:R-:W-:-:S04]  /*1c20*/  ISETP.NE.AND P0, PT, R4, RZ, PT ;  /* 0x000000ff0400720c */ /* 0x004fc80003f05270 */
[----:B------:R-:W-:Y:S01]  /*1c30*/  FSEL R19, RZ, 1.875, !P0 ;  /* 0x3ff00000ff137808 */ /* 0x000fe20004000000 */
[----:B------:R-:W-:Y:S08]  /*1c40*/  BRA `(.L_x_4952) ;  /* 0x0000000800747947 */ /* 0x000ff00003800000 */
.L_x_4961:
[----:B------:R0:W5:Y:S01]  /*1c50*/  LDG.E.64 R18, desc[UR36][R4.64] ;  /* 0x0000002404127981 */ /* 0x000162000c1e1b00 */
[----:B------:R-:W-:Y:S05]  /*1c60*/  BRA `(.L_x_4952) ;  /* 0x00000008006c7947 */ /* 0x000fea0003800000 */
.L_x_4960:
        /* <DEDUP_REMOVED lines=19> */
[----:B------:R-:W-:Y:S02]  /*1da0*/  SHF.R.S32.HI R6, RZ, 0x8, R6 ;  /* 0x00000008ff067819 */ /* 0x000fe40000011406 */
[----:B------:R-:W-:-:S04]  /*1db0*/  IADD3 R7, PT, PT, R7, 0x3c000000, RZ ;  /* 0x3c00000007077810 */ /* 0x000fc80007ffe0ff */
[----:B------:R-:W-:-:S04]  /*1dc0*/  LOP3.LUT R6, R7, 0x7f800000, R6, 0xf8, !PT ;  /* 0x7f80000007067812 */ /* 0x000fc800078ef806 */
[----:B------:R-:W-:-:S04]  /*1dd0*/  SEL R3, R6, RZ, P0 ;  /* 0x000000ff06037207 */ /* 0x000fc80000000000 */
[----:B------:R-:W-:-:S05]  /*1de0*/  LOP3.LUT R3, R3, 0x80000000, R0, 0xf8, !PT ;  /* 0x8000000003037812 */ /* 0x000fca00078ef800 */
[----:B------:R-:W-:-:S04]  /*1df0*/  FMUL.FTZ R3, R3, 1 ;  /* 0x3f80000003037820 */ /* 0x000fc80000410000 */
[----:B------:R0:W1:Y:S01]  /*1e00*/  F2F.F64.F32 R18, R3 ;  /* 0x0000000300127310 */ /* 0x0000620000201800 */
[----:B------:R-:W-:Y:S05]  /*1e10*/  BRA `(.L_x_4952) ;  /* 0x0000000800007947 */ /* 0x000fea0003800000 */
.L_x_4963:
        /* <DEDUP_REMOVED lines=10> */
[----:B------:R-:W-:-:S04]  /*1ec0*/  MOV R3, R6 ;  /* 0x0000000600037202 */ /* 0x000fc80000000f00 */
[----:B------:R-:W-:-:S05]  /*1ed0*/  LOP3.LUT R0, R0, 0x80000000, R3, 0xf8, !PT ;  /* 0x8000000000007812 */ /* 0x000fca00078ef803 */
[----:B------:R-:W-:-:S04]  /*1ee0*/  FMUL.FTZ R0, R0, 1 ;  /* 0x3f80000000007820 */ /* 0x000fc80000410000 */
[----:B------:R0:W1:Y:S01]  /*1ef0*/  F2F.F64.F32 R18, R0 ;  /* 0x0000000000127310 */ /* 0x0000620000201800 */
[----:B------:R-:W-:Y:S05]  /*1f00*/  BRA `(.L_x_4952) ;  /* 0x0000000400c47947 */ /* 0x000fea0003800000 */
.L_x_4962:
[----:B------:R-:W2:Y:S02]  /*1f10*/  LDG.E.U16 R0, desc[UR36][R4.64] ;  /* 0x0000002404007981 */ /* 0x000ea4000c1e1500 */
[----:B--2---:R-:W-:-:S04]  /*1f20*/  IMAD.U32 R0, R0, 0x10000, RZ ;  /* 0x0001000000007824 */ /* 0x004fc800078e00ff */
[----:B------:R-:W-:-:S04]  /*1f30*/  FMUL.FTZ R0, R0, 1 ;  /* 0x3f80000000007820 */ /* 0x000fc80000410000 */
[----:B------:R0:W1:Y:S01]  /*1f40*/  F2F.F64.F32 R18, R0 ;  /* 0x0000000000127310 */ /* 0x0000620000201800 */
[----:B------:R-:W-:Y:S05]  /*1f50*/  BRA `(.L_x_4952) ;  /* 0x0000000400b07947 */ /* 0x000fea0003800000 */
.L_x_4959:
        /* <DEDUP_REMOVED lines=9> */
[----:B--2---:R0:W1:Y:S01]  /*1ff0*/  I2F.F64.U16 R18, R4 ;  /* 0x0000000400127312 */ /* 0x0040620000101800 */
[----:B------:R-:W-:Y:S05]  /*2000*/  BRA `(.L_x_4952) ;  /* 0x0000000400847947 */ /* 0x000fea0003800000 */
.L_x_4966:
[----:B------:R-:W2:Y:S01]  /*2010*/  LDG.E.U8 R4, desc[UR36][R4.64] ;  /* 0x0000002404047981 */ /* 0x000ea2000c1e1100 */
[----:B------:R-:W-:Y:S02]  /*2020*/  CS2R R18, SRZ ;  /* 0x0000000000127805 */ /* 0x000fe4000001ff00 */
[----:B--2---:R-:W-:-:S13]  /*2030*/  ISETP.NE.AND P0, PT, R4, RZ, PT ;  /* 0x000000ff0400720c */ /* 0x004fda0003f05270 */
[----:B------:R-:W-:Y:S05]  /*2040*/  @!P0 BRA `(.L_x_4952) ;  /* 0x0000000400748947 */ /* 0x000fea0003800000 */
[----:B------:R-:W-:-:S13]  /*2050*/  ISETP.NE.AND P0, PT, R4, 0x80, PT ;  /* 0x000000800400780c */ /* 0x000fda0003f05270 */
[----:B------:R-:W-:Y:S01]  /*2060*/  @!P0 IMAD.MOV.U32 R18, RZ, RZ, 0x20000000 ;  /* 0x20000000ff128424 */ /* 0x000fe200078e00ff */
        /* <DEDUP_REMOVED lines=15> */
.L_x_4968:
[----:B------:R-:W-:Y:S05]  /*2160*/  BSYNC.RECONVERGENT B0 ;  /* 0x0000000000007941 */ /* 0x000fea0003800200 */
.L_x_4967:
[----:B------:R-:W-:Y:S02]  /*2170*/  SHF.L.U32 R0, R0, 0x14, RZ ;  /* 0x0000001400007819 */ /* 0x000fe400000006ff */
[----:B------:R-:W-:-:S04]  /*2180*/  LEA R3, R3, 0x3b800000, 0x17 ;  /* 0x3b80000003037811 */ /* 0x000fc800078eb8ff */
[----:B------:R-:W-:-:S05]  /*2190*/  LOP3.LUT R0, R3, R0, R7, 0xfe, !PT ;  /* 0x0000000003007212 */ /* 0x000fca00078efe07 */
[----:B------:R-:W-:-:S04]  /*21a0*/  FMUL.FTZ R0, R0, 1 ;  /* 0x3f80000000007820 */ /* 0x000fc80000410000 */
[----:B------:R0:W1:Y:S01]  /*21b0*/  F2F.F64.F32 R18, R0 ;  /* 0x0000000000127310 */ /* 0x0000620000201800 */
[----:B------:R-:W-:Y:S05]  /*21c0*/  BRA `(.L_x_4952) ;  /* 0x0000000400147947 */ /* 0x000fea0003800000 */
.L_x_4965:
[----:B------:R-:W2:Y:S01]  /*21d0*/  LDG.E.U8 R4, desc[UR36][R4.64] ;  /* 0x0000002404047981 */ /* 0x000ea2000c1e1100 */
[----:B------:R-:W-:Y:S02]  /*21e0*/  CS2R R18, SRZ ;  /* 0x0000000000127805 */ /* 0x000fe4000001ff00 */
[----:B--2---:R-:W-:-:S13]  /*21f0*/  ISETP.NE.AND P0, PT, R4, RZ, PT ;  /* 0x000000ff0400720c */ /* 0x004fda0003f05270 */
[----:B------:R-:W-:Y:S05]  /*2200*/  @!P0 BRA `(.L_x_4952) ;  /* 0x0000000400048947 */ /* 0x000fea0003800000 */
[----:B------:R-:W-:-:S13]  /*2210*/  ISETP.NE.AND P0, PT, R4, 0x80, PT ;  /* 0x000000800400780c */ /* 0x000fda0003f05270 */
[----:B------:R-:W-:Y:S02]  /*2220*/  @!P0 IMAD.MOV.U32 R18, RZ, RZ, 0x20000000 ;  /* 0x20000000ff128424 */ /* 0x000fe400078e00ff */
        /* <DEDUP_REMOVED lines=15> */
.L_x_4970:
[----:B------:R-:W-:Y:S05]  /*2320*/  BSYNC.RECONVERGENT B0 ;  /* 0x0000000000007941 */ /* 0x000fea0003800200 */
.L_x_4969:
[----:B------:R-:W-:Y:S01]  /*2330*/  IMAD.SHL.U32 R0, R0, 0x200000, RZ ;  /* 0x0020000000007824 */ /* 0x000fe200078e00ff */
[----:B------:R-:W-:-:S04]  /*2340*/  LEA R3, R3, 0x37800000, 0x17 ;  /* 0x3780000003037811 */ /* 0x000fc800078eb8ff */
[----:B------:R-:W-:-:S05]  /*2350*/  LOP3.LUT R0, R3, R0, R7, 0xfe, !PT ;  /* 0x0000000003007212 */ /* 0x000fca00078efe07 */
[----:B------:R-:W-:-:S04]  /*2360*/  FMUL.FTZ R0, R0, 1 ;  /* 0x3f80000000007820 */ /* 0x000fc80000410000 */
[----:B------:R0:W1:Y:S01]  /*2370*/  F2F.F64.F32 R18, R0 ;  /* 0x0000000000127310 */ /* 0x0000620000201800 */
[----:B------:R-:W-:Y:S05]  /*2380*/  BRA `(.L_x_4952) ;  /* 0x0000000000a47947 */ /* 0x000fea0003800000 */
.L_x_4964:
[----:B------:R-:W-:-:S09]  /*2390*/  UISETP.NE.AND UP0, UPT, UR4, 0x1c, UPT ;  /* 0x0000001c0400788c */ /* 0x000fd2000bf05270 */
[----:B------:R-:W-:Y:S05]  /*23a0*/  BRA.U !UP0, `(.L_x_4971) ;  /* 0x0000000108947547 */ /* 0x000fea000b800000 */
[----:B------:R-:W-:-:S09]  /*23b0*/  UISETP.NE.AND UP0, UPT, UR4, 0x1d, UPT ;  /* 0x0000001d0400788c */ /* 0x000fd2000bf05270 */
[----:B------:R-:W-:Y:S05]  /*23c0*/  BRA.U !UP0, `(.L_x_4972) ;  /* 0x0000000108807547 */ /* 0x000fea000b800000 */
[----:B------:R-:W-:-:S09]  /*23d0*/  UISETP.NE.AND UP0, UPT, UR4, 0x2c, UPT ;  /* 0x0000002c0400788c */ /* 0x000fd2000bf05270 */
[----:B------:R-:W-:Y:S05]  /*23e0*/  BRA.U !UP0, `(.L_x_4973) ;  /* 0x0000000108487547 */ /* 0x000fea000b800000 */
.L_x_4951:
        /* <DEDUP_REMOVED lines=16> */
.L_x_4974:
[----:B------:R-:W-:Y:S01]  /*24f0*/  CS2R R18, SRZ ;  /* 0x0000000000127805 */ /* 0x000fe2000001ff00 */
[----:B------:R-:W-:Y:S06]  /*2500*/  BRA `(.L_x_4952) ;  /* 0x0000000000447947 */ /* 0x000fec0003800000 */
.L_x_4973:
[----:B------:R-:W2:Y:S01]  /*2510*/  LDG.E.U8 R0, desc[UR36][R4.64] ;  /* 0x0000002404007981 */ /* 0x000ea2000c1e1100 */
[----:B------:R-:W-:Y:S01]  /*2520*/  MOV R18, 0x0 ;  /* 0x0000000000127802 */ /* 0x000fe20000000f00 */
[----:B------:R-:W-:Y:S01]  /*2530*/  IMAD.MOV.U32 R19, RZ, RZ, 0x38000000 ;  /* 0x38000000ff137424 */ /* 0x000fe200078e00ff */
[----:B--2---:R-:W-:-:S13]  /*2540*/  ISETP.NE.AND P0, PT, R0, RZ, PT ;  /* 0x000000ff0000720c */ /* 0x004fda0003f05270 */
[----:B------:R-:W-:Y:S05]  /*2550*/  @!P0 BRA `(.L_x_4952) ;  /* 0x0000000000308947 */ /* 0x000fea0003800000 */
[----:B------:R-:W-:-:S13]  /*2560*/  ISETP.NE.AND P0, PT, R0, 0xff, PT ;  /* 0x000000ff0000780c */ /* 0x000fda0003f05270 */
[----:B------:R-:W-:Y:S01]  /*2570*/  @P0 IMAD.SHL.U32 R0, R0, 0x800000, RZ ;  /* 0x0080000000000824 */ /* 0x000fe200078e00ff */
[----:B------:R-:W-:Y:S01]  /*2580*/  @!P0 MOV R18, 0x20000000 ;  /* 0x2000000000128802 */ /* 0x000fe20000000f00 */
[----:B------:R-:W-:Y:S02]  /*2590*/  @!P0 IMAD.MOV.U32 R19, RZ, RZ, 0x7ff80000 ;  /* 0x7ff80000ff138424 */ /* 0x000fe400078e00ff */
[----:B------:R-:W-:-:S04]  /*25a0*/  @P0 FMUL.FTZ R0, R0, 1 ;  /* 0x3f80000000000820 */ /* 0x000fc80000410000 */
[----:B------:R2:W3:Y:S01]  /*25b0*/  @P0 F2F.F64.F32 R18, R0 ;  /* 0x0000000000120310 */ /* 0x0004e20000201800 */
[----:B------:R-:W-:Y:S05]  /*25c0*/  BRA `(.L_x_4952) ;  /* 0x0000000000147947 */ /* 0x000fea0003800000 */
.L_x_4972:
[----:B------:R-:W2:Y:S02]  /*25d0*/  LDG.E.64 R18, desc[UR36][R4.64] ;  /* 0x0000002404127981 */ /* 0x000ea4000c1e1b00 */
[----:B--2---:R-:W4:Y:S01]  /*25e0*/  I2F.F64.U64 R18, R18 ;  /* 0x0000001200127312 */ /* 0x004f220000301800 */
[----:B------:R-:W-:Y:S05]  /*25f0*/  BRA `(.L_x_4952) ;  /* 0x0000000000087947 */ /* 0x000fea0003800000 */
.L_x_4971:
[----:B------:R-:W2:Y:S02]  /*2600*/  LDG.E R4, desc[UR36][R4.64] ;  /* 0x0000002404047981 */ /* 0x000ea4000c1e1900 */
[----:B--2---:R0:W1:Y:S02]  /*2610*/  I2F.F64.U32 R18, R4 ;  /* 0x0000000400127312 */ /* 0x0040640000201800 */
.L_x_4952:
[----:B------:R-:W-:Y:S05]  /*2620*/  BSYNC.RECONVERGENT B7 ;  /* 0x0000000000077941 */ /* 0x000fea0003800200 */
.L_x_4946:
        /* <DEDUP_REMOVED lines=16> */
[----:B--2---:R0:W2:Y:S01]  /*2730*/  I2F.F64.S16 R16, R4 ;  /* 0x0000000400107312 */ /* 0x0040a20000101c00 */
[----:B------:R-:W-:Y:S05]  /*2740*/  BRA `(.L_x_4981) ;  /* 0x0000000c00707947 */ /* 0x000fea0003800000 */
.L_x_4979:
[----:B------:R-:W2:Y:S02]  /*2750*/  LDG.E.U8 R4, desc[UR36][R4.64] ;  /* 0x0000002404047981 */ /* 0x000ea4000c1e1100 */
[----:B--2---:R0:W2:Y:S01]  /*2760*/  I2F.F64.U16 R16, R4 ;  /* 0x0000000400107312 */ /* 0x0040a20000101800 */
[----:B------:R-:W-:Y:S05]  /*2770*/  BRA `(.L_x_4981) ;  /* 0x0000000c00647947 */ /* 0x000fea0003800000 */
.L_x_4978:
        /* <DEDUP_REMOVED lines=9> */
.L_x_4983:
[----:B------:R-:W2:Y:S02]  /*2810*/  LDG.E R4, desc[UR36][R4.64] ;  /* 0x0000002404047981 */ /* 0x000ea4000c1e1900 */
[----:B--2---:R0:W2:Y:S01]  /*2820*/  I2F.F64 R16, R4 ;  /* 0x0000000400107312 */ /* 0x0040a20000201c00 */
[----:B------:R-:W-:Y:S05]  /*2830*/  BRA `(.L_x_4981) ;  /* 0x0000000c00347947 */ /* 0x000fea0003800000 */
.L_x_4982:
[----:B------:R-:W2:Y:S02]  /*2840*/  LDG.E.U16 R4, desc[UR36][R4.64] ;  /* 0x0000002404047981 */ /* 0x000ea4000c1e1500 */
[----:B--2---:R0:W2:Y:S01]  /*2850*/  I2F.F64.S16 R16, R4 ;  /* 0x0000000400107312 */ /* 0x0040a20000101c00 */
[----:B------:R-:W-:Y:S05]  /*2860*/  BRA `(.L_x_4981) ;  /* 0x0000000c00287947 */ /* 0x000fea0003800000 */
.L_x_4977:
        /* <DEDUP_REMOVED lines=10> */
.L_x_4985:
[----:B--2---:R-:W2:Y:S02]  /*2910*/  LDG.E.U16 R0, desc[UR36][R4.64] ;  /* 0x0000002404007981 */ /* 0x004ea4000c1e1500 */
[----:B--2---:R-:W-:-:S05]  /*2920*/  HADD2.F32 R0, -RZ, R0.H0_H0 ;  /* 0x20000000ff007230 */ /* 0x004fca0000004100 */
[----:B------:R-:W-:-:S04]  /*2930*/  FMUL.FTZ R0, R0, 1 ;  /* 0x3f80000000007820 */ /* 0x000fc80000410000 */
[----:B------:R0:W2:Y:S01]  /*2940*/  F2F.F64.F32 R16, R0 ;  /* 0x0000000000107310 */ /* 0x0000a20000201800 */
[----:B------:R-:W-:Y:S05]  /*2950*/  BRA `(.L_x_4981) ;  /* 0x0000000800ec7947 */ /* 0x000fea0003800000 */
.L_x_4984:
        /* <DEDUP_REMOVED lines=10> */
.L_x_4987:
[----:B------:R-:W2:Y:S02]  /*2a00*/  LDG.E.U16 R4, desc[UR36][R4.64] ;  /* 0x0000002404047981 */ /* 0x000ea4000c1e1500 */
[----:B--2---:R-:W-:-:S05]  /*2a10*/  HADD2.F32 R0, -RZ, R4.H0_H0 ;  /* 0x20000004ff007230 */ /* 0x004fca0000004100 */
[----:B------:R-:W-:-:S04]  /*2a20*/  FMUL.FTZ R0, R0, 1 ;  /* 0x3f80000000007820 */ /* 0x000fc80000410000 */
[----:B------:R0:W2:Y:S01]  /*2a30*/  F2F.F64.F32 R16, R0 ;  /* 0x0000000000107310 */ /* 0x0000a20000201800 */
[----:B------:R-:W-:Y:S05]  /*2a40*/  BRA `(.L_x_4981) ;  /* 0x0000000800b07947 */ /* 0x000fea0003800000 */
.L_x_4986:
[----:B------:R0:W5:Y:S01]  /*2a50*/  LDG.E.64 R16, desc[UR36][R4.64] ;  /* 0x0000002404107981 */ /* 0x000162000c1e1b00 */
[----:B------:R-:W-:Y:S05]  /*2a60*/  BRA `(.L_x_4981) ;  /* 0x0000000800a87947 */ /* 0x000fea0003800000 */
.L_x_4976:
        /* <DEDUP_REMOVED lines=9> */
[----:B------:R-:W-:Y:S01]  /*2b00*/  HFMA2 R16, -RZ, RZ, 0, 0 ;  /* 0x00000000ff107431 */ /* 0x000fe200000001ff */
[----:B--2---:R-:W-:-:S04]  /*2b10*/  ISETP.NE.AND P0, PT, R4, RZ, PT ;  /* 0x000000ff0400720c */ /* 0x004fc80003f05270 */
[----:B------:R-:W-:Y:S01]  /*2b20*/  FSEL R17, RZ, 1.875, !P0 ;  /* 0x3ff00000ff117808 */ /* 0x000fe20004000000 */
[----:B------:R-:W-:Y:S08]  /*2b30*/  BRA `(.L_x_4981) ;  /* 0x0000000800747947 */ /* 0x000ff00003800000 */
.L_x_4990:
[----:B------:R0:W5:Y:S01]  /*2b40*/  LDG.E.64 R16, desc[UR36][R4.64] ;  /* 0x0000002404107981 */ /* 0x000162000c1e1b00 */
[----:B------:R-:W-:Y:S05]  /*2b50*/  BRA `(.L_x_4981) ;  /* 0x00000008006c7947 */ /* 0x000fea0003800000 */
.L_x_4989:
[----:B------:R-:W-:-:S09]  /*2b60*/  UISETP.NE.AND UP0, UPT, UR4, 0xf, UPT ;  /* 0x0000000f0400788c */ /* 0x000fd2000bf05270 */
[----:B------:R-:W-:Y:S05]  /*2b70*/  BRA.U !UP0, `(.L_x_4991) ;  /* 0x0000000108a07547 */ /* 0x000fea000b800000 */
[----:B------:R-:W-:-:S09]  /*2b80*/  UISETP.NE.AND UP0, UPT, UR4, 0x17, UPT ;  /* 0x000000170400788c */ /* 0x000fd2000bf05270 */
[----:B------:R-:W-:Y:S05]  /*2b90*/  BRA.U !UP0, `(.L_x_4992) ;  /* 0x00000001085c7547 */ /* 0x000fea000b800000 */
[----:B------:R-:W-:-:S09]  /*2ba0*/  UISETP.NE.AND UP0, UPT, UR4, 0x18, UPT ;  /* 0x000000180400788c */ /* 0x000fd2000bf05270 */
[----:B------:R-:W-:Y:S05]  /*2bb0*/  BRA.U UP0, `(.L_x_4980) ;  /* 0x0000000500c87547 */ /* 0x000fea000b800000 */
[----:B--2---:R-:W2:Y:S01]  /*2bc0*/  LDG.E.U8 R0, desc[UR36][R4.64] ;  /* 0x0000002404007981 */ /* 0x004ea2000c1e1100 */
        /* <DEDUP_REMOVED lines=16> */
[----:B------:R-:W-:-:S05]  /*2cd0*/  LOP3.LUT R3, R3, 0x80000000, R0, 0xf8, !PT ;  /* 0x8000000003037812 */ /* 0x000fca00078ef800 */
[----:B------:R-:W-:-:S04]  /*2ce0*/  FMUL.FTZ R3, R3, 1 ;  /* 0x3f80000003037820 */ /* 0x000fc80000410000 */
[----:B------:R0:W2:Y:S01]  /*2cf0*/  F2F.F64.F32 R16, R3 ;  /* 0x0000000300107310 */ /* 0x0000a20000201800 */
[----:B------:R-:W-:Y:S05]  /*2d00*/  BRA `(.L_x_4981) ;  /* 0x0000000800007947 */ /* 0x000fea0003800000 */
.L_x_4992:
[----:B------:R-:W2:Y:S02]  /*2d10*/  LDG.E.U8 R4, desc[UR36][R4.64] ;  /* 0x0000002404047981 */ /* 0x000ea4000c1e1100 */
[C---:B--2---:R-:W-:Y:S01]  /*2d20*/  IMAD.SHL.U32 R3, R4.reuse, 0x2000000, RZ ;  /* 0x0200000004037824 */ /* 0x044fe200078e00ff */
[----:B------:R-:W-:-:S04]  /*2d30*/  SHF.L.U32 R6, R4, 0x8, RZ ;  /* 0x0000000804067819 */ /* 0x000fc800000006ff */
        /* <DEDUP_REMOVED lines=8> */
[----:B------:R-:W-:-:S05]  /*2dc0*/  LOP3.LUT R0, R0, 0x80000000, R3, 0xf8, !PT ;  /* 0x8000000000007812 */ /* 0x000fca00078ef803 */
[----:B------:R-:W-:-:S04]  /*2dd0*/  FMUL.FTZ R0, R0, 1 ;  /* 0x3f80000000007820 */ /* 0x000fc80000410000 */
[----:B------:R0:W2:Y:S01]  /*2de0*/  F2F.F64.F32 R16, R0 ;  /* 0x0000000000107310 */ /* 0x0000a20000201800 */
[----:B------:R-:W-:Y:S05]  /*2df0*/  BRA `(.L_x_4981) ;  /* 0x0000000400c47947 */ /* 0x000fea0003800000 */
.L_x_4991:
[----:B--2---:R-:W2:Y:S02]  /*2e00*/  LDG.E.U16 R0, desc[UR36][R4.64] ;  /* 0x0000002404007981 */ /* 0x004ea4000c1e1500 */
[----:B--2---:R-:W-:-:S04]  /*2e10*/  IMAD.U32 R0, R0, 0x10000, RZ ;  /* 0x0001000000007824 */ /* 0x004fc800078e00ff */
[----:B------:R-:W-:-:S04]  /*2e20*/  FMUL.FTZ R0, R0, 1 ;  /* 0x3f80000000007820 */ /* 0x000fc80000410000 */
[----:B------:R0:W2:Y:S01]  /*2e30*/  F2F.F64.F32 R16, R0 ;  /* 0x0000000000107310 */ /* 0x0000a20000201800 */
[----:B------:R-:W-:Y:S05]  /*2e40*/  BRA `(.L_x_4981) ;  /* 0x0000000400b07947 */ /* 0x000fea0003800000 */
.L_x_4988:
        /* <DEDUP_REMOVED lines=9> */
[----:B--2---:R0:W2:Y:S01]  /*2ee0*/  I2F.F64.U16 R16, R4 ;  /* 0x0000000400107312 */ /* 0x0040a20000101800 */
[----:B------:R-:W-:Y:S05]  /*2ef0*/  BRA `(.L_x_4981) ;  /* 0x0000000400847947 */ /* 0x000fea0003800000 */
.L_x_4995:
[----:B------:R-:W2:Y:S01]  /*2f00*/  LDG.E.U8 R4, desc[UR36][R4.64] ;  /* 0x0000002404047981 */ /* 0x000ea2000c1e1100 */
[----:B------:R-:W-:Y:S02]  /*2f10*/  CS2R R16, SRZ ;  /* 0x0000000000107805 */ /* 0x000fe4000001ff00 */
[----:B--2---:R-:W-:-:S13]  /*2f20*/  ISETP.NE.AND P0, PT, R4, RZ, PT ;  /* 0x000000ff0400720c */ /* 0x004fda0003f05270 */
[----:B------:R-:W-:Y:S05]  /*2f30*/  @!P0 BRA `(.L_x_4981) ;  /* 0x0000000400748947 */ /* 0x000fea0003800000 */
[----:B------:R-:W-:-:S13]  /*2f40*/  ISETP.NE.AND P0, PT, R4, 0x80, PT ;  /* 0x000000800400780c */ /* 0x000fda0003f05270 */
[----:B------:R-:W-:Y:S01]  /*2f50*/  @!P0 MOV R16, 0x20000000 ;  /* 0x2000000000108802 */ /* 0x000fe20000000f00 */
        /* <DEDUP_REMOVED lines=15> */
.L_x_4997:
[----:B------:R-:W-:Y:S05]  /*3050*/  BSYNC.RECONVERGENT B0 ;  /* 0x0000000000007941 */ /* 0x000fea0003800200 */
.L_x_4996:
[----:B------:R-:W-:Y:S01]  /*3060*/  IMAD.SHL.U32 R0, R0, 0x100000, RZ ;  /* 0x0010000000007824 */ /* 0x000fe200078e00ff */
[----:B------:R-:W-:-:S04]  /*3070*/  LEA R3, R3, 0x3b800000, 0x17 ;  /* 0x3b80000003037811 */ /* 0x000fc800078eb8ff */
[----:B------:R-:W-:-:S05]  /*3080*/  LOP3.LUT R0, R3, R0, R7, 0xfe, !PT ;  /* 0x0000000003007212 */ /* 0x000fca00078efe07 */
[----:B------:R-:W-:-:S04]  /*3090*/  FMUL.FTZ R0, R0, 1 ;  /* 0x3f80000000007820 */ /* 0x000fc80000410000 */
[----:B------:R0:W2:Y:S01]  /*30a0*/  F2F.F64.F32 R16, R0 ;  /* 0x0000000000107310 */ /* 0x0000a20000201800 */
[----:B------:R-:W-:Y:S05]  /*30b0*/  BRA `(.L_x_4981) ;  /* 0x0000000400147947 */ /* 0x000fea0003800000 */
.L_x_4994:
        /* <DEDUP_REMOVED lines=21> */
.L_x_4999:
[----:B------:R-:W-:Y:S05]  /*3210*/  BSYNC.RECONVERGENT B0 ;  /* 0x0000000000007941 */ /* 0x000fea0003800200 */
.L_x_4998:
[----:B------:R-:W-:Y:S02]  /*3220*/  SHF.L.U32 R0, R0, 0x15, RZ ;  /* 0x0000001500007819 */ /* 0x000fe400000006ff */
[----:B------:R-:W-:-:S04]  /*3230*/  LEA R3, R3, 0x37800000, 0x17 ;  /* 0x3780000003037811 */ /* 0x000fc800078eb8ff */
[----:B------:R-:W-:-:S05]  /*3240*/  LOP3.LUT R0, R3, R0, R7, 0xfe, !PT ;  /* 0x0000000003007212 */ /* 0x000fca00078efe07 */
[----:B------:R-:W-:-:S04]  /*3250*/  FMUL.FTZ R0, R0, 1 ;  /* 0x3f80000000007820 */ /* 0x000fc80000410000 */
[----:B------:R0:W2:Y:S01]  /*3260*/  F2F.F64.F32 R16, R0 ;  /* 0x0000000000107310 */ /* 0x0000a20000201800 */
[----:B------:R-:W-:Y:S05]  /*3270*/  BRA `(.L_x_4981) ;  /* 0x0000000000a47947 */ /* 0x000fea0003800000 */
.L_x_4993:
[----:B------:R-:W-:-:S09]  /*3280*/  UISETP.NE.AND UP0, UPT, UR4, 0x1c, UPT ;  /* 0x0000001c0400788c */ /* 0x000fd2000bf05270 */
[----:B------:R-:W-:Y:S05]  /*3290*/  BRA.U !UP0, `(.L_x_5000) ;  /* 0x0000000108947547 */ /* 0x000fea000b800000 */
[----:B------:R-:W-:-:S09]  /*32a0*/  UISETP.NE.AND UP0, UPT, UR4, 0x1d, UPT ;  /* 0x0000001d0400788c */ /* 0x000fd2000bf05270 */
[----:B------:R-:W-:Y:S05]  /*32b0*/  BRA.U !UP0, `(.L_x_5001) ;  /* 0x0000000108807547 */ /* 0x000fea000b800000 */
[----:B------:R-:W-:-:S09]  /*32c0*/  UISETP.NE.AND UP0, UPT, UR4, 0x2c, UPT ;  /* 0x0000002c0400788c */ /* 0x000fd2000bf05270 */
[----:B------:R-:W-:Y:S05]  /*32d0*/  BRA.U !UP0, `(.L_x_5002) ;  /* 0x0000000108487547 */ /* 0x000fea000b800000 */
.L_x_4980:
        /* <DEDUP_REMOVED lines=12> */
[----:B---3--:R-:W-:Y:S01]  /*33a0*/  IMAD.U32 R10, RZ, RZ, UR8 ;  /* 0x00000008ff0a7e24 */ /* 0x008fe2000f8e00ff */
[----:B------:R-:W-:-:S07]  /*33b0*/  MOV R11, UR9 ;  /* 0x00000009000b7c02 */ /* 0x000fce0008000f00 */
[----:B------:R-:W-:-:S07]  /*33c0*/  LEPC R20, `(.L_x_5003) ;  /* 0x000000001014794e */ /* 0x000fce0000000000 */
[----:B--2-45:R-:W-:Y:S05]  /*33d0*/  CALL.ABS.NOINC R14 ;  /* 0x000000000e007343 */ /* 0x034fea0003c00000 */
.L_x_5003:
[----:B------:R-:W-:Y:S01]  /*33e0*/  CS2R R16, SRZ ;  /* 0x0000000000107805 */ /* 0x000fe2000001ff00 */
[----:B------:R-:W-:Y:S06]  /*33f0*/  BRA `(.L_x_4981) ;  /* 0x0000000000447947 */ /* 0x000fec0003800000 */
.L_x_5002:
[----:B--2---:R-:W2:Y:S01]  /*3400*/  LDG.E.U8 R0, desc[UR36][R4.64] ;  /* 0x0000002404007981 */ /* 0x004ea2000c1e1100 */
[----:B------:R-:W-:Y:S02]  /*3410*/  IMAD.MOV.U32 R16, RZ, RZ, 0x0 ;  /* 0x00000000ff107424 */ /* 0x000fe400078e00ff */
[----:B------:R-:W-:Y:S01]  /*3420*/  IMAD.MOV.U32 R17, RZ, RZ, 0x38000000 ;  /* 0x38000000ff117424 */ /* 0x000fe200078e00ff */
[----:B--2---:R-:W-:-:S13]  /*3430*/  ISETP.NE.AND P0, PT, R0, RZ, PT ;  /* 0x000000ff0000720c */ /* 0x004fda0003f05270 */
[----:B------:R-:W-:Y:S05]  /*3440*/  @!P0 BRA `(.L_x_4981) ;  /* 0x0000000000308947 */ /* 0x000fea0003800000 */
[----:B------:R-:W-:-:S13]  /*3450*/  ISETP.NE.AND P0, PT, R0, 0xff, PT ;  /* 0x000000ff0000780c */ /* 0x000fda0003f05270 */
[----:B------:R-:W-:Y:S01]  /*3460*/  @P0 SHF.L.U32 R0, R0, 0x17, RZ ;  /* 0x0000001700000819 */ /* 0x000fe200000006ff */
[----:B------:R-:W-:Y:S02]  /*3470*/  @!P0 IMAD.MOV.U32 R16, RZ, RZ, 0x20000000 ;  /* 0x20000000ff108424 */ /* 0x000fe400078e00ff */
[----:B------:R-:W-:Y:S02]  /*3480*/  @!P0 IMAD.MOV.U32 R17, RZ, RZ, 0x7ff80000 ;  /* 0x7ff80000ff118424 */ /* 0x000fe400078e00ff */
[----:B------:R-:W-:-:S04]  /*3490*/  @P0 FMUL.FTZ R0, R0, 1 ;  /* 0x3f80000000000820 */ /* 0x000fc80000410000 */
[----:B------:R2:W0:Y:S01]  /*34a0*/  @P0 F2F.F64.F32 R16, R0 ;  /* 0x0000000000100310 */ /* 0x0004220000201800 */
[----:B------:R-:W-:Y:S05]  /*34b0*/  BRA `(.L_x_4981) ;  /* 0x0000000000147947 */ /* 0x000fea0003800000 */
.L_x_5001:
[----:B------:R-:W2:Y:S02]  /*34c0*/  LDG.E.64 R16, desc[UR36][R4.64] ;  /* 0x0000002404107981 */ /* 0x000ea4000c1e1b00 */
[----:B--2---:R-:W0:Y:S01]  /*34d0*/  I2F.F64.U64 R16, R16 ;  /* 0x0000001000107312 */ /* 0x004e220000301800 */
[----:B------:R-:W-:Y:S05]  /*34e0*/  BRA `(.L_x_4981) ;  /* 0x0000000000087947 */ /* 0x000fea0003800000 */
.L_x_5000:
[----:B------:R-:W2:Y:S02]  /*34f0*/  LDG.E R4, desc[UR36][R4.64] ;  /* 0x0000002404047981 */ /* 0x000ea4000c1e1900 */
[----:B--2---:R0:W2:Y:S02]  /*3500*/  I2F.F64.U32 R16, R4 ;  /* 0x0000000400107312 */ /* 0x0040a40000201800 */
.L_x_4981:
[----:B------:R-:W-:Y:S05]  /*3510*/  BSYNC.RECONVERGENT B7 ;  /* 0x0000000000077941 */ /* 0x000fea0003800200 */
.L_x_4975:
[C---:B-1-345:R-:W-:Y:S01]  /*3520*/  DSETP.GTU.AND P0, PT, R18.reuse, 1, PT ;  /* 0x3ff000001200742a */ /* 0x07afe20003f0c000 */
[----:B------:R-:W-:Y:S01]  /*3530*/  BSSY.RECONVERGENT B7, `(.L_x_5004) ;  /* 0x0000013000077945 */ /* 0x000fe20003800200 */
[----:B------:R-:W-:-:S14]  /*3540*/  DSETP.GE.AND P1, PT, R18, RZ, PT ;  /* 0x000000ff1200722a */ /* 0x000fdc0003f26000 */
[----:B------:R-:W-:Y:S05]  /*3550*/  @!P0 BRA P1, `(.L_x_5005) ;  /* 0x0000000000408947 */ /* 0x000fea0000800000 */
[----:B------:R-:W-:Y:S01]  /*3560*/  MOV R14, 0x0 ;  /* 0x00000000000e7802 */ /* 0x000fe20000000f00 */
[----:B------:R-:W0:Y:S01]  /*3570*/  LDCU.64 UR4, c[0x4][0x300] ;  /* 0x01006000ff0477ac */ /* 0x000e220008000a00 */
[----:B------:R-:W-:Y:S01]  /*3580*/  MOV R8, 0x5a ;  /* 0x0000005a00087802 */ /* 0x000fe20000000f00 */
[----:B------:R-:W-:Y:S01]  /*3590*/  IMAD.MOV.U32 R12, RZ, RZ, 0x1 ;  /* 0x00000001ff0c7424 */ /* 0x000fe200078e00ff */
[----:B------:R-:W1:Y:S02]  /*35a0*/  LDCU.64 UR6, c[0x4][0x2d0] ;  /* 0x01005a00ff0677ac */ /* 0x000e640008000a00 */
[----:B------:R-:W3:Y:S01]  /*35b0*/  LDC.64 R14, c[0x4][R14] ;  /* 0x010000000e0e7b82 */ /* 0x000ee20000000a00 */
[----:B------:R-:W-:Y:S01]  /*35c0*/  IMAD.MOV.U32 R13, RZ, RZ, RZ ;  /* 0x000000ffff0d7224 */ /* 0x000fe200078e00ff */
[----:B------:R-:W4:Y:S01]  /*35d0*/  LDCU.64 UR8, c[0x4][0x8] ;  /* 0x01000100ff0877ac */ /* 0x000f220008000a00 */
[----:B0-----:R-:W-:Y:S01]  /*35e0*/  MOV R4, UR4 ;  /* 0x0000000400047c02 */ /* 0x001fe20008000f00 */
[----:B------:R-:W-:-:S02]  /*35f0*/  IMAD.U32 R5, RZ, RZ, UR5 ;  /* 0x00000005ff057e24 */ /* 0x000fc4000f8e00ff */
[----:B-1----:R-:W-:Y:S01]  /*3600*/  IMAD.U32 R6, RZ, RZ, UR6 ;  /* 0x00000006ff067e24 */ /* 0x002fe2000f8e00ff */
[----:B------:R-:W-:Y:S01]  /*3610*/  MOV R7, UR7 ;  /* 0x0000000700077c02 */ /* 0x000fe20008000f00 */
[----:B----4-:R-:W-:Y:S02]  /*3620*/  IMAD.U32 R10, RZ, RZ, UR8 ;  /* 0x00000008ff0a7e24 */ /* 0x010fe4000f8e00ff */
[----:B------:R-:W-:-:S07]  /*3630*/  IMAD.U32 R11, RZ, RZ, UR9 ;  /* 0x00000009ff0b7e24 */ /* 0x000fce000f8e00ff */
[----:B------:R-:W-:-:S07]  /*3640*/  LEPC R20, `(.L_x_5005) ;  /* 0x000000001014794e */ /* 0x000fce0000000000 */
[----:B--23--:R-:W-:Y:S05]  /*3650*/  CALL.ABS.NOINC R14 ;  /* 0x000000000e007343 */ /* 0x00cfea0003c00000 */
.L_x_5005:
[----:B------:R-:W-:Y:S05]  /*3660*/  BSYNC.RECONVERGENT B7 ;  /* 0x0000000000077941 */ /* 0x000fea0003800200 */
.L_x_5004:
[C---:B0-2---:R-:W-:Y:S01]  /*3670*/  DSETP.GTU.AND P0, PT, R16.reuse, 1, PT ;  /* 0x3ff000001000742a */ /* 0x045fe20003f0c000 */
        /* <DEDUP_REMOVED lines=19> */
.L_x_5007:
[----:B------:R-:W-:Y:S05]  /*37b0*/  BSYNC.RECONVERGENT B7 ;  /* 0x0000000000077941 */ /* 0x000fea0003800200 */
.L_x_5006:
[----:B------:R-:W-:Y:S01]  /*37c0*/  ISETP.GT.AND P0, PT, R19, 0xfffff, PT ;  /* 0x000fffff1300780c */ /* 0x000fe20003f04270 */
[--C-:B------:R-:W-:Y:S01]  /*37d0*/  IMAD.MOV.U32 R5, RZ, RZ, R19.reuse ;  /* 0x000000ffff057224 */ /* 0x100fe200078e0013 */
[-C--:B------:R-:W-:Y:S01]  /*37e0*/  MOV R4, R18.reuse ;  /* 0x0000001200047202 */ /* 0x080fe20000000f00 */
[----:B------:R-:W-:Y:S01]  /*37f0*/  IMAD.MOV.U32 R3, RZ, RZ, R19 ;  /* 0x000000ffff037224 */ /* 0x000fe200078e0013 */
[----:B------:R-:W-:Y:S01]  /*3800*/  BSSY.RECONVERGENT B0, `(.L_x_5008) ;  /* 0x0000051000007945 */ /* 0x000fe20003800200 */
[----:B------:R-:W-:-:S08]  /*3810*/  MOV R6, R18 ;  /* 0x0000001200067202 */ /* 0x000fd00000000f00 */
[----:B------:R-:W-:-:S10]  /*3820*/  @!P0 DMUL R4, R18, 1.80143985094819840000e+16 ;  /* 0x4350000012048828 */ /* 0x000fd40000000000 */
[----:B------:R-:W-:Y:S01]  /*3830*/  @!P0 MOV R3, R5 ;  /* 0x0000000500038202 */ /* 0x000fe20000000f00 */
[----:B------:R-:W-:-:S04]  /*3840*/  @!P0 IMAD.MOV.U32 R6, RZ, RZ, R4 ;  /* 0x000000ffff068224 */ /* 0x000fc800078e0004 */
[----:B------:R-:W-:-:S05]  /*3850*/  VIADD R0, R3, 0xffffffff ;  /* 0xffffffff03007836 */ /* 0x000fca0000000000 */
[----:B------:R-:W-:Y:S01]  /*3860*/  ISETP.GT.U32.AND P1, PT, R0, 0x7feffffe, PT ;  /* 0x7feffffe0000780c */ /* 0x000fe20003f24070 */
[----:B------:R-:W-:Y:S02]  /*3870*/  IMAD.MOV.U32 R0, RZ, RZ, -0x3ff ;  /* 0xfffffc01ff007424 */ /* 0x000fe400078e00ff */
[----:B------:R-:W-:-:S10]  /*3880*/  @!P0 IMAD.MOV.U32 R0, RZ, RZ, -0x435 ;  /* 0xfffffbcbff008424 */ /* 0x000fd400078e00ff */
[----:B------:R-:W-:Y:S05]  /*3890*/  @P1 BRA `(.L_x_5009) ;  /* 0x0000000400041947 */ /* 0x000fea0003800000 */
[----:B------:R-:W-:Y:S01]  /*38a0*/  LOP3.LUT R4, R3, 0xfffff, RZ, 0xc0, !PT ;  /* 0x000fffff03047812 */ /* 0x000fe200078ec0ff */
[----:B------:R-:W-:Y:S01]  /*38b0*/  IMAD.MOV.U32 R14, RZ, RZ, -0x748574fc ;  /* 0x8b7a8b04ff0e7424 */ /* 0x000fe200078e00ff */
[----:B------:R-:W-:Y:S01]  /*38c0*/  UMOV UR4, 0x3ae80f1e ;  /* 0x3ae80f1e00047882 */ /* 0x000fe20000000000 */
[----:B------:R-:W-:Y:S01]  /*38d0*/  IMAD.MOV.U32 R15, RZ, RZ, 0x3ed0ee25 ;  /* 0x3ed0ee25ff0f7424 */ /* 0x000fe200078e00ff */
[----:B------:R-:W-:Y:S01]  /*38e0*/  LOP3.LUT R5, R4, 0x3ff00000, RZ, 0xfc, !PT ;  /* 0x3ff0000004057812 */ /* 0x000fe200078efcff */
[----:B------:R-:W-:Y:S01]  /*38f0*/  UMOV UR5, 0x3eb1380b ;  /* 0x3eb1380b00057882 */ /* 0x000fe20000000000 */
[----:B------:R-:W-:Y:S01]  /*3900*/  MOV R4, R6 ;  /* 0x0000000600047202 */ /* 0x000fe20000000f00 */
[----:B------:R-:W-:Y:S01]  /*3910*/  IMAD.MOV.U32 R25, RZ, RZ, 0x43300000 ;  /* 0x43300000ff197424 */ /* 0x000fe200078e00ff */
[----:B------:R-:W-:Y:S01]  /*3920*/  ISETP.GE.U32.AND P0, PT, R5, 0x3ff6a09f, PT ;  /* 0x3ff6a09f0500780c */ /* 0x000fe20003f06070 */
[----:B------:R-:W-:Y:S01]  /*3930*/  UMOV UR6, 0x80000000 ;  /* 0x8000000000067882 */ /* 0x000fe20000000000 */
[----:B------:R-:W-:Y:S01]  /*3940*/  MOV R6, RZ ;  /* 0x000000ff00067202 */ /* 0x000fe20000000f00 */
[----:B------:R-:W-:Y:S01]  /*3950*/  UMOV UR7, 0x43300000 ;  /* 0x4330000000077882 */ /* 0x000fe20000000000 */
[----:B------:R-:W-:-:S09]  /*3960*/  LEA.HI R0, R3, R0, RZ, 0xc ;  /* 0x0000000003007211 */ /* 0x000fd200078f60ff */
[----:B------:R-:W-:Y:S01]  /*3970*/  @P0 VIADD R7, R5, 0xfff00000 ;  /* 0xfff0000005070836 */ /* 0x000fe20000000000 */
[----:B------:R-:W-:-:S03]  /*3980*/  @P0 IADD3 R0, PT, PT, R0, 0x1, RZ ;  /* 0x0000000100000810 */ /* 0x000fc60007ffe0ff */
[----:B------:R-:W-:Y:S01]  /*3990*/  @P0 IMAD.MOV.U32 R5, RZ, RZ, R7 ;  /* 0x000000ffff050224 */ /* 0x000fe200078e0007 */
[----:B------:R-:W-:-:S05]  /*39a0*/  LOP3.LUT R24, R0, 0x80000000, RZ, 0x3c, !PT ;  /* 0x8000000000187812 */ /* 0x000fca00078e3cff */
[C---:B------:R-:W-:Y:S02]  /*39b0*/  DADD R12, R4.reuse, 1 ;  /* 0x3ff00000040c7429 */ /* 0x040fe40000000000 */
[----:B------:R-:W-:-:S04]  /*39c0*/  DADD R4, R4, -1 ;  /* 0xbff0000004047429 */ /* 0x000fc80000000000 */
[----:B------:R-:W0:Y:S02]  /*39d0*/  MUFU.RCP64H R7, R13 ;  /* 0x0000000d00077308 */ /* 0x000e240000001800 */
[----:B0-----:R-:W-:-:S08]  /*39e0*/  DFMA R8, -R12, R6, 1 ;  /* 0x3ff000000c08742b */ /* 0x001fd00000000106 */
[----:B------:R-:W-:-:S08]  /*39f0*/  DFMA R8, R8, R8, R8 ;  /* 0x000000080808722b */ /* 0x000fd00000000008 */
[----:B------:R-:W-:-:S08]  /*3a00*/  DFMA R6, R6, R8, R6 ;  /* 0x000000080606722b */ /* 0x000fd00000000006 */
[----:B------:R-:W-:-:S08]  /*3a10*/  DMUL R8, R4, R6 ;  /* 0x0000000604087228 */ /* 0x000fd00000000000 */
[----:B------:R-:W-:-:S08]  /*3a20*/  DFMA R8, R4, R6, R8 ;  /* 0x000000060408722b */ /* 0x000fd00000000008 */
[----:B------:R-:W-:Y:S02]  /*3a30*/  DMUL R10, R8, R8 ;  /* 0x00000008080a7228 */ /* 0x000fe40000000000 */
[----:B------:R-:W-:-:S06]  /*3a40*/  DADD R20, R4, -R8 ;  /* 0x0000000004147229 */ /* 0x000fcc0000000808 */
[----:B------:R-:W-:Y:S01]  /*3a50*/  DFMA R12, R10, UR4, R14 ;  /* 0x000000040a0c7c2b */ /* 0x000fe2000800000e */
[----:B------:R-:W-:Y:S01]  /*3a60*/  UMOV UR4, 0x9f02676f ;  /* 0x9f02676f00047882 */ /* 0x000fe20000000000 */
[----:B------:R-:W-:Y:S01]  /*3a70*/  UMOV UR5, 0x3ef3b266 ;  /* 0x3ef3b26600057882 */ /* 0x000fe20000000000 */
[----:B------:R-:W-:-:S05]  /*3a80*/  DADD R20, R20, R20 ;  /* 0x0000000014147229 */ /* 0x000fca0000000014 */
[----:B------:R-:W-:Y:S01]  /*3a90*/  DFMA R12, R10, R12, UR4 ;  /* 0x000000040a0c7e2b */ /* 0x000fe2000800000c */
[----:B------:R-:W-:Y:S01]  /*3aa0*/  UMOV UR4, 0xa9ab0956 ;  /* 0xa9ab095600047882 */ /* 0x000fe20000000000 */
[----:B------:R-:W-:Y:S01]  /*3ab0*/  UMOV UR5, 0x3f1745cb ;  /* 0x3f1745cb00057882 */ /* 0x000fe20000000000 */
[----:B------:R-:W-:-:S05]  /*3ac0*/  DFMA R20, R4, -R8, R20 ;  /* 0x800000080414722b */ /* 0x000fca0000000014 */
[----:B------:R-:W-:Y:S01]  /*3ad0*/  DFMA R12, R10, R12, UR4 ;  /* 0x000000040a0c7e2b */ /* 0x000fe2000800000c */
[----:B------:R-:W-:Y:S01]  /*3ae0*/  UMOV UR4, 0x2d1b5154 ;  /* 0x2d1b515400047882 */ /* 0x000fe20000000000 */
[----:B------:R-:W-:Y:S01]  /*3af0*/  UMOV UR5, 0x3f3c71c7 ;  /* 0x3f3c71c700057882 */ /* 0x000fe20000000000 */
[----:B------:R-:W-:-:S05]  /*3b00*/  DMUL R20, R6, R20 ;  /* 0x0000001406147228 */ /* 0x000fca0000000000 */
[----:B------:R-:W-:Y:S01]  /*3b10*/  DFMA R12, R10, R12, UR4 ;  /* 0x000000040a0c7e2b */ /* 0x000fe2000800000c */
[----:B------:R-:W-:Y:S01]  /*3b20*/  UMOV UR4, 0x923be72d ;  /* 0x923be72d00047882 */ /* 0x000fe20000000000 */
[----:B------:R-:W-:-:S06]  /*3b30*/  UMOV UR5, 0x3f624924 ;  /* 0x3f62492400057882 */ /* 0x000fcc0000000000 */
[----:B------:R-:W-:Y:S01]  /*3b40*/  DFMA R14, R10, R12, UR4 ;  /* 0x000000040a0e7e2b */ /* 0x000fe2000800000c */
[----:B------:R-:W-:Y:S01]  /*3b50*/  UMOV UR4, 0x9999a3c4 ;  /* 0x9999a3c400047882 */ /* 0x000fe20000000000 */
[----:B------:R-:W-:Y:S01]  /*3b60*/  UMOV UR5, 0x3f899999 ;  /* 0x3f89999900057882 */ /* 0x000fe20000000000 */
[----:B------:R-:W-:Y:S01]  /*3b70*/  DADD R12, R24, -UR6 ;  /* 0x80000006180c7e29 */ /* 0x000fe20008000000 */
[----:B------:R-:W-:Y:S01]  /*3b80*/  UMOV UR6, 0xfefa39ef ;  /* 0xfefa39ef00067882 */ /* 0x000fe20000000000 */
[----:B------:R-:W-:-:S03]  /*3b90*/  UMOV UR7, 0x3fe62e42 ;  /* 0x3fe62e4200077882 */ /* 0x000fc60000000000 */
[----:B------:R-:W-:Y:S01]  /*3ba0*/  DFMA R14, R10, R14, UR4 ;  /* 0x000000040a0e7e2b */ /* 0x000fe2000800000e */
[----:B------:R-:W-:Y:S01]  /*3bb0*/  UMOV UR4, 0x55555554 ;  /* 0x5555555400047882 */ /* 0x000fe20000000000 */
[----:B------:R-:W-:Y:S01]  /*3bc0*/  UMOV UR5, 0x3fb55555 ;  /* 0x3fb5555500057882 */ /* 0x000fe20000000000 */
[----:B------:R-:W-:-:S05]  /*3bd0*/  DFMA R24, R12, UR6, R8 ;  /* 0x000000060c187c2b */ /* 0x000fca0008000008 */
[----:B------:R-:W-:Y:S01]  /*3be0*/  DFMA R14, R10, R14, UR4 ;  /* 0x000000040a0e7e2b */ /* 0x000fe2000800000e */
[----:B------:R-:W-:Y:S01]  /*3bf0*/  UMOV UR4, 0xfefa39ef ;  /* 0xfefa39ef00047882 */ /* 0x000fe20000000000 */
[----:B------:R-:W-:Y:S02]  /*3c00*/  UMOV UR5, 0x3fe62e42 ;  /* 0x3fe62e4200057882 */ /* 0x000fe40000000000 */
[----:B------:R-:W-:Y:S01]  /*3c10*/  DFMA R4, R12, -UR4, R24 ;  /* 0x800000040c047c2b */ /* 0x000fe20008000018 */
[----:B------:R-:W-:Y:S01]  /*3c20*/  UMOV UR4, 0x3b39803f ;  /* 0x3b39803f00047882 */ /* 0x000fe20000000000 */
[----:B------:R-:W-:Y:S02]  /*3c30*/  UMOV UR5, 0x3c7abc9e ;  /* 0x3c7abc9e00057882 */ /* 0x000fe40000000000 */
[----:B------:R-:W-:-:S04]  /*3c40*/  DMUL R14, R10, R14 ;  /* 0x0000000e0a0e7228 */ /* 0x000fc80000000000 */
[----:B------:R-:W-:-:S04]  /*3c50*/  DADD R4, -R8, R4 ;  /* 0x0000000008047229 */ /* 0x000fc80000000104 */
[----:B------:R-:W-:-:S08]  /*3c60*/  DFMA R14, R8, R14, R20 ;  /* 0x0000000e080e722b */ /* 0x000fd00000000014 */
[----:B------:R-:W-:-:S08]  /*3c70*/  DADD R4, R14, -R4 ;  /* 0x000000000e047229 */ /* 0x000fd00000000804 */
[----:B------:R-:W-:-:S08]  /*3c80*/  DFMA R4, R12, UR4, R4 ;  /* 0x000000040c047c2b */ /* 0x000fd00008000004 */
[----:B------:R-:W-:Y:S01]  /*3c90*/  DADD R24, R24, R4 ;  /* 0x0000000018187229 */ /* 0x000fe20000000004 */
[----:B------:R-:W-:Y:S10]  /*3ca0*/  BRA `(.L_x_5010) ;  /* 0x0000000000187947 */ /* 0x000ff40003800000 */
.L_x_5009:
[----:B------:R-:W-:Y:S01]  /*3cb0*/  IMAD.MOV.U32 R6, RZ, RZ, 0x0 ;  /* 0x00000000ff067424 */ /* 0x000fe200078e00ff */
[----:B------:R-:W-:Y:S02]  /*3cc0*/  MOV R7, 0x7ff00000 ;  /* 0x7ff0000000077802 */ /* 0x000fe40000000f00 */
[----:B------:R-:W-:-:S04]  /*3cd0*/  LOP3.LUT P0, RZ, R5, 0x7fffffff, RZ, 0xc0, !PT ;  /* 0x7fffffff05ff7812 */ /* 0x000fc8000780c0ff */
[----:B------:R-:W-:-:S10]  /*3ce0*/  DFMA R6, R4, R6, +INF ;  /* 0x7ff000000406742b */ /* 0x000fd40000000006 */
[----:B------:R-:W-:Y:S02]  /*3cf0*/  FSEL R24, R6, RZ, P0 ;  /* 0x000000ff06187208 */ /* 0x000fe40000000000 */
[----:B------:R-:W-:-:S07]  /*3d00*/  FSEL R25, R7, -QNAN , P0 ;  /* 0xfff0000007197808 */ /* 0x000fce0000000000 */
.L_x_5010:
[----:B------:R-:W-:Y:S05]  /*3d10*/  BSYNC.RECONVERGENT B0 ;  /* 0x0000000000007941 */ /* 0x000fea0003800200 */
.L_x_5008:
[----:B------:R-:W-:Y:S01]  /*3d20*/  DADD R6, -RZ, -R18 ;  /* 0x00000000ff067229 */ /* 0x000fe20000000912 */
[----:B------:R-:W-:Y:S09]  /*3d30*/  BSSY.RECONVERGENT B0, `(.L_x_5011) ;  /* 0x000008f000007945 */ /* 0x000ff20003800200 */
[----:B------:R-:W-:-:S02]  /*3d40*/  FSETP.GEU.FTZ.AND P0, PT, R7, 1.7916666269302368164, PT ;  /* 0x3fe555550700780b */ /* 0x000fc40003f1e000 */
[----:B------:R-:W-:-:S04]  /*3d50*/  FSETP.GT.FTZ.AND P1, PT, R7, -1.6999999284744262695, PT ;  /* 0xbfd999990700780b */ /* 0x000fc80003f34000 */
[----:B------:R-:W-:-:S13]  /*3d60*/  PLOP3.LUT P0, PT, P0, P1, PT, 0xf2, 0x2f ;  /* 0x00000000002f781c */ /* 0x000fda0000703e72 */
[----:B------:R-:W-:Y:S05]  /*3d70*/  @P0 BRA `(.L_x_5012) ;  /* 0x0000000000d80947 */ /* 0x000fea0003800000 */
[----:B------:R-:W-:Y:S01]  /*3d80*/  DADD R8, -R18, 2 ;  /* 0x4000000012087429 */ /* 0x000fe20000000100 */
[----:B------:R-:W-:Y:S01]  /*3d90*/  IMAD.MOV.U32 R4, RZ, RZ, 0x1 ;  /* 0x00000001ff047424 */ /* 0x000fe200078e00ff */
[----:B------:R-:W-:Y:S01]  /*3da0*/  FSETP.GEU.AND P1, PT, |R7|, 6.5827683646048100446e-37, PT ;  /* 0x036000000700780b */ /* 0x000fe20003f2e200 */
[----:B------:R-:W-:Y:S03]  /*3db0*/  BSSY.RECONVERGENT B1, `(.L_x_5013) ;  /* 0x0000014000017945 */ /* 0x000fe60003800200 */
[----:B------:R-:W0:Y:S02]  /*3dc0*/  MUFU.RCP64H R5, R9 ;  /* 0x0000000900057308 */ /* 0x000e240000001800 */
[----:B0-----:R-:W-:-:S08]  /*3dd0*/  DFMA R10, -R8, R4, 1 ;  /* 0x3ff00000080a742b */ /* 0x001fd00000000104 */
[----:B------:R-:W-:-:S08]  /*3de0*/  DFMA R10, R10, R10, R10 ;  /* 0x0000000a0a0a722b */ /* 0x000fd0000000000a */
[----:B------:R-:W-:-:S08]  /*3df0*/  DFMA R10, R4, R10, R4 ;  /* 0x0000000a040a722b */ /* 0x000fd00000000004 */
[----:B------:R-:W-:-:S08]  /*3e00*/  DFMA R4, -R8, R10, 1 ;  /* 0x3ff000000804742b */ /* 0x000fd0000000010a */
[----:B------:R-:W-:-:S08]  /*3e10*/  DFMA R4, R10, R4, R10 ;  /* 0x000000040a04722b */ /* 0x000fd0000000000a */
[----:B------:R-:W-:-:S08]  /*3e20*/  DMUL R10, R4, -R18 ;  /* 0x80000012040a7228 */ /* 0x000fd00000000000 */
[----:B------:R-:W-:-:S08]  /*3e30*/  DFMA R12, -R8, R10, -R18 ;  /* 0x0000000a080c722b */ /* 0x000fd00000000912 */
[----:B------:R-:W-:-:S10]  /*3e40*/  DFMA R4, R4, R12, R10 ;  /* 0x0000000c0404722b */ /* 0x000fd4000000000a */
[----:B------:R-:W-:-:S05]  /*3e50*/  FFMA R0, RZ, R9, R5 ;  /* 0x00000009ff007223 */ /* 0x000fca0000000005 */
[----:B------:R-:W-:-:S13]  /*3e60*/  FSETP.GT.AND P0, PT, |R0|, 1.469367938527859385e-39, PT ;  /* 0x001000000000780b */ /* 0x000fda0003f04200 */
[----:B------:R-:W-:Y:S05]  /*3e70*/  @P0 BRA P1, `(.L_x_5014) ;  /* 0x00000000001c0947 */ /* 0x000fea0000800000 */
[----:B------:R-:W-:Y:S01]  /*3e80*/  IMAD.MOV.U32 R5, RZ, RZ, R7 ;  /* 0x000000ffff057224 */ /* 0x000fe200078e0007 */
[----:B------:R-:W-:Y:S01]  /*3e90*/  MOV R3, R8 ;  /* 0x0000000800037202 */ /* 0x000fe20000000f00 */
[----:B------:R-:W-:Y:S01]  /*3ea0*/  IMAD.MOV.U32 R0, RZ, RZ, R9 ;  /* 0x000000ffff007224 */ /* 0x000fe200078e0009 */
[----:B------:R-:W-:-:S07]  /*3eb0*/  MOV R4, 0x3ed0 ;  /* 0x00003ed000047802 */ /* 0x000fce0000000f00 */
[----:B------:R-:W-:Y:S05]  /*3ec0*/  CALL.REL.NOINC `($__internal_22_$__cuda_sm20_div_rn_f64_full) ;  /* 0x0000011c00307944 */ /* 0x000fea0003c00000 */
[----:B------:R-:W-:Y:S01]  /*3ed0*/  IMAD.MOV.U32 R4, RZ, RZ, R3 ;  /* 0x000000ffff047224 */ /* 0x000fe200078e0003 */
[----:B------:R-:W-:-:S07]  /*3ee0*/  MOV R5, R0 ;  /* 0x0000000000057202 */ /* 0x000fce0000000f00 */
.L_x_5014:
[----:B------:R-:W-:Y:S05]  /*3ef0*/  BSYNC.RECONVERGENT B1 ;  /* 0x0000000000017941 */ /* 0x000fea0003800200 */
.L_x_5013:
[----:B------:R-:W-:Y:S01]  /*3f00*/  DMUL R6, R4, R18 ;  /* 0x0000001204067228 */ /* 0x000fe20000000000 */
[----:B------:R-:W-:Y:S01]  /*3f10*/  IMAD.MOV.U32 R10, RZ, RZ, -0x314d23bc ;  /* 0xceb2dc44ff0a7424 */ /* 0x000fe200078e00ff */
[----:B------:R-:W-:Y:S01]  /*3f20*/  UMOV UR4, 0x2fbe14b5 ;  /* 0x2fbe14b500047882 */ /* 0x000fe20000000000 */
[----:B------:R-:W-:Y:S01]  /*3f30*/  IMAD.MOV.U32 R11, RZ, RZ, 0x3ed087ff ;  /* 0x3ed087ffff0b7424 */ /* 0x000fe200078e00ff */
[----:B------:R-:W-:-:S04]  /*3f40*/  UMOV UR5, 0x3eb372fb ;  /* 0x3eb372fb00057882 */ /* 0x000fc80000000000 */
[----:B------:R-:W-:-:S08]  /*3f50*/  DADD R4, R6, -R18 ;  /* 0x0000000006047229 */ /* 0x000fd00000000812 */
[----:B------:R-:W-:-:S08]  /*3f60*/  DMUL R8, R4, R4 ;  /* 0x0000000404087228 */ /* 0x000fd00000000000 */
[----:B------:R-:W-:Y:S01]  /*3f70*/  DFMA R10, R8, UR4, R10 ;  /* 0x00000004080a7c2b */ /* 0x000fe2000800000a */
[----:B------:R-:W-:Y:S01]  /*3f80*/  UMOV UR4, 0x890f468c ;  /* 0x890f468c00047882 */ /* 0x000fe20000000000 */
[----:B------:R-:W-:-:S06]  /*3f90*/  UMOV UR5, 0x3ef3b9ff ;  /* 0x3ef3b9ff00057882 */ /* 0x000fcc0000000000 */
[----:B------:R-:W-:Y:S01]  /*3fa0*/  DFMA R10, R8, R10, UR4 ;  /* 0x00000004080a7e2b */ /* 0x000fe2000800000a */
        /* <DEDUP_REMOVED lines=14> */
[----:B------:R-:W-:-:S08]  /*4090*/  DFMA R10, R8, R10, UR4 ;  /* 0x00000004080a7e2b */ /* 0x000fd0000800000a */
[----:B------:R-:W-:-:S08]  /*40a0*/  DMUL R10, R8, R10 ;  /* 0x0000000a080a7228 */ /* 0x000fd00000000000 */
[----:B------:R-:W-:-:S08]  /*40b0*/  DFMA R10, R4, R10, R6 ;  /* 0x0000000a040a722b */ /* 0x000fd00000000006 */
[----:B------:R-:W-:Y:S01]  /*40c0*/  DADD R4, R10, -R18 ;  /* 0x000000000a047229 */ /* 0x000fe20000000812 */
[----:B------:R-:W-:Y:S10]  /*40d0*/  BRA `(.L_x_5015) ;  /* 0x0000000400507947 */ /* 0x000ff40003800000 */
.L_x_5012:
[----:B------:R-:W-:-:S10]  /*40e0*/  DADD R18, -R18, 1 ;  /* 0x3ff0000012127429 */ /* 0x000fd40000000100 */
[----:B------:R-:W-:Y:S01]  /*40f0*/  ISETP.GT.AND P0, PT, R19, 0xfffff, PT ;  /* 0x000fffff1300780c */ /* 0x000fe20003f04270 */
[--C-:B------:R-:W-:Y:S01]  /*4100*/  IMAD.MOV.U32 R5, RZ, RZ, R19.reuse ;  /* 0x000000ffff057224 */ /* 0x100fe200078e0013 */
[----:B------:R-:W-:Y:S01]  /*4110*/  MOV R4, R18 ;  /* 0x0000001200047202 */ /* 0x000fe20000000f00 */
[----:B------:R-:W-:-:S10]  /*4120*/  IMAD.MOV.U32 R3, RZ, RZ, R19 ;  /* 0x000000ffff037224 */ /* 0x000fd400078e0013 */
[----:B------:R-:W-:-:S10]  /*4130*/  @!P0 DMUL R4, R4, 1.80143985094819840000e+16 ;  /* 0x4350000004048828 */ /* 0x000fd40000000000 */
[----:B------:R-:W-:Y:S01]  /*4140*/  @!P0 MOV R3, R5 ;  /* 0x0000000500038202 */ /* 0x000fe20000000f00 */
[----:B------:R-:W-:-:S04]  /*4150*/  @!P0 IMAD.MOV.U32 R18, RZ, RZ, R4 ;  /* 0x000000ffff128224 */ /* 0x000fc800078e0004 */
[----:B------:R-:W-:-:S05]  /*4160*/  VIADD R0, R3, 0xffffffff ;  /* 0xffffffff03007836 */ /* 0x000fca0000000000 */
[----:B------:R-:W-:Y:S01]  /*4170*/  ISETP.GT.U32.AND P1, PT, R0, 0x7feffffe, PT ;  /* 0x7feffffe0000780c */ /* 0x000fe20003f24070 */
[----:B------:R-:W-:Y:S01]  /*4180*/  IMAD.MOV.U32 R0, RZ, RZ, -0x3ff ;  /* 0xfffffc01ff007424 */ /* 0x000fe200078e00ff */
[----:B------:R-:W-:-:S11]  /*4190*/  @!P0 MOV R0, 0xfffffbcb ;  /* 0xfffffbcb00008802 */ /* 0x000fd60000000f00 */
[----:B------:R-:W-:Y:S05]  /*41a0*/  @P1 BRA `(.L_x_5016) ;  /* 0x0000000400041947 */ /* 0x000fea0003800000 */
[----:B------:R-:W-:Y:S01]  /*41b0*/  LOP3.LUT R4, R3, 0xfffff, RZ, 0xc0, !PT ;  /* 0x000fffff03047812 */ /* 0x000fe200078ec0ff */
[----:B------:R-:W-:Y:S01]  /*41c0*/  IMAD.MOV.U32 R6, RZ, RZ, RZ ;  /* 0x000000ffff067224 */ /* 0x000fe200078e00ff */
[----:B------:R-:W-:Y:S01]  /*41d0*/  MOV R14, 0x8b7a8b04 ;  /* 0x8b7a8b04000e7802 */ /* 0x000fe20000000f00 */
[----:B------:R-:W-:Y:S01]  /*41e0*/  IMAD.MOV.U32 R15, RZ, RZ, 0x3ed0ee25 ;  /* 0x3ed0ee25ff0f7424 */ /* 0x000fe200078e00ff */
[----:B------:R-:W-:Y:S01]  /*41f0*/  LOP3.LUT R5, R4, 0x3ff00000, RZ, 0xfc, !PT ;  /* 0x3ff0000004057812 */ /* 0x000fe200078efcff */
[----:B------:R-:W-:Y:S01]  /*4200*/  IMAD.MOV.U32 R4, RZ, RZ, R18 ;  /* 0x000000ffff047224 */ /* 0x000fe200078e0012 */
[----:B------:R-:W-:Y:S01]  /*4210*/  UMOV UR4, 0x3ae80f1e ;  /* 0x3ae80f1e00047882 */ /* 0x000fe20000000000 */
[----:B------:R-:W-:Y:S01]  /*4220*/  UMOV UR5, 0x3eb1380b ;  /* 0x3eb1380b00057882 */ /* 0x000fe20000000000 */
[----:B------:R-:W-:Y:S01]  /*4230*/  ISETP.GE.U32.AND P0, PT, R5, 0x3ff6a09f, PT ;  /* 0x3ff6a09f0500780c */ /* 0x000fe20003f06070 */
[----:B------:R-:W-:Y:S01]  /*4240*/  UMOV UR6, 0x80000000 ;  /* 0x8000000000067882 */ /* 0x000fe20000000000 */
[----:B------:R-:W-:Y:S01]  /*4250*/  LEA.HI R0, R3, R0, RZ, 0xc ;  /* 0x0000000003007211 */ /* 0x000fe200078f60ff */
[----:B------:R-:W-:Y:S01]  /*4260*/  UMOV UR7, 0x43300000 ;  /* 0x4330000000077882 */ /* 0x000fe20000000000 */
[----:B------:R-:W-:-:S09]  /*4270*/  MOV R21, 0x43300000 ;  /* 0x4330000000157802 */ /* 0x000fd20000000f00 */
[----:B------:R-:W-:Y:S01]  /*4280*/  @P0 IADD3 R7, PT, PT, R5, -0x100000, RZ ;  /* 0xfff0000005070810 */ /* 0x000fe20007ffe0ff */
[----:B------:R-:W-:-:S04]  /*4290*/  @P0 VIADD R0, R0, 0x1 ;  /* 0x0000000100000836 */ /* 0x000fc80000000000 */
        /* <DEDUP_REMOVED lines=50> */
.L_x_5016:
[----:B------:R-:W-:Y:S01]  /*45c0*/  IMAD.MOV.U32 R6, RZ, RZ, 0x0 ;  /* 0x00000000ff067424 */ /* 0x000fe200078e00ff */
[----:B------:R-:W-:Y:S01]  /*45d0*/  LOP3.LUT P0, RZ, R5, 0x7fffffff, RZ, 0xc0, !PT ;  /* 0x7fffffff05ff7812 */ /* 0x000fe2000780c0ff */
[----:B------:R-:W-:-:S06]  /*45e0*/  IMAD.MOV.U32 R7, RZ, RZ, 0x7ff00000 ;  /* 0x7ff00000ff077424 */ /* 0x000fcc00078e00ff */
[----:B------:R-:W-:-:S10]  /*45f0*/  DFMA R6, R4, R6, +INF ;  /* 0x7ff000000406742b */ /* 0x000fd40000000006 */
[----:B------:R-:W-:Y:S02]  /*4600*/  FSEL R4, R6, RZ, P0 ;  /* 0x000000ff06047208 */ /* 0x000fe40000000000 */
[----:B------:R-:W-:-:S07]  /*4610*/  FSEL R5, R7, -QNAN , P0 ;  /* 0xfff0000007057808 */ /* 0x000fce0000000000 */
.L_x_5015:
[----:B------:R-:W-:Y:S05]  /*4620*/  BSYNC.RECONVERGENT B0 ;  /* 0x0000000000007941 */ /* 0x000fea0003800200 */
.L_x_5011:
[----:B------:R-:W-:Y:S01]  /*4630*/  DSETP.GEU.AND P0, PT, R24, -100, PT ;  /* 0xc05900001800742a */ /* 0x000fe20003f0e000 */
[----:B------:R-:W0:Y:S01]  /*4640*/  LDCU.64 UR6, c[0x0][0x5e8] ;  /* 0x0000bd00ff0677ac */ /* 0x000e220008000a00 */
[----:B------:R-:W-:-:S04]  /*4650*/  UPRMT UR4, UR43, 0x9910, URZ ;  /* 0x000099102b047896 */ /* 0x000fc800080000ff */
[----:B------:R-:W-:Y:S02]  /*4660*/  FSEL R6, R24, RZ, P0 ;  /* 0x000000ff18067208 */ /* 0x000fe40000000000 */
[----:B------:R-:W-:Y:S01]  /*4670*/  FSEL R7, R25, -3.390625, P0 ;  /* 0xc059000019077808 */ /* 0x000fe20000000000 */
[----:B------:R-:W-:Y:S01]  /*4680*/  DSETP.GEU.AND P0, PT, R4, -100, PT ;  /* 0xc05900000400742a */ /* 0x000fe20003f0e000 */
[----:B------:R-:W-:-:S04]  /*4690*/  UISETP.GT.AND UP0, UPT, UR4, 0x9, UPT ;  /* 0x000000090400788c */ /* 0x000fc8000bf04270 */
[C---:B------:R-:W-:Y:S01]  /*46a0*/  DMUL R6, R16.reuse, R6 ;  /* 0x0000000610067228 */ /* 0x040fe20000000000 */
[----:B------:R-:W-:Y:S01]  /*46b0*/  FSEL R4, R4, RZ, P0 ;  /* 0x000000ff04047208 */ /* 0x000fe20000000000 */
[----:B------:R-:W-:Y:S01]  /*46c0*/  DADD R16, R16, -1 ;  /* 0xbff0000010107429 */ /* 0x000fe20000000000 */
[----:B------:R-:W-:Y:S02]  /*46d0*/  FSEL R5, R5, -3.390625, P0 ;  /* 0xc059000005057808 */ /* 0x000fe40000000000 */
[----:B0-----:R-:W-:-:S04]  /*46e0*/  IADD3 R22, P0, PT, R22, UR6, RZ ;  /* 0x0000000616167c10 */ /* 0x001fc8000ff1e0ff */
[----:B------:R-:W-:Y:S01]  /*46f0*/  IADD3.X R23, PT, PT, RZ, UR7, RZ, P0, !PT ;  /* 0x00000007ff177c10 */ /* 0x000fe200087fe4ff */
[----:B------:R-:W-:Y:S01]  /*4700*/  DFMA R4, R16, R4, -R6 ;  /* 0x000000041004722b */ /* 0x000fe20000000806 */
[----:B------:R-:W-:Y:S10]  /*4710*/  BRA.U UP0, `(.L_x_5017) ;  /* 0x0000000500307547 */ /* 0x000ff4000b800000 */
        /* <DEDUP_REMOVED lines=8> */
[----:B------:R-:W0:Y:S02]  /*47a0*/  F2I.F64.TRUNC R5, R4 ;  /* 0x0000000400057311 */ /* 0x000e24000030d100 */
[----:B0-----:R0:W-:Y:S01]  /*47b0*/  STG.E.U8 desc[UR36][R22.64], R5 ;  /* 0x0000000516007986 */ /* 0x0011e2000c101124 */
[----:B------:R-:W-:Y:S05]  /*47c0*/  BRA `(.L_x_5022) ;  /* 0x0000000c00f47947 */ /* 0x000fea0003800000 */
.L_x_5020:
[----:B------:R-:W0:Y:S02]  /*47d0*/  F2I.S64.F64.TRUNC R4, R4 ;  /* 0x0000000400047311 */ /* 0x000e24000030d900 */
[----:B0-----:R-:W-:-:S05]  /*47e0*/  IMAD.MOV.U32 R3, RZ, RZ, R4 ;  /* 0x000000ffff037224 */ /* 0x001fca00078e0004 */
[----:B------:R0:W-:Y:S01]  /*47f0*/  STG.E.U8 desc[UR36][R22.64], R3 ;  /* 0x0000000316007986 */ /* 0x0001e2000c101124 */
[----:B------:R-:W-:Y:S05]  /*4800*/  BRA `(.L_x_5022) ;  /* 0x0000000c00e47947 */ /* 0x000fea0003800000 */
.L_x_5019:
[----:B------:R-:W-:-:S09]  /*4810*/  UISETP.NE.AND UP0, UPT, UR4, 0x2, UPT ;  /* 0x000000020400788c */ /* 0x000fd2000bf05270 */
[----:B------:R-:W-:Y:S05]  /*4820*/  BRA.U !UP0, `(.L_x_5023) ;  /* 0x0000000108287547 */ /* 0x000fea000b800000 */
[----:B------:R-:W-:-:S09]  /*4830*/  UISETP.NE.AND UP0, UPT, UR4, 0x3, UPT ;  /* 0x000000030400788c */ /* 0x000fd2000bf05270 */
[----:B------:R-:W-:Y:S05]  /*4840*/  BRA.U !UP0, `(.L_x_5024) ;  /* 0x0000000108147547 */ /* 0x000fea000b800000 */
[----:B------:R-:W-:-:S09]  /*4850*/  UISETP.NE.AND UP0, UPT, UR4, 0x4, UPT ;  /* 0x000000040400788c */ /* 0x000fd2000bf05270 */
[----:B------:R-:W-:Y:S05]  /*4860*/  BRA.U UP0, `(.L_x_5021) ;  /* 0x0000000d00247547 */ /* 0x000fea000b800000 */
[----:B------:R-:W0:Y:S02]  /*4870*/  F2I.S64.F64.TRUNC R4, R4 ;  /* 0x0000000400047311 */ /* 0x000e24000030d900 */
[----:B0-----:R0:W-:Y:S01]  /*4880*/  STG.E.64 desc[UR36][R22.64], R4 ;  /* 0x0000000416007986 */ /* 0x0011e2000c101b24 */
[----:B------:R-:W-:Y:S05]  /*4890*/  BRA `(.L_x_5022) ;  /* 0x0000000c00c07947 */ /* 0x000fea0003800000 */
.L_x_5024:
[----:B------:R-:W0:Y:S02]  /*48a0*/  F2I.F64.TRUNC R5, R4 ;  /* 0x0000000400057311 */ /* 0x000e24000030d100 */
[----:B0-----:R0:W-:Y:S01]  /*48b0*/  STG.E desc[UR36][R22.64], R5 ;  /* 0x0000000516007986 */ /* 0x0011e2000c101924 */
[----:B------:R-:W-:Y:S05]  /*48c0*/  BRA `(.L_x_5022) ;  /* 0x0000000c00b47947 */ /* 0x000fea0003800000 */
.L_x_5023:
[----:B------:R-:W0:Y:S02]  /*48d0*/  F2I.F64.TRUNC R5, R4 ;  /* 0x0000000400057311 */ /* 0x000e24000030d100 */
[----:B0-----:R0:W-:Y:S01]  /*48e0*/  STG.E.U16 desc[UR36][R22.64], R5 ;  /* 0x0000000516007986 */ /* 0x0011e2000c101524 */
[----:B------:R-:W-:Y:S05]  /*48f0*/  BRA `(.L_x_5022) ;  /* 0x0000000c00a87947 */ /* 0x000fea0003800000 */
.L_x_5018:
[----:B------:R-:W-:-:S09]  /*4900*/  UISETP.GT.AND UP0, UPT, UR4, 0x6, UPT ;  /* 0x000000060400788c */ /* 0x000fd2000bf04270 */
[----:B------:R-:W-:Y:S05]  /*4910*/  BRA.U UP0, `(.L_x_5025) ;  /* 0x00000001004c7547 */ /* 0x000fea000b800000 */
[----:B------:R-:W-:-:S09]  /*4920*/  UISETP.NE.AND UP0, UPT, UR4, 0x5, UPT ;  /* 0x000000050400788c */ /* 0x000fd2000bf05270 */
[----:B------:R-:W-:Y:S05]  /*4930*/  BRA.U !UP0, `(.L_x_5026) ;  /* 0x0000000108247547 */ /* 0x000fea000b800000 */
[----:B------:R-:W-:-:S09]  /*4940*/  UISETP.NE.AND UP0, UPT, UR4, 0x6, UPT ;  /* 0x000000060400788c */ /* 0x000fd2000bf05270 */
[----:B------:R-:W-:Y:S05]  /*4950*/  BRA.U UP0, `(.L_x_5021) ;  /* 0x0000000900e87547 */ /* 0x000fea000b800000 */
[----:B------:R-:W-:Y:S01]  /*4960*/  UMOV UR4, 0xf0000000 ;  /* 0xf000000000047882 */ /* 0x000fe20000000000 */
[----:B------:R-:W-:Y:S01]  /*4970*/  UMOV UR5, 0x380fffff ;  /* 0x380fffff00057882 */ /* 0x000fe20000000000 */
[----:B------:R-:W0:Y:S01]  /*4980*/  F2F.F32.F64 R3, R4 ;  /* 0x0000000400037310 */ /* 0x000e220000301000 */
[----:B------:R-:W-:-:S14]  /*4990*/  DSETP.GEU.AND P0, PT, |R4|, UR4, PT ;  /* 0x0000000404007e2a */ /* 0x000fdc000bf0e200 */
[----:B0-----:R-:W-:-:S05]  /*49a0*/  @!P0 FMUL R3, R3, 1.175494350822287508e-38 ;  /* 0x0080000003038820 */ /* 0x001fca0000400000 */
[----:B------:R0:W-:Y:S01]  /*49b0*/  STG.E desc[UR36][R22.64], R3 ;  /* 0x0000000316007986 */ /* 0x0001e2000c101924 */
[----:B------:R-:W-:Y:S05]  /*49c0*/  BRA `(.L_x_5022) ;  /* 0x0000000c00747947 */ /* 0x000fea0003800000 */
.L_x_5026:
[----:B------:R-:W-:Y:S01]  /*49d0*/  UMOV UR4, 0xf0000000 ;  /* 0xf000000000047882 */ /* 0x000fe20000000000 */
[----:B------:R-:W-:Y:S01]  /*49e0*/  UMOV UR5, 0x380fffff ;  /* 0x380fffff00057882 */ /* 0x000fe20000000000 */
[----:B------:R-:W0:Y:S01]  /*49f0*/  F2F.F32.F64 R0, R4 ;  /* 0x0000000400007310 */ /* 0x000e220000301000 */
[----:B------:R-:W-:-:S14]  /*4a00*/  DSETP.GEU.AND P0, PT, |R4|, UR4, PT ;  /* 0x0000000404007e2a */ /* 0x000fdc000bf0e200 */
[----:B0-----:R-:W-:-:S05]  /*4a10*/  @!P0 FMUL R0, R0, 1.175494350822287508e-38 ;  /* 0x0080000000008820 */ /* 0x001fca0000400000 */
[----:B------:R-:W-:-:S05]  /*4a20*/  F2FP.F16.F32.PACK_AB R0, RZ, R0 ;  /* 0x00000000ff00723e */ /* 0x000fca00000000ff */
[----:B------:R0:W-:Y:S01]  /*4a30*/  STG.E.U16 desc[UR36][R22.64], R0 ;  /* 0x0000000016007986 */ /* 0x0001e2000c101524 */
[----:B------:R-:W-:Y:S05]  /*4a40*/  BRA `(.L_x_5022) ;  /* 0x0000000c00547947 */ /* 0x000fea0003800000 */
.L_x_5025:
[----:B------:R-:W-:-:S09]  /*4a50*/  UISETP.NE.AND UP0, UPT, UR4, 0x7, UPT ;  /* 0x000000070400788c */ /* 0x000fd2000bf05270 */
[----:B------:R-:W-:Y:S05]  /*4a60*/  BRA.U !UP0, `(.L_x_5027) ;  /* 0x0000000108547547 */ /* 0x000fea000b800000 */
[----:B------:R-:W-:-:S09]  /*4a70*/  UISETP.NE.AND UP0, UPT, UR4, 0x8, UPT ;  /* 0x000000080400788c */ /* 0x000fd2000bf05270 */
[----:B------:R-:W-:Y:S05]  /*4a80*/  BRA.U !UP0, `(.L_x_5028) ;  /* 0x0000000108287547 */ /* 0x000fea000b800000 */
[----:B------:R-:W-:-:S09]  /*4a90*/  UISETP.NE.AND UP0, UPT, UR4, 0x9, UPT ;  /* 0x000000090400788c */ /* 0x000fd2000bf05270 */
[----:B------:R-:W-:Y:S05]  /*4aa0*/  BRA.U UP0, `(.L_x_5021) ;  /* 0x0000000900947547 */ /* 0x000fea000b800000 */
[----:B------:R-:W-:Y:S01]  /*4ab0*/  UMOV UR4, 0xf0000000 ;  /* 0xf000000000047882 */ /* 0x000fe20000000000 */
[----:B------:R-:W-:Y:S01]  /*4ac0*/  UMOV UR5, 0x380fffff ;  /* 0x380fffff00057882 */ /* 0x000fe20000000000 */
[----:B------:R-:W0:Y:S01]  /*4ad0*/  F2F.F32.F64 R6, R4 ;  /* 0x0000000400067310 */ /* 0x000e220000301000 */
[----:B------:R-:W-:Y:S01]  /*4ae0*/  DSETP.GEU.AND P0, PT, |R4|, UR4, PT ;  /* 0x0000000404007e2a */ /* 0x000fe2000bf0e200 */
[----:B------:R-:W-:-:S13]  /*4af0*/  IMAD.MOV.U32 R7, RZ, RZ, RZ ;  /* 0x000000ffff077224 */ /* 0x000fda00078e00ff */
[----:B0-----:R-:W-:-:S05]  /*4b00*/  @!P0 FMUL R6, R6, 1.175494350822287508e-38 ;  /* 0x0080000006068820 */ /* 0x001fca0000400000 */
[----:B------:R0:W-:Y:S01]  /*4b10*/  STG.E.64 desc[UR36][R22.64], R6 ;  /* 0x0000000616007986 */ /* 0x0001e2000c101b24 */
[----:B------:R-:W-:Y:S05]  /*4b20*/  BRA `(.L_x_5022) ;  /* 0x0000000c001c7947 */ /* 0x000fea0003800000 */
.L_x_5028:
[----:B------:R-:W-:Y:S01]  /*4b30*/  UMOV UR4, 0xf0000000 ;  /* 0xf000000000047882 */ /* 0x000fe20000000000 */
[----:B------:R-:W-:Y:S01]  /*4b40*/  UMOV UR5, 0x380fffff ;  /* 0x380fffff00057882 */ /* 0x000fe20000000000 */
[----:B------:R-:W0:Y:S01]  /*4b50*/  F2F.F32.F64 R0, R4 ;  /* 0x0000000400007310 */ /* 0x000e220000301000 */
[----:B------:R-:W-:-:S14]  /*4b60*/  DSETP.GEU.AND P0, PT, |R4|, UR4, PT ;  /* 0x0000000404007e2a */ /* 0x000fdc000bf0e200 */
[----:B0-----:R-:W-:-:S05]  /*4b70*/  @!P0 FMUL R0, R0, 1.175494350822287508e-38 ;  /* 0x0080000000008820 */ /* 0x001fca0000400000 */
[----:B------:R-:W-:-:S04]  /*4b80*/  F2FP.F16.F32.PACK_AB R3, RZ, R0 ;  /* 0x00000000ff03723e */ /* 0x000fc800000000ff */
[----:B------:R-:W-:-:S05]  /*4b90*/  PRMT R3, R3, 0x5410, RZ ;  /* 0x0000541003037816 */ /* 0x000fca00000000ff */
[----:B------:R0:W-:Y:S01]  /*4ba0*/  STG.E desc[UR36][R22.64], R3 ;  /* 0x0000000316007986 */ /* 0x0001e2000c101924 */
[----:B------:R-:W-:Y:S05]  /*4bb0*/  BRA `(.L_x_5022) ;  /* 0x0000000800f87947 */ /* 0x000fea0003800000 */
.L_x_5027:
[----:B------:R0:W-:Y:S01]  /*4bc0*/  STG.E.64 desc[UR36][R22.64], R4 ;  /* 0x0000000416007986 */ /* 0x0001e2000c101b24 */
[----:B------:R-:W-:Y:S05]  /*4bd0*/  BRA `(.L_x_5022) ;  /* 0x0000000800f07947 */ /* 0x000fea0003800000 */
.L_x_5017:
        /* <DEDUP_REMOVED lines=8> */
[----:B------:R-:W-:-:S06]  /*4c60*/  DSETP.NEU.AND P0, PT, R4, RZ, PT ;  /* 0x000000ff0400722a */ /* 0x000fcc0003f0d000 */
[----:B------:R-:W-:-:S05]  /*4c70*/  SEL R3, RZ, 0x1, !P0 ;  /* 0x00000001ff037807 */ /* 0x000fca0004000000 */
[----:B------:R0:W-:Y:S01]  /*4c80*/  STG.E.U8 desc[UR36][R22.64], R3 ;  /* 0x0000000316007986 */ /* 0x0001e2000c101124 */
[----:B------:R-:W-:Y:S05]  /*4c90*/  BRA `(.L_x_5022) ;  /* 0x0000000800c07947 */ /* 0x000fea0003800000 */
.L_x_5031:
[----:B------:R-:W-:-:S05]  /*4ca0*/  CS2R R6, SRZ ;  /* 0x0000000000067805 */ /* 0x000fca000001ff00 */
[----:B------:R0:W-:Y:S01]  /*4cb0*/  STG.E.128 desc[UR36][R22.64], R4 ;  /* 0x0000000416007986 */ /* 0x0001e2000c101d24 */
[----:B------:R-:W-:Y:S05]  /*4cc0*/  BRA `(.L_x_5022) ;  /* 0x0000000800b47947 */ /* 0x000fea0003800000 */
.L_x_5030:
        /* <DEDUP_REMOVED lines=10> */
[----:B------:R-:W-:Y:S01]  /*4d70*/  BSSY.RECONVERGENT B0, `(.L_x_5034) ;  /* 0x000000d000007945 */ /* 0x000fe20003800200 */
[----:B------:R-:W-:-:S12]  /*4d80*/  MOV R0, 0x7f ;  /* 0x0000007f00007802 */ /* 0x000fd80000000f00 */
[----:B0-----:R-:W-:-:S05]  /*4d90*/  @!P0 FMUL R8, R8, 1.175494350822287508e-38 ;  /* 0x0080000008088820 */ /* 0x001fca0000400000 */
        /* <DEDUP_REMOVED lines=10> */
.L_x_5035:
[----:B------:R-:W-:Y:S05]  /*4e40*/  BSYNC.RECONVERGENT B0 ;  /* 0x0000000000007941 */ /* 0x000fea0003800200 */
.L_x_5034:
[----:B------:R-:W-:-:S05]  /*4e50*/  LOP3.LUT R7, R0, 0x80, R7, 0xf8, !PT ;  /* 0x0000008000077812 */ /* 0x000fca00078ef807 */
[----:B------:R0:W-:Y:S01]  /*4e60*/  STG.E.U8 desc[UR36][R22.64], R7 ;  /* 0x0000000716007986 */ /* 0x0001e2000c101124 */
[----:B------:R-:W-:Y:S05]  /*4e70*/  BRA `(.L_x_5022) ;  /* 0x0000000800487947 */ /* 0x000fea0003800000 */
.L_x_5033:
[----:B------:R-:W-:Y:S01]  /*4e80*/  UMOV UR4, 0xf0000000 ;  /* 0xf000000000047882 */ /* 0x000fe20000000000 */
[----:B------:R-:W-:Y:S01]  /*4e90*/  UMOV UR5, 0x380fffff ;  /* 0x380fffff00057882 */ /* 0x000fe20000000000 */
[----:B------:R-:W0:Y:S01]  /*4ea0*/  F2F.F32.F64 R8, R4 ;  /* 0x0000000400087310 */ /* 0x000e220000301000 */
[----:B------:R-:W-:Y:S01]  /*4eb0*/  DSETP.GEU.AND P0, PT, |R4|, UR4, PT ;  /* 0x0000000404007e2a */ /* 0x000fe2000bf0e200 */
[----:B------:R-:W-:-:S13]  /*4ec0*/  BSSY.RECONVERGENT B0, `(.L_x_5036) ;  /* 0x000000f000007945 */ /* 0x000fda0003800200 */
[----:B0-----:R-:W-:-:S05]  /*4ed0*/  @!P0 FMUL R8, R8, 1.175494350822287508e-38 ;  /* 0x0080000008088820 */ /* 0x001fca0000400000 */
        /* <DEDUP_REMOVED lines=13> */
.L_x_5037:
[----:B------:R-:W-:Y:S05]  /*4fb0*/  BSYNC.RECONVERGENT B0 ;  /* 0x0000000000007941 */ /* 0x000fea0003800200 */
.L_x_5036:
[----:B------:R-:W-:-:S05]  /*4fc0*/  LOP3.LUT R7, R0, 0x80, R7, 0xf8, !PT ;  /* 0x0000008000077812 */ /* 0x000fca00078ef807 */
[----:B------:R0:W-:Y:S01]  /*4fd0*/  STG.E.U8 desc[UR36][R22.64], R7 ;  /* 0x0000000716007986 */ /* 0x0001e2000c101124 */
[----:B------:R-:W-:Y:S05]  /*4fe0*/  BRA `(.L_x_5022) ;  /* 0x0000000400ec7947 */ /* 0x000fea0003800000 */
.L_x_5032:
[----:B------:R-:W-:Y:S01]  /*4ff0*/  UMOV UR4, 0xf0000000 ;  /* 0xf000000000047882 */ /* 0x000fe20000000000 */
[----:B------:R-:W-:Y:S01]  /*5000*/  UMOV UR5, 0x380fffff ;  /* 0x380fffff00057882 */ /* 0x000fe20000000000 */
[----:B------:R-:W0:Y:S01]  /*5010*/  F2F.F32.F64 R0, R4 ;  /* 0x0000000400007310 */ /* 0x000e220000301000 */
[----:B------:R-:W-:-:S14]  /*5020*/  DSETP.GEU.AND P0, PT, |R4|, UR4, PT ;  /* 0x0000000404007e2a */ /* 0x000fdc000bf0e200 */
[----:B0-----:R-:W-:-:S05]  /*5030*/  @!P0 FMUL R0, R0, 1.175494350822287508e-38 ;  /* 0x0080000000008820 */ /* 0x001fca0000400000 */
[----:B------:R-:W-:-:S05]  /*5040*/  F2FP.BF16.F32.PACK_AB R0, RZ, R0 ;  /* 0x00000000ff00723e */ /* 0x000fca00000010ff */
[----:B------:R0:W-:Y:S01]  /*5050*/  STG.E.U16 desc[UR36][R22.64], R0 ;  /* 0x0000000016007986 */ /* 0x0001e2000c101524 */
[----:B------:R-:W-:Y:S05]  /*5060*/  BRA `(.L_x_5022) ;  /* 0x0000000400cc7947 */ /* 0x000fea0003800000 */
.L_x_5029:
        /* <DEDUP_REMOVED lines=8> */
[----:B------:R-:W0:Y:S02]  /*50f0*/  F2I.U32.F64.TRUNC R5, R4 ;  /* 0x0000000400057311 */ /* 0x000e24000030d000 */
[----:B0-----:R0:W-:Y:S01]  /*5100*/  STG.E.U16 desc[UR36][R22.64], R5 ;  /* 0x0000000516007986 */ /* 0x0011e2000c101524 */
[----:B------:R-:W-:Y:S05]  /*5110*/  BRA `(.L_x_5022) ;  /* 0x0000000400a07947 */ /* 0x000fea0003800000 */
.L_x_5040:
[----:B------:R-:W-:Y:S01]  /*5120*/  UMOV UR4, 0xf0000000 ;  /* 0xf000000000047882 */ /* 0x000fe20000000000 */
[----:B------:R-:W-:Y:S01]  /*5130*/  UMOV UR5, 0x380fffff ;  /* 0x380fffff00057882 */ /* 0x000fe20000000000 */
[----:B------:R-:W0:Y:S01]  /*5140*/  F2F.F32.F64 R3, R4 ;  /* 0x0000000400037310 */ /* 0x000e220000301000 */
[----:B------:R-:W-:Y:S01]  /*5150*/  DSETP.GEU.AND P0, PT, |R4|, UR4, PT ;  /* 0x0000000404007e2a */ /* 0x000fe2000bf0e200 */
[----:B------:R-:W-:Y:S01]  /*5160*/  BSSY.RECONVERGENT B0, `(.L_x_5041) ;  /* 0x0000015000007945 */ /* 0x000fe20003800200 */
[----:B------:R-:W-:-:S12]  /*5170*/  IMAD.MOV.U32 R11, RZ, RZ, 0x80 ;  /* 0x00000080ff0b7424 */ /* 0x000fd800078e00ff */
[----:B0-----:R-:W-:-:S05]  /*5180*/  @!P0 FMUL R3, R3, 1.175494350822287508e-38 ;  /* 0x0080000003038820 */ /* 0x001fca0000400000 */
        /* <DEDUP_REMOVED lines=10> */
.L_x_5043:
[----:B------:R-:W-:-:S04]  /*5230*/  SHF.R.U32.HI R0, RZ, 0x14, R3 ;  /* 0x00000014ff007819 */ /* 0x000fc80000011603 */
[----:B------:R-:W-:-:S04]  /*5240*/  LOP3.LUT R0, R0, 0x1, RZ, 0xc0, !PT ;  /* 0x0000000100007812 */ /* 0x000fc800078ec0ff */
[----:B------:R-:W-:-:S04]  /*5250*/  IADD3 R0, PT, PT, R3, 0x487ffff, R0 ;  /* 0x0487ffff03007810 */ /* 0x000fc80007ffe000 */
[----:B------:R-:W-:-:S04]  /*5260*/  SHF.R.U32.HI R0, RZ, 0x14, R0 ;  /* 0x00000014ff007819 */ /* 0x000fc80000011600 */
[----:B------:R-:W-:-:S07]  /*5270*/  LOP3.LUT R0, R0, 0xff, RZ, 0xc0, !PT ;  /* 0x000000ff00007812 */ /* 0x000fce00078ec0ff */
.L_x_5044:
[----:B------:R-:W-:-:S04]  /*5280*/  SHF.R.U32.HI R3, RZ, 0x18, R3 ;  /* 0x00000018ff037819 */ /* 0x000fc80000011603 */
[----:B------:R-:W-:-:S04]  /*5290*/  LOP3.LUT R0, R0, 0x80, R3, 0xf8, !PT ;  /* 0x0000008000007812 */ /* 0x000fc800078ef803 */
[----:B------:R-:W-:-:S07]  /*52a0*/  PRMT R11, R0, 0x7610, R11 ;  /* 0x00007610000b7816 */ /* 0x000fce000000000b */
.L_x_5042:
[----:B------:R-:W-:Y:S05]  /*52b0*/  BSYNC.RECONVERGENT B0 ;  /* 0x0000000000007941 */ /* 0x000fea0003800200 */
.L_x_5041:
[----:B------:R1:W-:Y:S01]  /*52c0*/  STG.E.U8 desc[UR36][R22.64], R11 ;  /* 0x0000000b16007986 */ /* 0x0003e2000c101124 */
[----:B------:R-:W-:Y:S05]  /*52d0*/  BRA `(.L_x_5022) ;  /* 0x0000000400307947 */ /* 0x000fea0003800000 */
.L_x_5039:
[----:B------:R-:W-:Y:S01]  /*52e0*/  UMOV UR4, 0xf0000000 ;  /* 0xf000000000047882 */ /* 0x000fe20000000000 */
[----:B------:R-:W-:Y:S01]  /*52f0*/  UMOV UR5, 0x380fffff ;  /* 0x380fffff00057882 */ /* 0x000fe20000000000 */
[----:B------:R-:W0:Y:S01]  /*5300*/  F2F.F32.F64 R3, R4 ;  /* 0x0000000400037310 */ /* 0x000e220000301000 */
[----:B------:R-:W-:Y:S01]  /*5310*/  DSETP.GEU.AND P0, PT, |R4|, UR4, PT ;  /* 0x0000000404007e2a */ /* 0x000fe2000bf0e200 */
[----:B------:R-:W-:Y:S01]  /*5320*/  BSSY.RECONVERGENT B0, `(.L_x_5045) ;  /* 0x0000015000007945 */ /* 0x000fe20003800200 */
[----:B------:R-:W-:-:S12]  /*5330*/  MOV R11, 0x80 ;  /* 0x00000080000b7802 */ /* 0x000fd80000000f00 */
        /* <DEDUP_REMOVED lines=11> */
.L_x_5047:
[----:B------:R-:W-:-:S04]  /*53f0*/  SHF.R.U32.HI R0, RZ, 0x15, R3 ;  /* 0x00000015ff007819 */ /* 0x000fc80000011603 */
[----:B------:R-:W-:-:S04]  /*5400*/  LOP3.LUT R0, R0, 0x1, RZ, 0xc0, !PT ;  /* 0x0000000100007812 */ /* 0x000fc800078ec0ff */
[----:B------:R-:W-:-:S04]  /*5410*/  IADD3 R0, PT, PT, R3, 0x88fffff, R0 ;  /* 0x088fffff03007810 */ /* 0x000fc80007ffe000 */
[----:B------:R-:W-:-:S04]  /*5420*/  SHF.R.U32.HI R0, RZ, 0x15, R0 ;  /* 0x00000015ff007819 */ /* 0x000fc80000011600 */
[----:B------:R-:W-:-:S07]  /*5430*/  LOP3.LUT R0, R0, 0xff, RZ, 0xc0, !PT ;  /* 0x000000ff00007812 */ /* 0x000fce00078ec0ff */
.L_x_5048:
[----:B------:R-:W-:-:S04]  /*5440*/  SHF.R.U32.HI R3, RZ, 0x18, R3 ;  /* 0x00000018ff037819 */ /* 0x000fc80000011603 */
[----:B------:R-:W-:-:S04]  /*5450*/  LOP3.LUT R0, R0, 0x80, R3, 0xf8, !PT ;  /* 0x0000008000007812 */ /* 0x000fc800078ef803 */
[----:B------:R-:W-:-:S07]  /*5460*/  PRMT R11, R0, 0x7610, R11 ;  /* 0x00007610000b7816 */ /* 0x000fce000000000b */
.L_x_5046:
[----:B------:R-:W-:Y:S05]  /*5470*/  BSYNC.RECONVERGENT B0 ;  /* 0x0000000000007941 */ /* 0x000fea0003800200 */
.L_x_5045:
[----:B------:R2:W-:Y:S01]  /*5480*/  STG.E.U8 desc[UR36][R22.64], R11 ;  /* 0x0000000b16007986 */ /* 0x0005e2000c101124 */
[----:B------:R-:W-:Y:S05]  /*5490*/  BRA `(.L_x_5022) ;  /* 0x0000000000c07947 */ /* 0x000fea0003800000 */
.L_x_5038:
[----:B------:R-:W-:-:S09]  /*54a0*/  UISETP.NE.AND UP0, UPT, UR4, 0x1c, UPT ;  /* 0x0000001c0400788c */ /* 0x000fd2000bf05270 */
[----:B------:R-:W-:Y:S05]  /*54b0*/  BRA.U !UP0, `(.L_x_5049) ;  /* 0x0000000108b07547 */ /* 0x000fea000b800000 */
[----:B------:R-:W-:-:S09]  /*54c0*/  UISETP.NE.AND UP0, UPT, UR4, 0x1d, UPT ;  /* 0x0000001d0400788c */ /* 0x000fd2000bf05270 */
[----:B------:R-:W-:Y:S05]  /*54d0*/  BRA.U !UP0, `(.L_x_5050) ;  /* 0x00000001089c7547 */ /* 0x000fea000b800000 */
[----:B------:R-:W-:-:S09]  /*54e0*/  UISETP.NE.AND UP0, UPT, UR4, 0x2c, UPT ;  /* 0x0000002c0400788c */ /* 0x000fd2000bf05270 */
[----:B------:R-:W-:Y:S05]  /*54f0*/  BRA.U !UP0, `(.L_x_5051) ;  /* 0x0000000108447547 */ /* 0x000fea000b800000 */
.L_x_5021:
        /* <DEDUP_REMOVED lines=16> */
.L_x_5052:
[----:B------:R-:W-:Y:S05]  /*5600*/  BRA `(.L_x_5022) ;  /* 0x0000000000647947 */ /* 0x000fea0003800000 */
.L_x_5051:
[----:B------:R-:W-:Y:S01]  /*5610*/  UMOV UR4, 0xf0000000 ;  /* 0xf000000000047882 */ /* 0x000fe20000000000 */
[----:B------:R-:W-:Y:S01]  /*5620*/  UMOV UR5, 0x380fffff ;  /* 0x380fffff00057882 */ /* 0x000fe20000000000 */
[----:B------:R-:W0:Y:S01]  /*5630*/  F2F.F32.F64 R8, R4 ;  /* 0x0000000400087310 */ /* 0x000e220000301000 */
[----:B------:R-:W-:-:S14]  /*5640*/  DSETP.GEU.AND P0, PT, |R4|, UR4, PT ;  /* 0x0000000404007e2a */ /* 0x000fdc000bf0e200 */
[----:B0-----:R-:W-:-:S05]  /*5650*/  @!P0 FMUL R8, R8, 1.175494350822287508e-38 ;  /* 0x0080000008088820 */ /* 0x001fca0000400000 */
        /* <DEDUP_REMOVED lines=15> */
.L_x_5050:
[----:B------:R-:W0:Y:S02]  /*5750*/  F2I.U64.F64.TRUNC R4, R4 ;  /* 0x0000000400047311 */ /* 0x000e24000030d800 */
[----:B0-----:R0:W-:Y:S01]  /*5760*/  STG.E.64 desc[UR36][R22.64], R4 ;  /* 0x0000000416007986 */ /* 0x0011e2000c101b24 */
[----:B------:R-:W-:Y:S05]  /*5770*/  BRA `(.L_x_5022) ;  /* 0x0000000000087947 */ /* 0x000fea0003800000 */
.L_x_5049:
[----:B------:R-:W0:Y:S02]  /*5780*/  F2I.U32.F64.TRUNC R5, R4 ;  /* 0x0000000400057311 */ /* 0x000e24000030d000 */
[----:B0-----:R3:W-:Y:S02]  /*5790*/  STG.E desc[UR36][R22.64], R5 ;  /* 0x0000000516007986 */ /* 0x0017e4000c101924 */
.L_x_5022:
[----:B------:R-:W-:-:S07]  /*57a0*/  VIADD R2, R2, 0x80 ;  /* 0x0000008002027836 */ /* 0x000fce0000000000 */
.L_x_4944:
[----:B------:R-:W-:Y:S05]  /*57b0*/  BSYNC.RECONVERGENT B6 ;  /* 0x0000000000067941 */ /* 0x000fea0003800200 */
.L_x_4943:
[----:B------:R-:W5:Y:S01]  /*57c0*/  LDCU UR4, c[0x0][0x380] ;  /* 0x00007000ff0477ac */ /* 0x000f620008000800 */
[----:B------:R-:W-:Y:S01]  /*57d0*/  BSSY.RECONVERGENT B6, `(.L_x_5053) ;  /* 0x000056a000067945 */ /* 0x000fe20003800200 */
[----:B-----5:R-:W-:-:S13]  /*57e0*/  ISETP.GE.AND P0, PT, R2, UR4, PT ;  /* 0x0000000402007c0c */ /* 0x020fda000bf06270 */
[----:B------:R-:W-:Y:S05]  /*57f0*/  @P0 BRA `(.L_x_5054) ;  /* 0x00000054009c0947 */ /* 0x000fea0003800000 */
[----:B------:R-:W5:Y:S01]  /*5800*/  LDCU UR4, c[0x0][0x388] ;  /* 0x00007100ff0477ac */ /* 0x000f620008000800 */
[----:B------:R-:W-:Y:S02]  /*5810*/  HFMA2 R16, -RZ, RZ, 0, 0 ;  /* 0x00000000ff107431 */ /* 0x000fe400000001ff */
[----:B0-----:R-:W-:Y:S02]  /*5820*/  IMAD.MOV.U32 R0, RZ, RZ, RZ ;  /* 0x000000ffff007224 */ /* 0x001fe400078e00ff */
[----:B-1234-:R-:W-:Y:S01]  /*5830*/  IMAD.MOV.U32 R22, RZ, RZ, RZ ;  /* 0x000000ffff167224 */ /* 0x01efe200078e00ff */
[----:B-----5:R-:W-:-:S09]  /*5840*/  UISETP.NE.AND UP0, UPT, UR4, URZ, UPT ;  /* 0x000000ff0400728c */ /* 0x020fd2000bf05270 */
[----:B------:R-:W-:Y:S05]  /*5850*/  BRA.U !UP0, `(.L_x_5055) ;  /* 0x0000001508747547 */ /* 0x000fea000b800000 */
[----:B------:R-:W0:Y:S01]  /*5860*/  LDCU.64 UR4, c[0x0][0x390] ;  /* 0x00007200ff0477ac */ /* 0x000e220008000a00 */
[----:B------:R-:W-:Y:S01]  /*5870*/  MOV R4, RZ ;  /* 0x000000ff00047202 */ /* 0x000fe20000000f00 */
[----:B------:R-:W-:Y:S01]  /*5880*/  IMAD.MOV.U32 R5, RZ, RZ, R2 ;  /* 0x000000ffff057224 */ /* 0x000fe200078e0002 */
        /* <DEDUP_REMOVED lines=346> */
.L_x_5055:
        /* <DEDUP_REMOVED lines=18> */
.L_x_5060:
[----:B------:R-:W2:Y:S02]  /*6f50*/  LDG.E.U8 R4, desc[UR36][R4.64] ;  /* 0x0000002404047981 */ /* 0x000ea4000c1e1100 */
[----:B--2---:R0:W1:Y:S01]  /*6f60*/  I2F.F64.U16 R18, R4 ;  /* 0x0000000400127312 */ /* 0x0040620000101800 */
[----:B------:R-:W-:Y:S05]  /*6f70*/  BRA `(.L_x_5062) ;  /* 0x0000000c00647947 */ /* 0x000fea0003800000 */
.L_x_5059:
        /* <DEDUP_REMOVED lines=9> */
.L_x_5064:
[----:B------:R-:W2:Y:S02]  /*7010*/  LDG.E R4, desc[UR36][R4.64] ;  /* 0x0000002404047981 */ /* 0x000ea4000c1e1900 */
[----:B--2---:R0:W1:Y:S01]  /*7020*/  I2F.F64 R18, R4 ;  /* 0x0000000400127312 */ /* 0x0040620000201c00 */
[----:B------:R-:W-:Y:S05]  /*7030*/  BRA `(.L_x_5062) ;  /* 0x0000000c00347947 */ /* 0x000fea0003800000 */
.L_x_5063:
[----:B------:R-:W2:Y:S02]  /*7040*/  LDG.E.U16 R4, desc[UR36][R4.64] ;  /* 0x0000002404047981 */ /* 0x000ea4000c1e1500 */
[----:B--2---:R0:W1:Y:S01]  /*7050*/  I2F.F64.S16 R18, R4 ;  /* 0x0000000400127312 */ /* 0x0040620000101c00 */
[----:B------:R-:W-:Y:S05]  /*7060*/  BRA `(.L_x_5062) ;  /* 0x0000000c00287947 */ /* 0x000fea0003800000 */
.L_x_5058:
        /* <DEDUP_REMOVED lines=10> */
.L_x_5066:
[----:B------:R-:W2:Y:S02]  /*7110*/  LDG.E.U16 R0, desc[UR36][R4.64] ;  /* 0x0000002404007981 */ /* 0x000ea4000c1e1500 */
[----:B--2---:R-:W-:-:S05]  /*7120*/  HADD2.F32 R0, -RZ, R0.H0_H0 ;  /* 0x20000000ff007230 */ /* 0x004fca0000004100 */
[----:B------:R-:W-:-:S04]  /*7130*/  FMUL.FTZ R0, R0, 1 ;  /* 0x3f80000000007820 */ /* 0x000fc80000410000 */
[----:B------:R0:W1:Y:S01]  /*7140*/  F2F.F64.F32 R18, R0 ;  /* 0x0000000000127310 */ /* 0x0000620000201800 */
[----:B------:R-:W-:Y:S05]  /*7150*/  BRA `(.L_x_5062) ;  /* 0x0000000800ec7947 */ /* 0x000fea0003800000 */
.L_x_5065:
        /* <DEDUP_REMOVED lines=10> */
.L_x_5068:
[----:B------:R-:W2:Y:S02]  /*7200*/  LDG.E.U16 R4, desc[UR36][R4.64] ;  /* 0x0000002404047981 */ /* 0x000ea4000c1e1500 */
[----:B--2---:R-:W-:-:S05]  /*7210*/  HADD2.F32 R0, -RZ, R4.H0_H0 ;  /* 0x20000004ff007230 */ /* 0x004fca0000004100 */
[----:B------:R-:W-:-:S04]  /*7220*/  FMUL.FTZ R0, R0, 1 ;  /* 0x3f80000000007820 */ /* 0x000fc80000410000 */
[----:B------:R0:W1:Y:S01]  /*7230*/  F2F.F64.F32 R18, R0 ;  /* 0x0000000000127310 */ /* 0x0000620000201800 */
[----:B------:R-:W-:Y:S05]  /*7240*/  BRA `(.L_x_5062) ;  /* 0x0000000800b07947 */ /* 0x000fea0003800000 */
.L_x_5067:
[----:B------:R0:W5:Y:S01]  /*7250*/  LDG.E.64 R18, desc[UR36][R4.64] ;  /* 0x0000002404127981 */ /* 0x000162000c1e1b00 */
[----:B------:R-:W-:Y:S05]  /*7260*/  BRA `(.L_x_5062) ;  /* 0x0000000800a87947 */ /* 0x000fea0003800000 */
.L_x_5057:
        /* <DEDUP_REMOVED lines=13> */
.L_x_5071:
[----:B------:R0:W5:Y:S01]  /*7340*/  LDG.E.64 R18, desc[UR36][R4.64] ;  /* 0x0000002404127981 */ /* 0x000162000c1e1b00 */
[----:B------:R-:W-:Y:S05]  /*7350*/  BRA `(.L_x_5062) ;  /* 0x00000008006c7947 */ /* 0x000fea0003800000 */
.L_x_5070:
        /* <DEDUP_REMOVED lines=23> */
[----:B------:R-:W-:-:S05]  /*74d0*/  LOP3.LUT R3, R3, 0x80000000, R0, 0xf8, !PT ;  /* 0x8000000003037812 */ /* 0x000fca00078ef800 */
[----:B------:R-:W-:-:S04]  /*74e0*/  FMUL.FTZ R3, R3, 1 ;  /* 0x3f80000003037820 */ /* 0x000fc80000410000 */
[----:B------:R2:W3:Y:S01]  /*74f0*/  F2F.F64.F32 R18, R3 ;  /* 0x0000000300127310 */ /* 0x0004e20000201800 */
[----:B------:R-:W-:Y:S05]  /*7500*/  BRA `(.L_x_5062) ;  /* 0x0000000800007947 */ /* 0x000fea0003800000 */
.L_x_5073:
[----:B------:R-:W2:Y:S02]  /*7510*/  LDG.E.U8 R4, desc[UR36][R4.64] ;  /* 0x0000002404047981 */ /* 0x000ea4000c1e1100 */
[C---:B--2---:R-:W-:Y:S01]  /*7520*/  SHF.L.U32 R0, R4.reuse, 0x19, RZ ;  /* 0x0000001904007819 */ /* 0x044fe200000006ff */
        /* <DEDUP_REMOVED lines=9> */
[----:B------:R-:W-:-:S05]  /*75c0*/  LOP3.LUT R0, R0, 0x80000000, R3, 0xf8, !PT ;  /* 0x8000000000007812 */ /* 0x000fca00078ef803 */
[----:B------:R-:W-:-:S04]  /*75d0*/  FMUL.FTZ R0, R0, 1 ;  /* 0x3f80000000007820 */ /* 0x000fc80000410000 */
[----:B------:R4:W0:Y:S01]  /*75e0*/  F2F.F64.F32 R18, R0 ;  /* 0x0000000000127310 */ /* 0x0008220000201800 */
[----:B------:R-:W-:Y:S05]  /*75f0*/  BRA `(.L_x_5062) ;  /* 0x0000000400c47947 */ /* 0x000fea0003800000 */
.L_x_5072:
[----:B------:R-:W2:Y:S02]  /*7600*/  LDG.E.U16 R0, desc[UR36][R4.64] ;  /* 0x0000002404007981 */ /* 0x000ea4000c1e1500 */
[----:B--2---:R-:W-:-:S05]  /*7610*/  SHF.L.U32 R0, R0, 0x10, RZ ;  /* 0x0000001000007819 */ /* 0x004fca00000006ff */
[----:B------:R-:W-:-:S04]  /*7620*/  FMUL.FTZ R0, R0, 1 ;  /* 0x3f80000000007820 */ /* 0x000fc80000410000 */
[----:B------:R0:W1:Y:S01]  /*7630*/  F2F.F64.F32 R18, R0 ;  /* 0x0000000000127310 */ /* 0x0000620000201800 */
[----:B------:R-:W-:Y:S05]  /*7640*/  BRA `(.L_x_5062) ;  /* 0x0000000400b07947 */ /* 0x000fea0003800000 */
.L_x_5069:
        /* <DEDUP_REMOVED lines=11> */
.L_x_5076:
        /* <DEDUP_REMOVED lines=21> */
.L_x_5078:
[----:B------:R-:W-:Y:S05]  /*7850*/  BSYNC.RECONVERGENT B0 ;  /* 0x0000000000007941 */ /* 0x000fea0003800200 */
.L_x_5077:
[----:B------:R-:W-:Y:S01]  /*7860*/  IMAD.SHL.U32 R0, R0, 0x100000, RZ ;  /* 0x0010000000007824 */ /* 0x000fe200078e00ff */
[----:B------:R-:W-:-:S04]  /*7870*/  LEA R3, R3, 0x3b800000, 0x17 ;  /* 0x3b80000003037811 */ /* 0x000fc800078eb8ff */
[----:B------:R-:W-:-:S05]  /*7880*/  LOP3.LUT R0, R3, R0, R7, 0xfe, !PT ;  /* 0x0000000003007212 */ /* 0x000fca00078efe07 */
[----:B------:R-:W-:-:S04]  /*7890*/  FMUL.FTZ R0, R0, 1 ;  /* 0x3f80000000007820 */ /* 0x000fc80000410000 */
[----:B------:R0:W1:Y:S01]  /*78a0*/  F2F.F64.F32 R18, R0 ;  /* 0x0000000000127310 */ /* 0x0000620000201800 */
[----:B------:R-:W-:Y:S05]  /*78b0*/  BRA `(.L_x_5062) ;  /* 0x0000000400147947 */ /* 0x000fea0003800000 */
.L_x_5075:
        /* <DEDUP_REMOVED lines=21> */
.L_x_5080:
[----:B------:R-:W-:Y:S05]  /*7a10*/  BSYNC.RECONVERGENT B0 ;  /* 0x0000000000007941 */ /* 0x000fea0003800200 */
.L_x_5079:
[----:B------:R-:W-:Y:S01]  /*7a20*/  IMAD.SHL.U32 R0, R0, 0x200000, RZ ;  /* 0x0020000000007824 */ /* 0x000fe200078e00ff */
[----:B------:R-:W-:-:S04]  /*7a30*/  LEA R3, R3, 0x37800000, 0x17 ;  /* 0x3780000003037811 */ /* 0x000fc800078eb8ff */
[----:B------:R-:W-:-:S05]  /*7a40*/  LOP3.LUT R0, R3, R0, R7, 0xfe, !PT ;  /* 0x0000000003007212 */ /* 0x000fca00078efe07 */
[----:B------:R-:W-:-:S04]  /*7a50*/  FMUL.FTZ R0, R0, 1 ;  /* 0x3f80000000007820 */ /* 0x000fc80000410000 */
[----:B------:R0:W1:Y:S01]  /*7a60*/  F2F.F64.F32 R18, R0 ;  /* 0x0000000000127310 */ /* 0x0000620000201800 */
[----:B------:R-:W-:Y:S05]  /*7a70*/  BRA `(.L_x_5062) ;  /* 0x0000000000a47947 */ /* 0x000fea0003800000 */
.L_x_5074:
[----:B------:R-:W-:-:S09]  /*7a80*/  UISETP.NE.AND UP0, UPT, UR4, 0x1c, UPT ;  /* 0x0000001c0400788c */ /* 0x000fd2000bf05270 */
[----:B------:R-:W-:Y:S05]  /*7a90*/  BRA.U !UP0, `(.L_x_5081) ;  /* 0x0000000108947547 */ /* 0x000fea000b800000 */
[----:B------:R-:W-:-:S09]  /*7aa0*/  UISETP.NE.AND UP0, UPT, UR4, 0x1d, UPT ;  /* 0x0000001d0400788c */ /* 0x000fd2000bf05270 */
[----:B------:R-:W-:Y:S05]  /*7ab0*/  BRA.U !UP0, `(.L_x_5082) ;  /* 0x0000000108807547 */ /* 0x000fea000b800000 */
[----:B------:R-:W-:-:S09]  /*7ac0*/  UISETP.NE.AND UP0, UPT, UR4, 0x2c, UPT ;  /* 0x0000002c0400788c */ /* 0x000fd2000bf05270 */
[----:B------:R-:W-:Y:S05]  /*7ad0*/  BRA.U UP0, `(.L_x_5061) ;  /* 0x0000000100307547 */ /* 0x000fea000b800000 */
[----:B------:R-:W2:Y:S01]  /*7ae0*/  LDG.E.U8 R0, desc[UR36][R4.64] ;  /* 0x0000002404007981 */ /* 0x000ea2000c1e1100 */
[----:B------:R-:W-:Y:S02]  /*7af0*/  HFMA2 R19, -RZ, RZ, 0.5, 0 ;  /* 0x38000000ff137431 */ /* 0x000fe400000001ff */
        /* <DEDUP_REMOVED lines=8> */
[----:B------:R0:W1:Y:S01]  /*7b80*/  @P0 F2F.F64.F32 R18, R0 ;  /* 0x0000000000120310 */ /* 0x0000620000201800 */
[----:B------:R-:W-:Y:S05]  /*7b90*/  BRA `(.L_x_5062) ;  /* 0x00000000005c7947 */ /* 0x000fea0003800000 */
.L_x_5061:
        /* <DEDUP_REMOVED lines=15> */
[----:B--2---:R-:W-:Y:S05]  /*7c90*/  CALL.ABS.NOINC R14 ;  /* 0x000000000e007343 */ /* 0x004fea0003c00000 */
.L_x_5083:
[----:B------:R-:W-:Y:S01]  /*7ca0*/  CS2R R18, SRZ ;  /* 0x0000000000127805 */ /* 0x000fe2000001ff00 */
[----:B------:R-:W-:Y:S06]  /*7cb0*/  BRA `(.L_x_5062) ;  /* 0x0000000000147947 */ /* 0x000fec0003800000 */
.L_x_5082:
[----:B------:R-:W2:Y:S02]  /*7cc0*/  LDG.E.64 R18, desc[UR36][R4.64] ;  /* 0x0000002404127981 */ /* 0x000ea4000c1e1b00 */
[----:B--2---:R-:W0:Y:S01]  /*7cd0*/  I2F.F64.U64 R18, R18 ;  /* 0x0000001200127312 */ /* 0x004e220000301800 */
[----:B------:R-:W-:Y:S05]  /*7ce0*/  BRA `(.L_x_5062) ;  /* 0x0000000000087947 */ /* 0x000fea0003800000 */
.L_x_5081:
[----:B------:R-:W2:Y:S02]  /*7cf0*/  LDG.E R4, desc[UR36][R4.64] ;  /* 0x0000002404047981 */ /* 0x000ea4000c1e1900 */
[----:B--2---:R0:W1:Y:S02]  /*7d00*/  I2F.F64.U32 R18, R4 ;  /* 0x0000000400127312 */ /* 0x0040640000201800 */
.L_x_5062:
[----:B------:R-:W-:Y:S05]  /*7d10*/  BSYNC.RECONVERGENT B7 ;  /* 0x0000000000077941 */ /* 0x000fea0003800200 */
.L_x_5056:
        /* <DEDUP_REMOVED lines=18> */
.L_x_5088:
[----:B------:R-:W2:Y:S02]  /*7e40*/  LDG.E.U8 R4, desc[UR36][R4.64] ;  /* 0x0000002404047981 */ /* 0x000ea4000c1e1100 */
[----:B--2---:R0:W2:Y:S01]  /*7e50*/  I2F.F64.U16 R16, R4 ;  /* 0x0000000400107312 */ /* 0x0040a20000101800 */
[----:B------:R-:W-:Y:S05]  /*7e60*/  BRA `(.L_x_5090) ;  /* 0x0000000c00647947 */ /* 0x000fea0003800000 */
.L_x_5087:
        /* <DEDUP_REMOVED lines=9> */
.L_x_5092:
[----:B------:R-:W2:Y:S02]  /*7f00*/  LDG.E R4, desc[UR36][R4.64] ;  /* 0x0000002404047981 */ /* 0x000ea4000c1e1900 */
[----:B--2---:R0:W2:Y:S01]  /*7f10*/  I2F.F64 R16, R4 ;  /* 0x0000000400107312 */ /* 0x0040a20000201c00 */
[----:B------:R-:W-:Y:S05]  /*7f20*/  BRA `(.L_x_5090) ;  /* 0x0000000c00347947 */ /* 0x000fea0003800000 */
.L_x_5091:
[----:B------:R-:W2:Y:S02]  /*7f30*/  LDG.E.U16 R4, desc[UR36][R4.64] ;  /* 0x0000002404047981 */ /* 0x000ea4000c1e1500 */
[----:B--2---:R0:W2:Y:S01]  /*7f40*/  I2F.F64.S16 R16, R4 ;  /* 0x0000000400107312 */ /* 0x0040a20000101c00 */
[----:B------:R-:W-:Y:S05]  /*7f50*/  BRA `(.L_x_5090) ;  /* 0x0000000c00287947 */ /* 0x000fea0003800000 */
.L_x_5086:
        /* <DEDUP_REMOVED lines=10> */
.L_x_5094:
[----:B----4-:R-:W4:Y:S02]  /*8000*/  LDG.E.U16 R0, desc[UR36][R4.64] ;  /* 0x0000002404007981 */ /* 0x010f24000c1e1500 */
[----:B----4-:R-:W-:-:S05]  /*8010*/  HADD2.F32 R0, -RZ, R0.H0_H0 ;  /* 0x20000000ff007230 */ /* 0x010fca0000004100 */
[----:B------:R-:W-:-:S04]  /*8020*/  FMUL.FTZ R0, R0, 1 ;  /* 0x3f80000000007820 */ /* 0x000fc80000410000 */
[----:B------:R0:W4:Y:S01]  /*8030*/  F2F.F64.F32 R16, R0 ;  /* 0x0000000000107310 */ /* 0x0001220000201800 */
[----:B------:R-:W-:Y:S05]  /*8040*/  BRA `(.L_x_5090) ;  /* 0x0000000800ec7947 */ /* 0x000fea0003800000 */
.L_x_5093:
        /* <DEDUP_REMOVED lines=10> */
.L_x_5096:
[----:B------:R-:W4:Y:S02]  /*80f0*/  LDG.E.U16 R4, desc[UR36][R4.64] ;  /* 0x0000002404047981 */ /* 0x000f24000c1e1500 */
[----:B----4-:R-:W-:-:S05]  /*8100*/  HADD2.F32 R0, -RZ, R4.H0_H0 ;  /* 0x20000004ff007230 */ /* 0x010fca0000004100 */
[----:B------:R-:W-:-:S04]  /*8110*/  FMUL.FTZ R0, R0, 1 ;  /* 0x3f80000000007820 */ /* 0x000fc80000410000 */
[----:B------:R0:W4:Y:S01]  /*8120*/  F2F.F64.F32 R16, R0 ;  /* 0x0000000000107310 */ /* 0x0001220000201800 */
[----:B------:R-:W-:Y:S05]  /*8130*/  BRA `(.L_x_5090) ;  /* 0x0000000800b07947 */ /* 0x000fea0003800000 */
.L_x_5095:
[----:B------:R0:W5:Y:S01]  /*8140*/  LDG.E.64 R16, desc[UR36][R4.64] ;  /* 0x0000002404107981 */ /* 0x000162000c1e1b00 */
[----:B------:R-:W-:Y:S05]  /*8150*/  BRA `(.L_x_5090) ;  /* 0x0000000800a87947 */ /* 0x000fea0003800000 */
.L_x_5085:
        /* <DEDUP_REMOVED lines=13> */
.L_x_5099:
[----:B------:R0:W5:Y:S01]  /*8230*/  LDG.E.64 R16, desc[UR36][R4.64] ;  /* 0x0000002404107981 */ /* 0x000162000c1e1b00 */
[----:B------:R-:W-:Y:S05]  /*8240*/  BRA `(.L_x_5090) ;  /* 0x00000008006c7947 */ /* 0x000fea0003800000 */
.L_x_5098:
[----:B------:R-:W-:-:S09]  /*8250*/  UISETP.NE.AND UP0, UPT, UR4, 0xf, UPT ;  /* 0x0000000f0400788c */ /* 0x000fd2000bf05270 */
[----:B------:R-:W-:Y:S05]  /*8260*/  BRA.U !UP0, `(.L_x_5100) ;  /* 0x0000000108a07547 */ /* 0x000fea000b800000 */
[----:B------:R-:W-:-:S09]  /*8270*/  UISETP.NE.AND UP0, UPT, UR4, 0x17, UPT ;  /* 0x000000170400788c */ /* 0x000fd2000bf05270 */
[----:B------:R-:W-:Y:S05]  /*8280*/  BRA.U !UP0, `(.L_x_5101) ;  /* 0x00000001085c7547 */ /* 0x000fea000b800000 */
[----:B------:R-:W-:-:S09]  /*8290*/  UISETP.NE.AND UP0, UPT, UR4, 0x18, UPT ;  /* 0x000000180400788c */ /* 0x000fd2000bf05270 */
[----:B------:R-:W-:Y:S05]  /*82a0*/  BRA.U UP0, `(.L_x_5089) ;  /* 0x0000000500f87547 */ /* 0x000fea000b800000 */
[----:B----4-:R-:W4:Y:S01]  /*82b0*/  LDG.E.U8 R0, desc[UR36][R4.64] ;  /* 0x0000002404007981 */ /* 0x010f22000c1e1100 */
[----:B------:R-:W-:Y:S01]  /*82c0*/  IMAD.MOV.U32 R7, RZ, RZ, 0x1f ;  /* 0x0000001fff077424 */ /* 0x000fe200078e00ff */
[----:B----4-:R-:W-:-:S04]  /*82d0*/  SHF.L.U32 R0, R0, 0x18, RZ ;  /* 0x0000001800007819 */ /* 0x010fc800000006ff */
[C---:B--2---:R-:W-:Y:S02]  /*82e0*/  LOP3.LUT R3, R0.reuse, 0x7f000000, RZ, 0xc0, !PT ;  /* 0x7f00000000037812 */ /* 0x044fe400078ec0ff */
        /* <DEDUP_REMOVED lines=15> */
[----:B------:R0:W2:Y:S01]  /*83e0*/  F2F.F64.F32 R16, R3 ;  /* 0x0000000300107310 */ /* 0x0000a20000201800 */
[----:B------:R-:W-:Y:S05]  /*83f0*/  BRA `(.L_x_5090) ;  /* 0x0000000800007947 */ /* 0x000fea0003800000 */
.L_x_5101:
[----:B------:R-:W4:Y:S02]  /*8400*/  LDG.E.U8 R4, desc[UR36][R4.64] ;  /* 0x0000002404047981 */ /* 0x000f24000c1e1100 */
[C---:B----4-:R-:W-:Y:S02]  /*8410*/  IMAD.SHL.U32 R0, R4.reuse, 0x2000000, RZ ;  /* 0x0200000004007824 */ /* 0x050fe400078e00ff */
[----:B------:R-:W-:-:S03]  /*8420*/  IMAD.SHL.U32 R6, R4, 0x100, RZ ;  /* 0x0000010004067824 */ /* 0x000fc600078e00ff */
[----:B------:R-:W-:-:S13]  /*8430*/  ISETP.GE.U32.AND P0, PT, R0, 0x8000000, PT ;  /* 0x080000000000780c */ /* 0x000fda0003f06070 */
[----:B--2---:R-:W-:Y:S02]  /*8440*/  @!P0 LOP3.LUT R3, R6, 0x7f00, RZ, 0xc0, !PT ;  /* 0x00007f0006038812 */ /* 0x004fe400078ec0ff */
[----:B------:R-:W-:Y:S02]  /*8450*/  @P0 LEA.HI R0, R0, 0x70000000, RZ, 0x1c ;  /* 0x7000000000000811 */ /* 0x000fe400078fe0ff */
[----:B------:R-:W-:Y:S02]  /*8460*/  @!P0 LOP3.LUT R3, R3, 0x3f000000, RZ, 0xfc, !PT ;  /* 0x3f00000003038812 */ /* 0x000fe400078efcff */
[----:B------:R-:W-:Y:S01]  /*8470*/  PRMT R6, R6, 0x9910, RZ ;  /* 0x0000991006067816 */ /* 0x000fe200000000ff */
[----:B------:R-:W-:Y:S02]  /*8480*/  @P0 FMUL.FTZ R0, R0, 1.9259299443872358531e-34 ;  /* 0x0780000000000820 */ /* 0x000fe40000410000 */
[----:B------:R-:W-:Y:S01]  /*8490*/  @!P0 FADD.FTZ R0, R3, -0.5 ;  /* 0xbf00000003008421 */ /* 0x000fe20000010000 */
[----:B------:R-:W-:-:S04]  /*84a0*/  MOV R3, R6 ;  /* 0x0000000600037202 */ /* 0x000fc80000000f00 */
[----:B------:R-:W-:-:S05]  /*84b0*/  LOP3.LUT R0, R0, 0x80000000, R3, 0xf8, !PT ;  /* 0x8000000000007812 */ /* 0x000fca00078ef803 */
[----:B------:R-:W-:-:S04]  /*84c0*/  FMUL.FTZ R0, R0, 1 ;  /* 0x3f80000000007820 */ /* 0x000fc80000410000 */
[----:B------:R0:W2:Y:S01]  /*84d0*/  F2F.F64.F32 R16, R0 ;  /* 0x0000000000107310 */ /* 0x0000a20000201800 */
[----:B------:R-:W-:Y:S05]  /*84e0*/  BRA `(.L_x_5090) ;  /* 0x0000000400c47947 */ /* 0x000fea0003800000 */
.L_x_5100:
[----:B----4-:R-:W4:Y:S02]  /*84f0*/  LDG.E.U16 R0, desc[UR36][R4.64] ;  /* 0x0000002404007981 */ /* 0x010f24000c1e1500 */
[----:B----4-:R-:W-:-:S04]  /*8500*/  IMAD.U32 R0, R0, 0x10000, RZ ;  /* 0x0001000000007824 */ /* 0x010fc800078e00ff */
[----:B------:R-:W-:-:S04]  /*8510*/  FMUL.FTZ R0, R0, 1 ;  /* 0x3f80000000007820 */ /* 0x000fc80000410000 */
[----:B------:R0:W4:Y:S01]  /*8520*/  F2F.F64.F32 R16, R0 ;  /* 0x0000000000107310 */ /* 0x0001220000201800 */
[----:B------:R-:W-:Y:S05]  /*8530*/  BRA `(.L_x_5090) ;  /* 0x0000000400b07947 */ /* 0x000fea0003800000 */
.L_x_5097:
        /* <DEDUP_REMOVED lines=11> */
.L_x_5104:
        /* <DEDUP_REMOVED lines=8> */
[--C-:B----4-:R-:W-:Y:S01]  /*8670*/  SHF.R.U32.HI R0, RZ, 0x3, R4.reuse ;  /* 0x00000003ff007819 */ /* 0x110fe20000011604 */
        /* <DEDUP_REMOVED lines=12> */
.L_x_5106:
[----:B------:R-:W-:Y:S05]  /*8740*/  BSYNC.RECONVERGENT B0 ;  /* 0x0000000000007941 */ /* 0x000fea0003800200 */
.L_x_5105:
[----:B------:R-:W-:Y:S02]  /*8750*/  SHF.L.U32 R0, R0, 0x14, RZ ;  /* 0x0000001400007819 */ /* 0x000fe400000006ff */
[----:B------:R-:W-:-:S04]  /*8760*/  LEA R3, R3, 0x3b800000, 0x17 ;  /* 0x3b80000003037811 */ /* 0x000fc800078eb8ff */
[----:B------:R-:W-:-:S05]  /*8770*/  LOP3.LUT R0, R3, R0, R7, 0xfe, !PT ;  /* 0x0000000003007212 */ /* 0x000fca00078efe07 */
[----:B------:R-:W-:-:S04]  /*8780*/  FMUL.FTZ R0, R0, 1 ;  /* 0x3f80000000007820 */ /* 0x000fc80000410000 */
[----:B------:R0:W2:Y:S01]  /*8790*/  F2F.F64.F32 R16, R0 ;  /* 0x0000000000107310 */ /* 0x0000a20000201800 */
[----:B------:R-:W-:Y:S05]  /*87a0*/  BRA `(.L_x_5090) ;  /* 0x0000000400147947 */ /* 0x000fea0003800000 */
.L_x_5103:
        /* <DEDUP_REMOVED lines=8> */
[--C-:B----4-:R-:W-:Y:S01]  /*8830*/  SHF.R.U32.HI R0, RZ, 0x2, R4.reuse ;  /* 0x00000002ff007819 */ /* 0x110fe20000011604 */
        /* <DEDUP_REMOVED lines=12> */
.L_x_5108:
[----:B------:R-:W-:Y:S05]  /*8900*/  BSYNC.RECONVERGENT B0 ;  /* 0x0000000000007941 */ /* 0x000fea0003800200 */
.L_x_5107:
[----:B------:R-:W-:Y:S01]  /*8910*/  IMAD.SHL.U32 R0, R0, 0x200000, RZ ;  /* 0x0020000000007824 */ /* 0x000fe200078e00ff */
[----:B------:R-:W-:-:S04]  /*8920*/  LEA R3, R3, 0x37800000, 0x17 ;  /* 0x3780000003037811 */ /* 0x000fc800078eb8ff */
[----:B------:R-:W-:-:S05]  /*8930*/  LOP3.LUT R0, R3, R0, R7, 0xfe, !PT ;  /* 0x0000000003007212 */ /* 0x000fca00078efe07 */
[----:B------:R-:W-:-:S04]  /*8940*/  FMUL.FTZ R0, R0, 1 ;  /* 0x3f80000000007820 */ /* 0x000fc80000410000 */
[----:B------:R0:W2:Y:S01]  /*8950*/  F2F.F64.F32 R16, R0 ;  /* 0x0000000000107310 */ /* 0x0000a20000201800 */
[----:B------:R-:W-:Y:S05]  /*8960*/  BRA `(.L_x_5090) ;  /* 0x0000000000a47947 */ /* 0x000fea0003800000 */
.L_x_5102:
[----:B------:R-:W-:-:S09]  /*8970*/  UISETP.NE.AND UP0, UPT, UR4, 0x1c, UPT ;  /* 0x0000001c0400788c */ /* 0x000fd2000bf05270 */
[----:B------:R-:W-:Y:S05]  /*8980*/  BRA.U !UP0, `(.L_x_5109) ;  /* 0x0000000108947547 */ /* 0x000fea000b800000 */
[----:B------:R-:W-:-:S09]  /*8990*/  UISETP.NE.AND UP0, UPT, UR4, 0x1d, UPT ;  /* 0x0000001d0400788c */ /* 0x000fd2000bf05270 */
[----:B------:R-:W-:Y:S05]  /*89a0*/  BRA.U !UP0, `(.L_x_5110) ;  /* 0x0000000108807547 */ /* 0x000fea000b800000 */
[----:B------:R-:W-:-:S09]  /*89b0*/  UISETP.NE.AND UP0, UPT, UR4, 0x2c, UPT ;  /* 0x0000002c0400788c */ /* 0x000fd2000bf05270 */
[----:B------:R-:W-:Y:S05]  /*89c0*/  BRA.U UP0, `(.L_x_5089) ;  /* 0x0000000100307547 */ /* 0x000fea000b800000 */
[----:B----4-:R-:W4:Y:S01]  /*89d0*/  LDG.E.U8 R0, desc[UR36][R4.64] ;  /* 0x0000002404007981 */ /* 0x010f22000c1e1100 */
[----:B------:R-:W-:Y:S02]  /*89e0*/  HFMA2 R16, -RZ, RZ, 0, 0 ;  /* 0x00000000ff107431 */ /* 0x000fe400000001ff */
[----:B------:R-:W-:Y:S01]  /*89f0*/  IMAD.MOV.U32 R17, RZ, RZ, 0x38000000 ;  /* 0x38000000ff117424 */ /* 0x000fe200078e00ff */
[----:B----4-:R-:W-:-:S13]  /*8a00*/  ISETP.NE.AND P0, PT, R0, RZ, PT ;  /* 0x000000ff0000720c */ /* 0x010fda0003f05270 */
[----:B------:R-:W-:Y:S05]  /*8a10*/  @!P0 BRA `(.L_x_5090) ;  /* 0x0000000000788947 */ /* 0x000fea0003800000 */
[----:B------:R-:W-:-:S13]  /*8a20*/  ISETP.NE.AND P0, PT, R0, 0xff, PT ;  /* 0x000000ff0000780c */ /* 0x000fda0003f05270 */
[----:B------:R-:W-:Y:S01]  /*8a30*/  @P0 IMAD.SHL.U32 R0, R0, 0x800000, RZ ;  /* 0x0080000000000824 */ /* 0x000fe200078e00ff */
[----:B------:R-:W-:Y:S01]  /*8a40*/  @!P0 MOV R16, 0x20000000 ;  /* 0x2000000000108802 */ /* 0x000fe20000000f00 */
[----:B------:R-:W-:Y:S02]  /*8a50*/  @!P0 IMAD.MOV.U32 R17, RZ, RZ, 0x7ff80000 ;  /* 0x7ff80000ff118424 */ /* 0x000fe400078e00ff */
[----:B------:R-:W-:-:S04]  /*8a60*/  @P0 FMUL.FTZ R0, R0, 1 ;  /* 0x3f80000000000820 */ /* 0x000fc80000410000 */
[----:B------:R0:W4:Y:S01]  /*8a70*/  @P0 F2F.F64.F32 R16, R0 ;  /* 0x0000000000100310 */ /* 0x0001220000201800 */
[----:B------:R-:W-:Y:S05]  /*8a80*/  BRA `(.L_x_5090) ;  /* 0x00000000005c7947 */ /* 0x000fea0003800000 */
.L_x_5089:
        /* <DEDUP_REMOVED lines=15> */
[----:B--2-45:R-:W-:Y:S05]  /*8b80*/  CALL.ABS.NOINC R14 ;  /* 0x000000000e007343 */ /* 0x034fea0003c00000 */
.L_x_5111:
[----:B------:R-:W-:Y:S01]  /*8b90*/  CS2R R16, SRZ ;  /* 0x0000000000107805 */ /* 0x000fe2000001ff00 */
[----:B------:R-:W-:Y:S06]  /*8ba0*/  BRA `(.L_x_5090) ;  /* 0x0000000000147947 */ /* 0x000fec0003800000 */
.L_x_5110:
[----:B------:R-:W2:Y:S02]  /*8bb0*/  LDG.E.64 R16, desc[UR36][R4.64] ;  /* 0x0000002404107981 */ /* 0x000ea4000c1e1b00 */
[----:B--2---:R-:W0:Y:S01]  /*8bc0*/  I2F.F64.U64 R16, R16 ;  /* 0x0000001000107312 */ /* 0x004e220000301800 */
[----:B------:R-:W-:Y:S05]  /*8bd0*/  BRA `(.L_x_5090) ;  /* 0x0000000000087947 */ /* 0x000fea0003800000 */
.L_x_5109:
[----:B------:R-:W2:Y:S02]  /*8be0*/  LDG.E R4, desc[UR36][R4.64] ;  /* 0x0000002404047981 */ /* 0x000ea4000c1e1900 */
[----:B--2---:R0:W2:Y:S02]  /*8bf0*/  I2F.F64.U32 R16, R4 ;  /* 0x0000000400107312 */ /* 0x0040a40000201800 */
.L_x_5090:
[----:B------:R-:W-:Y:S05]  /*8c00*/  BSYNC.RECONVERGENT B7 ;  /* 0x0000000000077941 */ /* 0x000fea0003800200 */
.L_x_5084:
[C---:B-1-3-5:R-:W-:Y:S01]  /*8c10*/  DSETP.GTU.AND P0, PT, R18.reuse, 1, PT ;  /* 0x3ff000001200742a */ /* 0x06afe20003f0c000 */
[----:B------:R-:W-:Y:S01]  /*8c20*/  BSSY.RECONVERGENT B7, `(.L_x_5112) ;  /* 0x0000013000077945 */ /* 0x000fe20003800200 */
[----:B------:R-:W-:-:S14]  /*8c30*/  DSETP.GE.AND P1, PT, R18, RZ, PT ;  /* 0x000000ff1200722a */ /* 0x000fdc0003f26000 */
[----:B------:R-:W-:Y:S05]  /*8c40*/  @!P0 BRA P1, `(.L_x_5113) ;  /* 0x0000000000408947 */ /* 0x000fea0000800000 */
[----:B------:R-:W-:Y:S01]  /*8c50*/  MOV R14, 0x0 ;  /* 0x00000000000e7802 */ /* 0x000fe20000000f00 */
[----:B------:R-:W0:Y:S01]  /*8c60*/  LDCU.64 UR4, c[0x4][0x300] ;  /* 0x01006000ff0477ac */ /* 0x000e220008000a00 */
[----:B------:R-:W-:Y:S01]  /*8c70*/  IMAD.MOV.U32 R8, RZ, RZ, 0x5a ;  /* 0x0000005aff087424 */ /* 0x000fe200078e00ff */
[----:B------:R-:W-:Y:S01]  /*8c80*/  MOV R12, 0x1 ;  /* 0x00000001000c7802 */ /* 0x000fe20000000f00 */
[----:B------:R-:W-:Y:S01]  /*8c90*/  IMAD.MOV.U32 R13, RZ, RZ, RZ ;  /* 0x000000ffff0d7224 */ /* 0x000fe200078e00ff */
[----:B------:R-:W1:Y:S01]  /*8ca0*/  LDCU.64 UR6, c[0x4][0x2d0] ;  /* 0x01005a00ff0677ac */ /* 0x000e620008000a00 */
[----:B------:R-:W3:Y:S01]  /*8cb0*/  LDC.64 R14, c[0x4][R14] ;  /* 0x010000000e0e7b82 */ /* 0x000ee20000000a00 */
[----:B------:R-:W5:Y:S01]  /*8cc0*/  LDCU.64 UR8, c[0x4][0x8] ;  /* 0x01000100ff0877ac */ /* 0x000f620008000a00 */
[----:B0-----:R-:W-:Y:S01]  /*8cd0*/  IMAD.U32 R4, RZ, RZ, UR4 ;  /* 0x00000004ff047e24 */ /* 0x001fe2000f8e00ff */
[----:B------:R-:W-:Y:S01]  /*8ce0*/  MOV R5, UR5 ;  /* 0x0000000500057c02 */ /* 0x000fe20008000f00 */
[----:B-1----:R-:W-:-:S02]  /*8cf0*/  IMAD.U32 R6, RZ, RZ, UR6 ;  /* 0x00000006ff067e24 */ /* 0x002fc4000f8e00ff */
[----:B------:R-:W-:Y:S01]  /*8d00*/  IMAD.U32 R7, RZ, RZ, UR7 ;  /* 0x00000007ff077e24 */ /* 0x000fe2000f8e00ff */
[----:B-----5:R-:W-:Y:S01]  /*8d10*/  MOV R10, UR8 ;  /* 0x00000008000a7c02 */ /* 0x020fe20008000f00 */
[----:B------:R-:W-:-:S07]  /*8d20*/  IMAD.U32 R11, RZ, RZ, UR9 ;  /* 0x00000009ff0b7e24 */ /* 0x000fce000f8e00ff */
[----:B------:R-:W-:-:S07]  /*8d30*/  LEPC R20, `(.L_x_5113) ;  /* 0x000000001014794e */ /* 0x000fce0000000000 */
[----:B--234-:R-:W-:Y:S05]  /*8d40*/  CALL.ABS.NOINC R14 ;  /* 0x000000000e007343 */ /* 0x01cfea0003c00000 */
.L_x_5113:
[----:B------:R-:W-:Y:S05]  /*8d50*/  BSYNC.RECONVERGENT B7 ;  /* 0x0000000000077941 */ /* 0x000fea0003800200 */
.L_x_5112:
[C---:B0-2-4-:R-:W-:Y:S01]  /*8d60*/  DSETP.GTU.AND P0, PT, R16.reuse, 1, PT ;  /* 0x3ff000001000742a */ /* 0x055fe20003f0c000 */
        /* <DEDUP_REMOVED lines=9> */
[----:B------:R-:W2:Y:S01]  /*8e00*/  LDC.64 R14, c[0x4][R14] ;  /* 0x010000000e0e7b82 */ /* 0x000ea20000000a00 */
        /* <DEDUP_REMOVED lines=9> */
.L_x_5115:
[----:B------:R-:W-:Y:S05]  /*8ea0*/  BSYNC.RECONVERGENT B7 ;  /* 0x0000000000077941 */ /* 0x000fea0003800200 */
.L_x_5114:
[----:B------:R-:W-:Y:S01]  /*8eb0*/  ISETP.GT.AND P1, PT, R19, 0xfffff, PT ;  /* 0x000fffff1300780c */ /* 0x000fe20003f24270 */
[----:B------:R-:W-:Y:S01]  /*8ec0*/  IMAD.MOV.U32 R4, RZ, RZ, R18 ;  /* 0x000000ffff047224 */ /* 0x000fe200078e0012 */
[----:B------:R-:W-:Y:S01]  /*8ed0*/  MOV R5, R19 ;  /* 0x0000001300057202 */ /* 0x000fe20000000f00 */
[----:B------:R-:W-:Y:S01]  /*8ee0*/  IMAD.MOV.U32 R0, RZ, RZ, R19 ;  /* 0x000000ffff007224 */ /* 0x000fe200078e0013 */
[----:B------:R-:W-:Y:S01]  /*8ef0*/  DADD R6, -RZ, -R18 ;  /* 0x00000000ff067229 */ /* 0x000fe20000000912 */
[----:B------:R-:W-:Y:S08]  /*8f00*/  BSSY.RECONVERGENT B0, `(.L_x_5116) ;  /* 0x0000052000007945 */ /* 0x000ff00003800200 */
[----:B------:R-:W-:Y:S01]  /*8f10*/  @!P1 DMUL R4, R18, 1.80143985094819840000e+16 ;  /* 0x4350000012049828 */ /* 0x000fe20000000000 */
[----:B------:R-:W-:-:S09]  /*8f20*/  FSETP.GEU.FTZ.AND P0, PT, R7, 1.7916666269302368164, PT ;  /* 0x3fe555550700780b */ /* 0x000fd20003f1e000 */
[----:B------:R-:W-:-:S05]  /*8f30*/  @!P1 IMAD.MOV.U32 R0, RZ, RZ, R5 ;  /* 0x000000ffff009224 */ /* 0x000fca00078e0005 */
[----:B------:R-:W-:-:S04]  /*8f40*/  IADD3 R3, PT, PT, R0, -0x1, RZ ;  /* 0xffffffff00037810 */ /* 0x000fc80007ffe0ff */
[----:B------:R-:W-:Y:S01]  /*8f50*/  ISETP.GE.U32.AND P2, PT, R3, 0x7fefffff, PT ;  /* 0x7fefffff0300780c */ /* 0x000fe20003f46070 */
[----:B------:R-:W-:Y:S01]  /*8f60*/  IMAD.MOV.U32 R3, RZ, RZ, -0x3ff ;  /* 0xfffffc01ff037424 */ /* 0x000fe200078e00ff */
[----:B------:R-:W-:-:S11]  /*8f70*/  @!P1 MOV R3, 0xfffffbcb ;  /* 0xfffffbcb00039802 */ /* 0x000fd60000000f00 */
[----:B------:R-:W-:Y:S01]  /*8f80*/  @P2 IMAD.MOV.U32 R8, RZ, RZ, 0x0 ;  /* 0x00000000ff082424 */ /* 0x000fe200078e00ff */
[----:B------:R-:W-:Y:S01]  /*8f90*/  @P2 LOP3.LUT P3, RZ, R5, 0x7fffffff, RZ, 0xc0, !PT ;  /* 0x7fffffff05ff2812 */ /* 0x000fe2000786c0ff */
[----:B------:R-:W-:-:S06]  /*8fa0*/  @P2 IMAD.MOV.U32 R9, RZ, RZ, 0x7ff00000 ;  /* 0x7ff00000ff092424 */ /* 0x000fcc00078e00ff */
[----:B------:R-:W-:-:S10]  /*8fb0*/  @P2 DFMA R8, R4, R8, +INF ;  /* 0x7ff000000408242b */ /* 0x000fd40000000008 */
[----:B------:R-:W-:Y:S02]  /*8fc0*/  @P2 FSEL R24, R8, RZ, P3 ;  /* 0x000000ff08182208 */ /* 0x000fe40001800000 */
[----:B------:R-:W-:Y:S02]  /*8fd0*/  @P2 FSEL R25, R9, -QNAN , P3 ;  /* 0xfff0000009192808 */ /* 0x000fe40001800000 */
[----:B------:R-:W-:Y:S01]  /*8fe0*/  MOV R8, R18 ;  /* 0x0000001200087202 */ /* 0x000fe20000000f00 */
[----:B------:R-:W-:Y:S01]  /*8ff0*/  @!P1 IMAD.MOV.U32 R8, RZ, RZ, R4 ;  /* 0x000000ffff089224 */ /* 0x000fe200078e0004 */
[----:B------:R-:W-:Y:S01]  /*9000*/  FSETP.GT.FTZ.AND P3, PT, R7, -1.6999999284744262695, PT ;  /* 0xbfd999990700780b */ /* 0x000fe20003f74000 */
[----:B------:R-:W-:-:S12]  /*9010*/  @P2 BRA `(.L_x_5117) ;  /* 0x0000000400002947 */ /* 0x000fd80003800000 */
[----:B------:R-:W-:Y:S01]  /*9020*/  LOP3.LUT R4, R0, 0xfffff, RZ, 0xc0, !PT ;  /* 0x000fffff00047812 */ /* 0x000fe200078ec0ff */
[----:B------:R-:W-:Y:S01]  /*9030*/  IMAD.MOV.U32 R20, RZ, RZ, -0x748574fc ;  /* 0x8b7a8b04ff147424 */ /* 0x000fe200078e00ff */
[----:B------:R-:W-:Y:S01]  /*9040*/  MOV R21, 0x3ed0ee25 ;  /* 0x3ed0ee2500157802 */ /* 0x000fe20000000f00 */
[----:B------:R-:W-:Y:S01]  /*9050*/  UMOV UR4, 0x3ae80f1e ;  /* 0x3ae80f1e00047882 */ /* 0x000fe20000000000 */
[----:B------:R-:W-:Y:S01]  /*9060*/  LOP3.LUT R5, R4, 0x3ff00000, RZ, 0xfc, !PT ;  /* 0x3ff0000004057812 */ /* 0x000fe200078efcff */
[----:B------:R-:W-:Y:S01]  /*9070*/  IMAD.MOV.U32 R4, RZ, RZ, R8 ;  /* 0x000000ffff047224 */ /* 0x000fe200078e0008 */
[----:B------:R-:W-:Y:S01]  /*9080*/  UMOV UR5, 0x3eb1380b ;  /* 0x3eb1380b00057882 */ /* 0x000fe20000000000 */
[----:B------:R-:W-:Y:S01]  /*9090*/  IMAD.MOV.U32 R8, RZ, RZ, RZ ;  /* 0x000000ffff087224 */ /* 0x000fe200078e00ff */
[----:B------:R-:W-:Y:S01]  /*90a0*/  ISETP.GE.U32.AND P1, PT, R5, 0x3ff6a09f, PT ;  /* 0x3ff6a09f0500780c */ /* 0x000fe20003f26070 */
[----:B------:R-:W-:Y:S01]  /*90b0*/  IMAD.MOV.U32 R27, RZ, RZ, 0x43300000 ;  /* 0x43300000ff1b7424 */ /* 0x000fe200078e00ff */
[----:B------:R-:W-:Y:S01]  /*90c0*/  LEA.HI R3, R0, R3, RZ, 0xc ;  /* 0x0000000300037211 */ /* 0x000fe200078f60ff */
[----:B------:R-:W-:Y:S01]  /*90d0*/  UMOV UR6, 0x80000000 ;  /* 0x8000000000067882 */ /* 0x000fe20000000000 */
[----:B------:R-:W-:-:S09]  /*90e0*/  UMOV UR7, 0x43300000 ;  /* 0x4330000000077882 */ /* 0x000fd20000000000 */
[----:B------:R-:W-:Y:S02]  /*90f0*/  @P1 VIADD R9, R5, 0xfff00000 ;  /* 0xfff0000005091836 */ /* 0x000fe40000000000 */
[----:B------:R-:W-:-:S03]  /*9100*/  @P1 VIADD R3, R3, 0x1 ;  /* 0x0000000103031836 */ /* 0x000fc60000000000 */
[----:B------:R-:W-:Y:S02]  /*9110*/  @P1 MOV R5, R9 ;  /* 0x0000000900051202 */ /* 0x000fe40000000f00 */
[----:B------:R-:W-:-:S04]  /*9120*/  LOP3.LUT R26, R3, 0x80000000, RZ, 0x3c, !PT ;  /* 0x80000000031a7812 */ /* 0x000fc800078e3cff */
        /* <DEDUP_REMOVED lines=28> */
[----:B------:R-:W-:Y:S01]  /*92f0*/  UMOV UR7, 0x3fe62e42 ;  /* 0x3fe62e4200077882 */ /* 0x000fe20000000000 */
[----:B------:R-:W-:Y:S02]  /*9300*/  DFMA R26, R4, -R10, R24 ;  /* 0x8000000a041a722b */ /* 0x000fe40000000018 */
[----:B------:R-:W-:Y:S01]  /*9310*/  DFMA R20, R12, R20, UR4 ;  /* 0x000000040c147e2b */ /* 0x000fe20008000014 */
[----:B------:R-:W-:Y:S01]  /*9320*/  UMOV UR4, 0x55555554 ;  /* 0x5555555400047882 */ /* 0x000fe20000000000 */
[----:B------:R-:W-:Y:S01]  /*9330*/  UMOV UR5, 0x3fb55555 ;  /* 0x3fb5555500057882 */ /* 0x000fe20000000000 */
[----:B------:R-:W-:-:S03]  /*9340*/  DFMA R24, R14, UR6, R10 ;  /* 0x000000060e187c2b */ /* 0x000fc6000800000a */
[----:B------:R-:W-:Y:S02]  /*9350*/  DMUL R26, R8, R26 ;  /* 0x0000001a081a7228 */ /* 0x000fe40000000000 */
        /* <DEDUP_REMOVED lines=11> */
[----:B------:R-:W-:-:S11]  /*9410*/  DADD R24, R24, R4 ;  /* 0x0000000018187229 */ /* 0x000fd60000000004 */
.L_x_5117:
[----:B------:R-:W-:Y:S05]  /*9420*/  BSYNC.RECONVERGENT B0 ;  /* 0x0000000000007941 */ /* 0x000fea0003800200 */
.L_x_5116:
[----:B------:R-:W-:Y:S04]  /*9430*/  BSSY.RECONVERGENT B0, `(.L_x_5118) ;  /* 0x000008c000007945 */ /* 0x000fe80003800200 */
[----:B------:R-:W-:Y:S05]  /*9440*/  @P3 BRA !P0, `(.L_x_5119) ;  /* 0x0000000400543947 */ /* 0x000fea0004000000 */
[----:B------:R-:W-:-:S10]  /*9450*/  DADD R18, -R18, 1 ;  /* 0x3ff0000012127429 */ /* 0x000fd40000000100 */
[----:B------:R-:W-:Y:S01]  /*9460*/  ISETP.GT.AND P0, PT, R19, 0xfffff, PT ;  /* 0x000fffff1300780c */ /* 0x000fe20003f04270 */
[--C-:B------:R-:W-:Y:S01]  /*9470*/  IMAD.MOV.U32 R5, RZ, RZ, R19.reuse ;  /* 0x000000ffff057224 */ /* 0x100fe200078e0013 */
[----:B------:R-:W-:Y:S01]  /*9480*/  MOV R4, R18 ;  /* 0x0000001200047202 */ /* 0x000fe20000000f00 */
[----:B------:R-:W-:Y:S02]  /*9490*/  IMAD.MOV.U32 R3, RZ, RZ, R19 ;  /* 0x000000ffff037224 */ /* 0x000fe400078e0013 */
[----:B------:R-:W-:-:S08]  /*94a0*/  IMAD.MOV.U32 R8, RZ, RZ, R18 ;  /* 0x000000ffff087224 */ /* 0x000fd000078e0012 */
[----:B------:R-:W-:-:S10]  /*94b0*/  @!P0 DMUL R4, R4, 1.80143985094819840000e+16 ;  /* 0x4350000004048828 */ /* 0x000fd40000000000 */
[----:B------:R-:W-:Y:S02]  /*94c0*/  @!P0 MOV R3, R5 ;  /* 0x0000000500038202 */ /* 0x000fe40000000f00 */
[----:B------:R-:W-:-:S03]  /*94d0*/  @!P0 MOV R8, R4 ;  /* 0x0000000400088202 */ /* 0x000fc60000000f00 */
[----:B------:R-:W-:-:S05]  /*94e0*/  VIADD R0, R3, 0xffffffff ;  /* 0xffffffff03007836 */ /* 0x000fca0000000000 */
[----:B------:R-:W-:Y:S01]  /*94f0*/  ISETP.GE.U32.AND P1, PT, R0, 0x7fefffff, PT ;  /* 0x7fefffff0000780c */ /* 0x000fe20003f26070 */
[----:B------:R-:W-:Y:S02]  /*9500*/  IMAD.MOV.U32 R0, RZ, RZ, -0x3ff ;  /* 0xfffffc01ff007424 */ /* 0x000fe400078e00ff */
[----:B------:R-:W-:-:S10]  /*9510*/  @!P0 IMAD.MOV.U32 R0, RZ, RZ, -0x435 ;  /* 0xfffffbcbff008424 */ /* 0x000fd400078e00ff */
[----:B------:R-:W-:Y:S01]  /*9520*/  @P1 IMAD.MOV.U32 R6, RZ, RZ, 0x0 ;  /* 0x00000000ff061424 */ /* 0x000fe200078e00ff */
[----:B------:R-:W-:Y:S02]  /*9530*/  @P1 MOV R7, 0x7ff00000 ;  /* 0x7ff0000000071802 */ /* 0x000fe40000000f00 */
[----:B------:R-:W-:-:S04]  /*9540*/  @P1 LOP3.LUT P2, RZ, R5, 0x7fffffff, RZ, 0xc0, !PT ;  /* 0x7fffffff05ff1812 */ /* 0x000fc8000784c0ff */
[----:B------:R-:W-:-:S10]  /*9550*/  @P1 DFMA R6, R4, R6, +INF ;  /* 0x7ff000000406142b */ /* 0x000fd40000000006 */
[----:B------:R-:W-:Y:S02]  /*9560*/  @P1 FSEL R18, R6, RZ, P2 ;  /* 0x000000ff06121208 */ /* 0x000fe40001000000 */
[----:B------:R-:W-:Y:S01]  /*9570*/  @P1 FSEL R19, R7, -QNAN , P2 ;  /* 0xfff0000007131808 */ /* 0x000fe20001000000 */
[----:B------:R-:W-:Y:S06]  /*9580*/  @P1 BRA `(.L_x_5120) ;  /* 0x0000000400d81947 */ /* 0x000fec0003800000 */
        /* <DEDUP_REMOVED lines=65> */
.L_x_5119:
        /* <DEDUP_REMOVED lines=23> */
.L_x_5122:
[----:B------:R-:W-:Y:S05]  /*9b10*/  BSYNC.RECONVERGENT B1 ;  /* 0x0000000000017941 */ /* 0x000fea0003800200 */
.L_x_5121:
        /* <DEDUP_REMOVED lines=28> */
[----:B------:R-:W-:-:S11]  /*9ce0*/  DADD R18, R10, -R18 ;  /* 0x000000000a127229 */ /* 0x000fd60000000812 */
.L_x_5120:
[----:B------:R-:W-:Y:S05]  /*9cf0*/  BSYNC.RECONVERGENT B0 ;  /* 0x0000000000007941 */ /* 0x000fea0003800200 */
.L_x_5118:
[----:B------:R-:W-:Y:S01]  /*9d00*/  DSETP.GEU.AND P0, PT, R24, -100, PT ;  /* 0xc05900001800742a */ /* 0x000fe20003f0e000 */
[----:B------:R-:W0:Y:S01]  /*9d10*/  LDCU.64 UR6, c[0x0][0x5e8] ;  /* 0x0000bd00ff0677ac */ /* 0x000e220008000a00 */
[----:B------:R-:W-:Y:S01]  /*9d20*/  DADD R4, R16, -1 ;  /* 0xbff0000010047429 */ /* 0x000fe20000000000 */
[----:B------:R-:W-:-:S03]  /*9d30*/  UPRMT UR4, UR43, 0x9910, URZ ;  /* 0x000099102b047896 */ /* 0x000fc600080000ff */
[----:B------:R-:W-:Y:S02]  /*9d40*/  FSEL R6, R24, RZ, P0 ;  /* 0x000000ff18067208 */ /* 0x000fe40000000000 */
[----:B------:R-:W-:Y:S01]  /*9d50*/  FSEL R7, R25, -3.390625, P0 ;  /* 0xc059000019077808 */ /* 0x000fe20000000000 */
[----:B------:R-:W-:Y:S01]  /*9d60*/  DSETP.GEU.AND P0, PT, R18, -100, PT ;  /* 0xc05900001200742a */ /* 0x000fe20003f0e000 */
[----:B------:R-:W-:-:S04]  /*9d70*/  UISETP.GT.AND UP0, UPT, UR4, 0x9, UPT ;  /* 0x000000090400788c */ /* 0x000fc8000bf04270 */
[----:B------:R-:W-:Y:S01]  /*9d80*/  DMUL R6, R16, R6 ;  /* 0x0000000610067228 */ /* 0x000fe20000000000 */
[----:B------:R-:W-:Y:S02]  /*9d90*/  FSEL R8, R18, RZ, P0 ;  /* 0x000000ff12087208 */ /* 0x000fe40000000000 */
[----:B------:R-:W-:Y:S02]  /*9da0*/  FSEL R9, R19, -3.390625, P0 ;  /* 0xc059000013097808 */ /* 0x000fe40000000000 */
[----:B0-----:R-:W-:-:S04]  /*9db0*/  IADD3 R22, P0, PT, R22, UR6, RZ ;  /* 0x0000000616167c10 */ /* 0x001fc8000ff1e0ff */
[----:B------:R-:W-:Y:S01]  /*9dc0*/  DFMA R4, R4, R8, -R6 ;  /* 0x000000080404722b */ /* 0x000fe20000000806 */
[----:B------:R-:W-:Y:S01]  /*9dd0*/  IADD3.X R23, PT, PT, RZ, UR7, RZ, P0, !PT ;  /* 0x00000007ff177c10 */ /* 0x000fe200087fe4ff */
[----:B------:R-:W-:Y:S09]  /*9de0*/  BRA.U UP0, `(.L_x_5123) ;  /* 0x0000000500307547 */ /* 0x000ff2000b800000 */
        /* <DEDUP_REMOVED lines=11> */
.L_x_5126:
[----:B------:R-:W0:Y:S02]  /*9ea0*/  F2I.S64.F64.TRUNC R4, R4 ;  /* 0x0000000400047311 */ /* 0x000e24000030d900 */
[----:B0-----:R-:W-:-:S05]  /*9eb0*/  IMAD.MOV.U32 R3, RZ, RZ, R4 ;  /* 0x000000ffff037224 */ /* 0x001fca00078e0004 */
[----:B------:R0:W-:Y:S01]  /*9ec0*/  STG.E.U8 desc[UR36][R22.64], R3 ;  /* 0x0000000316007986 */ /* 0x0001e2000c101124 */
[----:B------:R-:W-:Y:S05]  /*9ed0*/  BRA `(.L_x_5128) ;  /* 0x0000000c00e07947 */ /* 0x000fea0003800000 */
.L_x_5125:
        /* <DEDUP_REMOVED lines=9> */
.L_x_5130:
[----:B------:R-:W0:Y:S02]  /*9f70*/  F2I.F64.TRUNC R5, R4 ;  /* 0x0000000400057311 */ /* 0x000e24000030d100 */
[----:B0-----:R0:W-:Y:S01]  /*9f80*/  STG.E desc[UR36][R22.64], R5 ;  /* 0x0000000516007986 */ /* 0x0011e2000c101924 */
[----:B------:R-:W-:Y:S05]  /*9f90*/  BRA `(.L_x_5128) ;  /* 0x0000000c00b07947 */ /* 0x000fea0003800000 */
.L_x_5129:
[----:B------:R-:W0:Y:S02]  /*9fa0*/  F2I.F64.TRUNC R5, R4 ;  /* 0x0000000400057311 */ /* 0x000e24000030d100 */
[----:B0-----:R0:W-:Y:S01]  /*9fb0*/  STG.E.U16 desc[UR36][R22.64], R5 ;  /* 0x0000000516007986 */ /* 0x0011e2000c101524 */
[----:B------:R-:W-:Y:S05]  /*9fc0*/  BRA `(.L_x_5128) ;  /* 0x0000000c00a47947 */ /* 0x000fea0003800000 */
.L_x_5124:
        /* <DEDUP_REMOVED lines=13> */
.L_x_5132:
        /* <DEDUP_REMOVED lines=8> */
.L_x_5131:
        /* <DEDUP_REMOVED lines=14> */
.L_x_5134:
        /* <DEDUP_REMOVED lines=9> */
.L_x_5133:
[----:B------:R0:W-:Y:S01]  /*a290*/  STG.E.64 desc[UR36][R22.64], R4 ;  /* 0x0000000416007986 */ /* 0x0001e2000c101b24 */
[----:B------:R-:W-:Y:S05]  /*a2a0*/  BRA `(.L_x_5128) ;  /* 0x0000000800ec7947 */ /* 0x000fea0003800000 */
.L_x_5123:
        /* <DEDUP_REMOVED lines=13> */
.L_x_5138:
        /* <DEDUP_REMOVED lines=21> */
.L_x_5141:
[----:B------:R-:W-:-:S04]  /*a4d0*/  SHF.R.U32.HI R3, RZ, 0x18, R7 ;  /* 0x00000018ff037819 */ /* 0x000fc80000011607 */
[----:B------:R-:W-:-:S04]  /*a4e0*/  LOP3.LUT R0, R0, 0x80, R3, 0xf8, !PT ;  /* 0x0000008000007812 */ /* 0x000fc800078ef803 */
[----:B------:R-:W-:-:S07]  /*a4f0*/  PRMT R11, R0, 0x7610, R11 ;  /* 0x00007610000b7816 */ /* 0x000fce000000000b */
.L_x_5140:
[----:B------:R-:W-:Y:S05]  /*a500*/  BSYNC.RECONVERGENT B0 ;  /* 0x0000000000007941 */ /* 0x000fea0003800200 */
.L_x_5139:
[----:B------:R0:W-:Y:S01]  /*a510*/  STG.E.U8 desc[UR36][R22.64], R11 ;  /* 0x0000000b16007986 */ /* 0x0001e2000c101124 */
[----:B------:R-:W-:Y:S05]  /*a520*/  BRA `(.L_x_5128) ;  /* 0x00000008004c7947 */ /* 0x000fea0003800000 */
.L_x_5137:
        /* <DEDUP_REMOVED lines=21> */
.L_x_5144:
[----:B------:R-:W-:-:S04]  /*a680*/  SHF.R.U32.HI R3, RZ, 0x18, R7 ;  /* 0x00000018ff037819 */ /* 0x000fc80000011607 */
[----:B------:R-:W-:-:S04]  /*a690*/  LOP3.LUT R0, R0, 0x80, R3, 0xf8, !PT ;  /* 0x0000008000007812 */ /* 0x000fc800078ef803 */
[----:B------:R-:W-:-:S07]  /*a6a0*/  PRMT R11, R0, 0x7610, R11 ;  /* 0x00007610000b7816 */ /* 0x000fce000000000b */
.L_x_5143:
[----:B------:R-:W-:Y:S05]  /*a6b0*/  BSYNC.RECONVERGENT B0 ;  /* 0x0000000000007941 */ /* 0x000fea0003800200 */
.L_x_5142:
[----:B------:R0:W-:Y:S01]  /*a6c0*/  STG.E.U8 desc[UR36][R22.64], R11 ;  /* 0x0000000b16007986 */ /* 0x0001e2000c101124 */
[----:B------:R-:W-:Y:S05]  /*a6d0*/  BRA `(.L_x_5128) ;  /* 0x0000000400e07947 */ /* 0x000fea0003800000 */
.L_x_5136:
        /* <DEDUP_REMOVED lines=26> */
.L_x_5146:
[----:B------:R-:W0:Y:S02]  /*a880*/  F2I.U64.F64.TRUNC R4, R4 ;  /* 0x0000000400047311 */ /* 0x000e24000030d800 */
[----:B0-----:R0:W-:Y:S01]  /*a890*/  STG.E.64 desc[UR36][R22.64], R4 ;  /* 0x0000000416007986 */ /* 0x0011e2000c101b24 */
[----:B------:R-:W-:Y:S05]  /*a8a0*/  BRA `(.L_x_5128) ;  /* 0x00000004006c7947 */ /* 0x000fea0003800000 */
.L_x_5145:
[----:B------:R-:W0:Y:S02]  /*a8b0*/  F2I.U32.F64.TRUNC R5, R4 ;  /* 0x0000000400057311 */ /* 0x000e24000030d000 */
[----:B0-----:R0:W-:Y:S01]  /*a8c0*/  STG.E desc[UR36][R22.64], R5 ;  /* 0x0000000516007986 */ /* 0x0011e2000c101924 */
[----:B------:R-:W-:Y:S05]  /*a8d0*/  BRA `(.L_x_5128) ;  /* 0x0000000400607947 */ /* 0x000fea0003800000 */
.L_x_5135:
        /* <DEDUP_REMOVED lines=10> */
.L_x_5148:
[----:B------:R-:W-:-:S05]  /*a980*/  CS2R R6, SRZ ;  /* 0x0000000000067805 */ /* 0x000fca000001ff00 */
[----:B------:R3:W-:Y:S01]  /*a990*/  STG.E.128 desc[UR36][R22.64], R4 ;  /* 0x0000000416007986 */ /* 0x0007e2000c101d24 */
[----:B------:R-:W-:Y:S05]  /*a9a0*/  BRA `(.L_x_5128) ;  /* 0x00000004002c7947 */ /* 0x000fea0003800000 */
.L_x_5147:
[----:B------:R-:W-:-:S09]  /*a9b0*/  UISETP.NE.AND UP0, UPT, UR4, 0xf, UPT ;  /* 0x0000000f0400788c */ /* 0x000fd2000bf05270 */
[----:B------:R-:W-:Y:S05]  /*a9c0*/  BRA.U !UP0, `(.L_x_5149) ;  /* 0x0000000508087547 */ /* 0x000fea000b800000 */
[----:B------:R-:W-:-:S09]  /*a9d0*/  UISETP.NE.AND UP0, UPT, UR4, 0x17, UPT ;  /* 0x000000170400788c */ /* 0x000fd2000bf05270 */
[----:B------:R-:W-:Y:S05]  /*a9e0*/  BRA.U !UP0, `(.L_x_5150) ;  /* 0x0000000108a07547 */ /* 0x000fea000b800000 */
[----:B------:R-:W-:-:S09]  /*a9f0*/  UISETP.NE.AND UP0, UPT, UR4, 0x18, UPT ;  /* 0x000000180400788c */ /* 0x000fd2000bf05270 */
[----:B------:R-:W-:Y:S05]  /*aa00*/  BRA.U !UP0, `(.L_x_5151) ;  /* 0x0000000108447547 */ /* 0x000fea000b800000 */
.L_x_5127:
[----:B------:R-:W-:Y:S01]  /*aa10*/  MOV R0, 0x0 ;  /* 0x0000000000007802 */ /* 0x000fe20000000f00 */
[----:B------:R-:W0:Y:S01]  /*aa20*/  LDCU.64 UR4, c[0x4][0x310] ;  /* 0x01006200ff0477ac */ /* 0x000e220008000a00 */
[----:B------:R-:W-:Y:S02]  /*aa30*/  HFMA2 R8, -RZ, RZ, 0, 6.020069122314453125e-06 ;  /* 0x00000065ff087431 */ /* 0x000fe400000001ff */
        /* <DEDUP_REMOVED lines=13> */
.L_x_5152:
[----:B------:R-:W-:Y:S05]  /*ab10*/  BRA `(.L_x_5128) ;  /* 0x0000000000d07947 */ /* 0x000fea0003800000 */
.L_x_5151:
        /* <DEDUP_REMOVED lines=17> */
.L_x_5154:
[----:B------:R-:W-:Y:S05]  /*ac30*/  BSYNC.RECONVERGENT B0 ;  /* 0x0000000000007941 */ /* 0x000fea0003800200 */
.L_x_5153:
[----:B------:R-:W-:-:S05]  /*ac40*/  LOP3.LUT R3, R0, 0x80, R3, 0xf8, !PT ;  /* 0x0000008000037812 */ /* 0x000fca00078ef803 */
[----:B------:R1:W-:Y:S01]  /*ac50*/  STG.E.U8 desc[UR36][R22.64], R3 ;  /* 0x0000000316007986 */ /* 0x0003e2000c101124 */
[----:B------:R-:W-:Y:S05]  /*ac60*/  BRA `(.L_x_5128) ;  /* 0x00000000007c7947 */ /* 0x000fea0003800000 */
.L_x_5150:
[----:B------:R-:W-:Y:S01]  /*ac70*/  UMOV UR4, 0xf0000000 ;  /* 0xf000000000047882 */ /* 0x000fe20000000000 */
[----:B------:R-:W-:Y:S01]  /*ac80*/  UMOV UR5, 0x380fffff ;  /* 0x380fffff00057882 */ /* 0x000fe20000000000 */
[----:B------:R-:W0:Y:S01]  /*ac90*/  F2F.F32.F64 R7, R4 ;  /* 0x0000000400077310 */ /* 0x000e220000301000 */
[----:B------:R-:W-:Y:S01]  /*aca0*/  DSETP.GEU.AND P0, PT, |R4|, UR4, PT ;  /* 0x0000000404007e2a */ /* 0x000fe2000bf0e200 */
[----:B------:R-:W-:-:S13]  /*acb0*/  BSSY.RECONVERGENT B0, `(.L_x_5155) ;  /* 0x000000f000007945 */ /* 0x000fda0003800200 */
        /* <DEDUP_REMOVED lines=11> */
.L_x_5156:
[----:B------:R-:W-:Y:S01]  /*ad70*/  IMAD.MOV.U32 R0, RZ, RZ, 0x7f ;  /* 0x0000007fff007424 */ /* 0x000fe200078e00ff */
[----:B------:R-:W-:-:S04]  /*ad80*/  ISETP.GT.U32.AND P0, PT, R3, 0x7f800000, PT ;  /* 0x7f8000000300780c */ /* 0x000fc80003f04070 */
[----:B------:R-:W-:-:S09]  /*ad90*/  SEL R0, R0, 0x7c, P0 ;  /* 0x0000007c00007807 */ /* 0x000fd20000000000 */
.L_x_5157:
[----:B------:R-:W-:Y:S05]  /*ada0*/  BSYNC.RECONVERGENT B0 ;  /* 0x0000000000007941 */ /* 0x000fea0003800200 */
.L_x_5155:
[----:B------:R-:W-:-:S04]  /*adb0*/  SHF.R.U32.HI R3, RZ, 0x18, R7 ;  /* 0x00000018ff037819 */ /* 0x000fc80000011607 */
[----:B------:R-:W-:-:S05]  /*adc0*/  LOP3.LUT R3, R0, 0x80, R3, 0xf8, !PT ;  /* 0x0000008000037812 */ /* 0x000fca00078ef803 */
[----:B------:R2:W-:Y:S01]  /*add0*/  STG.E.U8 desc[UR36][R22.64], R3 ;  /* 0x0000000316007986 */ /* 0x0005e2000c101124 */
[----:B------:R-:W-:Y:S05]  /*ade0*/  BRA `(.L_x_5128) ;  /* 0x00000000001c7947 */ /* 0x000fea0003800000 */
.L_x_5149:
[----:B------:R-:W-:Y:S01]  /*adf0*/  UMOV UR4, 0xf0000000 ;  /* 0xf000000000047882 */ /* 0x000fe20000000000 */
[----:B------:R-:W-:Y:S01]  /*ae00*/  UMOV UR5, 0x380fffff ;  /* 0x380fffff00057882 */ /* 0x000fe20000000000 */
[----:B------:R-:W0:Y:S01]  /*ae10*/  F2F.F32.F64 R0, R4 ;  /* 0x0000000400007310 */ /* 0x000e220000301000 */
[----:B------:R-:W-:-:S14]  /*ae20*/  DSETP.GEU.AND P0, PT, |R4|, UR4, PT ;  /* 0x0000000404007e2a */ /* 0x000fdc000bf0e200 */
[----:B0-----:R-:W-:-:S05]  /*ae30*/  @!P0 FMUL R0, R0, 1.175494350822287508e-38 ;  /* 0x0080000000008820 */ /* 0x001fca0000400000 */
[----:B------:R-:W-:-:S05]  /*ae40*/  F2FP.BF16.F32.PACK_AB R0, RZ, R0 ;  /* 0x00000000ff00723e */ /* 0x000fca00000010ff */
[----:B------:R0:W-:Y:S02]  /*ae50*/  STG.E.U16 desc[UR36][R22.64], R0 ;  /* 0x0000000016007986 */ /* 0x0001e4000c101524 */
.L_x_5128:
[----:B------:R-:W-:-:S07]  /*ae60*/  VIADD R2, R2, 0x80 ;  /* 0x0000008002027836 */ /* 0x000fce0000000000 */
.L_x_5054:
[----:B------:R-:W-:Y:S05]  /*ae70*/  BSYNC.RECONVERGENT B6 ;  /* 0x0000000000067941 */ /* 0x000fea0003800200 */
.L_x_5053:
[----:B------:R-:W5:Y:S01]  /*ae80*/  LDCU UR4, c[0x0][0x380] ;  /* 0x00007000ff0477ac */ /* 0x000f620008000800 */
[----:B------:R-:W-:Y:S01]  /*ae90*/  BSSY.RECONVERGENT B6, `(.L_x_5158) ;  /* 0x000056a000067945 */ /* 0x000fe20003800200 */
[----:B-----5:R-:W-:-:S13]  /*aea0*/  ISETP.GE.AND P0, PT, R2, UR4, PT ;  /* 0x0000000402007c0c */ /* 0x020fda000bf06270 */
[----:B------:R-:W-:Y:S05]  /*aeb0*/  @P0 BRA `(.L_x_5159) ;  /* 0x00000054009c0947 */ /* 0x000fea0003800000 */
[----:B------:R-:W5:Y:S01]  /*aec0*/  LDCU UR4, c[0x0][0x388] ;  /* 0x00007100ff0477ac */ /* 0x000f620008000800 */
[----:B------:R-:W-:Y:S01]  /*aed0*/  MOV R16, RZ ;  /* 0x000000ff00107202 */ /* 0x000fe20000000f00 */
[----:B0-----:R-:W-:Y:S02]  /*aee0*/  IMAD.MOV.U32 R0, RZ, RZ, RZ ;  /* 0x000000ffff007224 */ /* 0x001fe400078e00ff */
[----:B-1234-:R-:W-:Y:S01]  /*aef0*/  IMAD.MOV.U32 R22, RZ, RZ, RZ ;  /* 0x000000ffff167224 */ /* 0x01efe200078e00ff */
[----:B-----5:R-:W-:-:S09]  /*af00*/  UISETP.NE.AND UP0, UPT, UR4, URZ, UPT ;  /* 0x000000ff0400728c */ /* 0x020fd2000bf05270 */
[----:B------:R-:W-:Y:S05]  /*af10*/  BRA.U !UP0, `(.L_x_5160) ;  /* 0x0000001508747547 */ /* 0x000fea000b800000 */
[----:B------:R-:W0:Y:S01]  /*af20*/  LDCU.64 UR4, c[0x0][0x390] ;  /* 0x00007200ff0477ac */ /* 0x000e220008000a00 */
[----:B------:R-:W-:Y:S02]  /*af30*/  HFMA2 R4, -RZ, RZ, 0, 0 ;  /* 0x00000000ff047431 */ /* 0x000fe400000001ff */
        /* <DEDUP_REMOVED lines=347> */
.L_x_5160:
        /* <DEDUP_REMOVED lines=18> */
.L_x_5165:
[----:B------:R-:W2:Y:S02]  /*c610*/  LDG.E.U8 R4, desc[UR36][R4.64] ;  /* 0x0000002404047981 */ /* 0x000ea4000c1e1100 */
[----:B--2---:R0:W1:Y:S01]  /*c620*/  I2F.F64.U16 R18, R4 ;  /* 0x0000000400127312 */ /* 0x0040620000101800 */
[----:B------:R-:W-:Y:S05]  /*c630*/  BRA `(.L_x_5167) ;  /* 0x0000000c00647947 */ /* 0x000fea0003800000 */
.L_x_5164:
        /* <DEDUP_REMOVED lines=9> */
.L_x_5169:
[----:B------:R-:W2:Y:S02]  /*c6d0*/  LDG.E R4, desc[UR36][R4.64] ;  /* 0x0000002404047981 */ /* 0x000ea4000c1e1900 */
[----:B--2---:R0:W1:Y:S01]  /*c6e0*/  I2F.F64 R18, R4 ;  /* 0x0000000400127312 */ /* 0x0040620000201c00 */
[----:B------:R-:W-:Y:S05]  /*c6f0*/  BRA `(.L_x_5167) ;  /* 0x0000000c00347947 */ /* 0x000fea0003800000 */
.L_x_5168:
[----:B------:R-:W2:Y:S02]  /*c700*/  LDG.E.U16 R4, desc[UR36][R4.64] ;  /* 0x0000002404047981 */ /* 0x000ea4000c1e1500 */
[----:B--2---:R0:W1:Y:S01]  /*c710*/  I2F.F64.S16 R18, R4 ;  /* 0x0000000400127312 */ /* 0x0040620000101c00 */
[----:B------:R-:W-:Y:S05]  /*c720*/  BRA `(.L_x_5167) ;  /* 0x0000000c00287947 */ /* 0x000fea0003800000 */
.L_x_5163:
        /* <DEDUP_REMOVED lines=10> */
.L_x_5171:
[----:B------:R-:W2:Y:S02]  /*c7d0*/  LDG.E.U16 R0, desc[UR36][R4.64] ;  /* 0x0000002404007981 */ /* 0x000ea4000c1e1500 */
[----:B--2---:R-:W-:-:S05]  /*c7e0*/  HADD2.F32 R0, -RZ, R0.H0_H0 ;  /* 0x20000000ff007230 */ /* 0x004fca0000004100 */
[----:B------:R-:W-:-:S04]  /*c7f0*/  FMUL.FTZ R0, R0, 1 ;  /* 0x3f80000000007820 */ /* 0x000fc80000410000 */
[----:B------:R0:W1:Y:S01]  /*c800*/  F2F.F64.F32 R18, R0 ;  /* 0x0000000000127310 */ /* 0x0000620000201800 */
[----:B------:R-:W-:Y:S05]  /*c810*/  BRA `(.L_x_5167) ;  /* 0x0000000800ec7947 */ /* 0x000fea0003800000 */
.L_x_5170:
        /* <DEDUP_REMOVED lines=10> */
.L_x_5173:
[----:B------:R-:W2:Y:S02]  /*c8c0*/  LDG.E.U16 R4, desc[UR36][R4.64] ;  /* 0x0000002404047981 */ /* 0x000ea4000c1e1500 */
[----:B--2---:R-:W-:-:S05]  /*c8d0*/  HADD2.F32 R0, -RZ, R4.H0_H0 ;  /* 0x20000004ff007230 */ /* 0x004fca0000004100 */
[----:B------:R-:W-:-:S04]  /*c8e0*/  FMUL.FTZ R0, R0, 1 ;  /* 0x3f80000000007820 */ /* 0x000fc80000410000 */
[----:B------:R0:W1:Y:S01]  /*c8f0*/  F2F.F64.F32 R18, R0 ;  /* 0x0000000000127310 */ /* 0x0000620000201800 */
[----:B------:R-:W-:Y:S05]  /*c900*/  BRA `(.L_x_5167) ;  /* 0x0000000800b07947 */ /* 0x000fea0003800000 */
.L_x_5172:
[----:B------:R0:W5:Y:S01]  /*c910*/  LDG.E.64 R18, desc[UR36][R4.64] ;  /* 0x0000002404127981 */ /* 0x000162000c1e1b00 */
[----:B------:R-:W-:Y:S05]  /*c920*/  BRA `(.L_x_5167) ;  /* 0x0000000800a87947 */ /* 0x000fea0003800000 */
.L_x_5162:
        /* <DEDUP_REMOVED lines=13> */
.L_x_5176:
[----:B------:R0:W5:Y:S01]  /*ca00*/  LDG.E.64 R18, desc[UR36][R4.64] ;  /* 0x0000002404127981 */ /* 0x000162000c1e1b00 */
[----:B------:R-:W-:Y:S05]  /*ca10*/  BRA `(.L_x_5167) ;  /* 0x00000008006c7947 */ /* 0x000fea0003800000 */
.L_x_5175:
[----:B------:R-:W-:-:S09]  /*ca20*/  UISETP.NE.AND UP0, UPT, UR4, 0xf, UPT ;  /* 0x0000000f0400788c */ /* 0x000fd2000bf05270 */
[----:B------:R-:W-:Y:S05]  /*ca30*/  BRA.U !UP0, `(.L_x_5177) ;  /* 0x0000000108a07547 */ /* 0x000fea000b800000 */
[----:B------:R-:W-:-:S09]  /*ca40*/  UISETP.NE.AND UP0, UPT, UR4, 0x17, UPT ;  /* 0x000000170400788c */ /* 0x000fd2000bf05270 */
[----:B------:R-:W-:Y:S05]  /*ca50*/  BRA.U !UP0, `(.L_x_5178) ;  /* 0x00000001085c7547 */ /* 0x000fea000b800000 */
[----:B------:R-:W-:-:S09]  /*ca60*/  UISETP.NE.AND UP0, UPT, UR4, 0x18, UPT ;  /* 0x000000180400788c */ /* 0x000fd2000bf05270 */
[----:B------:R-:W-:Y:S05]  /*ca70*/  BRA.U UP0, `(.L_x_5166) ;  /* 0x0000000500f87547 */ /* 0x000fea000b800000 */
[----:B------:R-:W2:Y:S01]  /*ca80*/  LDG.E.U8 R0, desc[UR36][R4.64] ;  /* 0x0000002404007981 */ /* 0x000ea2000c1e1100 */
[----:B------:R-:W-:Y:S02]  /*ca90*/  HFMA2 R7, -RZ, RZ, 0, 1.847743988037109375e-06 ;  /* 0x0000001fff077431 */ /* 0x000fe400000001ff */
        /* <DEDUP_REMOVED lines=17> */
[----:B------:R0:W1:Y:S01]  /*cbb0*/  F2F.F64.F32 R18, R3 ;  /* 0x0000000300127310 */ /* 0x0000620000201800 */
[----:B------:R-:W-:Y:S05]  /*cbc0*/  BRA `(.L_x_5167) ;  /* 0x0000000800007947 */ /* 0x000fea0003800000 */
.L_x_5178:
        /* <DEDUP_REMOVED lines=13> */
[----:B------:R0:W1:Y:S01]  /*cca0*/  F2F.F64.F32 R18, R0 ;  /* 0x0000000000127310 */ /* 0x0000620000201800 */
[----:B------:R-:W-:Y:S05]  /*ccb0*/  BRA `(.L_x_5167) ;  /* 0x0000000400c47947 */ /* 0x000fea0003800000 */
.L_x_5177:
[----:B------:R-:W2:Y:S02]  /*ccc0*/  LDG.E.U16 R0, desc[UR36][R4.64] ;  /* 0x0000002404007981 */ /* 0x000ea4000c1e1500 */
[----:B--2---:R-:W-:-:S05]  /*ccd0*/  SHF.L.U32 R0, R0, 0x10, RZ ;  /* 0x0000001000007819 */ /* 0x004fca00000006ff */
[----:B------:R-:W-:-:S04]  /*cce0*/  FMUL.FTZ R0, R0, 1 ;  /* 0x3f80000000007820 */ /* 0x000fc80000410000 */
[----:B------:R0:W1:Y:S01]  /*ccf0*/  F2F.F64.F32 R18, R0 ;  /* 0x0000000000127310 */ /* 0x0000620000201800 */
[----:B------:R-:W-:Y:S05]  /*cd00*/  BRA `(.L_x_5167) ;  /* 0x0000000400b07947 */ /* 0x000fea0003800000 */
.L_x_5174:
        /* <DEDUP_REMOVED lines=11> */
.L_x_5181:
        /* <DEDUP_REMOVED lines=21> */
.L_x_5183:
[----:B------:R-:W-:Y:S05]  /*cf10*/  BSYNC.RECONVERGENT B0 ;  /* 0x0000000000007941 */ /* 0x000fea0003800200 */
.L_x_5182:
[----:B------:R-:W-:Y:S01]  /*cf20*/  IMAD.SHL.U32 R0, R0, 0x100000, RZ ;  /* 0x0010000000007824 */ /* 0x000fe200078e00ff */
[----:B------:R-:W-:-:S04]  /*cf30*/  LEA R3, R3, 0x3b800000, 0x17 ;  /* 0x3b80000003037811 */ /* 0x000fc800078eb8ff */
[----:B------:R-:W-:-:S05]  /*cf40*/  LOP3.LUT R0, R3, R0, R7, 0xfe, !PT ;  /* 0x0000000003007212 */ /* 0x000fca00078efe07 */
[----:B------:R-:W-:-:S04]  /*cf50*/  FMUL.FTZ R0, R0, 1 ;  /* 0x3f80000000007820 */ /* 0x000fc80000410000 */
[----:B------:R0:W1:Y:S01]  /*cf60*/  F2F.F64.F32 R18, R0 ;  /* 0x0000000000127310 */ /* 0x0000620000201800 */
[----:B------:R-:W-:Y:S05]  /*cf70*/  BRA `(.L_x_5167) ;  /* 0x0000000400147947 */ /* 0x000fea0003800000 */
.L_x_5180:
        /* <DEDUP_REMOVED lines=21> */
.L_x_5185:
[----:B------:R-:W-:Y:S05]  /*d0d0*/  BSYNC.RECONVERGENT B0 ;  /* 0x0000000000007941 */ /* 0x000fea0003800200 */
.L_x_5184:
[----:B------:R-:W-:Y:S01]  /*d0e0*/  IMAD.SHL.U32 R0, R0, 0x200000, RZ ;  /* 0x0020000000007824 */ /* 0x000fe200078e00ff */
[----:B------:R-:W-:-:S04]  /*d0f0*/  LEA R3, R3, 0x37800000, 0x17 ;  /* 0x3780000003037811 */ /* 0x000fc800078eb8ff */
[----:B------:R-:W-:-:S05]  /*d100*/  LOP3.LUT R0, R3, R0, R7, 0xfe, !PT ;  /* 0x0000000003007212 */ /* 0x000fca00078efe07 */
[----:B------:R-:W-:-:S04]  /*d110*/  FMUL.FTZ R0, R0, 1 ;  /* 0x3f80000000007820 */ /* 0x000fc80000410000 */
[----:B------:R0:W1:Y:S01]  /*d120*/  F2F.F64.F32 R18, R0 ;  /* 0x0000000000127310 */ /* 0x0000620000201800 */
[----:B------:R-:W-:Y:S05]  /*d130*/  BRA `(.L_x_5167) ;  /* 0x0000000000a47947 */ /* 0x000fea0003800000 */
.L_x_5179:
        /* <DEDUP_REMOVED lines=18> */
.L_x_5166:
        /* <DEDUP_REMOVED lines=16> */
.L_x_5188:
[----:B------:R-:W-:Y:S01]  /*d360*/  CS2R R18, SRZ ;  /* 0x0000000000127805 */ /* 0x000fe2000001ff00 */
[----:B------:R-:W-:Y:S06]  /*d370*/  BRA `(.L_x_5167) ;  /* 0x0000000000147947 */ /* 0x000fec0003800000 */
.L_x_5187:
[----:B------:R-:W2:Y:S02]  /*d380*/  LDG.E.64 R18, desc[UR36][R4.64] ;  /* 0x0000002404127981 */ /* 0x000ea4000c1e1b00 */
[----:B--2---:R-:W4:Y:S01]  /*d390*/  I2F.F64.U64 R18, R18 ;  /* 0x0000001200127312 */ /* 0x004f220000301800 */
[----:B------:R-:W-:Y:S05]  /*d3a0*/  BRA `(.L_x_5167) ;  /* 0x0000000000087947 */ /* 0x000fea0003800000 */
.L_x_5186:
[----:B------:R-:W2:Y:S02]  /*d3b0*/  LDG.E R4, desc[UR36][R4.64] ;  /* 0x0000002404047981 */ /* 0x000ea4000c1e1900 */
[----:B--2---:R0:W1:Y:S02]  /*d3c0*/  I2F.F64.U32 R18, R4 ;  /* 0x0000000400127312 */ /* 0x0040640000201800 */
.L_x_5167:
[----:B------:R-:W-:Y:S05]  /*d3d0*/  BSYNC.RECONVERGENT B7 ;  /* 0x0000000000077941 */ /* 0x000fea0003800200 */
.L_x_5161:
        /* <DEDUP_REMOVED lines=18> */
.L_x_5193:
[----:B------:R-:W2:Y:S02]  /*d500*/  LDG.E.U8 R4, desc[UR36][R4.64] ;  /* 0x0000002404047981 */ /* 0x000ea4000c1e1100 */
[----:B--2---:R0:W2:Y:S01]  /*d510*/  I2F.F64.U16 R16, R4 ;  /* 0x0000000400107312 */ /* 0x0040a20000101800 */
[----:B------:R-:W-:Y:S05]  /*d520*/  BRA `(.L_x_5195) ;  /* 0x0000000c00647947 */ /* 0x000fea0003800000 */
.L_x_5192:
        /* <DEDUP_REMOVED lines=9> */
.L_x_5197:
[----:B------:R-:W2:Y:S02]  /*d5c0*/  LDG.E R4, desc[UR36][R4.64] ;  /* 0x0000002404047981 */ /* 0x000ea4000c1e1900 */
[----:B--2---:R0:W2:Y:S01]  /*d5d0*/  I2F.F64 R16, R4 ;  /* 0x0000000400107312 */ /* 0x0040a20000201c00 */
[----:B------:R-:W-:Y:S05]  /*d5e0*/  BRA `(.L_x_5195) ;  /* 0x0000000c00347947 */ /* 0x000fea0003800000 */
.L_x_5196:
[----:B------:R-:W2:Y:S02]  /*d5f0*/  LDG.E.U16 R4, desc[UR36][R4.64] ;  /* 0x0000002404047981 */ /* 0x000ea4000c1e1500 */
[----:B--2---:R0:W2:Y:S01]  /*d600*/  I2F.F64.S16 R16, R4 ;  /* 0x0000000400107312 */ /* 0x0040a20000101c00 */
[----:B------:R-:W-:Y:S05]  /*d610*/  BRA `(.L_x_5195) ;  /* 0x0000000c00287947 */ /* 0x000fea0003800000 */
.L_x_5191:
        /* <DEDUP_REMOVED lines=10> */
.L_x_5199:
[----:B--2---:R-:W2:Y:S02]  /*d6c0*/  LDG.E.U16 R0, desc[UR36][R4.64] ;  /* 0x0000002404007981 */ /* 0x004ea4000c1e1500 */
[----:B--2---:R-:W-:-:S05]  /*d6d0*/  HADD2.F32 R0, -RZ, R0.H0_H0 ;  /* 0x20000000ff007230 */ /* 0x004fca0000004100 */
[----:B------:R-:W-:-:S04]  /*d6e0*/  FMUL.FTZ R0, R0, 1 ;  /* 0x3f80000000007820 */ /* 0x000fc80000410000 */
[----:B------:R2:W0:Y:S01]  /*d6f0*/  F2F.F64.F32 R16, R0 ;  /* 0x0000000000107310 */ /* 0x0004220000201800 */
[----:B------:R-:W-:Y:S05]  /*d700*/  BRA `(.L_x_5195) ;  /* 0x0000000800ec7947 */ /* 0x000fea0003800000 */
.L_x_5198:
        /* <DEDUP_REMOVED lines=10> */
.L_x_5201:
[----:B------:R-:W2:Y:S02]  /*d7b0*/  LDG.E.U16 R4, desc[UR36][R4.64] ;  /* 0x0000002404047981 */ /* 0x000ea4000c1e1500 */
[----:B--2---:R-:W-:-:S05]  /*d7c0*/  HADD2.F32 R0, -RZ, R4.H0_H0 ;  /* 0x20000004ff007230 */ /* 0x004fca0000004100 */
[----:B------:R-:W-:-:S04]  /*d7d0*/  FMUL.FTZ R0, R0, 1 ;  /* 0x3f80000000007820 */ /* 0x000fc80000410000 */
[----:B------:R0:W2:Y:S01]  /*d7e0*/  F2F.F64.F32 R16, R0 ;  /* 0x0000000000107310 */ /* 0x0000a20000201800 */
[----:B------:R-:W-:Y:S05]  /*d7f0*/  BRA `(.L_x_5195) ;  /* 0x0000000800b07947 */ /* 0x000fea0003800000 */
.L_x_5200:
[----:B------:R0:W5:Y:S01]  /*d800*/  LDG.E.64 R16, desc[UR36][R4.64] ;  /* 0x0000002404107981 */ /* 0x000162000c1e1b00 */
[----:B------:R-:W-:Y:S05]  /*d810*/  BRA `(.L_x_5195) ;  /* 0x0000000800a87947 */ /* 0x000fea0003800000 */
.L_x_5190:
        /* <DEDUP_REMOVED lines=13> */
.L_x_5204:
[----:B------:R0:W5:Y:S01]  /*d8f0*/  LDG.E.64 R16, desc[UR36][R4.64] ;  /* 0x0000002404107981 */ /* 0x000162000c1e1b00 */
[----:B------:R-:W-:Y:S05]  /*d900*/  BRA `(.L_x_5195) ;  /* 0x00000008006c7947 */ /* 0x000fea0003800000 */
.L_x_5203:
[----:B------:R-:W-:-:S09]  /*d910*/  UISETP.NE.AND UP0, UPT, UR4, 0xf, UPT ;  /* 0x0000000f0400788c */ /* 0x000fd2000bf05270 */
[----:B------:R-:W-:Y:S05]  /*d920*/  BRA.U !UP0, `(.L_x_5205) ;  /* 0x0000000108a07547 */ /* 0x000fea000b800000 */
[----:B------:R-:W-:-:S09]  /*d930*/  UISETP.NE.AND UP0, UPT, UR4, 0x17, UPT ;  /* 0x000000170400788c */ /* 0x000fd2000bf05270 */
[----:B------:R-:W-:Y:S05]  /*d940*/  BRA.U !UP0, `(.L_x_5206) ;  /* 0x00000001085c7547 */ /* 0x000fea000b800000 */
[----:B------:R-:W-:-:S09]  /*d950*/  UISETP.NE.AND UP0, UPT, UR4, 0x18, UPT ;  /* 0x000000180400788c */ /* 0x000fd2000bf05270 */
[----:B------:R-:W-:Y:S05]  /*d960*/  BRA.U UP0, `(.L_x_5194) ;  /* 0x0000000500f87547 */ /* 0x000fea000b800000 */
[----:B--2---:R-:W2:Y:S01]  /*d970*/  LDG.E.U8 R0, desc[UR36][R4.64] ;  /* 0x0000002404007981 */ /* 0x004ea2000c1e1100 */
        /* <DEDUP_REMOVED lines=20> */
.L_x_5206:
        /* <DEDUP_REMOVED lines=15> */
.L_x_5205:
[----:B--2---:R-:W2:Y:S02]  /*dbb0*/  LDG.E.U16 R0, desc[UR36][R4.64] ;  /* 0x0000002404007981 */ /* 0x004ea4000c1e1500 */
[----:B--2---:R-:W-:-:S04]  /*dbc0*/  IMAD.U32 R0, R0, 0x10000, RZ ;  /* 0x0001000000007824 */ /* 0x004fc800078e00ff */
[----:B------:R-:W-:-:S04]  /*dbd0*/  FMUL.FTZ R0, R0, 1 ;  /* 0x3f80000000007820 */ /* 0x000fc80000410000 */
[----:B------:R0:W2:Y:S01]  /*dbe0*/  F2F.F64.F32 R16, R0 ;  /* 0x0000000000107310 */ /* 0x0000a20000201800 */
[----:B------:R-:W-:Y:S05]  /*dbf0*/  BRA `(.L_x_5195) ;  /* 0x0000000400b07947 */ /* 0x000fea0003800000 */
.L_x_5202:
        /* <DEDUP_REMOVED lines=11> */
.L_x_5209:
        /* <DEDUP_REMOVED lines=21> */
.L_x_5211:
[----:B------:R-:W-:Y:S05]  /*de00*/  BSYNC.RECONVERGENT B0 ;  /* 0x0000000000007941 */ /* 0x000fea0003800200 */
.L_x_5210:
[----:B------:R-:W-:Y:S02]  /*de10*/  SHF.L.U32 R0, R0, 0x14, RZ ;  /* 0x0000001400007819 */ /* 0x000fe400000006ff */
[----:B------:R-:W-:-:S04]  /*de20*/  LEA R3, R3, 0x3b800000, 0x17 ;  /* 0x3b80000003037811 */ /* 0x000fc800078eb8ff */
[----:B------:R-:W-:-:S05]  /*de30*/  LOP3.LUT R0, R3, R0, R7, 0xfe, !PT ;  /* 0x0000000003007212 */ /* 0x000fca00078efe07 */
[----:B------:R-:W-:-:S04]  /*de40*/  FMUL.FTZ R0, R0, 1 ;  /* 0x3f80000000007820 */ /* 0x000fc80000410000 */
[----:B------:R0:W2:Y:S01]  /*de50*/  F2F.F64.F32 R16, R0 ;  /* 0x0000000000107310 */ /* 0x0000a20000201800 */
[----:B------:R-:W-:Y:S05]  /*de60*/  BRA `(.L_x_5195) ;  /* 0x0000000400147947 */ /* 0x000fea0003800000 */
.L_x_5208:
        /* <DEDUP_REMOVED lines=21> */
.L_x_5213:
[----:B------:R-:W-:Y:S05]  /*dfc0*/  BSYNC.RECONVERGENT B0 ;  /* 0x0000000000007941 */ /* 0x000fea0003800200 */
.L_x_5212:
[----:B------:R-:W-:Y:S01]  /*dfd0*/  IMAD.SHL.U32 R0, R0, 0x200000, RZ ;  /* 0x0020000000007824 */ /* 0x000fe200078e00ff */
[----:B------:R-:W-:-:S04]  /*dfe0*/  LEA R3, R3, 0x37800000, 0x17 ;  /* 0x3780000003037811 */ /* 0x000fc800078eb8ff */
[----:B------:R-:W-:-:S05]  /*dff0*/  LOP3.LUT R0, R3, R0, R7, 0xfe, !PT ;  /* 0x0000000003007212 */ /* 0x000fca00078efe07 */
[----:B------:R-:W-:-:S04]  /*e000*/  FMUL.FTZ R0, R0, 1 ;  /* 0x3f80000000007820 */ /* 0x000fc80000410000 */
[----:B------:R0:W2:Y:S01]  /*e010*/  F2F.F64.F32 R16, R0 ;  /* 0x0000000000107310 */ /* 0x0000a20000201800 */
[----:B------:R-:W-:Y:S05]  /*e020*/  BRA `(.L_x_5195) ;  /* 0x0000000000a47947 */ /* 0x000fea0003800000 */
.L_x_5207:
[----:B------:R-:W-:-:S09]  /*e030*/  UISETP.NE.AND UP0, UPT, UR4, 0x1c, UPT ;  /* 0x0000001c0400788c */ /* 0x000fd2000bf05270 */
[----:B------:R-:W-:Y:S05]  /*e040*/  BRA.U !UP0, `(.L_x_5214) ;  /* 0x0000000108947547 */ /* 0x000fea000b800000 */
[----:B------:R-:W-:-:S09]  /*e050*/  UISETP.NE.AND UP0, UPT, UR4, 0x1d, UPT ;  /* 0x0000001d0400788c */ /* 0x000fd2000bf05270 */
[----:B------:R-:W-:Y:S05]  /*e060*/  BRA.U !UP0, `(.L_x_5215) ;  /* 0x0000000108807547 */ /* 0x000fea000b800000 */
[----:B------:R-:W-:-:S09]  /*e070*/  UISETP.NE.AND UP0, UPT, UR4, 0x2c, UPT ;  /* 0x0000002c0400788c */ /* 0x000fd2000bf05270 */
[----:B------:R-:W-:Y:S05]  /*e080*/  BRA.U UP0, `(.L_x_5194) ;  /* 0x0000000100307547 */ /* 0x000fea000b800000 */
[----:B--2---:R-:W2:Y:S01]  /*e090*/  LDG.E.U8 R0, desc[UR36][R4.64] ;  /* 0x0000002404007981 */ /* 0x004ea2000c1e1100 */
[----:B------:R-:W-:Y:S02]  /*e0a0*/  HFMA2 R16, -RZ, RZ, 0, 0 ;  /* 0x00000000ff107431 */ /* 0x000fe400000001ff */
        /* <DEDUP_REMOVED lines=8> */
[----:B------:R0:W2:Y:S01]  /*e130*/  @P0 F2F.F64.F32 R16, R0 ;  /* 0x0000000000100310 */ /* 0x0000a20000201800 */
[----:B------:R-:W-:Y:S05]  /*e140*/  BRA `(.L_x_5195) ;  /* 0x00000000005c7947 */ /* 0x000fea0003800000 */
.L_x_5194:
        /* <DEDUP_REMOVED lines=16> */
.L_x_5216:
[----:B------:R-:W-:Y:S01]  /*e250*/  CS2R R16, SRZ ;  /* 0x0000000000107805 */ /* 0x000fe2000001ff00 */
[----:B------:R-:W-:Y:S06]  /*e260*/  BRA `(.L_x_5195) ;  /* 0x0000000000147947 */ /* 0x000fec0003800000 */
.L_x_5215:
[----:B------:R-:W2:Y:S02]  /*e270*/  LDG.E.64 R16, desc[UR36][R4.64] ;  /* 0x0000002404107981 */ /* 0x000ea4000c1e1b00 */
[----:B--2---:R-:W0:Y:S01]  /*e280*/  I2F.F64.U64 R16, R16 ;  /* 0x0000001000107312 */ /* 0x004e220000301800 */
[----:B------:R-:W-:Y:S05]  /*e290*/  BRA `(.L_x_5195) ;  /* 0x0000000000087947 */ /* 0x000fea0003800000 */
.L_x_5214:
[----:B------:R-:W2:Y:S02]  /*e2a0*/  LDG.E R4, desc[UR36][R4.64] ;  /* 0x0000002404047981 */ /* 0x000ea4000c1e1900 */
[----:B--2---:R0:W2:Y:S02]  /*e2b0*/  I2F.F64.U32 R16, R4 ;  /* 0x0000000400107312 */ /* 0x0040a40000201800 */
.L_x_5195:
[----:B------:R-:W-:Y:S05]  /*e2c0*/  BSYNC.RECONVERGENT B7 ;  /* 0x0000000000077941 */ /* 0x000fea0003800200 */
.L_x_5189:
[C---:B-1-345:R-:W-:Y:S01]  /*e2d0*/  DSETP.GTU.AND P0, PT, R18.reuse, 1, PT ;  /* 0x3ff000001200742a */ /* 0x07afe20003f0c000 */
        /* <DEDUP_REMOVED lines=19> */
.L_x_5218:
[----:B------:R-:W-:Y:S05]  /*e410*/  BSYNC.RECONVERGENT B7 ;  /* 0x0000000000077941 */ /* 0x000fea0003800200 */
.L_x_5217:
[C---:B0-2---:R-:W-:Y:S01]  /*e420*/  DSETP.GTU.AND P0, PT, R16.reuse, 1, PT ;  /* 0x3ff000001000742a */ /* 0x045fe20003f0c000 */
        /* <DEDUP_REMOVED lines=19> */
.L_x_5220:
[----:B------:R-:W-:Y:S05]  /*e560*/  BSYNC.RECONVERGENT B7 ;  /* 0x0000000000077941 */ /* 0x000fea0003800200 */
.L_x_5219:
        /* <DEDUP_REMOVED lines=87> */
.L_x_5222:
[----:B------:R-:W-:Y:S05]  /*eae0*/  BSYNC.RECONVERGENT B0 ;  /* 0x0000000000007941 */ /* 0x000fea0003800200 */
.L_x_5221:
        /* <DEDUP_REMOVED lines=87> */
.L_x_5224:
        /* <DEDUP_REMOVED lines=23> */
.L_x_5227:
[----:B------:R-:W-:Y:S05]  /*f1d0*/  BSYNC.RECONVERGENT B1 ;  /* 0x0000000000017941 */ /* 0x000fea0003800200 */
.L_x_5226:
        /* <DEDUP_REMOVED lines=29> */
.L_x_5225:
[----:B------:R-:W-:Y:S05]  /*f3b0*/  BSYNC.RECONVERGENT B0 ;  /* 0x0000000000007941 */ /* 0x000fea0003800200 */
.L_x_5223:
        /* <DEDUP_REMOVED lines=26> */
.L_x_5231:
[----:B------:R-:W0:Y:S02]  /*f560*/  F2I.S64.F64.TRUNC R4, R4 ;  /* 0x0000000400047311 */ /* 0x000e24000030d900 */
[----:B0-----:R-:W-:-:S05]  /*f570*/  IMAD.MOV.U32 R3, RZ, RZ, R4 ;  /* 0x000000ffff037224 */ /* 0x001fca00078e0004 */
[----:B------:R0:W-:Y:S01]  /*f580*/  STG.E.U8 desc[UR36][R22.64], R3 ;  /* 0x0000000316007986 */ /* 0x0001e2000c101124 */
[----:B------:R-:W-:Y:S05]  /*f590*/  BRA `(.L_x_5233) ;  /* 0x0000000c00e07947 */ /* 0x000fea0003800000 */
.L_x_5230:
        /* <DEDUP_REMOVED lines=9> */
.L_x_5235:
[----:B------:R-:W0:Y:S02]  /*f630*/  F2I.F64.TRUNC R5, R4 ;  /* 0x0000000400057311 */ /* 0x000e24000030d100 */
[----:B0-----:R0:W-:Y:S01]  /*f640*/  STG.E desc[UR36][R22.64], R5 ;  /* 0x0000000516007986 */ /* 0x0011e2000c101924 */
[----:B------:R-:W-:Y:S05]  /*f650*/  BRA `(.L_x_5233) ;  /* 0x0000000c00b07947 */ /* 0x000fea0003800000 */
.L_x_5234:
[----:B------:R-:W0:Y:S02]  /*f660*/  F2I.F64.TRUNC R5, R4 ;  /* 0x0000000400057311 */ /* 0x000e24000030d100 */
[----:B0-----:R0:W-:Y:S01]  /*f670*/  STG.E.U16 desc[UR36][R22.64], R5 ;  /* 0x0000000516007986 */ /* 0x0011e2000c101524 */
[----:B------:R-:W-:Y:S05]  /*f680*/  BRA `(.L_x_5233) ;  /* 0x0000000c00a47947 */ /* 0x000fea0003800000 */
.L_x_5229:
        /* <DEDUP_REMOVED lines=13> */
.L_x_5237:
        /* <DEDUP_REMOVED lines=8> */
.L_x_5236:
        /* <DEDUP_REMOVED lines=14> */
.L_x_5239:
        /* <DEDUP_REMOVED lines=9> */
.L_x_5238:
[----:B------:R2:W-:Y:S01]  /*f950*/  STG.E.64 desc[UR36][R22.64], R4 ;  /* 0x0000000416007986 */ /* 0x0005e2000c101b24 */
[----:B------:R-:W-:Y:S05]  /*f960*/  BRA `(.L_x_5233) ;  /* 0x0000000800ec7947 */ /* 0x000fea0003800000 */
.L_x_5228:
        /* <DEDUP_REMOVED lines=13> */
.L_x_5243:
        /* <DEDUP_REMOVED lines=21> */
.L_x_5246:
[----:B------:R-:W-:-:S04]  /*fb90*/  SHF.R.U32.HI R3, RZ, 0x18, R7 ;  /* 0x00000018ff037819 */ /* 0x000fc80000011607 */
[----:B------:R-:W-:-:S04]  /*fba0*/  LOP3.LUT R0, R0, 0x80, R3, 0xf8, !PT ;  /* 0x0000008000007812 */ /* 0x000fc800078ef803 */
[----:B------:R-:W-:-:S07]  /*fbb0*/  PRMT R11, R0, 0x7610, R11 ;  /* 0x00007610000b7816 */ /* 0x000fce000000000b */
.L_x_5245:
[----:B------:R-:W-:Y:S05]  /*fbc0*/  BSYNC.RECONVERGENT B0 ;  /* 0x0000000000007941 */ /* 0x000fea0003800200 */
.L_x_5244:
[----:B------:R0:W-:Y:S01]  /*fbd0*/  STG.E.U8 desc[UR36][R22.64], R11 ;  /* 0x0000000b16007986 */ /* 0x0001e2000c101124 */
[----:B------:R-:W-:Y:S05]  /*fbe0*/  BRA `(.L_x_5233) ;  /* 0x00000008004c7947 */ /* 0x000fea0003800000 */
.L_x_5242:
        /* <DEDUP_REMOVED lines=21> */
.L_x_5249:
[----:B------:R-:W-:-:S04]  /*fd40*/  SHF.R.U32.HI R3, RZ, 0x18, R7 ;  /* 0x00000018ff037819 */ /* 0x000fc80000011607 */
[----:B------:R-:W-:-:S04]  /*fd50*/  LOP3.LUT R0, R0, 0x80, R3, 0xf8, !PT ;  /* 0x0000008000007812 */ /* 0x000fc800078ef803 */
[----:B------:R-:W-:-:S07]  /*fd60*/  PRMT R11, R0, 0x7610, R11 ;  /* 0x00007610000b7816 */ /* 0x000fce000000000b */
.L_x_5248:
[----:B------:R-:W-:Y:S05]  /*fd70*/  BSYNC.RECONVERGENT B0 ;  /* 0x0000000000007941 */ /* 0x000fea0003800200 */
.L_x_5247:
[----:B------:R0:W-:Y:S01]  /*fd80*/  STG.E.U8 desc[UR36][R22.64], R11 ;  /* 0x0000000b16007986 */ /* 0x0001e2000c101124 */
[----:B------:R-:W-:Y:S05]  /*fd90*/  BRA `(.L_x_5233) ;  /* 0x0000000400e07947 */ /* 0x000fea0003800000 */
.L_x_5241:
        /* <DEDUP_REMOVED lines=26> */
.L_x_5251:
[----:B------:R-:W0:Y:S02]  /*ff40*/  F2I.U64.F64.TRUNC R4, R4 ;  /* 0x0000000400047311 */ /* 0x000e24000030d800 */
[----:B0-----:R0:W-:Y:S01]  /*ff50*/  STG.E.64 desc[UR36][R22.64], R4 ;  /* 0x0000000416007986 */ /* 0x0011e2000c101b24 */
[----:B------:R-:W-:Y:S05]  /*ff60*/  BRA `(.L_x_5233) ;  /* 0x00000004006c7947 */ /* 0x000fea0003800000 */
.L_x_5250:
[----:B------:R-:W0:Y:S02]  /*ff70*/  F2I.U32.F64.TRUNC R5, R4 ;  /* 0x0000000400057311 */ /* 0x000e24000030d000 */
[----:B0-----:R0:W-:Y:S01]  /*ff80*/  STG.E desc[UR36][R22.64], R5 ;  /* 0x0000000516007986 */ /* 0x0011e2000c101924 */
[----:B------:R-:W-:Y:S05]  /*ff90*/  BRA `(.L_x_5233) ;  /* 0x0000000400607947 */ /* 0x000fea0003800000 */
.L_x_5240:
        /* <DEDUP_REMOVED lines=10> */
.L_x_5253:
[----:B------:R-:W-:-:S05]  /*10040*/  CS2R R6, SRZ ;  /* 0x0000000000067805 */ /* 0x000fca000001ff00 */
[----:B------:R0:W-:Y:S01]  /*10050*/  STG.E.128 desc[UR36][R22.64], R4 ;  /* 0x0000000416007986 */ /* 0x0001e2000c101d24 */
[----:B------:R-:W-:Y:S05]  /*10060*/  BRA `(.L_x_5233) ;  /* 0x00000004002c7947 */ /* 0x000fea0003800000 */
.L_x_5252:
[----:B------:R-:W-:-:S09]  /*10070*/  UISETP.NE.AND UP0, UPT, UR4, 0xf, UPT ;  /* 0x0000000f0400788c */ /* 0x000fd2000bf05270 */
[----:B------:R-:W-:Y:S05]  /*10080*/  BRA.U !UP0, `(.L_x_5254) ;  /* 0x0000000508087547 */ /* 0x000fea000b800000 */
[----:B------:R-:W-:-:S09]  /*10090*/  UISETP.NE.AND UP0, UPT, UR4, 0x17, UPT ;  /* 0x000000170400788c */ /* 0x000fd2000bf05270 */
[----:B------:R-:W-:Y:S05]  /*100a0*/  BRA.U !UP0, `(.L_x_5255) ;  /* 0x0000000108a07547 */ /* 0x000fea000b800000 */
[----:B------:R-:W-:-:S09]  /*100b0*/  UISETP.NE.AND UP0, UPT, UR4, 0x18, UPT ;  /* 0x000000180400788c */ /* 0x000fd2000bf05270 */
[----:B------:R-:W-:Y:S05]  /*100c0*/  BRA.U !UP0, `(.L_x_5256) ;  /* 0x0000000108447547 */ /* 0x000fea000b800000 */
.L_x_5232:
        /* <DEDUP_REMOVED lines=16> */
.L_x_5257:
[----:B------:R-:W-:Y:S05]  /*101d0*/  BRA `(.L_x_5233) ;  /* 0x0000000000d07947 */ /* 0x000fea0003800000 */
.L_x_5256:
        /* <DEDUP_REMOVED lines=17> */
.L_x_5259:
[----:B------:R-:W-:Y:S05]  /*102f0*/  BSYNC.RECONVERGENT B0 ;  /* 0x0000000000007941 */ /* 0x000fea0003800200 */
.L_x_5258:
[----:B------:R-:W-:-:S05]  /*10300*/  LOP3.LUT R3, R0, 0x80, R3, 0xf8, !PT ;  /* 0x0000008000037812 */ /* 0x000fca00078ef803 */
[----:B------:R0:W-:Y:S01]  /*10310*/  STG.E.U8 desc[UR36][R22.64], R3 ;  /* 0x0000000316007986 */ /* 0x0001e2000c101124 */
[----:B------:R-:W-:Y:S05]  /*10320*/  BRA `(.L_x_5233) ;  /* 0x00000000007c7947 */ /* 0x000fea0003800000 */
.L_x_5255:
        /* <DEDUP_REMOVED lines=16> */
.L_x_5261:
[----:B------:R-:W-:Y:S01]  /*10430*/  IMAD.MOV.U32 R0, RZ, RZ, 0x7f ;  /* 0x0000007fff007424 */ /* 0x000fe200078e00ff */
[----:B------:R-:W-:-:S04]  /*10440*/  ISETP.GT.U32.AND P0, PT, R3, 0x7f800000, PT ;  /* 0x7f8000000300780c */ /* 0x000fc80003f04070 */
[----:B------:R-:W-:-:S09]  /*10450*/  SEL R0, R0, 0x7c, P0 ;  /* 0x0000007c00007807 */ /* 0x000fd20000000000 */
.L_x_5262:
[----:B------:R-:W-:Y:S05]  /*10460*/  BSYNC.RECONVERGENT B0 ;  /* 0x0000000000007941 */ /* 0x000fea0003800200 */
.L_x_5260:
[----:B------:R-:W-:-:S04]  /*10470*/  SHF.R.U32.HI R3, RZ, 0x18, R7 ;  /* 0x00000018ff037819 */ /* 0x000fc80000011607 */
[----:B------:R-:W-:-:S05]  /*10480*/  LOP3.LUT R3, R0, 0x80, R3, 0xf8, !PT ;  /* 0x0000008000037812 */ /* 0x000fca00078ef803 */
[----:B------:R0:W-:Y:S01]  /*10490*/  STG.E.U8 desc[UR36][R22.64], R3 ;  /* 0x0000000316007986 */ /* 0x0001e2000c101124 */
[----:B------:R-:W-:Y:S05]  /*104a0*/  BRA `(.L_x_5233) ;  /* 0x00000000001c7947 */ /* 0x000fea0003800000 */
.L_x_5254:
[----:B------:R-:W-:Y:S01]  /*104b0*/  UMOV UR4, 0xf0000000 ;  /* 0xf000000000047882 */ /* 0x000fe20000000000 */
[----:B------:R-:W-:Y:S01]  /*104c0*/  UMOV UR5, 0x380fffff ;  /* 0x380fffff00057882 */ /* 0x000fe20000000000 */
[----:B------:R-:W0:Y:S01]  /*104d0*/  F2F.F32.F64 R0, R4 ;  /* 0x0000000400007310 */ /* 0x000e220000301000 */
[----:B------:R-:W-:-:S14]  /*104e0*/  DSETP.GEU.AND P0, PT, |R4|, UR4, PT ;  /* 0x0000000404007e2a */ /* 0x000fdc000bf0e200 */
[----:B0-----:R-:W-:-:S05]  /*104f0*/  @!P0 FMUL R0, R0, 1.175494350822287508e-38 ;  /* 0x0080000000008820 */ /* 0x001fca0000400000 */
[----:B------:R-:W-:-:S05]  /*10500*/  F2FP.BF16.F32.PACK_AB R0, RZ, R0 ;  /* 0x00000000ff00723e */ /* 0x000fca00000010ff */
[----:B------:R0:W-:Y:S02]  /*10510*/  STG.E.U16 desc[UR36][R22.64], R0 ;  /* 0x0000000016007986 */ /* 0x0001e4000c101524 */
.L_x_5233:
[----:B------:R-:W-:-:S07]  /*10520*/  VIADD R2, R2, 0x80 ;  /* 0x0000008002027836 */ /* 0x000fce0000000000 */
.L_x_5159:
[----:B------:R-:W-:Y:S05]  /*10530*/  BSYNC.RECONVERGENT B6 ;  /* 0x0000000000067941 */ /* 0x000fea0003800200 */
.L_x_5158:
[----:B------:R-:W5:Y:S02]  /*10540*/  LDCU UR4, c[0x0][0x380] ;  /* 0x00007000ff0477ac */ /* 0x000f640008000800 */
[----:B-----5:R-:W-:-:S13]  /*10550*/  ISETP.GE.AND P0, PT, R2, UR4, PT ;  /* 0x0000000402007c0c */ /* 0x020fda000bf06270 */
[----:B------:R-:W-:Y:S05]  /*10560*/  @P0 EXIT ;  /* 0x000000000000094d */ /* 0x000fea0003800000 */
[----:B------:R-:W5:Y:S01]  /*10570*/  LDCU UR4, c[0x0][0x388] ;  /* 0x00007100ff0477ac */ /* 0x000f620008000800 */
[----:B------:R-:W-:Y:S01]  /*10580*/  MOV R18, RZ ;  /* 0x000000ff00127202 */ /* 0x000fe20000000f00 */
[----:B01----:R-:W-:Y:S02]  /*10590*/  IMAD.MOV.U32 R0, RZ, RZ, RZ ;  /* 0x000000ffff007224 */ /* 0x003fe400078e00ff */
[----:B------:R-:W-:Y:S01]  /*105a0*/  IMAD.MOV.U32 R16, RZ, RZ, RZ ;  /* 0x000000ffff107224 */ /* 0x000fe200078e00ff */
[----:B-----5:R-:W-:-:S09]  /*105b0*/  UISETP.NE.AND UP0, UPT, UR4, URZ, UPT ;  /* 0x000000ff0400728c */ /* 0x020fd2000bf05270 */
[----:B------:R-:W-:Y:S05]  /*105c0*/  BRA.U !UP0, `(.L_x_5263) ;  /* 0x0000001508747547 */ /* 0x000fea000b800000 */
[----:B------:R-:W4:Y:S01]  /*105d0*/  LDCU.64 UR4, c[0x0][0x390] ;  /* 0x00007200ff0477ac */ /* 0x000f220008000a00 */
[----:B--23--:R-:W-:Y:S02]  /*105e0*/  HFMA2 R4, -RZ, RZ, 0, 0 ;  /* 0x00000000ff047431 */ /* 0x00cfe400000001ff */
[----:B------:R-:W-:Y:S01]  /*105f0*/  IMAD.MOV.U32 R5, RZ, RZ, R2 ;  /* 0x000000ffff057224 */ /* 0x000fe200078e0002 */
[----:B------:R-:W0:Y:S01]  /*10600*/  LDCU UR6, c[0x0][0x38c] ;  /* 0x00007180ff0677ac */ /* 0x000e220008000800 */
[----:B------:R-:W1:Y:S01]  /*10610*/  LDCU.64 UR8, c[0x0][0x4b8] ;  /* 0x00009700ff0877ac */ /* 0x000e620008000a00 */
[----:B------:R-:W-:Y:S01]  /*10620*/  UISETP.NE.AND UP0, UPT, UR41, URZ, UPT ;  /* 0x000000ff2900728c */ /* 0x000fe2000bf05270 */
[----:B----4-:R-:W-:Y:S01]  /*10630*/  IMAD.HI.U32 R3, R2, UR4, R4 ;  /* 0x0000000402037c27 */ /* 0x010fe2000f8e0004 */
        /* <DEDUP_REMOVED lines=342> */
.L_x_5263:
[----:B------:R-:W0:Y:S01]  /*11ba0*/  LDCU.64 UR8, c[0x0][0x5f0] ;  /* 0x0000be00ff0877ac */ /* 0x000e220008000a00 */
[----:B------:R-:W-:Y:S01]  /*11bb0*/  BSSY.RECONVERGENT B6, `(.L_x_5264) ;  /* 0x00000ef000067945 */ /* 0x000fe20003800200 */
[----:B------:R-:W1:Y:S01]  /*11bc0*/  LDCU.64 UR6, c[0x0][0x5e8] ;  /* 0x0000bd00ff0677ac */ /* 0x000e620008000a00 */
[----:B------:R-:W-:-:S04]  /*11bd0*/  UPRMT UR4, UR39, 0x9910, URZ ;  /* 0x0000991027047896 */ /* 0x000fc800080000ff */
[----:B------:R-:W-:Y:S01]  /*11be0*/  UISETP.GT.AND UP0, UPT, UR4, 0x9, UPT ;  /* 0x000000090400788c */ /* 0x000fe2000bf04270 */
[----:B0-----:R-:W-:Y:S02]  /*11bf0*/  IADD3 R2, P1, PT, R0, UR8, RZ ;  /* 0x0000000800027c10 */ /* 0x001fe4000ff3e0ff */
[----:B-1----:R-:W-:-:S03]  /*11c00*/  IADD3 R16, P0, PT, R16, UR6, RZ ;  /* 0x0000000610107c10 */ /* 0x002fc6000ff1e0ff */
[----:B--2-4-:R-:W-:Y:S01]  /*11c10*/  IMAD.X R3, RZ, RZ, UR9, P1 ;  /* 0x00000009ff037e24 */ /* 0x014fe200088e06ff */
        /* <DEDUP_REMOVED lines=10> */
[----:B------:R-:W3:Y:S02]  /*11cc0*/  LDG.E.S8 R2, desc[UR36][R2.64] ;  /* 0x0000002402027981 */ /* 0x000ee4000c1e1300 */
[----:B---3--:R0:W1:Y:S01]  /*11cd0*/  I2F.F64.S16 R22, R2 ;  /* 0x0000000200167312 */ /* 0x0080620000101c00 */
[----:B------:R-:W-:Y:S05]  /*11ce0*/  BRA `(.L_x_5270) ;  /* 0x0000000c006c7947 */ /* 0x000fea0003800000 */
.L_x_5268:
[----:B------:R-:W3:Y:S02]  /*11cf0*/  LDG.E.U8 R2, desc[UR36][R2.64] ;  /* 0x0000002402027981 */ /* 0x000ee4000c1e1100 */
[----:B---3--:R2:W3:Y:S01]  /*11d00*/  I2F.F64.U16 R22, R2 ;  /* 0x0000000200167312 */ /* 0x0084e20000101800 */
[----:B------:R-:W-:Y:S05]  /*11d10*/  BRA `(.L_x_5270) ;  /* 0x0000000c00607947 */ /* 0x000fea0003800000 */
.L_x_5267:
[----:B------:R-:W-:-:S09]  /*11d20*/  UISETP.NE.AND UP0, UPT, UR4, 0x2, UPT ;  /* 0x000000020400788c */ /* 0x000fd2000bf05270 */
[----:B------:R-:W-:Y:S05]  /*11d30*/  BRA.U !UP0, `(.L_x_5271) ;  /* 0x0000000108287547 */ /* 0x000fea000b800000 */
[----:B------:R-:W-:-:S09]  /*11d40*/  UISETP.NE.AND UP0, UPT, UR4, 0x3, UPT ;  /* 0x000000030400788c */ /* 0x000fd2000bf05270 */
[----:B------:R-:W-:Y:S05]  /*11d50*/  BRA.U !UP0, `(.L_x_5272) ;  /* 0x0000000108147547 */ /* 0x000fea000b800000 */
[----:B------:R-:W-:-:S09]  /*11d60*/  UISETP.NE.AND UP0, UPT, UR4, 0x4, UPT ;  /* 0x000000040400788c */ /* 0x000fd2000bf05270 */
[----:B------:R-:W-:Y:S05]  /*11d70*/  BRA.U UP0, `(.L_x_5269) ;  /* 0x0000000900ec7547 */ /* 0x000fea000b800000 */
[----:B---3--:R-:W2:Y:S02]  /*11d80*/  LDG.E.64 R22, desc[UR36][R2.64] ;  /* 0x0000002402167981 */ /* 0x008ea4000c1e1b00 */
[----:B--2---:R-:W0:Y:S01]  /*11d90*/  I2F.F64.S64 R22, R22 ;  /* 0x0000001600167312 */ /* 0x004e220000301c00 */
[----:B------:R-:W-:Y:S05]  /*11da0*/  BRA `(.L_x_5270) ;  /* 0x0000000c003c7947 */ /* 0x000fea0003800000 */
.L_x_5272:
[----:B------:R-:W3:Y:S02]  /*11db0*/  LDG.E R2, desc[UR36][R2.64] ;  /* 0x0000002402027981 */ /* 0x000ee4000c1e1900 */
[----:B---3--:R0:W1:Y:S01]  /*11dc0*/  I2F.F64 R22, R2 ;  /* 0x0000000200167312 */ /* 0x0080620000201c00 */
[----:B------:R-:W-:Y:S05]  /*11dd0*/  BRA `(.L_x_5270) ;  /* 0x0000000c00307947 */ /* 0x000fea0003800000 */
.L_x_5271:
[----:B------:R-:W3:Y:S02]  /*11de0*/  LDG.E.U16 R2, desc[UR36][R2.64] ;  /* 0x0000002402027981 */ /* 0x000ee4000c1e1500 */
[----:B---3--:R4:W0:Y:S01]  /*11df0*/  I2F.F64.S16 R22, R2 ;  /* 0x0000000200167312 */ /* 0x0088220000101c00 */
[----:B------:R-:W-:Y:S05]  /*11e00*/  BRA `(.L_x_5270) ;  /* 0x0000000c00247947 */ /* 0x000fea0003800000 */
.L_x_5266:
[----:B------:R-:W-:-:S09]  /*11e10*/  UISETP.GT.AND UP0, UPT, UR4, 0x6, UPT ;  /* 0x000000060400788c */ /* 0x000fd2000bf04270 */
[----:B------:R-:W-:Y:S05]  /*11e20*/  BRA.U UP0, `(.L_x_5273) ;  /* 0x0000000100347547 */ /* 0x000fea000b800000 */
[----:B------:R-:W-:-:S09]  /*11e30*/  UISETP.NE.AND UP0, UPT, UR4, 0x5, UPT ;  /* 0x000000050400788c */ /* 0x000fd2000bf05270 */
[----:B------:R-:W-:Y:S05]  /*11e40*/  BRA.U !UP0, `(.L_x_5274) ;  /* 0x0000000108187547 */ /* 0x000fea000b800000 */
[----:B------:R-:W-:-:S09]  /*11e50*/  UISETP.NE.AND UP0, UPT, UR4, 0x6, UPT ;  /* 0x000000060400788c */ /* 0x000fd2000bf05270 */
[----:B------:R-:W-:Y:S05]  /*11e60*/  BRA.U UP0, `(.L_x_5269) ;  /* 0x0000000900b07547 */ /* 0x000fea000b800000 */
[----:B---3--:R-:W2:Y:S02]  /*11e70*/  LDG.E R22, desc[UR36][R2.64] ;  /* 0x0000002402167981 */ /* 0x008ea4000c1e1900 */
[----:B--2---:R-:W-:-:S06]  /*11e80*/  FMUL.FTZ R22, R22, 1 ;  /* 0x3f80000016167820 */ /* 0x004fcc0000410000 */
[----:B------:R-:W0:Y:S01]  /*11e90*/  F2F.F64.F32 R22, R22 ;  /* 0x0000001600167310 */ /* 0x000e220000201800 */
[----:B------:R-:W-:Y:S05]  /*11ea0*/  BRA `(.L_x_5270) ;  /* 0x0000000800fc7947 */ /* 0x000fea0003800000 */
.L_x_5274:
[----:B------:R-:W2:Y:S02]  /*11eb0*/  LDG.E.U16 R0, desc[UR36][R2.64] ;  /* 0x0000002402007981 */ /* 0x000ea4000c1e1500 */
[----:B--2---:R-:W-:-:S05]  /*11ec0*/  HADD2.F32 R0, -RZ, R0.H0_H0 ;  /* 0x20000000ff007230 */ /* 0x004fca0000004100 */
[----:B------:R-:W-:-:S04]  /*11ed0*/  FMUL.FTZ R0, R0, 1 ;  /* 0x3f80000000007820 */ /* 0x000fc80000410000 */
[----:B---3--:R0:W1:Y:S01]  /*11ee0*/  F2F.F64.F32 R22, R0 ;  /* 0x0000000000167310 */ /* 0x0080620000201800 */
[----:B------:R-:W-:Y:S05]  /*11ef0*/  BRA `(.L_x_5270) ;  /* 0x0000000800e87947 */ /* 0x000fea0003800000 */
.L_x_5273:
[----:B------:R-:W-:-:S09]  /*11f00*/  UISETP.NE.AND UP0, UPT, UR4, 0x7, UPT ;  /* 0x000000070400788c */ /* 0x000fd2000bf05270 */
[----:B------:R-:W-:Y:S05]  /*11f10*/  BRA.U !UP0, `(.L_x_5275) ;  /* 0x0000000108347547 */ /* 0x000fea000b800000 */
[----:B------:R-:W-:-:S09]  /*11f20*/  UISETP.NE.AND UP0, UPT, UR4, 0x8, UPT ;  /* 0x000000080400788c */ /* 0x000fd2000bf05270 */
[----:B------:R-:W-:Y:S05]  /*11f30*/  BRA.U !UP0, `(.L_x_5276) ;  /* 0x0000000108187547 */ /* 0x000fea000b800000 */
[----:B------:R-:W-:-:S09]  /*11f40*/  UISETP.NE.AND UP0, UPT, UR4, 0x9, UPT ;  /* 0x000000090400788c */ /* 0x000fd2000bf05270 */
[----:B------:R-:W-:Y:S05]  /*11f50*/  BRA.U UP0, `(.L_x_5269) ;  /* 0x0000000900747547 */ /* 0x000fea000b800000 */
[----:B------:R-:W3:Y:S02]  /*11f60*/  LDG.E R2, desc[UR36][R2.64] ;  /* 0x0000002402027981 */ /* 0x000ee4000c1e1900 */
[----:B---3--:R-:W-:-:S06]  /*11f70*/  FMUL.FTZ R22, R2, 1 ;  /* 0x3f80000002167820 */ /* 0x008fcc0000410000 */
[----:B------:R-:W0:Y:S01]  /*11f80*/  F2F.F64.F32 R22, R22 ;  /* 0x0000001600167310 */ /* 0x000e220000201800 */
[----:B------:R-:W-:Y:S05]  /*11f90*/  BRA `(.L_x_5270) ;  /* 0x0000000800c07947 */ /* 0x000fea0003800000 */
.L_x_5276:
[----:B------:R-:W2:Y:S02]  /*11fa0*/  LDG.E.U16 R2, desc[UR36][R2.64] ;  /* 0x0000002402027981 */ /* 0x000ea4000c1e1500 */
[----:B--2---:R-:W-:-:S05]  /*11fb0*/  HADD2.F32 R0, -RZ, R2.H0_H0 ;  /* 0x20000002ff007230 */ /* 0x004fca0000004100 */
[----:B------:R-:W-:-:S04]  /*11fc0*/  FMUL.FTZ R0, R0, 1 ;  /* 0x3f80000000007820 */ /* 0x000fc80000410000 */
[----:B---3--:R0:W1:Y:S01]  /*11fd0*/  F2F.F64.F32 R22, R0 ;  /* 0x0000000000167310 */ /* 0x0080620000201800 */
[----:B------:R-:W-:Y:S05]  /*11fe0*/  BRA `(.L_x_5270) ;  /* 0x0000000800ac7947 */ /* 0x000fea0003800000 */
.L_x_5275:
[----:B---3--:R0:W5:Y:S01]  /*11ff0*/  LDG.E.64 R22, desc[UR36][R2.64] ;  /* 0x0000002402167981 */ /* 0x008162000c1e1b00 */
[----:B------:R-:W-:Y:S05]  /*12000*/  BRA `(.L_x_5270) ;  /* 0x0000000800a47947 */ /* 0x000fea0003800000 */
.L_x_5265:
        /* <DEDUP_REMOVED lines=9> */
[----:B---3--:R-:W-:Y:S01]  /*120a0*/  IMAD.MOV.U32 R22, RZ, RZ, RZ ;  /* 0x000000ffff167224 */ /* 0x008fe200078e00ff */
[----:B--2---:R-:W-:-:S04]  /*120b0*/  ISETP.NE.AND P0, PT, R2, RZ, PT ;  /* 0x000000ff0200720c */ /* 0x004fc80003f05270 */
[----:B------:R-:W-:Y:S01]  /*120c0*/  FSEL R23, RZ, 1.875, !P0 ;  /* 0x3ff00000ff177808 */ /* 0x000fe20004000000 */
[----:B------:R-:W-:Y:S08]  /*120d0*/  BRA `(.L_x_5270) ;  /* 0x0000000800707947 */ /* 0x000ff00003800000 */
.L_x_5279:
[----:B---3--:R0:W5:Y:S01]  /*120e0*/  LDG.E.64 R22, desc[UR36][R2.64] ;  /* 0x0000002402167981 */ /* 0x008162000c1e1b00 */
[----:B------:R-:W-:Y:S05]  /*120f0*/  BRA `(.L_x_5270) ;  /* 0x0000000800687947 */ /* 0x000fea0003800000 */
.L_x_5278:
[----:B------:R-:W-:-:S09]  /*12100*/  UISETP.NE.AND UP0, UPT, UR4, 0xf, UPT ;  /* 0x0000000f0400788c */ /* 0x000fd2000bf05270 */
[----:B------:R-:W-:Y:S05]  /*12110*/  BRA.U !UP0, `(.L_x_5280) ;  /* 0x00000001089c7547 */ /* 0x000fea000b800000 */
[----:B------:R-:W-:-:S09]  /*12120*/  UISETP.NE.AND UP0, UPT, UR4, 0x17, UPT ;  /* 0x000000170400788c */ /* 0x000fd2000bf05270 */
[----:B------:R-:W-:Y:S05]  /*12130*/  BRA.U !UP0, `(.L_x_5281) ;  /* 0x00000001085c7547 */ /* 0x000fea000b800000 */
[----:B------:R-:W-:-:S09]  /*12140*/  UISETP.NE.AND UP0, UPT, UR4, 0x18, UPT ;  /* 0x000000180400788c */ /* 0x000fd2000bf05270 */
[----:B------:R-:W-:Y:S05]  /*12150*/  BRA.U UP0, `(.L_x_5269) ;  /* 0x0000000500f47547 */ /* 0x000fea000b800000 */
[----:B------:R-:W2:Y:S01]  /*12160*/  LDG.E.U8 R0, desc[UR36][R2.64] ;  /* 0x0000002402007981 */ /* 0x000ea2000c1e1100 */
[----:B---3--:R-:W-:Y:S01]  /*12170*/  IMAD.MOV.U32 R6, RZ, RZ, 0x1f ;  /* 0x0000001fff067424 */ /* 0x008fe200078e00ff */
        /* <DEDUP_REMOVED lines=19> */
.L_x_5281:
[----:B------:R-:W2:Y:S02]  /*122b0*/  LDG.E.U8 R2, desc[UR36][R2.64] ;  /* 0x0000002402027981 */ /* 0x000ea4000c1e1100 */
[C---:B--2---:R-:W-:Y:S02]  /*122c0*/  IMAD.SHL.U32 R0, R2.reuse, 0x2000000, RZ ;  /* 0x0200000002007824 */ /* 0x044fe400078e00ff */
[----:B---3--:R-:W-:-:S03]  /*122d0*/  IMAD.SHL.U32 R5, R2, 0x100, RZ ;  /* 0x0000010002057824 */ /* 0x008fc600078e00ff */
[----:B------:R-:W-:-:S13]  /*122e0*/  ISETP.GE.U32.AND P0, PT, R0, 0x8000000, PT ;  /* 0x080000000000780c */ /* 0x000fda0003f06070 */
[C---:B------:R-:W-:Y:S02]  /*122f0*/  @!P0 LOP3.LUT R4, R5.reuse, 0x7f00, RZ, 0xc0, !PT ;  /* 0x00007f0005048812 */ /* 0x040fe400078ec0ff */
[----:B------:R-:W-:Y:S02]  /*12300*/  @P0 LEA.HI R0, R0, 0x70000000, RZ, 0x1c ;  /* 0x7000000000000811 */ /* 0x000fe400078fe0ff */
[----:B------:R-:W-:Y:S02]  /*12310*/  @!P0 LOP3.LUT R4, R4, 0x3f000000, RZ, 0xfc, !PT ;  /* 0x3f00000004048812 */ /* 0x000fe400078efcff */
[----:B------:R-:W-:Y:S01]  /*12320*/  PRMT R5, R5, 0x9910, RZ ;  /* 0x0000991005057816 */ /* 0x000fe200000000ff */
[----:B------:R-:W-:Y:S02]  /*12330*/  @P0 FMUL.FTZ R0, R0, 1.9259299443872358531e-34 ;  /* 0x0780000000000820 */ /* 0x000fe40000410000 */
[----:B------:R-:W-:-:S05]  /*12340*/  @!P0 FADD.FTZ R0, R4, -0.5 ;  /* 0xbf00000004008421 */ /* 0x000fca0000010000 */
[----:B------:R-:W-:-:S05]  /*12350*/  LOP3.LUT R0, R0, 0x80000000, R5, 0xf8, !PT ;  /* 0x8000000000007812 */ /* 0x000fca00078ef805 */
[----:B------:R-:W-:-:S04]  /*12360*/  FMUL.FTZ R0, R0, 1 ;  /* 0x3f80000000007820 */ /* 0x000fc80000410000 */
[----:B------:R0:W1:Y:S01]  /*12370*/  F2F.F64.F32 R22, R0 ;  /* 0x0000000000167310 */ /* 0x0000620000201800 */
[----:B------:R-:W-:Y:S05]  /*12380*/  BRA `(.L_x_5270) ;  /* 0x0000000400c47947 */ /* 0x000fea0003800000 */
.L_x_5280:
[----:B------:R-:W2:Y:S02]  /*12390*/  LDG.E.U16 R0, desc[UR36][R2.64] ;  /* 0x0000002402007981 */ /* 0x000ea4000c1e1500 */
[----:B--2---:R-:W-:-:S05]  /*123a0*/  SHF.L.U32 R0, R0, 0x10, RZ ;  /* 0x0000001000007819 */ /* 0x004fca00000006ff */
[----:B------:R-:W-:-:S04]  /*123b0*/  FMUL.FTZ R0, R0, 1 ;  /* 0x3f80000000007820 */ /* 0x000fc80000410000 */
[----:B---3--:R0:W1:Y:S01]  /*123c0*/  F2F.F64.F32 R22, R0 ;  /* 0x0000000000167310 */ /* 0x0080620000201800 */
[----:B------:R-:W-:Y:S05]  /*123d0*/  BRA `(.L_x_5270) ;  /* 0x0000000400b07947 */ /* 0x000fea0003800000 */
.L_x_5277:
        /* <DEDUP_REMOVED lines=8> */
[----:B------:R-:W3:Y:S02]  /*12460*/  LDG.E.U16 R2, desc[UR36][R2.64] ;  /* 0x0000002402027981 */ /* 0x000ee4000c1e1500 */
[----:B---3--:R0:W1:Y:S01]  /*12470*/  I2F.F64.U16 R22, R2 ;  /* 0x0000000200167312 */ /* 0x0080620000101800 */
[----:B------:R-:W-:Y:S05]  /*12480*/  BRA `(.L_x_5270) ;  /* 0x0000000400847947 */ /* 0x000fea0003800000 */
.L_x_5284:
[----:B------:R-:W2:Y:S01]  /*12490*/  LDG.E.U8 R3, desc[UR36][R2.64] ;  /* 0x0000002402037981 */ /* 0x000ea2000c1e1100 */
[----:B---3--:R-:W-:Y:S02]  /*124a0*/  CS2R R22, SRZ ;  /* 0x0000000000167805 */ /* 0x008fe4000001ff00 */
        /* <DEDUP_REMOVED lines=19> */
.L_x_5286:
[----:B------:R-:W-:Y:S05]  /*125e0*/  BSYNC.RECONVERGENT B0 ;  /* 0x0000000000007941 */ /* 0x000fea0003800200 */
.L_x_5285:
[----:B------:R-:W-:Y:S01]  /*125f0*/  IMAD.SHL.U32 R0, R0, 0x100000, RZ ;  /* 0x0010000000007824 */ /* 0x000fe200078e00ff */
[----:B------:R-:W-:-:S04]  /*12600*/  LEA R2, R2, 0x3b800000, 0x17 ;  /* 0x3b80000002027811 */ /* 0x000fc800078eb8ff */
[----:B------:R-:W-:-:S05]  /*12610*/  LOP3.LUT R0, R2, R0, R7, 0xfe, !PT ;  /* 0x0000000002007212 */ /* 0x000fca00078efe07 */
[----:B------:R-:W-:-:S04]  /*12620*/  FMUL.FTZ R0, R0, 1 ;  /* 0x3f80000000007820 */ /* 0x000fc80000410000 */
[----:B------:R0:W1:Y:S01]  /*12630*/  F2F.F64.F32 R22, R0 ;  /* 0x0000000000167310 */ /* 0x0000620000201800 */
[----:B------:R-:W-:Y:S05]  /*12640*/  BRA `(.L_x_5270) ;  /* 0x0000000400147947 */ /* 0x000fea0003800000 */
.L_x_5283:
[----:B------:R-:W2:Y:S01]  /*12650*/  LDG.E.U8 R3, desc[UR36][R2.64] ;  /* 0x0000002402037981 */ /* 0x000ea2000c1e1100 */
[----:B---3--:R-:W-:Y:S02]  /*12660*/  CS2R R22, SRZ ;  /* 0x0000000000167805 */ /* 0x008fe4000001ff00 */
        /* <DEDUP_REMOVED lines=19> */
.L_x_5288:
[----:B------:R-:W-:Y:S05]  /*127a0*/  BSYNC.RECONVERGENT B0 ;  /* 0x0000000000007941 */ /* 0x000fea0003800200 */
.L_x_5287:
[----:B------:R-:W-:Y:S01]  /*127b0*/  IMAD.SHL.U32 R0, R0, 0x200000, RZ ;  /* 0x0020000000007824 */ /* 0x000fe200078e00ff */
[----:B------:R-:W-:-:S04]  /*127c0*/  LEA R2, R2, 0x37800000, 0x17 ;  /* 0x3780000002027811 */ /* 0x000fc800078eb8ff */
[----:B------:R-:W-:-:S05]  /*127d0*/  LOP3.LUT R0, R2, R0, R7, 0xfe, !PT ;  /* 0x0000000002007212 */ /* 0x000fca00078efe07 */
[----:B------:R-:W-:-:S04]  /*127e0*/  FMUL.FTZ R0, R0, 1 ;  /* 0x3f80000000007820 */ /* 0x000fc80000410000 */
[----:B------:R0:W1:Y:S01]  /*127f0*/  F2F.F64.F32 R22, R0 ;  /* 0x0000000000167310 */ /* 0x0000620000201800 */
[----:B------:R-:W-:Y:S05]  /*12800*/  BRA `(.L_x_5270) ;  /* 0x0000000000a47947 */ /* 0x000fea0003800000 */
.L_x_5282:
[----:B------:R-:W-:-:S09]  /*12810*/  UISETP.NE.AND UP0, UPT, UR4, 0x1c, UPT ;  /* 0x0000001c0400788c */ /* 0x000fd2000bf05270 */
[----:B------:R-:W-:Y:S05]  /*12820*/  BRA.U !UP0, `(.L_x_5289) ;  /* 0x0000000108947547 */ /* 0x000fea000b800000 */
[----:B------:R-:W-:-:S09]  /*12830*/  UISETP.NE.AND UP0, UPT, UR4, 0x1d, UPT ;  /* 0x0000001d0400788c */ /* 0x000fd2000bf05270 */
[----:B------:R-:W-:Y:S05]  /*12840*/  BRA.U !UP0, `(.L_x_5290) ;  /* 0x0000000108807547 */ /* 0x000fea000b800000 */
[----:B------:R-:W-:-:S09]  /*12850*/  UISETP.NE.AND UP0, UPT, UR4, 0x2c, UPT ;  /* 0x0000002c0400788c */ /* 0x000fd2000bf05270 */
[----:B------:R-:W-:Y:S05]  /*12860*/  BRA.U UP0, `(.L_x_5269) ;  /* 0x0000000100307547 */ /* 0x000fea000b800000 */
[----:B------:R-:W2:Y:S01]  /*12870*/  LDG.E.U8 R0, desc[UR36][R2.64] ;  /* 0x0000002402007981 */ /* 0x000ea2000c1e1100 */
[----:B---3--:R-:W-:Y:S02]  /*12880*/  HFMA2 R23, -RZ, RZ, 0.5, 0 ;  /* 0x38000000ff177431 */ /* 0x008fe400000001ff */
        /* <DEDUP_REMOVED lines=10> */
.L_x_5269:
[----:B------:R-:W-:Y:S01]  /*12930*/  MOV R2, 0x0 ;  /* 0x0000000000027802 */ /* 0x000fe20000000f00 */
[----:B------:R-:W3:Y:S01]  /*12940*/  LDCU.64 UR4, c[0x4][0x310] ;  /* 0x01006200ff0477ac */ /* 0x000ee20008000a00 */
[----:B------:R-:W-:Y:S02]  /*12950*/  HFMA2 R13, -RZ, RZ, 0, 0 ;  /* 0x00000000ff0d7431 */ /* 0x000fe400000001ff */
[----:B------:R-:W-:Y:S01]  /*12960*/  IMAD.MOV.U32 R8, RZ, RZ, 0x4e ;  /* 0x0000004eff087424 */ /* 0x000fe200078e00ff */
[----:B------:R-:W0:Y:S01]  /*12970*/  LDCU.64 UR6, c[0x4][0x318] ;  /* 0x01006300ff0677ac */ /* 0x000e220008000a00 */
[----:B------:R-:W1:Y:S01]  /*12980*/  LDC.64 R2, c[0x4][R2] ;  /* 0x0100000002027b82 */ /* 0x000e620000000a00 */
[----:B------:R-:W-:Y:S01]  /*12990*/  IMAD.MOV.U32 R12, RZ, RZ, 0x1 ;  /* 0x00000001ff0c7424 */ /* 0x000fe200078e00ff */
[----:B------:R-:W2:Y:S01]  /*129a0*/  LDCU.64 UR8, c[0x4][0x28] ;  /* 0x01000500ff0877ac */ /* 0x000ea20008000a00 */
[----:B---3--:R-:W-:Y:S02]  /*129b0*/  IMAD.U32 R4, RZ, RZ, UR4 ;  /* 0x00000004ff047e24 */ /* 0x008fe4000f8e00ff */
[----:B------:R-:W-:Y:S01]  /*129c0*/  IMAD.U32 R5, RZ, RZ, UR5 ;  /* 0x00000005ff057e24 */ /* 0x000fe2000f8e00ff */
[----:B0-----:R-:W-:Y:S01]  /*129d0*/  MOV R6, UR6 ;  /* 0x0000000600067c02 */ /* 0x001fe20008000f00 */
[----:B------:R-:W-:-:S02]  /*129e0*/  IMAD.U32 R7, RZ, RZ, UR7 ;  /* 0x00000007ff077e24 */ /* 0x000fc4000f8e00ff */
[----:B--2---:R-:W-:Y:S01]  /*129f0*/  IMAD.U32 R10, RZ, RZ, UR8 ;  /* 0x00000008ff0a7e24 */ /* 0x004fe2000f8e00ff */
[----:B------:R-:W-:-:S07]  /*12a00*/  MOV R11, UR9 ;  /* 0x00000009000b7c02 */ /* 0x000fce0008000f00 */
[----:B------:R-:W-:-:S07]  /*12a10*/  LEPC R20, `(.L_x_5291) ;  /* 0x000000001014794e */ /* 0x000fce0000000000 */
[----:B-1----:R-:W-:Y:S05]  /*12a20*/  CALL.ABS.NOINC R2 ;  /* 0x0000000002007343 */ /* 0x002fea0003c00000 */
.L_x_5291:
[----:B------:R-:W-:Y:S01]  /*12a30*/  CS2R R22, SRZ ;  /* 0x0000000000167805 */ /* 0x000fe2000001ff00 */
[----:B------:R-:W-:Y:S06]  /*12a40*/  BRA `(.L_x_5270) ;  /* 0x0000000000147947 */ /* 0x000fec0003800000 */
.L_x_5290:
[----:B---3--:R-:W2:Y:S02]  /*12a50*/  LDG.E.64 R22, desc[UR36][R2.64] ;  /* 0x0000002402167981 */ /* 0x008ea4000c1e1b00 */
[----:B--2---:R-:W0:Y:S01]  /*12a60*/  I2F.F64.U64 R22, R22 ;  /* 0x0000001600167312 */ /* 0x004e220000301800 */
[----:B------:R-:W-:Y:S05]  /*12a70*/  BRA `(.L_x_5270) ;  /* 0x0000000000087947 */ /* 0x000fea0003800000 */
.L_x_5289:
[----:B------:R-:W3:Y:S02]  /*12a80*/  LDG.E R2, desc[UR36][R2.64] ;  /* 0x0000002402027981 */ /* 0x000ee4000c1e1900 */
[----:B---3--:R0:W1:Y:S02]  /*12a90*/  I2F.F64.U32 R22, R2 ;  /* 0x0000000200167312 */ /* 0x0080640000201800 */
.L_x_5270:
[----:B------:R-:W-:Y:S05]  /*12aa0*/  BSYNC.RECONVERGENT B6 ;  /* 0x0000000000067941 */ /* 0x000fea0003800200 */
.L_x_5264:
        /* <DEDUP_REMOVED lines=18> */
.L_x_5296:
[----:B------:R-:W2:Y:S02]  /*12bd0*/  LDG.E.U8 R2, desc[UR36][R2.64] ;  /* 0x0000002402027981 */ /* 0x000ea4000c1e1100 */
[----:B--2---:R4:W0:Y:S01]  /*12be0*/  I2F.F64.U16 R18, R2 ;  /* 0x0000000200127312 */ /* 0x0048220000101800 */
[----:B------:R-:W-:Y:S05]  /*12bf0*/  BRA `(.L_x_5298) ;  /* 0x0000000c00607947 */ /* 0x000fea0003800000 */
.L_x_5295:
        /* <DEDUP_REMOVED lines=9> */
.L_x_5300:
[----:B------:R-:W2:Y:S02]  /*12c90*/  LDG.E R2, desc[UR36][R2.64] ;  /* 0x0000002402027981 */ /* 0x000ea4000c1e1900 */
[----:B--2---:R0:W2:Y:S01]  /*12ca0*/  I2F.F64 R18, R2 ;  /* 0x0000000200127312 */ /* 0x0040a20000201c00 */
[----:B------:R-:W-:Y:S05]  /*12cb0*/  BRA `(.L_x_5298) ;  /* 0x0000000c00307947 */ /* 0x000fea0003800000 */
.L_x_5299:
[----:B------:R-:W2:Y:S02]  /*12cc0*/  LDG.E.U16 R2, desc[UR36][R2.64] ;  /* 0x0000002402027981 */ /* 0x000ea4000c1e1500 */
[----:B--2---:R0:W2:Y:S01]  /*12cd0*/  I2F.F64.S16 R18, R2 ;  /* 0x0000000200127312 */ /* 0x0040a20000101c00 */
[----:B------:R-:W-:Y:S05]  /*12ce0*/  BRA `(.L_x_5298) ;  /* 0x0000000c00247947 */ /* 0x000fea0003800000 */
.L_x_5294:
        /* <DEDUP_REMOVED lines=10> */
.L_x_5302:
[----:B------:R-:W2:Y:S02]  /*12d90*/  LDG.E.U16 R0, desc[UR36][R2.64] ;  /* 0x0000002402007981 */ /* 0x000ea4000c1e1500 */
[----:B--2---:R-:W-:-:S05]  /*12da0*/  HADD2.F32 R0, -RZ, R0.H0_H0 ;  /* 0x20000000ff007230 */ /* 0x004fca0000004100 */
[----:B------:R-:W-:-:S04]  /*12db0*/  FMUL.FTZ R0, R0, 1 ;  /* 0x3f80000000007820 */ /* 0x000fc80000410000 */
[----:B------:R0:W2:Y:S01]  /*12dc0*/  F2F.F64.F32 R18, R0 ;  /* 0x0000000000127310 */ /* 0x0000a20000201800 */
[----:B------:R-:W-:Y:S05]  /*12dd0*/  BRA `(.L_x_5298) ;  /* 0x0000000800e87947 */ /* 0x000fea0003800000 */
.L_x_5301:
        /* <DEDUP_REMOVED lines=10> */
.L_x_5304:
[----:B------:R-:W2:Y:S02]  /*12e80*/  LDG.E.U16 R2, desc[UR36][R2.64] ;  /* 0x0000002402027981 */ /* 0x000ea4000c1e1500 */
[----:B--2---:R-:W-:-:S05]  /*12e90*/  HADD2.F32 R0, -RZ, R2.H0_H0 ;  /* 0x20000002ff007230 */ /* 0x004fca0000004100 */
[----:B------:R-:W-:-:S04]  /*12ea0*/  FMUL.FTZ R0, R0, 1 ;  /* 0x3f80000000007820 */ /* 0x000fc80000410000 */
[----:B------:R0:W2:Y:S01]  /*12eb0*/  F2F.F64.F32 R18, R0 ;  /* 0x0000000000127310 */ /* 0x0000a20000201800 */
[----:B------:R-:W-:Y:S05]  /*12ec0*/  BRA `(.L_x_5298) ;  /* 0x0000000800ac7947 */ /* 0x000fea0003800000 */
.L_x_5303:
[----:B------:R0:W5:Y:S01]  /*12ed0*/  LDG.E.64 R18, desc[UR36][R2.64] ;  /* 0x0000002402127981 */ /* 0x000162000c1e1b00 */
[----:B------:R-:W-:Y:S05]  /*12ee0*/  BRA `(.L_x_5298) ;  /* 0x0000000800a47947 */ /* 0x000fea0003800000 */
.L_x_5293:
        /* <DEDUP_REMOVED lines=13> */
.L_x_5307:
[----:B------:R0:W5:Y:S01]  /*12fc0*/  LDG.E.64 R18, desc[UR36][R2.64] ;  /* 0x0000002402127981 */ /* 0x000162000c1e1b00 */
[----:B------:R-:W-:Y:S05]  /*12fd0*/  BRA `(.L_x_5298) ;  /* 0x0000000800687947 */ /* 0x000fea0003800000 */
.L_x_5306:
        /* <DEDUP_REMOVED lines=27> */
.L_x_5309:
        /* <DEDUP_REMOVED lines=12> */
[----:B------:R0:W2:Y:S01]  /*13250*/  F2F.F64.F32 R18, R0 ;  /* 0x0000000000127310 */ /* 0x0000a20000201800 */
[----:B------:R-:W-:Y:S05]  /*13260*/  BRA `(.L_x_5298) ;  /* 0x0000000400c47947 */ /* 0x000fea0003800000 */
.L_x_5308:
[----:B------:R-:W2:Y:S02]  /*13270*/  LDG.E.U16 R0, desc[UR36][R2.64] ;  /* 0x0000002402007981 */ /* 0x000ea4000c1e1500 */
[----:B--2---:R-:W-:-:S05]  /*13280*/  SHF.L.U32 R0, R0, 0x10, RZ ;  /* 0x0000001000007819 */ /* 0x004fca00000006ff */
[----:B------:R-:W-:-:S04]  /*13290*/  FMUL.FTZ R0, R0, 1 ;  /* 0x3f80000000007820 */ /* 0x000fc80000410000 */
[----:B------:R0:W2:Y:S01]  /*132a0*/  F2F.F64.F32 R18, R0 ;  /* 0x0000000000127310 */ /* 0x0000a20000201800 */
[----:B------:R-:W-:Y:S05]  /*132b0*/  BRA `(.L_x_5298) ;  /* 0x0000000400b07947 */ /* 0x000fea0003800000 */
.L_x_5305:
        /* <DEDUP_REMOVED lines=11> */
.L_x_5312:
        /* <DEDUP_REMOVED lines=21> */
.L_x_5314:
[----:B------:R-:W-:Y:S05]  /*134c0*/  BSYNC.RECONVERGENT B0 ;  /* 0x0000000000007941 */ /* 0x000fea0003800200 */
.L_x_5313:
[----:B------:R-:W-:Y:S01]  /*134d0*/  IMAD.SHL.U32 R0, R0, 0x100000, RZ ;  /* 0x0010000000007824 */ /* 0x000fe200078e00ff */
[----:B------:R-:W-:-:S04]  /*134e0*/  LEA R2, R2, 0x3b800000, 0x17 ;  /* 0x3b80000002027811 */ /* 0x000fc800078eb8ff */
[----:B------:R-:W-:-:S05]  /*134f0*/  LOP3.LUT R0, R2, R0, R7, 0xfe, !PT ;  /* 0x0000000002007212 */ /* 0x000fca00078efe07 */
[----:B------:R-:W-:-:S04]  /*13500*/  FMUL.FTZ R0, R0, 1 ;  /* 0x3f80000000007820 */ /* 0x000fc80000410000 */
[----:B------:R0:W2:Y:S01]  /*13510*/  F2F.F64.F32 R18, R0 ;  /* 0x0000000000127310 */ /* 0x0000a20000201800 */
[----:B------:R-:W-:Y:S05]  /*13520*/  BRA `(.L_x_5298) ;  /* 0x0000000400147947 */ /* 0x000fea0003800000 */
.L_x_5311:
        /* <DEDUP_REMOVED lines=21> */
.L_x_5316:
[----:B------:R-:W-:Y:S05]  /*13680*/  BSYNC.RECONVERGENT B0 ;  /* 0x0000000000007941 */ /* 0x000fea0003800200 */
.L_x_5315:
[----:B------:R-:W-:Y:S01]  /*13690*/  IMAD.SHL.U32 R0, R0, 0x200000, RZ ;  /* 0x0020000000007824 */ /* 0x000fe200078e00ff */
[----:B------:R-:W-:-:S04]  /*136a0*/  LEA R2, R2, 0x37800000, 0x17 ;  /* 0x3780000002027811 */ /* 0x000fc800078eb8ff */
[----:B------:R-:W-:-:S05]  /*136b0*/  LOP3.LUT R0, R2, R0, R7, 0xfe, !PT ;  /* 0x0000000002007212 */ /* 0x000fca00078efe07 */
[----:B------:R-:W-:-:S04]  /*136c0*/  FMUL.FTZ R0, R0, 1 ;  /* 0x3f80000000007820 */ /* 0x000fc80000410000 */
[----:B------:R0:W2:Y:S01]  /*136d0*/  F2F.F64.F32 R18, R0 ;  /* 0x0000000000127310 */ /* 0x0000a20000201800 */
[----:B------:R-:W-:Y:S05]  /*136e0*/  BRA `(.L_x_5298) ;  /* 0x0000000000a47947 */ /* 0x000fea0003800000 */
.L_x_5310:
[----:B------:R-:W-:-:S09]  /*136f0*/  UISETP.NE.AND UP0, UPT, UR4, 0x1c, UPT ;  /* 0x0000001c0400788c */ /* 0x000fd2000bf05270 */
[----:B------:R-:W-:Y:S05]  /*13700*/  BRA.U !UP0, `(.L_x_5317) ;  /* 0x0000000108947547 */ /* 0x000fea000b800000 */
[----:B------:R-:W-:-:S09]  /*13710*/  UISETP.NE.AND UP0, UPT, UR4, 0x1d, UPT ;  /* 0x0000001d0400788c */ /* 0x000fd2000bf05270 */
[----:B------:R-:W-:Y:S05]  /*13720*/  BRA.U !UP0, `(.L_x_5318) ;  /* 0x0000000108807547 */ /* 0x000fea000b800000 */
[----:B------:R-:W-:-:S09]  /*13730*/  UISETP.NE.AND UP0, UPT, UR4, 0x2c, UPT ;  /* 0x0000002c0400788c */ /* 0x000fd2000bf05270 */
[----:B------:R-:W-:Y:S05]  /*13740*/  BRA.U UP0, `(.L_x_5297) ;  /* 0x0000000100307547 */ /* 0x000fea000b800000 */
[----:B------:R-:W2:Y:S01]  /*13750*/  LDG.E.U8 R0, desc[UR36][R2.64] ;  /* 0x0000002402007981 */ /* 0x000ea2000c1e1100 */
[----:B------:R-:W-:Y:S02]  /*13760*/  HFMA2 R18, -RZ, RZ, 0, 0 ;  /* 0x00000000ff127431 */ /* 0x000fe400000001ff */
[----:B------:R-:W-:Y:S01]  /*13770*/  IMAD.MOV.U32 R19, RZ, RZ, 0x38000000 ;  /* 0x38000000ff137424 */ /* 0x000fe200078e00ff */
[----:B--2---:R-:W-:-:S13]  /*13780*/  ISETP.NE.AND P0, PT, R0, RZ, PT ;  /* 0x000000ff0000720c */ /* 0x004fda0003f05270 */
[----:B------:R-:W-:Y:S05]  /*13790*/  @!P0 BRA `(.L_x_5298) ;  /* 0x0000000000788947 */ /* 0x000fea0003800000 */
[----:B------:R-:W-:-:S13]  /*137a0*/  ISETP.NE.AND P0, PT, R0, 0xff, PT ;  /* 0x000000ff0000780c */ /* 0x000fda0003f05270 */
[----:B------:R-:W-:Y:S01]  /*137b0*/  @P0 SHF.L.U32 R0, R0, 0x17, RZ ;  /* 0x0000001700000819 */ /* 0x000fe200000006ff */
[----:B------:R-:W-:Y:S01]  /*137c0*/  @!P0 IMAD.MOV.U32 R18, RZ, RZ, 0x20000000 ;  /* 0x20000000ff128424 */ /* 0x000fe200078e00ff */
[----:B------:R-:W-:-:S03]  /*137d0*/  @!P0 MOV R19, 0x7ff80000 ;  /* 0x7ff8000000138802 */ /* 0x000fc60000000f00 */
[----:B------:R-:W-:-:S04]  /*137e0*/  @P0 FMUL.FTZ R0, R0, 1 ;  /* 0x3f80000000000820 */ /* 0x000fc80000410000 */
[----:B------:R0:W2:Y:S01]  /*137f0*/  @P0 F2F.F64.F32 R18, R0 ;  /* 0x0000000000120310 */ /* 0x0000a20000201800 */
[----:B------:R-:W-:Y:S05]  /*13800*/  BRA `(.L_x_5298) ;  /* 0x00000000005c7947 */ /* 0x000fea0003800000 */
.L_x_5297:
[----:B------:R-:W-:Y:S01]  /*13810*/  MOV R2, 0x0 ;  /* 0x0000000000027802 */ /* 0x000fe20000000f00 */
[----:B------:R-:W0:Y:S01]  /*13820*/  LDCU.64 UR4, c[0x4][0x310] ;  /* 0x01006200ff0477ac */ /* 0x000e220008000a00 */
[----:B------:R-:W-:Y:S02]  /*13830*/  HFMA2 R12, -RZ, RZ, 0, 5.9604644775390625e-08 ;  /* 0x00000001ff0c7431 */ /* 0x000fe400000001ff */
[----:B------:R-:W-:Y:S01]  /*13840*/  IMAD.MOV.U32 R8, RZ, RZ, 0x4e ;  /* 0x0000004eff087424 */ /* 0x000fe200078e00ff */
[----:B------:R-:W2:Y:S01]  /*13850*/  LDCU.64 UR6, c[0x4][0x318] ;  /* 0x01006300ff0677ac */ /* 0x000ea20008000a00 */
[----:B------:R-:W4:Y:S01]  /*13860*/  LDC.64 R2, c[0x4][R2] ;  /* 0x0100000002027b82 */ /* 0x000f220000000a00 */
[----:B------:R-:W-:Y:S01]  /*13870*/  IMAD.MOV.U32 R13, RZ, RZ, RZ ;  /* 0x000000ffff0d7224 */ /* 0x000fe200078e00ff */
[----:B------:R-:W1:Y:S01]  /*13880*/  LDCU.64 UR8, c[0x4][0x28] ;  /* 0x01000500ff0877ac */ /* 0x000e620008000a00 */
[----:B0-----:R-:W-:Y:S01]  /*13890*/  IMAD.U32 R4, RZ, RZ, UR4 ;  /* 0x00000004ff047e24 */ /* 0x001fe2000f8e00ff */
[----:B------:R-:W-:Y:S01]  /*138a0*/  MOV R5, UR5 ;  /* 0x0000000500057c02 */ /* 0x000fe20008000f00 */
[----:B--2---:R-:W-:Y:S01]  /*138b0*/  IMAD.U32 R6, RZ, RZ, UR6 ;  /* 0x00000006ff067e24 */ /* 0x004fe2000f8e00ff */
[----:B------:R-:W-:Y:S01]  /*138c0*/  MOV R7, UR7 ;  /* 0x0000000700077c02 */ /* 0x000fe20008000f00 */
[----:B-1----:R-:W-:Y:S01]  /*138d0*/  IMAD.U32 R10, RZ, RZ, UR8 ;  /* 0x00000008ff0a7e24 */ /* 0x002fe2000f8e00ff */
[----:B------:R-:W-:-:S07]  /*138e0*/  MOV R11, UR9 ;  /* 0x00000009000b7c02 */ /* 0x000fce0008000f00 */
[----:B------:R-:W-:-:S07]  /*138f0*/  LEPC R20, `(.L_x_5319) ;  /* 0x000000001014794e */ /* 0x000fce0000000000 */
[----:B---345:R-:W-:Y:S05]  /*13900*/  CALL.ABS.NOINC R2 ;  /* 0x0000000002007343 */ /* 0x038fea0003c00000 */
.L_x_5319:
[----:B------:R-:W-:Y:S01]  /*13910*/  CS2R R18, SRZ ;  /* 0x0000000000127805 */ /* 0x000fe2000001ff00 */
[----:B------:R-:W-:Y:S06]  /*13920*/  BRA `(.L_x_5298) ;  /* 0x0000000000147947 */ /* 0x000fec0003800000 */
.L_x_5318:
[----:B------:R-:W2:Y:S02]  /*13930*/  LDG.E.64 R18, desc[UR36][R2.64] ;  /* 0x0000002402127981 */ /* 0x000ea4000c1e1b00 */
[----:B--2---:R-:W0:Y:S01]  /*13940*/  I2F.F64.U64 R18, R18 ;  /* 0x0000001200127312 */ /* 0x004e220000301800 */
[----:B------:R-:W-:Y:S05]  /*13950*/  BRA `(.L_x_5298) ;  /* 0x0000000000087947 */ /* 0x000fea0003800000 */
.L_x_5317:
[----:B------:R-:W2:Y:S02]  /*13960*/  LDG.E R2, desc[UR36][R2.64] ;  /* 0x0000002402027981 */ /* 0x000ea4000c1e1900 */
[----:B--2---:R0:W2:Y:S02]  /*13970*/  I2F.F64.U32 R18, R2 ;  /* 0x0000000200127312 */ /* 0x0040a40000201800 */
.L_x_5298:
[----:B------:R-:W-:Y:S05]  /*13980*/  BSYNC.RECONVERGENT B6 ;  /* 0x0000000000067941 */ /* 0x000fea0003800200 */
.L_x_5292:
[C---:B-1-3-5:R-:W-:Y:S01]  /*13990*/  DSETP.GTU.AND P0, PT, R22.reuse, 1, PT ;  /* 0x3ff000001600742a */ /* 0x06afe20003f0c000 */
[----:B------:R-:W-:Y:S01]  /*139a0*/  BSSY.RECONVERGENT B6, `(.L_x_5320) ;  /* 0x0000013000067945 */ /* 0x000fe20003800200 */
[----:B------:R-:W-:-:S14]  /*139b0*/  DSETP.GE.AND P1, PT, R22, RZ, PT ;  /* 0x000000ff1600722a */ /* 0x000fdc0003f26000 */
[----:B------:R-:W-:Y:S05]  /*139c0*/  @!P0 BRA P1, `(.L_x_5321) ;  /* 0x0000000000408947 */ /* 0x000fea0000800000 */
[----:B0---4-:R-:W-:Y:S01]  /*139d0*/  MOV R2, 0x0 ;  /* 0x0000000000027802 */ /* 0x011fe20000000f00 */
[----:B------:R-:W0:Y:S01]  /*139e0*/  LDCU.64 UR4, c[0x4][0x300] ;  /* 0x01006000ff0477ac */ /* 0x000e220008000a00 */
[----:B------:R-:W-:Y:S01]  /*139f0*/  MOV R8, 0x5a ;  /* 0x0000005a00087802 */ /* 0x000fe20000000f00 */
[----:B------:R-:W-:Y:S01]  /*13a00*/  IMAD.MOV.U32 R12, RZ, RZ, 0x1 ;  /* 0x00000001ff0c7424 */ /* 0x000fe200078e00ff */
[----:B------:R-:W-:Y:S01]  /*13a10*/  MOV R13, RZ ;  /* 0x000000ff000d7202 */ /* 0x000fe20000000f00 */
[----:B------:R-:W1:Y:S01]  /*13a20*/  LDCU.64 UR6, c[0x4][0x2d0] ;  /* 0x01005a00ff0677ac */ /* 0x000e620008000a00 */
[----:B------:R-:W3:Y:S01]  /*13a30*/  LDC.64 R2, c[0x4][R2] ;  /* 0x0100000002027b82 */ /* 0x000ee20000000a00 */
[----:B------:R-:W4:Y:S01]  /*13a40*/  LDCU.64 UR8, c[0x4][0x8] ;  /* 0x01000100ff0877ac */ /* 0x000f220008000a00 */
[----:B0-----:R-:W-:Y:S01]  /*13a50*/  MOV R4, UR4 ;  /* 0x0000000400047c02 */ /* 0x001fe20008000f00 */
[----:B------:R-:W-:Y:S01]  /*13a60*/  IMAD.U32 R5, RZ, RZ, UR5 ;  /* 0x00000005ff057e24 */ /* 0x000fe2000f8e00ff */
[----:B-1----:R-:W-:Y:S01]  /*13a70*/  MOV R6, UR6 ;  /* 0x0000000600067c02 */ /* 0x002fe20008000f00 */
[----:B------:R-:W-:Y:S01]  /*13a80*/  IMAD.U32 R7, RZ, RZ, UR7 ;  /* 0x00000007ff077e24 */ /* 0x000fe2000f8e00ff */
[----:B----4-:R-:W-:Y:S01]  /*13a90*/  MOV R10, UR8 ;  /* 0x00000008000a7c02 */ /* 0x010fe20008000f00 */
[----:B------:R-:W-:-:S07]  /*13aa0*/  IMAD.U32 R11, RZ, RZ, UR9 ;  /* 0x00000009ff0b7e24 */ /* 0x000fce000f8e00ff */
[----:B------:R-:W-:-:S07]  /*13ab0*/  LEPC R20, `(.L_x_5321) ;  /* 0x000000001014794e */ /* 0x000fce0000000000 */
[----:B--23--:R-:W-:Y:S05]  /*13ac0*/  CALL.ABS.NOINC R2 ;  /* 0x0000000002007343 */ /* 0x00cfea0003c00000 */
.L_x_5321:
[----:B------:R-:W-:Y:S05]  /*13ad0*/  BSYNC.RECONVERGENT B6 ;  /* 0x0000000000067941 */ /* 0x000fea0003800200 */
.L_x_5320:
[C---:B0-2---:R-:W-:Y:S01]  /*13ae0*/  DSETP.GTU.AND P0, PT, R18.reuse, 1, PT ;  /* 0x3ff000001200742a */ /* 0x045fe20003f0c000 */
[----:B------:R-:W-:Y:S01]  /*13af0*/  BSSY.RECONVERGENT B6, `(.L_x_5322) ;  /* 0x0000013000067945 */ /* 0x000fe20003800200 */
[----:B------:R-:W-:-:S14]  /*13b00*/  DSETP.GE.AND P1, PT, R18, RZ, PT ;  /* 0x000000ff1200722a */ /* 0x000fdc0003f26000 */
[----:B------:R-:W-:Y:S05]  /*13b10*/  @!P0 BRA P1, `(.L_x_5323) ;  /* 0x0000000000408947 */ /* 0x000fea0000800000 */
[----:B----4-:R-:W-:Y:S01]  /*13b20*/  MOV R2, 0x0 ;  /* 0x0000000000027802 */ /* 0x010fe20000000f00 */
        /* <DEDUP_REMOVED lines=15> */
.L_x_5323:
[----:B------:R-:W-:Y:S05]  /*13c20*/  BSYNC.RECONVERGENT B6 ;  /* 0x0000000000067941 */ /* 0x000fea0003800200 */
.L_x_5322:
[----:B------:R-:W-:Y:S01]  /*13c30*/  ISETP.GT.AND P1, PT, R23, 0xfffff, PT ;  /* 0x000fffff1700780c */ /* 0x000fe20003f24270 */
[----:B------:R-:W-:Y:S01]  /*13c40*/  IMAD.MOV.U32 R3, RZ, RZ, R23 ;  /* 0x000000ffff037224 */ /* 0x000fe200078e0017 */
[----:B----4-:R-:W-:Y:S01]  /*13c50*/  MOV R2, R22 ;  /* 0x0000001600027202 */ /* 0x010fe20000000f00 */
[----:B------:R-:W-:Y:S01]  /*13c60*/  BSSY.RECONVERGENT B0, `(.L_x_5324) ;  /* 0x0000053000007945 */ /* 0x000fe20003800200 */
[----:B------:R-:W-:-:S09]  /*13c70*/  MOV R0, R23 ;  /* 0x0000001700007202 */ /* 0x000fd20000000f00 */
[----:B------:R-:W-:-:S10]  /*13c80*/  @!P1 DMUL R2, R22, 1.80143985094819840000e+16 ;  /* 0x4350000016029828 */ /* 0x000fd40000000000 */
[----:B------:R-:W-:-:S05]  /*13c90*/  @!P1 IMAD.MOV.U32 R0, RZ, RZ, R3 ;  /* 0x000000ffff009224 */ /* 0x000fca00078e0003 */
[----:B------:R-:W-:-:S04]  /*13ca0*/  IADD3 R4, PT, PT, R0, -0x1, RZ ;  /* 0xffffffff00047810 */ /* 0x000fc80007ffe0ff */
[----:B------:R-:W-:Y:S01]  /*13cb0*/  ISETP.GE.U32.AND P2, PT, R4, 0x7fefffff, PT ;  /* 0x7fefffff0400780c */ /* 0x000fe20003f46070 */
[----:B------:R-:W-:-:S10]  /*13cc0*/  DADD R4, -RZ, -R22 ;  /* 0x00000000ff047229 */ /* 0x000fd40000000916 */
[----:B------:R-:W-:Y:S02]  /*13cd0*/  FSETP.GEU.FTZ.AND P0, PT, R5, 1.7916666269302368164, PT ;  /* 0x3fe555550500780b */ /* 0x000fe40003f1e000 */
[----:B------:R-:W-:Y:S01]  /*13ce0*/  @P2 IMAD.MOV.U32 R6, RZ, RZ, 0x0 ;  /* 0x00000000ff062424 */ /* 0x000fe200078e00ff */
[----:B------:R-:W-:Y:S02]  /*13cf0*/  @P2 MOV R7, 0x7ff00000 ;  /* 0x7ff0000000072802 */ /* 0x000fe40000000f00 */
[----:B------:R-:W-:-:S04]  /*13d00*/  @P2 LOP3.LUT P3, RZ, R3, 0x7fffffff, RZ, 0xc0, !PT ;  /* 0x7fffffff03ff2812 */ /* 0x000fc8000786c0ff */
[----:B------:R-:W-:Y:S01]  /*13d10*/  @P2 DFMA R6, R2, R6, +INF ;  /* 0x7ff000000206242b */ /* 0x000fe20000000006 */
[----:B------:R-:W-:Y:S02]  /*13d20*/  MOV R3, 0xfffffc01 ;  /* 0xfffffc0100037802 */ /* 0x000fe40000000f00 */
[----:B------:R-:W-:-:S07]  /*13d30*/  @!P1 MOV R3, 0xfffffbcb ;  /* 0xfffffbcb00039802 */ /* 0x000fce0000000f00 */
[----:B------:R-:W-:Y:S01]  /*13d40*/  @P2 FSEL R24, R6, RZ, P3 ;  /* 0x000000ff06182208 */ /* 0x000fe20001800000 */
[----:B------:R-:W-:Y:S01]  /*13d50*/  IMAD.MOV.U32 R6, RZ, RZ, R22 ;  /* 0x000000ffff067224 */ /* 0x000fe200078e0016 */
[----:B------:R-:W-:Y:S01]  /*13d60*/  @P2 FSEL R25, R7, -QNAN , P3 ;  /* 0xfff0000007192808 */ /* 0x000fe20001800000 */
[----:B------:R-:W-:Y:S01]  /*13d70*/  @!P1 IMAD.MOV.U32 R6, RZ, RZ, R2 ;  /* 0x000000ffff069224 */ /* 0x000fe200078e0002 */
[----:B------:R-:W-:Y:S01]  /*13d80*/  FSETP.GT.FTZ.AND P3, PT, R5, -1.6999999284744262695, PT ;  /* 0xbfd999990500780b */ /* 0x000fe20003f74000 */
[----:B------:R-:W-:-:S12]  /*13d90*/  @P2 BRA `(.L_x_5325) ;  /* 0x0000000000fc2947 */ /* 0x000fd80003800000 */
[----:B------:R-:W-:Y:S01]  /*13da0*/  LOP3.LUT R2, R0, 0xfffff, RZ, 0xc0, !PT ;  /* 0x000fffff00027812 */ /* 0x000fe200078ec0ff */
[----:B------:R-:W-:Y:S01]  /*13db0*/  IMAD.MOV.U32 R8, RZ, RZ, RZ ;  /* 0x000000ffff087224 */ /* 0x000fe200078e00ff */
[----:B------:R-:W-:Y:S01]  /*13dc0*/  MOV R20, 0x8b7a8b04 ;  /* 0x8b7a8b0400147802 */ /* 0x000fe20000000f00 */
[----:B------:R-:W-:Y:S01]  /*13dd0*/  IMAD.MOV.U32 R21, RZ, RZ, 0x3ed0ee25 ;  /* 0x3ed0ee25ff157424 */ /* 0x000fe200078e00ff */
[----:B------:R-:W-:Y:S01]  /*13de0*/  LOP3.LUT R7, R2, 0x3ff00000, RZ, 0xfc, !PT ;  /* 0x3ff0000002077812 */ /* 0x000fe200078efcff */
[----:B------:R-:W-:Y:S01]  /*13df0*/  UMOV UR4, 0x3ae80f1e ;  /* 0x3ae80f1e00047882 */ /* 0x000fe20000000000 */
[----:B------:R-:W-:Y:S01]  /*13e00*/  UMOV UR5, 0x3eb1380b ;  /* 0x3eb1380b00057882 */ /* 0x000fe20000000000 */
[----:B------:R-:W-:Y:S01]  /*13e10*/  LEA.HI R24, R0, R3, RZ, 0xc ;  /* 0x0000000300187211 */ /* 0x000fe200078f60ff */
[----:B------:R-:W-:Y:S01]  /*13e20*/  IMAD.MOV.U32 R25, RZ, RZ, 0x43300000 ;  /* 0x43300000ff197424 */ /* 0x000fe200078e00ff */
[----:B------:R-:W-:Y:S01]  /*13e30*/  ISETP.GE.U32.AND P1, PT, R7, 0x3ff6a09f, PT ;  /* 0x3ff6a09f0700780c */ /* 0x000fe20003f26070 */
[----:B------:R-:W-:Y:S01]  /*13e40*/  UMOV UR6, 0x80000000 ;  /* 0x8000000000067882 */ /* 0x000fe20000000000 */
[----:B------:R-:W-:-:S11]  /*13e50*/  UMOV UR7, 0x43300000 ;  /* 0x4330000000077882 */ /* 0x000fd60000000000 */
[----:B------:R-:W-:Y:S01]  /*13e60*/  @P1 VIADD R9, R7, 0xfff00000 ;  /* 0xfff0000007091836 */ /* 0x000fe20000000000 */
[----:B------:R-:W-:-:S04]  /*13e70*/  @P1 IADD3 R24, PT, PT, R24, 0x1, RZ ;  /* 0x0000000118181810 */ /* 0x000fc80007ffe0ff */
        /* <DEDUP_REMOVED lines=15> */
[----:B------:R-:W-:Y:S02]  /*13f70*/  DADD R20, R2, R2 ;  /* 0x0000000002147229 */ /* 0x000fe40000000002 */
[----:B------:R-:W-:Y:S01]  /*13f80*/  DADD R2, R24, -UR6 ;  /* 0x8000000618027e29 */ /* 0x000fe20008000000 */
[----:B------:R-:W-:Y:S01]  /*13f90*/  UMOV UR6, 0xfefa39ef ;  /* 0xfefa39ef00067882 */ /* 0x000fe20000000000 */
[----:B------:R-:W-:Y:S01]  /*13fa0*/  UMOV UR7, 0x3fe62e42 ;  /* 0x3fe62e4200077882 */ /* 0x000fe20000000000 */
[----:B------:R-:W-:Y:S01]  /*13fb0*/  DFMA R14, R12, R14, UR4 ;  /* 0x000000040c0e7e2b */ /* 0x000fe2000800000e */
[----:B------:R-:W-:Y:S01]  /*13fc0*/  UMOV UR4, 0xa9ab0956 ;  /* 0xa9ab095600047882 */ /* 0x000fe20000000000 */
[----:B------:R-:W-:Y:S01]  /*13fd0*/  UMOV UR5, 0x3f1745cb ;  /* 0x3f1745cb00057882 */ /* 0x000fe20000000000 */
[----:B------:R-:W-:-:S02]  /*13fe0*/  DFMA R20, R6, -R10, R20 ;  /* 0x8000000a0614722b */ /* 0x000fc40000000014 */
[----:B------:R-:W-:-:S03]  /*13ff0*/  DFMA R24, R2, UR6, R10 ;  /* 0x0000000602187c2b */ /* 0x000fc6000800000a */
        /* <DEDUP_REMOVED lines=25> */
.L_x_5325:
[----:B------:R-:W-:Y:S05]  /*14190*/  BSYNC.RECONVERGENT B0 ;  /* 0x0000000000007941 */ /* 0x000fea0003800200 */
.L_x_5324:
[----:B------:R-:W-:Y:S04]  /*141a0*/  BSSY.RECONVERGENT B0, `(.L_x_5326) ;  /* 0x000008a000007945 */ /* 0x000fe80003800200 */
[----:B------:R-:W-:Y:S05]  /*141b0*/  @P3 BRA !P0, `(.L_x_5327) ;  /* 0x00000004004c3947 */ /* 0x000fea0004000000 */
[----:B------:R-:W-:-:S10]  /*141c0*/  DADD R2, -R22, 1 ;  /* 0x3ff0000016027429 */ /* 0x000fd40000000100 */
[----:B------:R-:W-:Y:S01]  /*141d0*/  ISETP.GT.AND P0, PT, R3, 0xfffff, PT ;  /* 0x000fffff0300780c */ /* 0x000fe20003f04270 */
[----:B------:R-:W-:Y:S01]  /*141e0*/  IMAD.MOV.U32 R5, RZ, RZ, R3 ;  /* 0x000000ffff057224 */ /* 0x000fe200078e0003 */
[----:B------:R-:W-:-:S11]  /*141f0*/  MOV R4, R2 ;  /* 0x0000000200047202 */ /* 0x000fd60000000f00 */
[----:B------:R-:W-:-:S10]  /*14200*/  @!P0 DMUL R4, R4, 1.80143985094819840000e+16 ;  /* 0x4350000004048828 */ /* 0x000fd40000000000 */
[----:B------:R-:W-:Y:S01]  /*14210*/  @!P0 MOV R3, R5 ;  /* 0x0000000500038202 */ /* 0x000fe20000000f00 */
[----:B------:R-:W-:-:S04]  /*14220*/  @!P0 IMAD.MOV.U32 R2, RZ, RZ, R4 ;  /* 0x000000ffff028224 */ /* 0x000fc800078e0004 */
[----:B------:R-:W-:-:S05]  /*14230*/  VIADD R0, R3, 0xffffffff ;  /* 0xffffffff03007836 */ /* 0x000fca0000000000 */
[----:B------:R-:W-:Y:S02]  /*14240*/  ISETP.GE.U32.AND P1, PT, R0, 0x7fefffff, PT ;  /* 0x7fefffff0000780c */ /* 0x000fe40003f26070 */
[----:B------:R-:W-:Y:S02]  /*14250*/  MOV R0, 0xfffffc01 ;  /* 0xfffffc0100007802 */ /* 0x000fe40000000f00 */
[----:B------:R-:W-:-:S09]  /*14260*/  @!P0 MOV R0, 0xfffffbcb ;  /* 0xfffffbcb00008802 */ /* 0x000fd20000000f00 */
[----:B------:R-:W-:Y:S01]  /*14270*/  @P1 MOV R6, 0x0 ;  /* 0x0000000000061802 */ /* 0x000fe20000000f00 */
[----:B------:R-:W-:Y:S01]  /*14280*/  @P1 IMAD.MOV.U32 R7, RZ, RZ, 0x7ff00000 ;  /* 0x7ff00000ff071424 */ /* 0x000fe200078e00ff */
[----:B------:R-:W-:-:S05]  /*14290*/  @P1 LOP3.LUT P2, RZ, R5, 0x7fffffff, RZ, 0xc0, !PT ;  /* 0x7fffffff05ff1812 */ /* 0x000fca000784c0ff */
[----:B------:R-:W-:-:S10]  /*142a0*/  @P1 DFMA R6, R4, R6, +INF ;  /* 0x7ff000000406142b */ /* 0x000fd40000000006 */
[----:B------:R-:W-:Y:S02]  /*142b0*/  @P1 FSEL R22, R6, RZ, P2 ;  /* 0x000000ff06161208 */ /* 0x000fe40001000000 */
[----:B------:R-:W-:Y:S01]  /*142c0*/  @P1 FSEL R23, R7, -QNAN , P2 ;  /* 0xfff0000007171808 */ /* 0x000fe20001000000 */
[----:B------:R-:W-:Y:S06]  /*142d0*/  @P1 BRA `(.L_x_5328) ;  /* 0x0000000400d81947 */ /* 0x000fec0003800000 */
[----:B------:R-:W-:Y:S01]  /*142e0*/  LOP3.LUT R4, R3, 0xfffff, RZ, 0xc0, !PT ;  /* 0x000fffff03047812 */ /* 0x000fe200078ec0ff */
[----:B------:R-:W-:Y:S01]  /*142f0*/  IMAD.MOV.U32 R14, RZ, RZ, -0x748574fc ;  /* 0x8b7a8b04ff0e7424 */ /* 0x000fe200078e00ff */
[----:B------:R-:W-:Y:S01]  /*14300*/  MOV R6, RZ ;  /* 0x000000ff00067202 */ /* 0x000fe20000000f00 */
[----:B------:R-:W-:Y:S01]  /*14310*/  UMOV UR4, 0x3ae80f1e ;  /* 0x3ae80f1e00047882 */ /* 0x000fe20000000000 */
[----:B------:R-:W-:Y:S01]  /*14320*/  LOP3.LUT R5, R4, 0x3ff00000, RZ, 0xfc, !PT ;  /* 0x3ff0000004057812 */ /* 0x000fe200078efcff */
[----:B------:R-:W-:Y:S01]  /*14330*/  IMAD.MOV.U32 R4, RZ, RZ, R2 ;  /* 0x000000ffff047224 */ /* 0x000fe200078e0002 */
[----:B------:R-:W-:Y:S01]  /*14340*/  MOV R15, 0x3ed0ee25 ;  /* 0x3ed0ee25000f7802 */ /* 0x000fe20000000f00 */
        /* <DEDUP_REMOVED lines=58> */
.L_x_5327:
        /* <DEDUP_REMOVED lines=16> */
[----:B------:R-:W-:Y:S01]  /*147f0*/  MOV R6, R4 ;  /* 0x0000000400067202 */ /* 0x000fe20000000f00 */
[----:B------:R-:W-:Y:S01]  /*14800*/  IMAD.MOV.U32 R3, RZ, RZ, R8 ;  /* 0x000000ffff037224 */ /* 0x000fe200078e0008 */
[----:B------:R-:W-:Y:S02]  /*14810*/  MOV R0, R9 ;  /* 0x0000000900007202 */ /* 0x000fe40000000f00 */
[----:B------:R-:W-:-:S07]  /*14820*/  MOV R4, 0x14840 ;  /* 0x0001484000047802 */ /* 0x000fce0000000f00 */
[----:B------:R-:W-:Y:S05]  /*14830*/  CALL.REL.NOINC `($__internal_22_$__cuda_sm20_div_rn_f64_full) ;  /* 0x0000001000d47944 */ /* 0x000fea0003c00000 */
[----:B------:R-:W-:Y:S01]  /*14840*/  IMAD.MOV.U32 R2, RZ, RZ, R3 ;  /* 0x000000ffff027224 */ /* 0x000fe200078e0003 */
[----:B------:R-:W-:-:S07]  /*14850*/  MOV R3, R0 ;  /* 0x0000000000037202 */ /* 0x000fce0000000f00 */
.L_x_5330:
[----:B------:R-:W-:Y:S05]  /*14860*/  BSYNC.RECONVERGENT B1 ;  /* 0x0000000000017941 */ /* 0x000fea0003800200 */
.L_x_5329:
[----:B------:R-:W-:Y:S01]  /*14870*/  DMUL R4, R2, R22 ;  /* 0x0000001602047228 */ /* 0x000fe20000000000 */
[----:B------:R-:W-:Y:S01]  /*14880*/  IMAD.MOV.U32 R8, RZ, RZ, -0x314d23bc ;  /* 0xceb2dc44ff087424 */ /* 0x000fe200078e00ff */
[----:B------:R-:W-:Y:S01]  /*14890*/  MOV R9, 0x3ed087ff ;  /* 0x3ed087ff00097802 */ /* 0x000fe20000000f00 */
[----:B------:R-:W-:Y:S01]  /*148a0*/  UMOV UR4, 0x2fbe14b5 ;  /* 0x2fbe14b500047882 */ /* 0x000fe20000000000 */
        /* <DEDUP_REMOVED lines=25> */
.L_x_5328:
[----:B------:R-:W-:Y:S05]  /*14a40*/  BSYNC.RECONVERGENT B0 ;  /* 0x0000000000007941 */ /* 0x000fea0003800200 */
.L_x_5326:
[----:B------:R-:W-:Y:S01]  /*14a50*/  DSETP.GEU.AND P0, PT, R24, -100, PT ;  /* 0xc05900001800742a */ /* 0x000fe20003f0e000 */
[----:B------:R-:W-:Y:S01]  /*14a60*/  UPRMT UR4, UR43, 0x9910, URZ ;  /* 0x000099102b047896 */ /* 0x000fe200080000ff */
[----:B------:R-:W-:-:S03]  /*14a70*/  DADD R4, R18, -1 ;  /* 0xbff0000012047429 */ /* 0x000fc60000000000 */
[----:B------:R-:W-:Y:S01]  /*14a80*/  UISETP.GT.AND UP0, UPT, UR4, 0x9, UPT ;  /* 0x000000090400788c */ /* 0x000fe2000bf04270 */
[----:B------:R-:W-:Y:S02]  /*14a90*/  FSEL R2, R24, RZ, P0 ;  /* 0x000000ff18027208 */ /* 0x000fe40000000000 */
[----:B------:R-:W-:Y:S01]  /*14aa0*/  FSEL R3, R25, -3.390625, P0 ;  /* 0xc059000019037808 */ /* 0x000fe20000000000 */
[----:B------:R-:W-:-:S05]  /*14ab0*/  DSETP.GEU.AND P0, PT, R22, -100, PT ;  /* 0xc05900001600742a */ /* 0x000fca0003f0e000 */
[----:B------:R-:W-:Y:S01]  /*14ac0*/  DMUL R2, R18, R2 ;  /* 0x0000000212027228 */ /* 0x000fe20000000000 */
[----:B------:R-:W-:Y:S02]  /*14ad0*/  FSEL R6, R22, RZ, P0 ;  /* 0x000000ff16067208 */ /* 0x000fe40000000000 */
[----:B------:R-:W-:-:S06]  /*14ae0*/  FSEL R7, R23, -3.390625, P0 ;  /* 0xc059000017077808 */ /* 0x000fcc0000000000 */
        /* <DEDUP_REMOVED lines=11> */
[----:B0-----:R-:W-:Y:S01]  /*14ba0*/  STG.E.U8 desc[UR36][R16.64], R5 ;  /* 0x0000000510007986 */ /* 0x001fe2000c101124 */
[----:B------:R-:W-:Y:S05]  /*14bb0*/  EXIT ;  /* 0x000000000000794d */ /* 0x000fea0003800000 */
.L_x_5334:
[----:B------:R-:W0:Y:S02]  /*14bc0*/  F2I.S64.F64.TRUNC R4, R4 ;  /* 0x0000000400047311 */ /* 0x000e24000030d900 */
[----:B0-----:R-:W-:-:S05]  /*14bd0*/  IMAD.MOV.U32 R3, RZ, RZ, R4 ;  /* 0x000000ffff037224 */ /* 0x001fca00078e0004 */
[----:B------:R-:W-:Y:S01]  /*14be0*/  STG.E.U8 desc[UR36][R16.64], R3 ;  /* 0x0000000310007986 */ /* 0x000fe2000c101124 */
[----:B------:R-:W-:Y:S05]  /*14bf0*/  EXIT ;  /* 0x000000000000794d */ /* 0x000fea0003800000 */
.L_x_5333:
[----:B------:R-:W-:-:S09]  /*14c00*/  UISETP.NE.AND UP0, UPT, UR4, 0x2, UPT ;  /* 0x000000020400788c */ /* 0x000fd2000bf05270 */
[----:B------:R-:W-:Y:S05]  /*14c10*/  BRA.U !UP0, `(.L_x_5336) ;  /* 0x0000000108287547 */ /* 0x000fea000b800000 */
[----:B------:R-:W-:-:S09]  /*14c20*/  UISETP.NE.AND UP0, UPT, UR4, 0x3, UPT ;  /* 0x000000030400788c */ /* 0x000fd2000bf05270 */
[----:B------:R-:W-:Y:S05]  /*14c30*/  BRA.U !UP0, `(.L_x_5337) ;  /* 0x0000000108147547 */ /* 0x000fea000b800000 */
[----:B------:R-:W-:-:S09]  /*14c40*/  UISETP.NE.AND UP0, UPT, UR4, 0x4, UPT ;  /* 0x000000040400788c */ /* 0x000fd2000bf05270 */
[----:B------:R-:W-:Y:S05]  /*14c50*/  BRA.U UP0, `(.L_x_5335) ;  /* 0x0000000900b47547 */ /* 0x000fea000b800000 */
[----:B------:R-:W0:Y:S02]  /*14c60*/  F2I.S64.F64.TRUNC R4, R4 ;  /* 0x0000000400047311 */ /* 0x000e24000030d900 */
[----:B0-----:R-:W-:Y:S01]  /*14c70*/  STG.E.64 desc[UR36][R16.64], R4 ;  /* 0x0000000410007986 */ /* 0x001fe2000c101b24 */
[----:B------:R-:W-:Y:S05]  /*14c80*/  EXIT ;  /* 0x000000000000794d */ /* 0x000fea0003800000 */
.L_x_5337:
[----:B------:R-:W0:Y:S02]  /*14c90*/  F2I.F64.TRUNC R5, R4 ;  /* 0x0000000400057311 */ /* 0x000e24000030d100 */
[----:B0-----:R-:W-:Y:S01]  /*14ca0*/  STG.E desc[UR36][R16.64], R5 ;  /* 0x0000000510007986 */ /* 0x001fe2000c101924 */
[----:B------:R-:W-:Y:S05]  /*14cb0*/  EXIT ;  /* 0x000000000000794d */ /* 0x000fea0003800000 */
.L_x_5336:
[----:B------:R-:W0:Y:S02]  /*14cc0*/  F2I.F64.TRUNC R5, R4 ;  /* 0x0000000400057311 */ /* 0x000e24000030d100 */
[----:B0-----:R-:W-:Y:S01]  /*14cd0*/  STG.E.U16 desc[UR36][R16.64], R5 ;  /* 0x0000000510007986 */ /* 0x001fe2000c101524 */
[----:B------:R-:W-:Y:S05]  /*14ce0*/  EXIT ;  /* 0x000000000000794d */ /* 0x000fea0003800000 */
.L_x_5332:
        /* <DEDUP_REMOVED lines=11> */
[----:B------:R-:W-:Y:S01]  /*14da0*/  STG.E desc[UR36][R16.64], R3 ;  /* 0x0000000310007986 */ /* 0x000fe2000c101924 */
[----:B------:R-:W-:Y:S05]  /*14db0*/  EXIT ;  /* 0x000000000000794d */ /* 0x000fea0003800000 */
.L_x_5339:
[----:B------:R-:W-:Y:S01]  /*14dc0*/  UMOV UR4, 0xf0000000 ;  /* 0xf000000000047882 */ /* 0x000fe20000000000 */
[----:B------:R-:W-:Y:S01]  /*14dd0*/  UMOV UR5, 0x380fffff ;  /* 0x380fffff00057882 */ /* 0x000fe20000000000 */
[----:B------:R-:W0:Y:S01]  /*14de0*/  F2F.F32.F64 R0, R4 ;  /* 0x0000000400007310 */ /* 0x000e220000301000 */
[----:B------:R-:W-:-:S14]  /*14df0*/  DSETP.GEU.AND P0, PT, |R4|, UR4, PT ;  /* 0x0000000404007e2a */ /* 0x000fdc000bf0e200 */
[----:B0-----:R-:W-:-:S05]  /*14e00*/  @!P0 FMUL R0, R0, 1.175494350822287508e-38 ;  /* 0x0080000000008820 */ /* 0x001fca0000400000 */
[----:B------:R-:W-:-:S05]  /*14e10*/  F2FP.F16.F32.PACK_AB R0, RZ, R0 ;  /* 0x00000000ff00723e */ /* 0x000fca00000000ff */
[----:B------:R-:W-:Y:S01]  /*14e20*/  STG.E.U16 desc[UR36][R16.64], R0 ;  /* 0x0000000010007986 */ /* 0x000fe2000c101524 */
[----:B------:R-:W-:Y:S05]  /*14e30*/  EXIT ;  /* 0x000000000000794d */ /* 0x000fea0003800000 */
.L_x_5338:
        /* <DEDUP_REMOVED lines=10> */
[----:B------:R-:W-:-:S13]  /*14ee0*/  MOV R3, RZ ;  /* 0x000000ff00037202 */ /* 0x000fda0000000f00 */
[----:B0-----:R-:W-:-:S05]  /*14ef0*/  @!P0 FMUL R2, R2, 1.175494350822287508e-38 ;  /* 0x0080000002028820 */ /* 0x001fca0000400000 */
[----:B------:R-:W-:Y:S01]  /*14f00*/  STG.E.64 desc[UR36][R16.64], R2 ;  /* 0x0000000210007986 */ /* 0x000fe2000c101b24 */
[----:B------:R-:W-:Y:S05]  /*14f10*/  EXIT ;  /* 0x000000000000794d */ /* 0x000fea0003800000 */
.L_x_5341:
[----:B------:R-:W-:Y:S01]  /*14f20*/  UMOV UR4, 0xf0000000 ;  /* 0xf000000000047882 */ /* 0x000fe20000000000 */
[----:B------:R-:W-:Y:S01]  /*14f30*/  UMOV UR5, 0x380fffff ;  /* 0x380fffff00057882 */ /* 0x000fe20000000000 */
[----:B------:R-:W0:Y:S01]  /*14f40*/  F2F.F32.F64 R0, R4 ;  /* 0x0000000400007310 */ /* 0x000e220000301000 */
[----:B------:R-:W-:-:S14]  /*14f50*/  DSETP.GEU.AND P0, PT, |R4|, UR4, PT ;  /* 0x0000000404007e2a */ /* 0x000fdc000bf0e200 */
[----:B0-----:R-:W-:-:S05]  /*14f60*/  @!P0 FMUL R0, R0, 1.175494350822287508e-38 ;  /* 0x0080000000008820 */ /* 0x001fca0000400000 */
[----:B------:R-:W-:-:S04]  /*14f70*/  F2FP.F16.F32.PACK_AB R3, RZ, R0 ;  /* 0x00000000ff03723e */ /* 0x000fc800000000ff */
[----:B------:R-:W-:-:S05]  /*14f80*/  PRMT R3, R3, 0x5410, RZ ;  /* 0x0000541003037816 */ /* 0x000fca00000000ff */
[----:B------:R-:W-:Y:S01]  /*14f90*/  STG.E desc[UR36][R16.64], R3 ;  /* 0x0000000310007986 */ /* 0x000fe2000c101924 */
[----:B------:R-:W-:Y:S05]  /*14fa0*/  EXIT ;  /* 0x000000000000794d */ /* 0x000fea0003800000 */
.L_x_5340:
[----:B------:R-:W-:Y:S01]  /*14fb0*/  STG.E.64 desc[UR36][R16.64], R4 ;  /* 0x0000000410007986 */ /* 0x000fe2000c101b24 */
[----:B------:R-:W-:Y:S05]  /*14fc0*/  EXIT ;  /* 0x000000000000794d */ /* 0x000fea0003800000 */
.L_x_5331:
        /* <DEDUP_REMOVED lines=11> */
[----:B0-----:R-:W-:Y:S01]  /*15080*/  STG.E.U16 desc[UR36][R16.64], R5 ;  /* 0x0000000510007986 */ /* 0x001fe2000c101524 */
[----:B------:R-:W-:Y:S05]  /*15090*/  EXIT ;  /* 0x000000000000794d */ /* 0x000fea0003800000 */
.L_x_5345:
        /* <DEDUP_REMOVED lines=21> */
.L_x_5348:
[----:B------:R-:W-:-:S04]  /*151f0*/  SHF.R.U32.HI R3, RZ, 0x18, R3 ;  /* 0x00000018ff037819 */ /* 0x000fc80000011603 */
[----:B------:R-:W-:-:S04]  /*15200*/  LOP3.LUT R0, R0, 0x80, R3, 0xf8, !PT ;  /* 0x0000008000007812 */ /* 0x000fc800078ef803 */
[----:B------:R-:W-:-:S07]  /*15210*/  PRMT R8, R0, 0x7610, R8 ;  /* 0x0000761000087816 */ /* 0x000fce0000000008 */
.L_x_5347:
[----:B------:R-:W-:Y:S05]  /*15220*/  BSYNC.RECONVERGENT B0 ;  /* 0x0000000000007941 */ /* 0x000fea0003800200 */
.L_x_5346:
[----:B------:R-:W-:Y:S01]  /*15230*/  STG.E.U8 desc[UR36][R16.64], R8 ;  /* 0x0000000810007986 */ /* 0x000fe2000c101124 */
[----:B------:R-:W-:Y:S05]  /*15240*/  EXIT ;  /* 0x000000000000794d */ /* 0x000fea0003800000 */
.L_x_5344:
        /* <DEDUP_REMOVED lines=21> */
.L_x_5351:
[----:B------:R-:W-:-:S04]  /*153a0*/  SHF.R.U32.HI R3, RZ, 0x18, R3 ;  /* 0x00000018ff037819 */ /* 0x000fc80000011603 */
[----:B------:R-:W-:-:S04]  /*153b0*/  LOP3.LUT R0, R0, 0x80, R3, 0xf8, !PT ;  /* 0x0000008000007812 */ /* 0x000fc800078ef803 */
[----:B------:R-:W-:-:S07]  /*153c0*/  PRMT R8, R0, 0x7610, R8 ;  /* 0x0000761000087816 */ /* 0x000fce0000000008 */
.L_x_5350:
[----:B------:R-:W-:Y:S05]  /*153d0*/  BSYNC.RECONVERGENT B0 ;  /* 0x0000000000007941 */ /* 0x000fea0003800200 */
.L_x_5349:
[----:B------:R-:W-:Y:S01]  /*153e0*/  STG.E.U8 desc[UR36][R16.64], R8 ;  /* 0x0000000810007986 */ /* 0x000fe2000c101124 */
[----:B------:R-:W-:Y:S05]  /*153f0*/  EXIT ;  /* 0x000000000000794d */ /* 0x000fea0003800000 */
.L_x_5343:
        /* <DEDUP_REMOVED lines=22> */
[----:B------:R-:W-:-:S05]  /*15560*/  @!P0 IMAD.MOV R0, RZ, RZ, R2 ;  /* 0x000000ffff008224 */ /* 0x000fca00078e0202 */
[----:B------:R-:W-:-:S05]  /*15570*/  @P2 MOV R3, R0 ;  /* 0x0000000000032202 */ /* 0x000fca0000000f00 */
[----:B------:R-:W-:Y:S01]  /*15580*/  STG.E.U8 desc[UR36][R16.64], R3 ;  /* 0x0000000310007986 */ /* 0x000fe2000c101124 */
[----:B------:R-:W-:Y:S05]  /*15590*/  EXIT ;  /* 0x000000000000794d */ /* 0x000fea0003800000 */
.L_x_5353:
[----:B------:R-:W0:Y:S02]  /*155a0*/  F2I.U64.F64.TRUNC R4, R4 ;  /* 0x0000000400047311 */ /* 0x000e24000030d800 */
[----:B0-----:R-:W-:Y:S01]  /*155b0*/  STG.E.64 desc[UR36][R16.64], R4 ;  /* 0x0000000410007986 */ /* 0x001fe2000c101b24 */
[----:B------:R-:W-:Y:S05]  /*155c0*/  EXIT ;  /* 0x000000000000794d */ /* 0x000fea0003800000 */
.L_x_5352:
[----:B------:R-:W0:Y:S02]  /*155d0*/  F2I.U32.F64.TRUNC R5, R4 ;  /* 0x0000000400057311 */ /* 0x000e24000030d000 */
[----:B0-----:R-:W-:Y:S01]  /*155e0*/  STG.E desc[UR36][R16.64], R5 ;  /* 0x0000000510007986 */ /* 0x001fe2000c101924 */
[----:B------:R-:W-:Y:S05]  /*155f0*/  EXIT ;  /* 0x000000000000794d */ /* 0x000fea0003800000 */
.L_x_5342:
        /* <DEDUP_REMOVED lines=8> */
[----:B------:R-:W-:Y:S01]  /*15680*/  STG.E.U8 desc[UR36][R16.64], R3 ;  /* 0x0000000310007986 */ /* 0x000fe2000c101124 */
[----:B------:R-:W-:Y:S05]  /*15690*/  EXIT ;  /* 0x000000000000794d */ /* 0x000fea0003800000 */
.L_x_5355:
[----:B------:R-:W-:-:S05]  /*156a0*/  CS2R R6, SRZ ;  /* 0x0000000000067805 */ /* 0x000fca000001ff00 */
[----:B------:R-:W-:Y:S01]  /*156b0*/  STG.E.128 desc[UR36][R16.64], R4 ;  /* 0x0000000410007986 */ /* 0x000fe2000c101d24 */
[----:B------:R-:W-:Y:S05]  /*156c0*/  EXIT ;  /* 0x000000000000794d */ /* 0x000fea0003800000 */
.L_x_5354:
[----:B------:R-:W-:-:S09]  /*156d0*/  UISETP.NE.AND UP0, UPT, UR4, 0xf, UPT ;  /* 0x0000000f0400788c */ /* 0x000fd2000bf05270 */
[----:B------:R-:W-:Y:S05]  /*156e0*/  BRA.U !UP0, `(.L_x_5356) ;  /* 0x0000000508087547 */ /* 0x000fea000b800000 */
[----:B------:R-:W-:-:S09]  /*156f0*/  UISETP.NE.AND UP0, UPT, UR4, 0x17, UPT ;  /* 0x000000170400788c */ /* 0x000fd2000bf05270 */
[----:B------:R-:W-:Y:S05]  /*15700*/  BRA.U !UP0, `(.L_x_5357) ;  /* 0x0000000108a07547 */ /* 0x000fea000b800000 */
[----:B------:R-:W-:-:S09]  /*15710*/  UISETP.NE.AND UP0, UPT, UR4, 0x18, UPT ;  /* 0x000000180400788c */ /* 0x000fd2000bf05270 */
[----:B------:R-:W-:Y:S05]  /*15720*/  BRA.U !UP0, `(.L_x_5358) ;  /* 0x0000000108447547 */ /* 0x000fea000b800000 */
.L_x_5335:
        /* <DEDUP_REMOVED lines=10> */
[----:B---3--:R-:W-:Y:S01]  /*157d0*/  IMAD.U32 R6, RZ, RZ, UR6 ;  /* 0x00000006ff067e24 */ /* 0x008fe2000f8e00ff */
[----:B------:R-:W-:Y:S01]  /*157e0*/  MOV R7, UR7 ;  /* 0x0000000700077c02 */ /* 0x000fe20008000f00 */
[----:B----4-:R-:W-:Y:S01]  /*157f0*/  IMAD.U32 R10, RZ, RZ, UR8 ;  /* 0x00000008ff0a7e24 */ /* 0x010fe2000f8e00ff */
[----:B-1----:R-:W-:-:S07]  /*15800*/  MOV R11, UR9 ;  /* 0x00000009000b7c02 */ /* 0x002fce0008000f00 */
[----:B------:R-:W-:-:S07]  /*15810*/  LEPC R20, `(.L_x_5359) ;  /* 0x000000001014794e */ /* 0x000fce0000000000 */
[----:B--2---:R-:W-:Y:S05]  /*15820*/  CALL.ABS.NOINC R2 ;  /* 0x0000000002007343 */ /* 0x004fea0003c00000 */
.L_x_5359:
[----:B------:R-:W-:Y:S05]  /*15830*/  EXIT ;  /* 0x000000000000794d */ /* 0x000fea0003800000 */
.L_x_5358:
        /* <DEDUP_REMOVED lines=17> */
.L_x_5361:
[----:B------:R-:W-:Y:S05]  /*15950*/  BSYNC.RECONVERGENT B0 ;  /* 0x0000000000007941 */ /* 0x000fea0003800200 */
.L_x_5360:
[----:B------:R-:W-:-:S05]  /*15960*/  LOP3.LUT R3, R0, 0x80, R3, 0xf8, !PT ;  /* 0x0000008000037812 */ /* 0x000fca00078ef803 */
[----:B------:R-:W-:Y:S01]  /*15970*/  STG.E.U8 desc[UR36][R16.64], R3 ;  /* 0x0000000310007986 */ /* 0x000fe2000c101124 */
[----:B------:R-:W-:Y:S05]  /*15980*/  EXIT ;  /* 0x000000000000794d */ /* 0x000fea0003800000 */
.L_x_5357:
        /* <DEDUP_REMOVED lines=16> */
.L_x_5363:
[----:B------:R-:W-:Y:S01]  /*15a90*/  IMAD.MOV.U32 R0, RZ, RZ, 0x7f ;  /* 0x0000007fff007424 */ /* 0x000fe200078e00ff */
[----:B------:R-:W-:-:S04]  /*15aa0*/  ISETP.GT.U32.AND P0, PT, R2, 0x7f800000, PT ;  /* 0x7f8000000200780c */ /* 0x000fc80003f04070 */
[----:B------:R-:W-:-:S09]  /*15ab0*/  SEL R0, R0, 0x7c, P0 ;  /* 0x0000007c00007807 */ /* 0x000fd20000000000 */
.L_x_5364:
[----:B------:R-:W-:Y:S05]  /*15ac0*/  BSYNC.RECONVERGENT B0 ;  /* 0x0000000000007941 */ /* 0x000fea0003800200 */
.L_x_5362:
[----:B------:R-:W-:-:S04]  /*15ad0*/  SHF.R.U32.HI R3, RZ, 0x18, R3 ;  /* 0x00000018ff037819 */ /* 0x000fc80000011603 */
[----:B------:R-:W-:-:S05]  /*15ae0*/  LOP3.LUT R3, R0, 0x80, R3, 0xf8, !PT ;  /* 0x0000008000037812 */ /* 0x000fca00078ef803 */
[----:B------:R-:W-:Y:S01]  /*15af0*/  STG.E.U8 desc[UR36][R16.64], R3 ;  /* 0x0000000310007986 */ /* 0x000fe2000c101124 */
[----:B------:R-:W-:Y:S05]  /*15b00*/  EXIT ;  /* 0x000000000000794d */ /* 0x000fea0003800000 */
.L_x_5356:
[----:B------:R-:W-:Y:S01]  /*15b10*/  UMOV UR4, 0xf0000000 ;  /* 0xf000000000047882 */ /* 0x000fe20000000000 */
[----:B------:R-:W-:Y:S01]  /*15b20*/  UMOV UR5, 0x380fffff ;  /* 0x380fffff00057882 */ /* 0x000fe20000000000 */
[----:B------:R-:W0:Y:S01]  /*15b30*/  F2F.F32.F64 R0, R4 ;  /* 0x0000000400007310 */ /* 0x000e220000301000 */
[----:B------:R-:W-:-:S14]  /*15b40*/  DSETP.GEU.AND P0, PT, |R4|, UR4, PT ;  /* 0x0000000404007e2a */ /* 0x000fdc000bf0e200 */
[----:B0-----:R-:W-:-:S05]  /*15b50*/  @!P0 FMUL R0, R0, 1.175494350822287508e-38 ;  /* 0x0080000000008820 */ /* 0x001fca0000400000 */
[----:B------:R-:W-:-:S05]  /*15b60*/  F2FP.BF16.F32.PACK_AB R0, RZ, R0 ;  /* 0x00000000ff00723e */ /* 0x000fca00000010ff */
[----:B------:R-:W-:Y:S01]  /*15b70*/  STG.E.U16 desc[UR36][R16.64], R0 ;  /* 0x0000000010007986 */ /* 0x000fe2000c101524 */
[----:B------:R-:W-:Y:S05]  /*15b80*/  EXIT ;  /* 0x000000000000794d */ /* 0x000fea0003800000 */
        .weak           $__internal_22_$__cuda_sm20_div_rn_f64_full
        .type           $__internal_22_$__cuda_sm20_div_rn_f64_full,@function
        .size           $__internal_22_$__cuda_sm20_div_rn_f64_full,(.L_x_11231 - $__internal_22_$__cuda_sm20_div_rn_f64_full)
$__internal_22_$__cuda_sm20_div_rn_f64_full:
[C---:B------:R-:W-:Y:S01]  /*15b90*/  FSETP.GEU.AND P0, PT, |R0|.reuse, 1.469367938527859385e-39, PT ;  /* 0x001000000000780b */ /* 0x040fe20003f0e200 */
[----:B------:R-:W-:Y:S01]  /*15ba0*/  IMAD.MOV.U32 R11, RZ, RZ, R0 ;  /* 0x000000ffff0b7224 */ /* 0x000fe200078e0000 */
[----:B------:R-:W-:Y:S01]  /*15bb0*/  LOP3.LUT R12, R0, 0x800fffff, RZ, 0xc0, !PT ;  /* 0x800fffff000c7812 */ /* 0x000fe200078ec0ff */
[----:B------:R-:W-:Y:S01]  /*15bc0*/  IMAD.MOV.U32 R28, RZ, RZ, 0x1 ;  /* 0x00000001ff1c7424 */ /* 0x000fe200078e00ff */
[-C--:B------:R-:W-:Y:S01]  /*15bd0*/  MOV R10, R3.reuse ;  /* 0x00000003000a7202 */ /* 0x080fe20000000f00 */
[----:B------:R-:W-:Y:S01]  /*15be0*/  IMAD.MOV.U32 R20, RZ, RZ, R6 ;  /* 0x000000ffff147224 */ /* 0x000fe200078e0006 */
[----:B------:R-:W-:Y:S01]  /*15bf0*/  LOP3.LUT R13, R12, 0x3ff00000, RZ, 0xfc, !PT ;  /* 0x3ff000000c0d7812 */ /* 0x000fe200078efcff */
[----:B------:R-:W-:Y:S01]  /*15c00*/  BSSY.RECONVERGENT B2, `(.L_x_5365) ;  /* 0x0000059000027945 */ /* 0x000fe20003800200 */
[----:B------:R-:W-:Y:S01]  /*15c10*/  MOV R12, R3 ;  /* 0x00000003000c7202 */ /* 0x000fe20000000f00 */
[----:B------:R-:W-:Y:S01]  /*15c20*/  IMAD.MOV.U32 R14, RZ, RZ, R20 ;  /* 0x000000ffff0e7224 */ /* 0x000fe200078e0014 */
[----:B------:R-:W-:-:S02]  /*15c30*/  MOV R21, R5 ;  /* 0x0000000500157202 */ /* 0x000fc40000000f00 */
[----:B------:R-:W-:Y:S01]  /*15c40*/  LOP3.LUT R6, R0, 0x7ff00000, RZ, 0xc0, !PT ;  /* 0x7ff0000000067812 */ /* 0x000fe200078ec0ff */
[----:B------:R-:W-:Y:S01]  /*15c50*/  @!P0 DMUL R12, R10, 8.98846567431157953865e+307 ;  /* 0x7fe000000a0c8828 */ /* 0x000fe20000000000 */
[C---:B------:R-:W-:Y:S02]  /*15c60*/  FSETP.GEU.AND P2, PT, |R21|.reuse, 1.469367938527859385e-39, PT ;  /* 0x001000001500780b */ /* 0x040fe40003f4e200 */
[----:B------:R-:W-:-:S03]  /*15c70*/  LOP3.LUT R5, R21, 0x7ff00000, RZ, 0xc0, !PT ;  /* 0x7ff0000015057812 */ /* 0x000fc600078ec0ff */
[----:B------:R-:W0:Y:S01]  /*15c80*/  MUFU.RCP64H R29, R13 ;  /* 0x0000000d001d7308 */ /* 0x000e220000001800 */
[----:B------:R-:W-:-:S03]  /*15c90*/  ISETP.GE.U32.AND P1, PT, R5, R6, PT ;  /* 0x000000060500720c */ /* 0x000fc60003f26070 */
[----:B------:R-:W-:-:S04]  /*15ca0*/  @!P0 LOP3.LUT R6, R13, 0x7ff00000, RZ, 0xc0, !PT ;  /* 0x7ff000000d068812 */ /* 0x000fc800078ec0ff */
[----:B------:R-:W-:Y:S02]  /*15cb0*/  @!P2 LOP3.LUT R3, R11, 0x7ff00000, RZ, 0xc0, !PT ;  /* 0x7ff000000b03a812 */ /* 0x000fe400078ec0ff */
[----:B------:R-:W-:Y:S02]  /*15cc0*/  @!P2 MOV R26, RZ ;  /* 0x000000ff001aa202 */ /* 0x000fe40000000f00 */
[----:B------:R-:W-:Y:S02]  /*15cd0*/  @!P2 ISETP.GE.U32.AND P3, PT, R5, R3, PT ;  /* 0x000000030500a20c */ /* 0x000fe40003f66070 */
[----:B------:R-:W-:Y:S01]  /*15ce0*/  MOV R3, 0x1ca00000 ;  /* 0x1ca0000000037802 */ /* 0x000fe20000000f00 */
[----:B0-----:R-:W-:-:S03]  /*15cf0*/  DFMA R8, R28, -R12, 1 ;  /* 0x3ff000001c08742b */ /* 0x001fc6000000080c */
[C---:B------:R-:W-:Y:S02]  /*15d00*/  @!P2 SEL R0, R3.reuse, 0x63400000, !P3 ;  /* 0x634000000300a807 */ /* 0x040fe40005800000 */
[----:B------:R-:W-:Y:S02]  /*15d10*/  SEL R7, R3, 0x63400000, !P1 ;  /* 0x6340000003077807 */ /* 0x000fe40004800000 */
[--C-:B------:R-:W-:Y:S02]  /*15d20*/  @!P2 LOP3.LUT R0, R0, 0x80000000, R21.reuse, 0xf8, !PT ;  /* 0x800000000000a812 */ /* 0x100fe400078ef815 */
[----:B------:R-:W-:Y:S01]  /*15d30*/  LOP3.LUT R15, R7, 0x800fffff, R21, 0xf8, !PT ;  /* 0x800fffff070f7812 */ /* 0x000fe200078ef815 */
[----:B------:R-:W-:Y:S01]  /*15d40*/  DFMA R8, R8, R8, R8 ;  /* 0x000000080808722b */ /* 0x000fe20000000008 */
[----:B------:R-:W-:Y:S01]  /*15d50*/  @!P2 LOP3.LUT R27, R0, 0x100000, RZ, 0xfc, !PT ;  /* 0x00100000001ba812 */ /* 0x000fe200078efcff */
[----:B------:R-:W-:-:S05]  /*15d60*/  IMAD.MOV.U32 R0, RZ, RZ, R5 ;  /* 0x000000ffff007224 */ /* 0x000fca00078e0005 */
[----:B------:R-:W-:Y:S02]  /*15d70*/  @!P2 DFMA R14, R14, 2, -R26 ;  /* 0x400000000e0ea82b */ /* 0x000fe4000000081a */
[----:B------:R-:W-:-:S08]  /*15d80*/  DFMA R28, R28, R8, R28 ;  /* 0x000000081c1c722b */ /* 0x000fd0000000001c */
[----:B------:R-:W-:Y:S01]  /*15d90*/  DFMA R8, R28, -R12, 1 ;  /* 0x3ff000001c08742b */ /* 0x000fe2000000080c */
[----:B------:R-:W-:-:S04]  /*15da0*/  @!P2 LOP3.LUT R0, R15, 0x7ff00000, RZ, 0xc0, !PT ;  /* 0x7ff000000f00a812 */ /* 0x000fc800078ec0ff */
[----:B------:R-:W-:-:S03]  /*15db0*/  IADD3 R7, PT, PT, R0, -0x1, RZ ;  /* 0xffffffff00077810 */ /* 0x000fc60007ffe0ff */
[----:B------:R-:W-:Y:S01]  /*15dc0*/  DFMA R28, R28, R8, R28 ;  /* 0x000000081c1c722b */ /* 0x000fe2000000001c */
[----:B------:R-:W-:Y:S01]  /*15dd0*/  ISETP.GT.U32.AND P0, PT, R7, 0x7feffffe, PT ;  /* 0x7feffffe0700780c */ /* 0x000fe20003f04070 */
[----:B------:R-:W-:-:S05]  /*15de0*/  VIADD R8, R6, 0xffffffff ;  /* 0xffffffff06087836 */ /* 0x000fca0000000000 */
[----:B------:R-:W-:Y:S01]  /*15df0*/  ISETP.GT.U32.OR P0, PT, R8, 0x7feffffe, P0 ;  /* 0x7feffffe0800780c */ /* 0x000fe20000704470 */
[----:B------:R-:W-:-:S08]  /*15e00*/  DMUL R26, R28, R14 ;  /* 0x0000000e1c1a7228 */ /* 0x000fd00000000000 */
[----:B------:R-:W-:-:S08]  /*15e10*/  DFMA R30, R26, -R12, R14 ;  /* 0x8000000c1a1e722b */ /* 0x000fd0000000000e */
[----:B------:R-:W-:Y:S01]  /*15e20*/  DFMA R8, R28, R30, R26 ;  /* 0x0000001e1c08722b */ /* 0x000fe2000000001a */
[----:B------:R-:W-:Y:S10]  /*15e30*/  @P0 BRA `(.L_x_5366) ;  /* 0x0000000000740947 */ /* 0x000ff40003800000 */
[----:B------:R-:W-:-:S04]  /*15e40*/  LOP3.LUT R0, R11, 0x7ff00000, RZ, 0xc0, !PT ;  /* 0x7ff000000b007812 */ /* 0x000fc800078ec0ff */
[CC--:B------:R-:W-:Y:S02]  /*15e50*/  VIADDMNMX R6, R5.reuse, -R0.reuse, 0xb9600000, !PT ;  /* 0xb960000005067446 */ /* 0x0c0fe40007800900 */
[----:B------:R-:W-:Y:S02]  /*15e60*/  ISETP.GE.U32.AND P0, PT, R5, R0, PT ;  /* 0x000000000500720c */ /* 0x000fe40003f06070 */
[----:B------:R-:W-:Y:S02]  /*15e70*/  VIMNMX R6, PT, PT, R6, 0x46a00000, PT ;  /* 0x46a0000006067848 */ /* 0x000fe40003fe0100 */
[----:B------:R-:W-:-:S04]  /*15e80*/  SEL R3, R3, 0x63400000, !P0 ;  /* 0x6340000003037807 */ /* 0x000fc80004000000 */
[----:B------:R-:W-:Y:S02]  /*15e90*/  IADD3 R3, PT, PT, -R3, R6, RZ ;  /* 0x0000000603037210 */ /* 0x000fe40007ffe1ff */
[----:B------:R-:W-:-:S03]  /*15ea0*/  MOV R6, RZ ;  /* 0x000000ff00067202 */ /* 0x000fc60000000f00 */
[----:B------:R-:W-:-:S06]  /*15eb0*/  VIADD R7, R3, 0x7fe00000 ;  /* 0x7fe0000003077836 */ /* 0x000fcc0000000000 */
[----:B------:R-:W-:-:S10]  /*15ec0*/  DMUL R26, R8, R6 ;  /* 0x00000006081a7228 */ /* 0x000fd40000000000 */
[----:B------:R-:W-:-:S13]  /*15ed0*/  FSETP.GTU.AND P0, PT, |R27|, 1.469367938527859385e-39, PT ;  /* 0x001000001b00780b */ /* 0x000fda0003f0c200 */
[----:B------:R-:W-:Y:S05]  /*15ee0*/  @P0 BRA `(.L_x_5367) ;  /* 0x0000000000a80947 */ /* 0x000fea0003800000 */
[----:B------:R-:W-:-:S06]  /*15ef0*/  DFMA R12, R8, -R12, R14 ;  /* 0x8000000c080c722b */ /* 0x000fcc000000000e */
[----:B------:R-:W-:-:S04]  /*15f00*/  IMAD.MOV.U32 R12, RZ, RZ, RZ ;  /* 0x000000ffff0c7224 */ /* 0x000fc800078e00ff */
[C---:B------:R-:W-:Y:S02]  /*15f10*/  FSETP.NEU.AND P0, PT, R13.reuse, RZ, PT ;  /* 0x000000ff0d00720b */ /* 0x040fe40003f0d000 */
[----:B------:R-:W-:-:S04]  /*15f20*/  LOP3.LUT R10, R13, 0x80000000, R11, 0x48, !PT ;  /* 0x800000000d0a7812 */ /* 0x000fc800078e480b */
[----:B------:R-:W-:-:S07]  /*15f30*/  LOP3.LUT R13, R10, R7, RZ, 0xfc, !PT ;  /* 0x000000070a0d7212 */ /* 0x000fce00078efcff */
[----:B------:R-:W-:Y:S05]  /*15f40*/  @!P0 BRA `(.L_x_5367) ;  /* 0x0000000000908947 */ /* 0x000fea0003800000 */
[C---:B------:R-:W-:Y:S01]  /*15f50*/  IADD3 R7, PT, PT, -R3.reuse, RZ, RZ ;  /* 0x000000ff03077210 */ /* 0x040fe20007ffe1ff */
[----:B------:R-:W-:Y:S01]  /*15f60*/  IMAD.MOV.U32 R6, RZ, RZ, RZ ;  /* 0x000000ffff067224 */ /* 0x000fe200078e00ff */
[----:B------:R-:W-:-:S05]  /*15f70*/  IADD3 R3, PT, PT, -R3, -0x43300000, RZ ;  /* 0xbcd0000003037810 */ /* 0x000fca0007ffe1ff */
[----:B------:R-:W-:Y:S02]  /*15f80*/  DFMA R6, R26, -R6, R8 ;  /* 0x800000061a06722b */ /* 0x000fe40000000008 */
[----:B------:R-:W-:-:S08]  /*15f90*/  DMUL.RP R8, R8, R12 ;  /* 0x0000000c08087228 */ /* 0x000fd00000008000 */
[----:B------:R-:W-:Y:S02]  /*15fa0*/  FSETP.NEU.AND P0, PT, |R7|, R3, PT ;  /* 0x000000030700720b */ /* 0x000fe40003f0d200 */
[----:B------:R-:W-:Y:S02]  /*15fb0*/  LOP3.LUT R10, R9, R10, RZ, 0x3c, !PT ;  /* 0x0000000a090a7212 */ /* 0x000fe400078e3cff */
[----:B------:R-:W-:Y:S02]  /*15fc0*/  FSEL R0, R8, R26, !P0 ;  /* 0x0000001a08007208 */ /* 0x000fe40004000000 */
[----:B------:R-:W-:Y:S02]  /*15fd0*/  FSEL R10, R10, R27, !P0 ;  /* 0x0000001b0a0a7208 */ /* 0x000fe40004000000 */
[----:B------:R-:W-:-:S03]  /*15fe0*/  MOV R26, R0 ;  /* 0x00000000001a7202 */ /* 0x000fc60000000f00 */
[----:B------:R-:W-:Y:S01]  /*15ff0*/  IMAD.MOV.U32 R27, RZ, RZ, R10 ;  /* 0x000000ffff1b7224 */ /* 0x000fe200078e000a */
[----:B------:R-:W-:Y:S06]  /*16000*/  BRA `(.L_x_5367) ;  /* 0x0000000000607947 */ /* 0x000fec0003800000 */
.L_x_5366:
[----:B------:R-:W-:-:S14]  /*16010*/  DSETP.NAN.AND P0, PT, R20, R20, PT ;  /* 0x000000141400722a */ /* 0x000fdc0003f08000 */
[----:B------:R-:W-:Y:S05]  /*16020*/  @P0 BRA `(.L_x_5368) ;  /* 0x00000000004c0947 */ /* 0x000fea0003800000 */
[----:B------:R-:W-:-:S14]  /*16030*/  DSETP.NAN.AND P0, PT, R10, R10, PT ;  /* 0x0000000a0a00722a */ /* 0x000fdc0003f08000 */
[----:B------:R-:W-:Y:S05]  /*16040*/  @P0 BRA `(.L_x_5369) ;  /* 0x0000000000340947 */ /* 0x000fea0003800000 */
[----:B------:R-:W-:Y:S01]  /*16050*/  ISETP.NE.AND P0, PT, R0, R6, PT ;  /* 0x000000060000720c */ /* 0x000fe20003f05270 */
[----:B------:R-:W-:Y:S01]  /*16060*/  IMAD.MOV.U32 R27, RZ, RZ, -0x80000 ;  /* 0xfff80000ff1b7424 */ /* 0x000fe200078e00ff */
[----:B------:R-:W-:-:S11]  /*16070*/  MOV R26, 0x0 ;  /* 0x00000000001a7802 */ /* 0x000fd60000000f00 */
[----:B------:R-:W-:Y:S05]  /*16080*/  @!P0 BRA `(.L_x_5367) ;  /* 0x0000000000408947 */ /* 0x000fea0003800000 */
[----:B------:R-:W-:Y:S02]  /*16090*/  ISETP.NE.AND P0, PT, R0, 0x7ff00000, PT ;  /* 0x7ff000000000780c */ /* 0x000fe40003f05270 */
[----:B------:R-:W-:Y:S02]  /*160a0*/  LOP3.LUT R10, R21, 0x80000000, R11, 0x48, !PT ;  /* 0x80000000150a7812 */ /* 0x000fe400078e480b */
[----:B------:R-:W-:-:S13]  /*160b0*/  ISETP.EQ.OR P0, PT, R6, RZ, !P0 ;  /* 0x000000ff0600720c */ /* 0x000fda0004702670 */
[----:B------:R-:W-:Y:S01]  /*160c0*/  @P0 LOP3.LUT R0, R10, 0x7ff00000, RZ, 0xfc, !PT ;  /* 0x7ff000000a000812 */ /* 0x000fe200078efcff */
[----:B------:R-:W-:Y:S01]  /*160d0*/  @!P0 IMAD.MOV.U32 R27, RZ, RZ, R10 ;  /* 0x000000ffff1b8224 */ /* 0x000fe200078e000a */
[----:B------:R-:W-:Y:S02]  /*160e0*/  @!P0 MOV R26, RZ ;  /* 0x000000ff001a8202 */ /* 0x000fe40000000f00 */
[----:B------:R-:W-:Y:S01]  /*160f0*/  @P0 MOV R26, RZ ;  /* 0x000000ff001a0202 */ /* 0x000fe20000000f00 */
[----:B------:R-:W-:Y:S01]  /*16100*/  @P0 IMAD.MOV.U32 R27, RZ, RZ, R0 ;  /* 0x000000ffff1b0224 */ /* 0x000fe200078e0000 */
[----:B------:R-:W-:Y:S06]  /*16110*/  BRA `(.L_x_5367) ;  /* 0x00000000001c7947 */ /* 0x000fec0003800000 */
.L_x_5369:
[----:B------:R-:W-:Y:S02]  /*16120*/  LOP3.LUT R0, R11, 0x80000, RZ, 0xfc, !PT ;  /* 0x000800000b007812 */ /* 0x000fe400078efcff */
[----:B------:R-:W-:-:S03]  /*16130*/  MOV R26, R10 ;  /* 0x0000000a001a7202 */ /* 0x000fc60000000f00 */
[----:B------:R-:W-:Y:S01]  /*16140*/  IMAD.MOV.U32 R27, RZ, RZ, R0 ;  /* 0x000000ffff1b7224 */ /* 0x000fe200078e0000 */
[----:B------:R-:W-:Y:S06]  /*16150*/  BRA `(.L_x_5367) ;  /* 0x00000000000c7947 */ /* 0x000fec0003800000 */
.L_x_5368:
[----:B------:R-:W-:Y:S02]  /*16160*/  LOP3.LUT R0, R21, 0x80000, RZ, 0xfc, !PT ;  /* 0x0008000015007812 */ /* 0x000fe400078efcff */
[----:B------:R-:W-:-:S03]  /*16170*/  MOV R26, R20 ;  /* 0x00000014001a7202 */ /* 0x000fc60000000f00 */
[----:B------:R-:W-:-:S07]  /*16180*/  IMAD.MOV.U32 R27, RZ, RZ, R0 ;  /* 0x000000ffff1b7224 */ /* 0x000fce00078e0000 */
.L_x_5367:
[----:B------:R-:W-:Y:S05]  /*16190*/  BSYNC.RECONVERGENT B2 ;  /* 0x0000000000027941 */ /* 0x000fea0003800200 */
.L_x_5365:
[----:B------:R-:W-:Y:S01]  /*161a0*/  HFMA2 R5, -RZ, RZ, 0, 0 ;  /* 0x00000000ff057431 */ /* 0x000fe200000001ff */
[----:B------:R-:W-:Y:S01]  /*161b0*/  MOV R3, R26 ;  /* 0x0000001a00037202 */ /* 0x000fe20000000f00 */
[----:B------:R-:W-:Y:S02]  /*161c0*/  IMAD.MOV.U32 R0, RZ, RZ, R27 ;  /* 0x000000ffff007224 */ /* 0x000fe400078e001b */
[----:B------:R-:W-:Y:S05]  /*161d0*/  RET.REL.NODEC R4 `(_ZN2at6native18elementwise_kernelILi128ELi4EZNS0_15gpu_kernel_implIZZZNS0_29binary_cross_entropy_out_cudaERKNS_6TensorES5_RKSt8optionalIS3_ElRS3_ENKUlvE_clEvENKUlvE_clEvEUlddE_EEvRNS_18TensorIteratorBaseERKT_EUliE_EEviT1_) ;  /* 0xfffffe9c04887950 */ /* 0x000fea0003c3ffff */
.L_x_5370:
        /* <DEDUP_REMOVED lines=10> */
.L_x_11231:


//--------------------- .text._ZN2at6native27unrolled_elementwise_kernelIZZZNS0_29binary_cross_entropy_out_cudaERKNS_6TensorES4_RKSt8optionalIS2_ElRS2_ENKUlvE_clEvENKUlvE_clEvEUlddE_St5arrayIPcLm3EELi4E23TrivialOffsetCalculatorILi2EjESG_ILi1EjENS0_6memory12LoadWithCastILi2EEENSJ_13StoreWithCastILi1EEEEEviT_T0_T2_T3_T4_T5_ --------------------------
	.section	.text._ZN2at6native27unrolled_elementwise_kernelIZZZNS0_29binary_cross_entropy_out_cudaERKNS_6TensorES4_RKSt8optionalIS2_ElRS2_ENKUlvE_clEvENKUlvE_clEvEUlddE_St5arrayIPcLm3EELi4E23TrivialOffsetCalculatorILi2EjESG_ILi1EjENS0_6memory12LoadWithCastILi2EEENSJ_13StoreWithCastILi1EEEEEviT_T0_T2_T3_T4_T5_,"ax",@progbits
	.align	128
        .global         _ZN2at6native27unrolled_elementwise_kernelIZZZNS0_29binary_cross_entropy_out_cudaERKNS_6TensorES4_RKSt8optionalIS2_ElRS2_ENKUlvE_clEvENKUlvE_clEvEUlddE_St5arrayIPcLm3EELi4E23TrivialOffsetCalculatorILi2EjESG_ILi1EjENS0_6memory12LoadWithCastILi2EEENSJ_13StoreWithCastILi1EEEEEviT_T0_T2_T3_T4_T5_
        .type           _ZN2at6native27unrolled_elementwise_kernelIZZZNS0_29binary_cross_entropy_out_cudaERKNS_6TensorES4_RKSt8optionalIS2_ElRS2_ENKUlvE_clEvENKUlvE_clEvEUlddE_St5arrayIPcLm3EELi4E23TrivialOffsetCalculatorILi2EjESG_ILi1EjENS0_6memory12LoadWithCastILi2EEENSJ_13StoreWithCastILi1EEEEEviT_T0_T2_T3_T4_T5_,@function
        .size           _ZN2at6native27unrolled_elementwise_kernelIZZZNS0_29binary_cross_entropy_out_cudaERKNS_6TensorES4_RKSt8optionalIS2_ElRS2_ENKUlvE_clEvENKUlvE_clEvEUlddE_St5arrayIPcLm3EELi4E23TrivialOffsetCalculatorILi2EjESG_ILi1EjENS0_6memory12LoadWithCastILi2EEENSJ_13StoreWithCastILi1EEEEEviT_T0_T2_T3_T4_T5_,(.L_x_11232 - _ZN2at6native27unrolled_elementwise_kernelIZZZNS0_29binary_cross_entropy_out_cudaERKNS_6TensorES4_RKSt8optionalIS2_ElRS2_ENKUlvE_clEvENKUlvE_clEvEUlddE_St5arrayIPcLm3EELi4E23TrivialOffsetCalculatorILi2EjESG_ILi1EjENS0_6memory12LoadWithCastILi2EEENSJ_13StoreWithCastILi1EEEEEviT_T0_T2_T3_T4_T5_)
        .other          _ZN2at6native27unrolled_elementwise_kernelIZZZNS0_29binary_cross_entropy_out_cudaERKNS_6TensorES4_RKSt8optionalIS2_ElRS2_ENKUlvE_clEvENKUlvE_clEvEUlddE_St5arrayIPcLm3EELi4E23TrivialOffsetCalculatorILi2EjESG_ILi1EjENS0_6memory12LoadWithCastILi2EEENSJ_13StoreWithCastILi1EEEEEviT_T0_T2_T3_T4_T5_,@"STO_CUDA_ENTRY STV_DEFAULT"
_ZN2at6native27unrolled_elementwise_kernelIZZZNS0_29binary_cross_entropy_out_cudaERKNS_6TensorES4_RKSt8optionalIS2_ElRS2_ENKUlvE_clEvENKUlvE_clEvEUlddE_St5arrayIPcLm3EELi4E23TrivialOffsetCalculatorILi2EjESG_ILi1EjENS0_6memory12LoadWithCastILi2EEENSJ_13StoreWithCastILi1EEEEEviT_T0_T2_T3_T4_T5_:
.text._ZN2at6native27unrolled_elementwise_kernelIZZZNS0_29binary_cross_entropy_out_cudaERKNS_6TensorES4_RKSt8optionalIS2_ElRS2_ENKUlvE_clEvENKUlvE_clEvEUlddE_St5arrayIPcLm3EELi4E23TrivialOffsetCalculatorILi2EjESG_ILi1EjENS0_6memory12LoadWithCastILi2EEENSJ_13StoreWithCastILi1EEEEEviT_T0_T2_T3_T4_T5_:
[----:B------:R-:W0:Y:S01]  /*0000*/  LDC R1, c[0x0][0x37c] ;  /* 0x0000df00ff017b82 */ /* 0x000e220000000800 */
[----:B------:R-:W1:Y:S07]  /*0010*/  S2R R17, SR_CTAID.X ;  /* 0x0000000000117919 */ /* 0x000e6e0000002500 */
[----:B------:R-:W1:Y:S01]  /*0020*/  LDC R0, c[0x0][0x380] ;  /* 0x0000e000ff007b82 */ /* 0x000e620000000800 */
[----:B------:R-:W2:Y:S01]  /*0030*/  LDCU.64 UR36, c[0x0][0x358] ;  /* 0x00006b00ff2477ac */ /* 0x000ea20008000a00 */
[----:B------:R-:W-:Y:S01]  /*0040*/  BSSY.RECONVERGENT B6, `(.L_x_5371) ;  /* 0x00001eb000067945 */ /* 0x000fe20003800200 */
[----:B------:R-:W3:Y:S01]  /*0050*/  S2R R34, SR_TID.X ;  /* 0x0000000000227919 */ /* 0x000ee20000002100 */
[----:B------:R-:W-:Y:S01]  /*0060*/  CS2R R32, SRZ ;  /* 0x0000000000207805 */ /* 0x000fe2000001ff00 */
[----:B------:R-:W4:Y:S01]  /*0070*/  LDCU.U8 UR38, c[0x0][0x3a4] ;  /* 0x00007480ff2677ac */ /* 0x000f220008000000 */
[----:B------:R-:W-:Y:S01]  /*0080*/  CS2R R30, SRZ ;  /* 0x00000000001e7805 */ /* 0x000fe2000001ff00 */
[----:B------:R-:W0:Y:S01]  /*0090*/  LDCU.U8 UR39, c[0x0][0x3a5] ;  /* 0x000074a0ff2777ac */ /* 0x000e220008000000 */
[----:B-1----:R-:W-:-:S05]  /*00a0*/  IMAD R35, R17, -0x200, R0 ;  /* 0xfffffe0011237824 */ /* 0x002fca00078e0200 */
[----:B---3--:R-:W-:-:S13]  /*00b0*/  ISETP.GE.AND P0, PT, R34, R35, PT ;  /* 0x000000232200720c */ /* 0x008fda0003f06270 */
        /* <DEDUP_REMOVED lines=22> */
.L_x_5377:
[----:B------:R-:W2:Y:S02]  /*0220*/  LDG.E.U8 R2, desc[UR36][R2.64] ;  /* 0x0000002402027981 */ /* 0x000ea4000c1e1100 */
[----:B--2---:R0:W1:Y:S01]  /*0230*/  I2F.F64.U16 R32, R2 ;  /* 0x0000000200207312 */ /* 0x0040620000101800 */
[----:B------:R-:W-:Y:S05]  /*0240*/  BRA `(.L_x_5379) ;  /* 0x0000000c00607947 */ /* 0x000fea0003800000 */
.L_x_5376:
        /* <DEDUP_REMOVED lines=9> */
.L_x_5381:
[----:B------:R-:W2:Y:S02]  /*02e0*/  LDG.E R2, desc[UR36][R2.64] ;  /* 0x0000002402027981 */ /* 0x000ea4000c1e1900 */
[----:B--2---:R1:W2:Y:S01]  /*02f0*/  I2F.F64 R32, R2 ;  /* 0x0000000200207312 */ /* 0x0042a20000201c00 */
[----:B------:R-:W-:Y:S05]  /*0300*/  BRA `(.L_x_5379) ;  /* 0x0000000c00307947 */ /* 0x000fea0003800000 */
.L_x_5380:
[----:B------:R-:W2:Y:S02]  /*0310*/  LDG.E.U16 R2, desc[UR36][R2.64] ;  /* 0x0000002402027981 */ /* 0x000ea4000c1e1500 */
[----:B--2---:R3:W4:Y:S01]  /*0320*/  I2F.F64.S16 R32, R2 ;  /* 0x0000000200207312 */ /* 0x0047220000101c00 */
[----:B------:R-:W-:Y:S05]  /*0330*/  BRA `(.L_x_5379) ;  /* 0x0000000c00247947 */ /* 0x000fea0003800000 */
.L_x_5375:
        /* <DEDUP_REMOVED lines=10> */
.L_x_5383:
[----:B------:R-:W2:Y:S02]  /*03e0*/  LDG.E.U16 R0, desc[UR36][R2.64] ;  /* 0x0000002402007981 */ /* 0x000ea4000c1e1500 */
[----:B--2---:R-:W-:-:S05]  /*03f0*/  HADD2.F32 R0, -RZ, R0.H0_H0 ;  /* 0x20000000ff007230 */ /* 0x004fca0000004100 */
[----:B------:R-:W-:-:S04]  /*0400*/  FMUL.FTZ R0, R0, 1 ;  /* 0x3f80000000007820 */ /* 0x000fc80000410000 */
[----:B------:R0:W1:Y:S01]  /*0410*/  F2F.F64.F32 R32, R0 ;  /* 0x0000000000207310 */ /* 0x0000620000201800 */
[----:B------:R-:W-:Y:S05]  /*0420*/  BRA `(.L_x_5379) ;  /* 0x0000000800e87947 */ /* 0x000fea0003800000 */
.L_x_5382:
        /* <DEDUP_REMOVED lines=10> */
.L_x_5385:
[----:B------:R-:W2:Y:S02]  /*04d0*/  LDG.E.U16 R2, desc[UR36][R2.64] ;  /* 0x0000002402027981 */ /* 0x000ea4000c1e1500 */
[----:B--2---:R-:W-:-:S05]  /*04e0*/  HADD2.F32 R0, -RZ, R2.H0_H0 ;  /* 0x20000002ff007230 */ /* 0x004fca0000004100 */
[----:B------:R-:W-:-:S04]  /*04f0*/  FMUL.FTZ R0, R0, 1 ;  /* 0x3f80000000007820 */ /* 0x000fc80000410000 */
[----:B------:R0:W1:Y:S01]  /*0500*/  F2F.F64.F32 R32, R0 ;  /* 0x0000000000207310 */ /* 0x0000620000201800 */
[----:B------:R-:W-:Y:S05]  /*0510*/  BRA `(.L_x_5379) ;  /* 0x0000000800ac7947 */ /* 0x000fea0003800000 */
.L_x_5384:
[----:B------:R0:W5:Y:S01]  /*0520*/  LDG.E.64 R32, desc[UR36][R2.64] ;  /* 0x0000002402207981 */ /* 0x000162000c1e1b00 */
[----:B------:R-:W-:Y:S05]  /*0530*/  BRA `(.L_x_5379) ;  /* 0x0000000800a47947 */ /* 0x000fea0003800000 */
.L_x_5374:
        /* <DEDUP_REMOVED lines=13> */
.L_x_5388:
[----:B------:R0:W5:Y:S01]  /*0610*/  LDG.E.64 R32, desc[UR36][R2.64] ;  /* 0x0000002402207981 */ /* 0x000162000c1e1b00 */
[----:B------:R-:W-:Y:S05]  /*0620*/  BRA `(.L_x_5379) ;  /* 0x0000000800687947 */ /* 0x000fea0003800000 */
.L_x_5387:
        /* <DEDUP_REMOVED lines=27> */
.L_x_5390:
        /* <DEDUP_REMOVED lines=10> */
[----:B------:R-:W-:-:S05]  /*0880*/  LOP3.LUT R0, R0, 0x80000000, R5, 0xf8, !PT ;  /* 0x8000000000007812 */ /* 0x000fca00078ef805 */
[----:B------:R-:W-:-:S04]  /*0890*/  FMUL.FTZ R0, R0, 1 ;  /* 0x3f80000000007820 */ /* 0x000fc80000410000 */
[----:B------:R0:W1:Y:S01]  /*08a0*/  F2F.F64.F32 R32, R0 ;  /* 0x0000000000207310 */ /* 0x0000620000201800 */
[----:B------:R-:W-:Y:S05]  /*08b0*/  BRA `(.L_x_5379) ;  /* 0x0000000400c47947 */ /* 0x000fea0003800000 */
.L_x_5389:
[----:B------:R-:W2:Y:S02]  /*08c0*/  LDG.E.U16 R0, desc[UR36][R2.64] ;  /* 0x0000002402007981 */ /* 0x000ea4000c1e1500 */
[----:B--2---:R-:W-:-:S04]  /*08d0*/  IMAD.U32 R0, R0, 0x10000, RZ ;  /* 0x0001000000007824 */ /* 0x004fc800078e00ff */
[----:B------:R-:W-:-:S04]  /*08e0*/  FMUL.FTZ R0, R0, 1 ;  /* 0x3f80000000007820 */ /* 0x000fc80000410000 */
[----:B------:R0:W1:Y:S01]  /*08f0*/  F2F.F64.F32 R32, R0 ;  /* 0x0000000000207310 */ /* 0x0000620000201800 */
[----:B------:R-:W-:Y:S05]  /*0900*/  BRA `(.L_x_5379) ;  /* 0x0000000400b07947 */ /* 0x000fea0003800000 */
.L_x_5386:
        /* <DEDUP_REMOVED lines=11> */
.L_x_5393:
        /* <DEDUP_REMOVED lines=21> */
.L_x_5395:
[----:B------:R-:W-:Y:S05]  /*0b10*/  BSYNC.RECONVERGENT B0 ;  /* 0x0000000000007941 */ /* 0x000fea0003800200 */
.L_x_5394:
[----:B------:R-:W-:Y:S01]  /*0b20*/  IMAD.SHL.U32 R0, R0, 0x100000, RZ ;  /* 0x0010000000007824 */ /* 0x000fe200078e00ff */
[----:B------:R-:W-:-:S04]  /*0b30*/  LEA R2, R2, 0x3b800000, 0x17 ;  /* 0x3b80000002027811 */ /* 0x000fc800078eb8ff */
[----:B------:R-:W-:-:S05]  /*0b40*/  LOP3.LUT R0, R2, R0, R7, 0xfe, !PT ;  /* 0x0000000002007212 */ /* 0x000fca00078efe07 */
[----:B------:R-:W-:-:S04]  /*0b50*/  FMUL.FTZ R0, R0, 1 ;  /* 0x3f80000000007820 */ /* 0x000fc80000410000 */
[----:B------:R0:W1:Y:S01]  /*0b60*/  F2F.F64.F32 R32, R0 ;  /* 0x0000000000207310 */ /* 0x0000620000201800 */
[----:B------:R-:W-:Y:S05]  /*0b70*/  BRA `(.L_x_5379) ;  /* 0x0000000400147947 */ /* 0x000fea0003800000 */
.L_x_5392:
        /* <DEDUP_REMOVED lines=21> */
.L_x_5397:
[----:B------:R-:W-:Y:S05]  /*0cd0*/  BSYNC.RECONVERGENT B0 ;  /* 0x0000000000007941 */ /* 0x000fea0003800200 */
.L_x_5396:
[----:B------:R-:W-:Y:S01]  /*0ce0*/  IMAD.SHL.U32 R0, R0, 0x200000, RZ ;  /* 0x0020000000007824 */ /* 0x000fe200078e00ff */
[----:B------:R-:W-:-:S04]  /*0cf0*/  LEA R2, R2, 0x37800000, 0x17 ;  /* 0x3780000002027811 */ /* 0x000fc800078eb8ff */
[----:B------:R-:W-:-:S05]  /*0d00*/  LOP3.LUT R0, R2, R0, R7, 0xfe, !PT ;  /* 0x0000000002007212 */ /* 0x000fca00078efe07 */
[----:B------:R-:W-:-:S04]  /*0d10*/  FMUL.FTZ R0, R0, 1 ;  /* 0x3f80000000007820 */ /* 0x000fc80000410000 */
[----:B------:R0:W1:Y:S01]  /*0d20*/  F2F.F64.F32 R32, R0 ;  /* 0x0000000000207310 */ /* 0x0000620000201800 */
[----:B------:R-:W-:Y:S05]  /*0d30*/  BRA `(.L_x_5379) ;  /* 0x0000000000a47947 */ /* 0x000fea0003800000 */
.L_x_5391:
[----:B------:R-:W-:-:S09]  /*0d40*/  UISETP.NE.AND UP0, UPT, UR4, 0x1c, UPT ;  /* 0x0000001c0400788c */ /* 0x000fd2000bf05270 */
[----:B------:R-:W-:Y:S05]  /*0d50*/  BRA.U !UP0, `(.L_x_5398) ;  /* 0x0000000108947547 */ /* 0x000fea000b800000 */
[----:B------:R-:W-:-:S09]  /*0d60*/  UISETP.NE.AND UP0, UPT, UR4, 0x1d, UPT ;  /* 0x0000001d0400788c */ /* 0x000fd2000bf05270 */
[----:B------:R-:W-:Y:S05]  /*0d70*/  BRA.U !UP0, `(.L_x_5399) ;  /* 0x0000000108807547 */ /* 0x000fea000b800000 */
[----:B------:R-:W-:-:S09]  /*0d80*/  UISETP.NE.AND UP0, UPT, UR4, 0x2c, UPT ;  /* 0x0000002c0400788c */ /* 0x000fd2000bf05270 */
[----:B------:R-:W-:Y:S05]  /*0d90*/  BRA.U !UP0, `(.L_x_5400) ;  /* 0x0000000108487547 */ /* 0x000fea000b800000 */
.L_x_5378:
        /* <DEDUP_REMOVED lines=16> */
.L_x_5401:
[----:B------:R-:W-:Y:S01]  /*0ea0*/  CS2R R32, SRZ ;  /* 0x0000000000207805 */ /* 0x000fe2000001ff00 */
[----:B------:R-:W-:Y:S06]  /*0eb0*/  BRA `(.L_x_5379) ;  /* 0x0000000000447947 */ /* 0x000fec0003800000 */
.L_x_5400:
[----:B------:R-:W2:Y:S01]  /*0ec0*/  LDG.E.U8 R0, desc[UR36][R2.64] ;  /* 0x0000002402007981 */ /* 0x000ea2000c1e1100 */
[----:B------:R-:W-:Y:S02]  /*0ed0*/  IMAD.MOV.U32 R32, RZ, RZ, 0x0 ;  /* 0x00000000ff207424 */ /* 0x000fe400078e00ff */
[----:B------:R-:W-:Y:S01]  /*0ee0*/  IMAD.MOV.U32 R33, RZ, RZ, 0x38000000 ;  /* 0x38000000ff217424 */ /* 0x000fe200078e00ff */
[----:B--2---:R-:W-:-:S13]  /*0ef0*/  ISETP.NE.AND P0, PT, R0, RZ, PT ;  /* 0x000000ff0000720c */ /* 0x004fda0003f05270 */
[----:B------:R-:W-:Y:S05]  /*0f00*/  @!P0 BRA `(.L_x_5379) ;  /* 0x0000000000308947 */ /* 0x000fea0003800000 */
[----:B------:R-:W-:-:S13]  /*0f10*/  ISETP.NE.AND P0, PT, R0, 0xff, PT ;  /* 0x000000ff0000780c */ /* 0x000fda0003f05270 */
[----:B------:R-:W-:Y:S02]  /*0f20*/  @P0 IMAD.SHL.U32 R0, R0, 0x800000, RZ ;  /* 0x0080000000000824 */ /* 0x000fe400078e00ff */
[----:B------:R-:W-:Y:S02]  /*0f30*/  @!P0 IMAD.MOV.U32 R32, RZ, RZ, 0x20000000 ;  /* 0x20000000ff208424 */ /* 0x000fe400078e00ff */
[----:B------:R-:W-:Y:S02]  /*0f40*/  @!P0 IMAD.MOV.U32 R33, RZ, RZ, 0x7ff80000 ;  /* 0x7ff80000ff218424 */ /* 0x000fe400078e00ff */
[----:B------:R-:W-:-:S04]  /*0f50*/  @P0 FMUL.FTZ R0, R0, 1 ;  /* 0x3f80000000000820 */ /* 0x000fc80000410000 */
[----:B------:R0:W1:Y:S01]  /*0f60*/  @P0 F2F.F64.F32 R32, R0 ;  /* 0x0000000000200310 */ /* 0x0000620000201800 */
[----:B------:R-:W-:Y:S05]  /*0f70*/  BRA `(.L_x_5379) ;  /* 0x0000000000147947 */ /* 0x000fea0003800000 */
.L_x_5399:
[----:B------:R-:W2:Y:S02]  /*0f80*/  LDG.E.64 R32, desc[UR36][R2.64] ;  /* 0x0000002402207981 */ /* 0x000ea4000c1e1b00 */
[----:B--2---:R-:W0:Y:S01]  /*0f90*/  I2F.F64.U64 R32, R32 ;  /* 0x0000002000207312 */ /* 0x004e220000301800 */
[----:B------:R-:W-:Y:S05]  /*0fa0*/  BRA `(.L_x_5379) ;  /* 0x0000000000087947 */ /* 0x000fea0003800000 */
.L_x_5398:
[----:B------:R-:W2:Y:S02]  /*0fb0*/  LDG.E R2, desc[UR36][R2.64] ;  /* 0x0000002402027981 */ /* 0x000ea4000c1e1900 */
[----:B--2---:R0:W1:Y:S02]  /*0fc0*/  I2F.F64.U32 R32, R2 ;  /* 0x0000000200207312 */ /* 0x0040640000201800 */
.L_x_5379:
[----:B------:R-:W-:Y:S05]  /*0fd0*/  BSYNC.RECONVERGENT B7 ;  /* 0x0000000000077941 */ /* 0x000fea0003800200 */
.L_x_5373:
[----:B01-3--:R-:W0:Y:S01]  /*0fe0*/  LDC.64 R2, c[0x0][0x398] ;  /* 0x0000e600ff027b82 */ /* 0x00be220000000a00 */
        /* <DEDUP_REMOVED lines=19> */
.L_x_5406:
[----:B------:R-:W3:Y:S02]  /*1120*/  LDG.E.U8 R2, desc[UR36][R2.64] ;  /* 0x0000002402027981 */ /* 0x000ee4000c1e1100 */
[----:B---3--:R0:W1:Y:S01]  /*1130*/  I2F.F64.U16 R30, R2 ;  /* 0x00000002001e7312 */ /* 0x0080620000101800 */
[----:B------:R-:W-:Y:S05]  /*1140*/  BRA `(.L_x_5408) ;  /* 0x0000000c00607947 */ /* 0x000fea0003800000 */
.L_x_5405:
[----:B------:R-:W-:-:S09]  /*1150*/  UISETP.NE.AND UP0, UPT, UR4, 0x2, UPT ;  /* 0x000000020400788c */ /* 0x000fd2000bf05270 */
[----:B------:R-:W-:Y:S05]  /*1160*/  BRA.U !UP0, `(.L_x_5409) ;  /* 0x0000000108287547 */ /* 0x000fea000b800000 */
[----:B------:R-:W-:-:S09]  /*1170*/  UISETP.NE.AND UP0, UPT, UR4, 0x3, UPT ;  /* 0x000000030400788c */ /* 0x000fd2000bf05270 */
[----:B------:R-:W-:Y:S05]  /*1180*/  BRA.U !UP0, `(.L_x_5410) ;  /* 0x0000000108147547 */ /* 0x000fea000b800000 */
[----:B------:R-:W-:-:S09]  /*1190*/  UISETP.NE.AND UP0, UPT, UR4, 0x4, UPT ;  /* 0x000000040400788c */ /* 0x000fd2000bf05270 */
[----:B------:R-:W-:Y:S05]  /*11a0*/  BRA.U UP0, `(.L_x_5407) ;  /* 0x0000000900bc7547 */ /* 0x000fea000b800000 */
[----:B------:R-:W3:Y:S02]  /*11b0*/  LDG.E.64 R30, desc[UR36][R2.64] ;  /* 0x00000024021e7981 */ /* 0x000ee4000c1e1b00 */
[----:B---3--:R-:W0:Y:S01]  /*11c0*/  I2F.F64.S64 R30, R30 ;  /* 0x0000001e001e7312 */ /* 0x008e220000301c00 */
[----:B------:R-:W-:Y:S05]  /*11d0*/  BRA `(.L_x_5408) ;  /* 0x0000000c003c7947 */ /* 0x000fea0003800000 */
.L_x_5410:
[----:B------:R-:W3:Y:S02]  /*11e0*/  LDG.E R2, desc[UR36][R2.64] ;  /* 0x0000002402027981 */ /* 0x000ee4000c1e1900 */
[----:B---3--:R0:W1:Y:S01]  /*11f0*/  I2F.F64 R30, R2 ;  /* 0x00000002001e7312 */ /* 0x0080620000201c00 */
[----:B------:R-:W-:Y:S05]  /*1200*/  BRA `(.L_x_5408) ;  /* 0x0000000c00307947 */ /* 0x000fea0003800000 */
.L_x_5409:
[----:B------:R-:W3:Y:S02]  /*1210*/  LDG.E.U16 R2, desc[UR36][R2.64] ;  /* 0x0000002402027981 */ /* 0x000ee4000c1e1500 */
[----:B---3--:R0:W1:Y:S01]  /*1220*/  I2F.F64.S16 R30, R2 ;  /* 0x00000002001e7312 */ /* 0x0080620000101c00 */
[----:B------:R-:W-:Y:S05]  /*1230*/  BRA `(.L_x_5408) ;  /* 0x0000000c00247947 */ /* 0x000fea0003800000 */
.L_x_5404:
[----:B------:R-:W-:-:S09]  /*1240*/  UISETP.GT.AND UP0, UPT, UR4, 0x6, UPT ;  /* 0x000000060400788c */ /* 0x000fd2000bf04270 */
[----:B------:R-:W-:Y:S05]  /*1250*/  BRA.U UP0, `(.L_x_5411) ;  /* 0x0000000100347547 */ /* 0x000fea000b800000 */
        /* <DEDUP_REMOVED lines=8> */
.L_x_5412:
[----:B------:R-:W3:Y:S02]  /*12e0*/  LDG.E.U16 R0, desc[UR36][R2.64] ;  /* 0x0000002402007981 */ /* 0x000ee4000c1e1500 */
[----:B---3--:R-:W-:-:S05]  /*12f0*/  HADD2.F32 R0, -RZ, R0.H0_H0 ;  /* 0x20000000ff007230 */ /* 0x008fca0000004100 */
[----:B------:R-:W-:-:S04]  /*1300*/  FMUL.FTZ R0, R0, 1 ;  /* 0x3f80000000007820 */ /* 0x000fc80000410000 */
[----:B------:R0:W1:Y:S01]  /*1310*/  F2F.F64.F32 R30, R0 ;  /* 0x00000000001e7310 */ /* 0x0000620000201800 */
[----:B------:R-:W-:Y:S05]  /*1320*/  BRA `(.L_x_5408) ;  /* 0x0000000800e87947 */ /* 0x000fea0003800000 */
.L_x_5411:
        /* <DEDUP_REMOVED lines=10> */
.L_x_5414:
[----:B------:R-:W3:Y:S02]  /*13d0*/  LDG.E.U16 R2, desc[UR36][R2.64] ;  /* 0x0000002402027981 */ /* 0x000ee4000c1e1500 */
[----:B---3--:R-:W-:-:S05]  /*13e0*/  HADD2.F32 R0, -RZ, R2.H0_H0 ;  /* 0x20000002ff007230 */ /* 0x008fca0000004100 */
[----:B------:R-:W-:-:S04]  /*13f0*/  FMUL.FTZ R0, R0, 1 ;  /* 0x3f80000000007820 */ /* 0x000fc80000410000 */
[----:B------:R0:W1:Y:S01]  /*1400*/  F2F.F64.F32 R30, R0 ;  /* 0x00000000001e7310 */ /* 0x0000620000201800 */
[----:B------:R-:W-:Y:S05]  /*1410*/  BRA `(.L_x_5408) ;  /* 0x0000000800ac7947 */ /* 0x000fea0003800000 */
.L_x_5413:
[----:B------:R0:W5:Y:S01]  /*1420*/  LDG.E.64 R30, desc[UR36][R2.64] ;  /* 0x00000024021e7981 */ /* 0x000162000c1e1b00 */
[----:B------:R-:W-:Y:S05]  /*1430*/  BRA `(.L_x_5408) ;  /* 0x0000000800a47947 */ /* 0x000fea0003800000 */
.L_x_5403:
        /* <DEDUP_REMOVED lines=8> */
[----:B------:R-:W3:Y:S01]  /*14c0*/  LDG.E.U8 R2, desc[UR36][R2.64] ;  /* 0x0000002402027981 */ /* 0x000ee2000c1e1100 */
[----:B------:R-:W-:Y:S01]  /*14d0*/  IMAD.MOV.U32 R30, RZ, RZ, RZ ;  /* 0x000000ffff1e7224 */ /* 0x000fe200078e00ff */
[----:B---3--:R-:W-:-:S04]  /*14e0*/  ISETP.NE.AND P0, PT, R2, RZ, PT ;  /* 0x000000ff0200720c */ /* 0x008fc80003f05270 */
[----:B------:R-:W-:Y:S01]  /*14f0*/  FSEL R31, RZ, 1.875, !P0 ;  /* 0x3ff00000ff1f7808 */ /* 0x000fe20004000000 */
[----:B------:R-:W-:Y:S08]  /*1500*/  BRA `(.L_x_5408) ;  /* 0x0000000800707947 */ /* 0x000ff00003800000 */
.L_x_5417:
[----:B------:R0:W5:Y:S01]  /*1510*/  LDG.E.64 R30, desc[UR36][R2.64] ;  /* 0x00000024021e7981 */ /* 0x000162000c1e1b00 */
[----:B------:R-:W-:Y:S05]  /*1520*/  BRA `(.L_x_5408) ;  /* 0x0000000800687947 */ /* 0x000fea0003800000 */
.L_x_5416:
[----:B------:R-:W-:-:S09]  /*1530*/  UISETP.NE.AND UP0, UPT, UR4, 0xf, UPT ;  /* 0x0000000f0400788c */ /* 0x000fd2000bf05270 */
[----:B------:R-:W-:Y:S05]  /*1540*/  BRA.U !UP0, `(.L_x_5418) ;  /* 0x00000001089c7547 */ /* 0x000fea000b800000 */
[----:B------:R-:W-:-:S09]  /*1550*/  UISETP.NE.AND UP0, UPT, UR4, 0x17, UPT ;  /* 0x000000170400788c */ /* 0x000fd2000bf05270 */
[----:B------:R-:W-:Y:S05]  /*1560*/  BRA.U !UP0, `(.L_x_5419) ;  /* 0x00000001085c7547 */ /* 0x000fea000b800000 */
[----:B------:R-:W-:-:S09]  /*1570*/  UISETP.NE.AND UP0, UPT, UR4, 0x18, UPT ;  /* 0x000000180400788c */ /* 0x000fd2000bf05270 */
[----:B------:R-:W-:Y:S05]  /*1580*/  BRA.U UP0, `(.L_x_5407) ;  /* 0x0000000500c47547 */ /* 0x000fea000b800000 */
[----:B------:R-:W3:Y:S01]  /*1590*/  LDG.E.U8 R0, desc[UR36][R2.64] ;  /* 0x0000002402007981 */ /* 0x000ee2000c1e1100 */
[----:B------:R-:W-:Y:S02]  /*15a0*/  IMAD.MOV.U32 R6, RZ, RZ, 0x1f ;  /* 0x0000001fff067424 */ /* 0x000fe400078e00ff */
[----:B---3--:R-:W-:-:S05]  /*15b0*/  IMAD.SHL.U32 R0, R0, 0x1000000, RZ ;  /* 0x0100000000007824 */ /* 0x008fca00078e00ff */
        /* <DEDUP_REMOVED lines=18> */
.L_x_5419:
[----:B------:R-:W3:Y:S02]  /*16e0*/  LDG.E.U8 R2, desc[UR36][R2.64] ;  /* 0x0000002402027981 */ /* 0x000ee4000c1e1100 */
[C---:B---3--:R-:W-:Y:S02]  /*16f0*/  IMAD.SHL.U32 R4, R2.reuse, 0x2000000, RZ ;  /* 0x0200000002047824 */ /* 0x048fe400078e00ff */
        /* <DEDUP_REMOVED lines=10> */
[----:B------:R3:W0:Y:S01]  /*17a0*/  F2F.F64.F32 R30, R0 ;  /* 0x00000000001e7310 */ /* 0x0006220000201800 */
[----:B------:R-:W-:Y:S05]  /*17b0*/  BRA `(.L_x_5408) ;  /* 0x0000000400c47947 */ /* 0x000fea0003800000 */
.L_x_5418:
[----:B------:R-:W3:Y:S02]  /*17c0*/  LDG.E.U16 R0, desc[UR36][R2.64] ;  /* 0x0000002402007981 */ /* 0x000ee4000c1e1500 */
[----:B---3--:R-:W-:-:S04]  /*17d0*/  IMAD.U32 R0, R0, 0x10000, RZ ;  /* 0x0001000000007824 */ /* 0x008fc800078e00ff */
[----:B------:R-:W-:-:S04]  /*17e0*/  FMUL.FTZ R0, R0, 1 ;  /* 0x3f80000000007820 */ /* 0x000fc80000410000 */
[----:B------:R0:W1:Y:S01]  /*17f0*/  F2F.F64.F32 R30, R0 ;  /* 0x00000000001e7310 */ /* 0x0000620000201800 */
[----:B------:R-:W-:Y:S05]  /*1800*/  BRA `(.L_x_5408) ;  /* 0x0000000400b07947 */ /* 0x000fea0003800000 */
.L_x_5415:
        /* <DEDUP_REMOVED lines=11> */
.L_x_5422:
[----:B------:R-:W3:Y:S01]  /*18c0*/  LDG.E.U8 R3, desc[UR36][R2.64] ;  /* 0x0000002402037981 */ /* 0x000ee2000c1e1100 */
[----:B------:R-:W-:Y:S02]  /*18d0*/  CS2R R30, SRZ ;  /* 0x00000000001e7805 */ /* 0x000fe4000001ff00 */
[----:B---3--:R-:W-:-:S13]  /*18e0*/  ISETP.NE.AND P0, PT, R3, RZ, PT ;  /* 0x000000ff0300720c */ /* 0x008fda0003f05270 */
        /* <DEDUP_REMOVED lines=18> */
.L_x_5424:
[----:B------:R-:W-:Y:S05]  /*1a10*/  BSYNC.RECONVERGENT B0 ;  /* 0x0000000000007941 */ /* 0x000fea0003800200 */
.L_x_5423:
[----:B------:R-:W-:Y:S01]  /*1a20*/  IMAD.SHL.U32 R0, R0, 0x100000, RZ ;  /* 0x0010000000007824 */ /* 0x000fe200078e00ff */
[----:B------:R-:W-:-:S04]  /*1a30*/  LEA R2, R2, 0x3b800000, 0x17 ;  /* 0x3b80000002027811 */ /* 0x000fc800078eb8ff */
[----:B------:R-:W-:-:S05]  /*1a40*/  LOP3.LUT R0, R2, R0, R7, 0xfe, !PT ;  /* 0x0000000002007212 */ /* 0x000fca00078efe07 */
[----:B------:R-:W-:-:S04]  /*1a50*/  FMUL.FTZ R0, R0, 1 ;  /* 0x3f80000000007820 */ /* 0x000fc80000410000 */
[----:B------:R0:W1:Y:S01]  /*1a60*/  F2F.F64.F32 R30, R0 ;  /* 0x00000000001e7310 */ /* 0x0000620000201800 */
[----:B------:R-:W-:Y:S05]  /*1a70*/  BRA `(.L_x_5408) ;  /* 0x0000000400147947 */ /* 0x000fea0003800000 */
.L_x_5421:
        /* <DEDUP_REMOVED lines=21> */
.L_x_5426:
[----:B------:R-:W-:Y:S05]  /*1bd0*/  BSYNC.RECONVERGENT B0 ;  /* 0x0000000000007941 */ /* 0x000fea0003800200 */
.L_x_5425:
[----:B------:R-:W-:Y:S01]  /*1be0*/  IMAD.SHL.U32 R0, R0, 0x200000, RZ ;  /* 0x0020000000007824 */ /* 0x000fe200078e00ff */
[----:B------:R-:W-:-:S04]  /*1bf0*/  LEA R2, R2, 0x37800000, 0x17 ;  /* 0x3780000002027811 */ /* 0x000fc800078eb8ff */
[----:B------:R-:W-:-:S05]  /*1c00*/  LOP3.LUT R0, R2, R0, R7, 0xfe, !PT ;  /* 0x0000000002007212 */ /* 0x000fca00078efe07 */
[----:B------:R-:W-:-:S04]  /*1c10*/  FMUL.FTZ R0, R0, 1 ;  /* 0x3f80000000007820 */ /* 0x000fc80000410000 */
[----:B------:R0:W1:Y:S01]  /*1c20*/  F2F.F64.F32 R30, R0 ;  /* 0x00000000001e7310 */ /* 0x0000620000201800 */
[----:B------:R-:W-:Y:S05]  /*1c30*/  BRA `(.L_x_5408) ;  /* 0x0000000000a47947 */ /* 0x000fea0003800000 */
.L_x_5420:
[----:B------:R-:W-:-:S09]  /*1c40*/  UISETP.NE.AND UP0, UPT, UR4, 0x1c, UPT ;  /* 0x0000001c0400788c */ /* 0x000fd2000bf05270 */
[----:B------:R-:W-:Y:S05]  /*1c50*/  BRA.U !UP0, `(.L_x_5427) ;  /* 0x0000000108947547 */ /* 0x000fea000b800000 */
[----:B------:R-:W-:-:S09]  /*1c60*/  UISETP.NE.AND UP0, UPT, UR4, 0x1d, UPT ;  /* 0x0000001d0400788c */ /* 0x000fd2000bf05270 */
[----:B------:R-:W-:Y:S05]  /*1c70*/  BRA.U !UP0, `(.L_x_5428) ;  /* 0x0000000108807547 */ /* 0x000fea000b800000 */
[----:B------:R-:W-:-:S09]  /*1c80*/  UISETP.NE.AND UP0, UPT, UR4, 0x2c, UPT ;  /* 0x0000002c0400788c */ /* 0x000fd2000bf05270 */
[----:B------:R-:W-:Y:S05]  /*1c90*/  BRA.U !UP0, `(.L_x_5429) ;  /* 0x0000000108487547 */ /* 0x000fea000b800000 */
.L_x_5407:
[----:B------:R-:W-:Y:S01]  /*1ca0*/  MOV R0, 0x0 ;  /* 0x0000000000007802 */ /* 0x000fe20000000f00 */
[----:B------:R-:W0:Y:S01]  /*1cb0*/  LDCU.64 UR4, c[0x4][0x310] ;  /* 0x01006200ff0477ac */ /* 0x000e220008000a00 */
[----:B------:R-:W-:Y:S02]  /*1cc0*/  IMAD.MOV.U32 R8, RZ, RZ, 0x4e ;  /* 0x0000004eff087424 */ /* 0x000fe400078e00ff */
[----:B------:R1:W3:Y:S01]  /*1cd0*/  LDC.64 R2, c[0x4][R0] ;  /* 0x0100000000027b82 */ /* 0x0002e20000000a00 */
[----:B------:R-:W2:Y:S01]  /*1ce0*/  LDCU.64 UR6, c[0x4][0x318] ;  /* 0x01006300ff0677ac */ /* 0x000ea20008000a00 */
[----:B------:R-:W-:Y:S02]  /*1cf0*/  IMAD.MOV.U32 R12, RZ, RZ, 0x1 ;  /* 0x00000001ff0c7424 */ /* 0x000fe400078e00ff */
[----:B------:R-:W-:Y:S01]  /*1d00*/  IMAD.MOV.U32 R13, RZ, RZ, RZ ;  /* 0x000000ffff0d7224 */ /* 0x000fe200078e00ff */
[----:B------:R-:W4:Y:S01]  /*1d10*/  LDCU.64 UR8, c[0x4][0x28] ;  /* 0x01000500ff0877ac */ /* 0x000f220008000a00 */
[----:B0-----:R-:W-:-:S02]  /*1d20*/  IMAD.U32 R4, RZ, RZ, UR4 ;  /* 0x00000004ff047e24 */ /* 0x001fc4000f8e00ff */
[----:B------:R-:W-:Y:S02]  /*1d30*/  IMAD.U32 R5, RZ, RZ, UR5 ;  /* 0x00000005ff057e24 */ /* 0x000fe4000f8e00ff */
[----:B--2---:R-:W-:Y:S02]  /*1d40*/  IMAD.U32 R6, RZ, RZ, UR6 ;  /* 0x00000006ff067e24 */ /* 0x004fe4000f8e00ff */
[----:B------:R-:W-:Y:S02]  /*1d50*/  IMAD.U32 R7, RZ, RZ, UR7 ;  /* 0x00000007ff077e24 */ /* 0x000fe4000f8e00ff */
[----:B----4-:R-:W-:Y:S02]  /*1d60*/  IMAD.U32 R10, RZ, RZ, UR8 ;  /* 0x00000008ff0a7e24 */ /* 0x010fe4000f8e00ff */
[----:B-1----:R-:W-:-:S07]  /*1d70*/  IMAD.U32 R11, RZ, RZ, UR9 ;  /* 0x00000009ff0b7e24 */ /* 0x002fce000f8e00ff */
[----:B------:R-:W-:-:S07]  /*1d80*/  LEPC R20, `(.L_x_5430) ;  /* 0x000000001014794e */ /* 0x000fce0000000000 */
[----:B---3-5:R-:W-:Y:S05]  /*1d90*/  CALL.ABS.NOINC R2 ;  /* 0x0000000002007343 */ /* 0x028fea0003c00000 */
.L_x_5430:
[----:B------:R-:W-:Y:S01]  /*1da0*/  CS2R R30, SRZ ;  /* 0x00000000001e7805 */ /* 0x000fe2000001ff00 */
[----:B------:R-:W-:Y:S06]  /*1db0*/  BRA `(.L_x_5408) ;  /* 0x0000000000447947 */ /* 0x000fec0003800000 */
.L_x_5429:
[----:B------:R-:W3:Y:S01]  /*1dc0*/  LDG.E.U8 R0, desc[UR36][R2.64] ;  /* 0x0000002402007981 */ /* 0x000ee2000c1e1100 */
[----:B------:R-:W-:Y:S02]  /*1dd0*/  IMAD.MOV.U32 R30, RZ, RZ, 0x0 ;  /* 0x00000000ff1e7424 */ /* 0x000fe400078e00ff */
[----:B------:R-:W-:Y:S01]  /*1de0*/  IMAD.MOV.U32 R31, RZ, RZ, 0x38000000 ;  /* 0x38000000ff1f7424 */ /* 0x000fe200078e00ff */
[----:B---3--:R-:W-:-:S13]  /*1df0*/  ISETP.NE.AND P0, PT, R0, RZ, PT ;  /* 0x000000ff0000720c */ /* 0x008fda0003f05270 */
        /* <DEDUP_REMOVED lines=8> */
.L_x_5428:
[----:B------:R-:W3:Y:S02]  /*1e80*/  LDG.E.64 R30, desc[UR36][R2.64] ;  /* 0x00000024021e7981 */ /* 0x000ee4000c1e1b00 */
[----:B---3--:R-:W0:Y:S01]  /*1e90*/  I2F.F64.U64 R30, R30 ;  /* 0x0000001e001e7312 */ /* 0x008e220000301800 */
[----:B------:R-:W-:Y:S05]  /*1ea0*/  BRA `(.L_x_5408) ;  /* 0x0000000000087947 */ /* 0x000fea0003800000 */
.L_x_5427:
[----:B------:R-:W3:Y:S02]  /*1eb0*/  LDG.E R2, desc[UR36][R2.64] ;  /* 0x0000002402027981 */ /* 0x000ee4000c1e1900 */
[----:B---3--:R0:W1:Y:S02]  /*1ec0*/  I2F.F64.U32 R30, R2 ;  /* 0x00000002001e7312 */ /* 0x0080640000201800 */
.L_x_5408:
[----:B------:R-:W-:Y:S05]  /*1ed0*/  BSYNC.RECONVERGENT B7 ;  /* 0x0000000000077941 */ /* 0x000fea0003800200 */
.L_x_5402:
[----:B------:R-:W-:-:S07]  /*1ee0*/  VIADD R34, R34, 0x80 ;  /* 0x0000008022227836 */ /* 0x000fce0000000000 */
.L_x_5372:
[----:B------:R-:W-:Y:S05]  /*1ef0*/  BSYNC.RECONVERGENT B6 ;  /* 0x0000000000067941 */ /* 0x000fea0003800200 */
.L_x_5371:
[----:B------:R-:W-:Y:S01]  /*1f00*/  ISETP.GE.AND P0, PT, R34, R35, PT ;  /* 0x000000232200720c */ /* 0x000fe20003f06270 */
[----:B------:R-:W-:Y:S01]  /*1f10*/  BSSY.RECONVERGENT B6, `(.L_x_5431) ;  /* 0x00001e6000067945 */ /* 0x000fe20003800200 */
[----:B------:R-:W-:Y:S02]  /*1f20*/  CS2R R28, SRZ ;  /* 0x00000000001c7805 */ /* 0x000fe4000001ff00 */
[----:B------:R-:W-:-:S09]  /*1f30*/  CS2R R26, SRZ ;  /* 0x00000000001a7805 */ /* 0x000fd2000001ff00 */
[----:B------:R-:W-:Y:S05]  /*1f40*/  @P0 BRA `(.L_x_5432) ;  /* 0x0000001c00880947 */ /* 0x000fea0003800000 */
[----:B0-----:R-:W0:Y:S01]  /*1f50*/  LDC.64 R2, c[0x0][0x390] ;  /* 0x0000e400ff027b82 */ /* 0x001e220000000a00 */
        /* <DEDUP_REMOVED lines=20> */
.L_x_5437:
[----:B------:R-:W2:Y:S02]  /*20a0*/  LDG.E.U8 R2, desc[UR36][R2.64] ;  /* 0x0000002402027981 */ /* 0x000ea4000c1e1100 */
[----:B--2---:R0:W1:Y:S01]  /*20b0*/  I2F.F64.U16 R28, R2 ;  /* 0x00000002001c7312 */ /* 0x0040620000101800 */
[----:B------:R-:W-:Y:S05]  /*20c0*/  BRA `(.L_x_5439) ;  /* 0x0000000c00607947 */ /* 0x000fea0003800000 */
.L_x_5436:
        /* <DEDUP_REMOVED lines=9> */
.L_x_5441:
[----:B------:R-:W2:Y:S02]  /*2160*/  LDG.E R2, desc[UR36][R2.64] ;  /* 0x0000002402027981 */ /* 0x000ea4000c1e1900 */
[----:B--2---:R0:W1:Y:S01]  /*2170*/  I2F.F64 R28, R2 ;  /* 0x00000002001c7312 */ /* 0x0040620000201c00 */
[----:B------:R-:W-:Y:S05]  /*2180*/  BRA `(.L_x_5439) ;  /* 0x0000000c00307947 */ /* 0x000fea0003800000 */
.L_x_5440:
[----:B------:R-:W2:Y:S02]  /*2190*/  LDG.E.U16 R2, desc[UR36][R2.64] ;  /* 0x0000002402027981 */ /* 0x000ea4000c1e1500 */
[----:B--2---:R0:W1:Y:S01]  /*21a0*/  I2F.F64.S16 R28, R2 ;  /* 0x00000002001c7312 */ /* 0x0040620000101c00 */
[----:B------:R-:W-:Y:S05]  /*21b0*/  BRA `(.L_x_5439) ;  /* 0x0000000c00247947 */ /* 0x000fea0003800000 */
.L_x_5435:
        /* <DEDUP_REMOVED lines=10> */
.L_x_5443:
[----:B---3--:R-:W3:Y:S02]  /*2260*/  LDG.E.U16 R0, desc[UR36][R2.64] ;  /* 0x0000002402007981 */ /* 0x008ee4000c1e1500 */
[----:B---3--:R-:W-:-:S05]  /*2270*/  HADD2.F32 R0, -RZ, R0.H0_H0 ;  /* 0x20000000ff007230 */ /* 0x008fca0000004100 */
[----:B------:R-:W-:-:S04]  /*2280*/  FMUL.FTZ R0, R0, 1 ;  /* 0x3f80000000007820 */ /* 0x000fc80000410000 */
[----:B------:R0:W1:Y:S01]  /*2290*/  F2F.F64.F32 R28, R0 ;  /* 0x00000000001c7310 */ /* 0x0000620000201800 */
[----:B------:R-:W-:Y:S05]  /*22a0*/  BRA `(.L_x_5439) ;  /* 0x0000000800e87947 */ /* 0x000fea0003800000 */
.L_x_5442:
        /* <DEDUP_REMOVED lines=10> */
.L_x_5445:
[----:B------:R-:W3:Y:S02]  /*2350*/  LDG.E.U16 R2, desc[UR36][R2.64] ;  /* 0x0000002402027981 */ /* 0x000ee4000c1e1500 */
[----:B---3--:R-:W-:-:S05]  /*2360*/  HADD2.F32 R0, -RZ, R2.H0_H0 ;  /* 0x20000002ff007230 */ /* 0x008fca0000004100 */
[----:B------:R-:W-:-:S04]  /*2370*/  FMUL.FTZ R0, R0, 1 ;  /* 0x3f80000000007820 */ /* 0x000fc80000410000 */
[----:B------:R0:W1:Y:S01]  /*2380*/  F2F.F64.F32 R28, R0 ;  /* 0x00000000001c7310 */ /* 0x0000620000201800 */
[----:B------:R-:W-:Y:S05]  /*2390*/  BRA `(.L_x_5439) ;  /* 0x0000000800ac7947 */ /* 0x000fea0003800000 */
.L_x_5444:
[----:B------:R0:W5:Y:S01]  /*23a0*/  LDG.E.64 R28, desc[UR36][R2.64] ;  /* 0x00000024021c7981 */ /* 0x000162000c1e1b00 */
[----:B------:R-:W-:Y:S05]  /*23b0*/  BRA `(.L_x_5439) ;  /* 0x0000000800a47947 */ /* 0x000fea0003800000 */
.L_x_5434:
        /* <DEDUP_REMOVED lines=13> */
.L_x_5448:
[----:B------:R0:W5:Y:S01]  /*2490*/  LDG.E.64 R28, desc[UR36][R2.64] ;  /* 0x00000024021c7981 */ /* 0x000162000c1e1b00 */
[----:B------:R-:W-:Y:S05]  /*24a0*/  BRA `(.L_x_5439) ;  /* 0x0000000800687947 */ /* 0x000fea0003800000 */
.L_x_5447:
[----:B------:R-:W-:-:S09]  /*24b0*/  UISETP.NE.AND UP0, UPT, UR4, 0xf, UPT ;  /* 0x0000000f0400788c */ /* 0x000fd2000bf05270 */
[----:B------:R-:W-:Y:S05]  /*24c0*/  BRA.U !UP0, `(.L_x_5449) ;  /* 0x00000001089c7547 */ /* 0x000fea000b800000 */
[----:B------:R-:W-:-:S09]  /*24d0*/  UISETP.NE.AND UP0, UPT, UR4, 0x17, UPT ;  /* 0x000000170400788c */ /* 0x000fd2000bf05270 */
[----:B------:R-:W-:Y:S05]  /*24e0*/  BRA.U !UP0, `(.L_x_5450) ;  /* 0x00000001085c7547 */ /* 0x000fea000b800000 */
[----:B------:R-:W-:-:S09]  /*24f0*/  UISETP.NE.AND UP0, UPT, UR4, 0x18, UPT ;  /* 0x000000180400788c */ /* 0x000fd2000bf05270 */
[----:B------:R-:W-:Y:S05]  /*2500*/  BRA.U UP0, `(.L_x_5438) ;  /* 0x0000000500f47547 */ /* 0x000fea000b800000 */
[----:B---3--:R-:W3:Y:S01]  /*2510*/  LDG.E.U8 R0, desc[UR36][R2.64] ;  /* 0x0000002402007981 */ /* 0x008ee2000c1e1100 */
        /* <DEDUP_REMOVED lines=20> */
.L_x_5450:
[----:B------:R-:W3:Y:S02]  /*2660*/  LDG.E.U8 R2, desc[UR36][R2.64] ;  /* 0x0000002402027981 */ /* 0x000ee4000c1e1100 */
[C---:B---3--:R-:W-:Y:S02]  /*2670*/  IMAD.SHL.U32 R0, R2.reuse, 0x2000000, RZ ;  /* 0x0200000002007824 */ /* 0x048fe400078e00ff */
        /* <DEDUP_REMOVED lines=12> */
.L_x_5449:
[----:B---3--:R-:W3:Y:S02]  /*2740*/  LDG.E.U16 R0, desc[UR36][R2.64] ;  /* 0x0000002402007981 */ /* 0x008ee4000c1e1500 */
[----:B---3--:R-:W-:-:S04]  /*2750*/  IMAD.U32 R0, R0, 0x10000, RZ ;  /* 0x0001000000007824 */ /* 0x008fc800078e00ff */
[----:B------:R-:W-:-:S04]  /*2760*/  FMUL.FTZ R0, R0, 1 ;  /* 0x3f80000000007820 */ /* 0x000fc80000410000 */
[----:B------:R0:W1:Y:S01]  /*2770*/  F2F.F64.F32 R28, R0 ;  /* 0x00000000001c7310 */ /* 0x0000620000201800 */
[----:B------:R-:W-:Y:S05]  /*2780*/  BRA `(.L_x_5439) ;  /* 0x0000000400b07947 */ /* 0x000fea0003800000 */
.L_x_5446:
        /* <DEDUP_REMOVED lines=11> */
.L_x_5453:
        /* <DEDUP_REMOVED lines=8> */
[--C-:B---3--:R-:W-:Y:S01]  /*28c0*/  SHF.R.U32.HI R0, RZ, 0x3, R3.reuse ;  /* 0x00000003ff007819 */ /* 0x108fe20000011603 */
        /* <DEDUP_REMOVED lines=12> */
.L_x_5455:
[----:B------:R-:W-:Y:S05]  /*2990*/  BSYNC.RECONVERGENT B0 ;  /* 0x0000000000007941 */ /* 0x000fea0003800200 */
.L_x_5454:
[----:B------:R-:W-:Y:S01]  /*29a0*/  IMAD.SHL.U32 R0, R0, 0x100000, RZ ;  /* 0x0010000000007824 */ /* 0x000fe200078e00ff */
[----:B------:R-:W-:-:S04]  /*29b0*/  LEA R2, R2, 0x3b800000, 0x17 ;  /* 0x3b80000002027811 */ /* 0x000fc800078eb8ff */
[----:B------:R-:W-:-:S05]  /*29c0*/  LOP3.LUT R0, R2, R0, R7, 0xfe, !PT ;  /* 0x0000000002007212 */ /* 0x000fca00078efe07 */
[----:B------:R-:W-:-:S04]  /*29d0*/  FMUL.FTZ R0, R0, 1 ;  /* 0x3f80000000007820 */ /* 0x000fc80000410000 */
[----:B------:R0:W1:Y:S01]  /*29e0*/  F2F.F64.F32 R28, R0 ;  /* 0x00000000001c7310 */ /* 0x0000620000201800 */
[----:B------:R-:W-:Y:S05]  /*29f0*/  BRA `(.L_x_5439) ;  /* 0x0000000400147947 */ /* 0x000fea0003800000 */
.L_x_5452:
        /* <DEDUP_REMOVED lines=21> */
.L_x_5457:
[----:B------:R-:W-:Y:S05]  /*2b50*/  BSYNC.RECONVERGENT B0 ;  /* 0x0000000000007941 */ /* 0x000fea0003800200 */
.L_x_5456:
[----:B------:R-:W-:Y:S01]  /*2b60*/  IMAD.SHL.U32 R0, R0, 0x200000, RZ ;  /* 0x0020000000007824 */ /* 0x000fe200078e00ff */
[----:B------:R-:W-:-:S04]  /*2b70*/  LEA R2, R2, 0x37800000, 0x17 ;  /* 0x3780000002027811 */ /* 0x000fc800078eb8ff */
[----:B------:R-:W-:-:S05]  /*2b80*/  LOP3.LUT R0, R2, R0, R7, 0xfe, !PT ;  /* 0x0000000002007212 */ /* 0x000fca00078efe07 */
[----:B------:R-:W-:-:S04]  /*2b90*/  FMUL.FTZ R0, R0, 1 ;  /* 0x3f80000000007820 */ /* 0x000fc80000410000 */
[----:B------:R0:W1:Y:S01]  /*2ba0*/  F2F.F64.F32 R28, R0 ;  /* 0x00000000001c7310 */ /* 0x0000620000201800 */
[----:B------:R-:W-:Y:S05]  /*2bb0*/  BRA `(.L_x_5439) ;  /* 0x0000000000a47947 */ /* 0x000fea0003800000 */
.L_x_5451:
        /* <DEDUP_REMOVED lines=16> */
[----:B------:R1:W0:Y:S01]  /*2cc0*/  @P0 F2F.F64.F32 R28, R0 ;  /* 0x00000000001c0310 */ /* 0x0002220000201800 */
[----:B------:R-:W-:Y:S05]  /*2cd0*/  BRA `(.L_x_5439) ;  /* 0x00000000005c7947 */ /* 0x000fea0003800000 */
.L_x_5438:
[----:B---3--:R-:W-:Y:S01]  /*2ce0*/  MOV R0, 0x0 ;  /* 0x0000000000007802 */ /* 0x008fe20000000f00 */
        /* <DEDUP_REMOVED lines=15> */
.L_x_5460:
[----:B------:R-:W-:Y:S01]  /*2de0*/  CS2R R28, SRZ ;  /* 0x00000000001c7805 */ /* 0x000fe2000001ff00 */
[----:B------:R-:W-:Y:S06]  /*2df0*/  BRA `(.L_x_5439) ;  /* 0x0000000000147947 */ /* 0x000fec0003800000 */
.L_x_5459:
[----:B------:R-:W2:Y:S02]  /*2e00*/  LDG.E.64 R28, desc[UR36][R2.64] ;  /* 0x00000024021c7981 */ /* 0x000ea4000c1e1b00 */
[----:B--2---:R-:W0:Y:S01]  /*2e10*/  I2F.F64.U64 R28, R28 ;  /* 0x0000001c001c7312 */ /* 0x004e220000301800 */
[----:B------:R-:W-:Y:S05]  /*2e20*/  BRA `(.L_x_5439) ;  /* 0x0000000000087947 */ /* 0x000fea0003800000 */
.L_x_5458:
[----:B------:R-:W2:Y:S02]  /*2e30*/  LDG.E R2, desc[UR36][R2.64] ;  /* 0x0000002402027981 */ /* 0x000ea4000c1e1900 */
[----:B--2---:R0:W1:Y:S02]  /*2e40*/  I2F.F64.U32 R28, R2 ;  /* 0x00000002001c7312 */ /* 0x0040640000201800 */
.L_x_5439:
[----:B------:R-:W-:Y:S05]  /*2e50*/  BSYNC.RECONVERGENT B7 ;  /* 0x0000000000077941 */ /* 0x000fea0003800200 */
.L_x_5433:
[----:B0-----:R-:W0:Y:S01]  /*2e60*/  LDC.64 R2, c[0x0][0x398] ;  /* 0x0000e600ff027b82 */ /* 0x001e220000000a00 */
        /* <DEDUP_REMOVED lines=19> */
.L_x_5465:
[----:B------:R-:W2:Y:S02]  /*2fa0*/  LDG.E.U8 R2, desc[UR36][R2.64] ;  /* 0x0000002402027981 */ /* 0x000ea4000c1e1100 */
[----:B--2---:R0:W2:Y:S01]  /*2fb0*/  I2F.F64.U16 R26, R2 ;  /* 0x00000002001a7312 */ /* 0x0040a20000101800 */
[----:B------:R-:W-:Y:S05]  /*2fc0*/  BRA `(.L_x_5467) ;  /* 0x0000000c00607947 */ /* 0x000fea0003800000 */
.L_x_5464:
        /* <DEDUP_REMOVED lines=9> */
.L_x_5469:
[----:B------:R-:W2:Y:S02]  /*3060*/  LDG.E R2, desc[UR36][R2.64] ;  /* 0x0000002402027981 */ /* 0x000ea4000c1e1900 */
[----:B--2---:R0:W2:Y:S01]  /*3070*/  I2F.F64 R26, R2 ;  /* 0x00000002001a7312 */ /* 0x0040a20000201c00 */
[----:B------:R-:W-:Y:S05]  /*3080*/  BRA `(.L_x_5467) ;  /* 0x0000000c00307947 */ /* 0x000fea0003800000 */
.L_x_5468:
[----:B------:R-:W2:Y:S02]  /*3090*/  LDG.E.U16 R2, desc[UR36][R2.64] ;  /* 0x0000002402027981 */ /* 0x000ea4000c1e1500 */
[----:B--2---:R0:W2:Y:S01]  /*30a0*/  I2F.F64.S16 R26, R2 ;  /* 0x00000002001a7312 */ /* 0x0040a20000101c00 */
[----:B------:R-:W-:Y:S05]  /*30b0*/  BRA `(.L_x_5467) ;  /* 0x0000000c00247947 */ /* 0x000fea0003800000 */
.L_x_5463:
        /* <DEDUP_REMOVED lines=10> */
.L_x_5471:
[----:B-1-3--:R-:W2:Y:S02]  /*3160*/  LDG.E.U16 R0, desc[UR36][R2.64] ;  /* 0x0000002402007981 */ /* 0x00aea4000c1e1500 */
[----:B--2---:R-:W-:-:S05]  /*3170*/  HADD2.F32 R0, -RZ, R0.H0_H0 ;  /* 0x20000000ff007230 */ /* 0x004fca0000004100 */
[----:B------:R-:W-:-:S04]  /*3180*/  FMUL.FTZ R0, R0, 1 ;  /* 0x3f80000000007820 */ /* 0x000fc80000410000 */
[----:B------:R0:W1:Y:S01]  /*3190*/  F2F.F64.F32 R26, R0 ;  /* 0x00000000001a7310 */ /* 0x0000620000201800 */
[----:B------:R-:W-:Y:S05]  /*31a0*/  BRA `(.L_x_5467) ;  /* 0x0000000800e87947 */ /* 0x000fea0003800000 */
.L_x_5470:
        /* <DEDUP_REMOVED lines=10> */
.L_x_5473:
[----:B------:R-:W1:Y:S02]  /*3250*/  LDG.E.U16 R2, desc[UR36][R2.64] ;  /* 0x0000002402027981 */ /* 0x000e64000c1e1500 */
[----:B-1-3--:R-:W-:-:S05]  /*3260*/  HADD2.F32 R0, -RZ, R2.H0_H0 ;  /* 0x20000002ff007230 */ /* 0x00afca0000004100 */
[----:B------:R-:W-:-:S04]  /*3270*/  FMUL.FTZ R0, R0, 1 ;  /* 0x3f80000000007820 */ /* 0x000fc80000410000 */
[----:B------:R0:W1:Y:S01]  /*3280*/  F2F.F64.F32 R26, R0 ;  /* 0x00000000001a7310 */ /* 0x0000620000201800 */
[----:B------:R-:W-:Y:S05]  /*3290*/  BRA `(.L_x_5467) ;  /* 0x0000000800ac7947 */ /* 0x000fea0003800000 */
.L_x_5472:
[----:B------:R0:W5:Y:S01]  /*32a0*/  LDG.E.64 R26, desc[UR36][R2.64] ;  /* 0x00000024021a7981 */ /* 0x000162000c1e1b00 */
[----:B------:R-:W-:Y:S05]  /*32b0*/  BRA `(.L_x_5467) ;  /* 0x0000000800a47947 */ /* 0x000fea0003800000 */
.L_x_5462:
        /* <DEDUP_REMOVED lines=13> */
.L_x_5476:
[----:B------:R0:W5:Y:S01]  /*3390*/  LDG.E.64 R26, desc[UR36][R2.64] ;  /* 0x00000024021a7981 */ /* 0x000162000c1e1b00 */
[----:B------:R-:W-:Y:S05]  /*33a0*/  BRA `(.L_x_5467) ;  /* 0x0000000800687947 */ /* 0x000fea0003800000 */
.L_x_5475:
[----:B------:R-:W-:-:S09]  /*33b0*/  UISETP.NE.AND UP0, UPT, UR4, 0xf, UPT ;  /* 0x0000000f0400788c */ /* 0x000fd2000bf05270 */
[----:B------:R-:W-:Y:S05]  /*33c0*/  BRA.U !UP0, `(.L_x_5477) ;  /* 0x00000001089c7547 */ /* 0x000fea000b800000 */
[----:B------:R-:W-:-:S09]  /*33d0*/  UISETP.NE.AND UP0, UPT, UR4, 0x17, UPT ;  /* 0x000000170400788c */ /* 0x000fd2000bf05270 */
[----:B------:R-:W-:Y:S05]  /*33e0*/  BRA.U !UP0, `(.L_x_5478) ;  /* 0x00000001085c7547 */ /* 0x000fea000b800000 */
[----:B------:R-:W-:-:S09]  /*33f0*/  UISETP.NE.AND UP0, UPT, UR4, 0x18, UPT ;  /* 0x000000180400788c */ /* 0x000fd2000bf05270 */
[----:B------:R-:W-:Y:S05]  /*3400*/  BRA.U UP0, `(.L_x_5466) ;  /* 0x0000000500f47547 */ /* 0x000fea000b800000 */
[----:B-1-3--:R-:W2:Y:S01]  /*3410*/  LDG.E.U8 R0, desc[UR36][R2.64] ;  /* 0x0000002402007981 */ /* 0x00aea2000c1e1100 */
        /* <DEDUP_REMOVED lines=20> */
.L_x_5478:
[----:B------:R-:W1:Y:S02]  /*3560*/  LDG.E.U8 R2, desc[UR36][R2.64] ;  /* 0x0000002402027981 */ /* 0x000e64000c1e1100 */
[C---:B-1-3--:R-:W-:Y:S02]  /*3570*/  IMAD.SHL.U32 R0, R2.reuse, 0x2000000, RZ ;  /* 0x0200000002007824 */ /* 0x04afe400078e00ff */
        /* <DEDUP_REMOVED lines=12> */
.L_x_5477:
[----:B-1-3--:R-:W2:Y:S02]  /*3640*/  LDG.E.U16 R0, desc[UR36][R2.64] ;  /* 0x0000002402007981 */ /* 0x00aea4000c1e1500 */
[----:B--2---:R-:W-:-:S04]  /*3650*/  IMAD.U32 R0, R0, 0x10000, RZ ;  /* 0x0001000000007824 */ /* 0x004fc800078e00ff */
[----:B------:R-:W-:-:S04]  /*3660*/  FMUL.FTZ R0, R0, 1 ;  /* 0x3f80000000007820 */ /* 0x000fc80000410000 */
[----:B------:R0:W1:Y:S01]  /*3670*/  F2F.F64.F32 R26, R0 ;  /* 0x00000000001a7310 */ /* 0x0000620000201800 */
[----:B------:R-:W-:Y:S05]  /*3680*/  BRA `(.L_x_5467) ;  /* 0x0000000400b07947 */ /* 0x000fea0003800000 */
.L_x_5474:
        /* <DEDUP_REMOVED lines=11> */
.L_x_5481:
        /* <DEDUP_REMOVED lines=8> */
[--C-:B-1-3--:R-:W-:Y:S01]  /*37c0*/  SHF.R.U32.HI R0, RZ, 0x3, R3.reuse ;  /* 0x00000003ff007819 */ /* 0x10afe20000011603 */
        /* <DEDUP_REMOVED lines=12> */
.L_x_5483:
[----:B------:R-:W-:Y:S05]  /*3890*/  BSYNC.RECONVERGENT B0 ;  /* 0x0000000000007941 */ /* 0x000fea0003800200 */
.L_x_5482:
[----:B------:R-:W-:Y:S01]  /*38a0*/  IMAD.SHL.U32 R0, R0, 0x100000, RZ ;  /* 0x0010000000007824 */ /* 0x000fe200078e00ff */
[----:B------:R-:W-:-:S04]  /*38b0*/  LEA R2, R2, 0x3b800000, 0x17 ;  /* 0x3b80000002027811 */ /* 0x000fc800078eb8ff */
[----:B------:R-:W-:-:S05]  /*38c0*/  LOP3.LUT R0, R2, R0, R7, 0xfe, !PT ;  /* 0x0000000002007212 */ /* 0x000fca00078efe07 */
[----:B------:R-:W-:-:S04]  /*38d0*/  FMUL.FTZ R0, R0, 1 ;  /* 0x3f80000000007820 */ /* 0x000fc80000410000 */
[----:B------:R0:W1:Y:S01]  /*38e0*/  F2F.F64.F32 R26, R0 ;  /* 0x00000000001a7310 */ /* 0x0000620000201800 */
[----:B------:R-:W-:Y:S05]  /*38f0*/  BRA `(.L_x_5467) ;  /* 0x0000000400147947 */ /* 0x000fea0003800000 */
.L_x_5480:
        /* <DEDUP_REMOVED lines=21> */
.L_x_5485:
[----:B------:R-:W-:Y:S05]  /*3a50*/  BSYNC.RECONVERGENT B0 ;  /* 0x0000000000007941 */ /* 0x000fea0003800200 */
.L_x_5484:
[----:B------:R-:W-:Y:S01]  /*3a60*/  IMAD.SHL.U32 R0, R0, 0x200000, RZ ;  /* 0x0020000000007824 */ /* 0x000fe200078e00ff */
[----:B------:R-:W-:-:S04]  /*3a70*/  LEA R2, R2, 0x37800000, 0x17 ;  /* 0x3780000002027811 */ /* 0x000fc800078eb8ff */
[----:B------:R-:W-:-:S05]  /*3a80*/  LOP3.LUT R0, R2, R0, R7, 0xfe, !PT ;  /* 0x0000000002007212 */ /* 0x000fca00078efe07 */
[----:B------:R-:W-:-:S04]  /*3a90*/  FMUL.FTZ R0, R0, 1 ;  /* 0x3f80000000007820 */ /* 0x000fc80000410000 */
[----:B------:R0:W1:Y:S01]  /*3aa0*/  F2F.F64.F32 R26, R0 ;  /* 0x00000000001a7310 */ /* 0x0000620000201800 */
[----:B------:R-:W-:Y:S05]  /*3ab0*/  BRA `(.L_x_5467) ;  /* 0x0000000000a47947 */ /* 0x000fea0003800000 */
.L_x_5479:
        /* <DEDUP_REMOVED lines=18> */
.L_x_5466:
[----:B-1-3--:R-:W-:Y:S01]  /*3be0*/  MOV R0, 0x0 ;  /* 0x0000000000007802 */ /* 0x00afe20000000f00 */
        /* <DEDUP_REMOVED lines=14> */
[----:B--2--5:R-:W-:Y:S05]  /*3cd0*/  CALL.ABS.NOINC R2 ;  /* 0x0000000002007343 */ /* 0x024fea0003c00000 */
.L_x_5488:
[----:B------:R-:W-:Y:S01]  /*3ce0*/  CS2R R26, SRZ ;  /* 0x00000000001a7805 */ /* 0x000fe2000001ff00 */
[----:B------:R-:W-:Y:S06]  /*3cf0*/  BRA `(.L_x_5467) ;  /* 0x0000000000147947 */ /* 0x000fec0003800000 */
.L_x_5487:
[----:B------:R-:W2:Y:S02]  /*3d00*/  LDG.E.64 R26, desc[UR36][R2.64] ;  /* 0x00000024021a7981 */ /* 0x000ea4000c1e1b00 */
[----:B--2---:R-:W0:Y:S01]  /*3d10*/  I2F.F64.U64 R26, R26 ;  /* 0x0000001a001a7312 */ /* 0x004e220000301800 */
[----:B------:R-:W-:Y:S05]  /*3d20*/  BRA `(.L_x_5467) ;  /* 0x0000000000087947 */ /* 0x000fea0003800000 */
.L_x_5486:
[----:B------:R-:W2:Y:S02]  /*3d30*/  LDG.E R2, desc[UR36][R2.64] ;  /* 0x0000002402027981 */ /* 0x000ea4000c1e1900 */
[----:B--2---:R0:W2:Y:S02]  /*3d40*/  I2F.F64.U32 R26, R2 ;  /* 0x00000002001a7312 */ /* 0x0040a40000201800 */
.L_x_5467:
[----:B------:R-:W-:Y:S05]  /*3d50*/  BSYNC.RECONVERGENT B7 ;  /* 0x0000000000077941 */ /* 0x000fea0003800200 */
.L_x_5461:
[----:B------:R-:W-:-:S07]  /*3d60*/  VIADD R34, R34, 0x80 ;  /* 0x0000008022227836 */ /* 0x000fce0000000000 */
.L_x_5432:
[----:B------:R-:W-:Y:S05]  /*3d70*/  BSYNC.RECONVERGENT B6 ;  /* 0x0000000000067941 */ /* 0x000fea0003800200 */
.L_x_5431:
        /* <DEDUP_REMOVED lines=26> */
.L_x_5495:
[----:B------:R-:W2:Y:S02]  /*3f20*/  LDG.E.U8 R2, desc[UR36][R2.64] ;  /* 0x0000002402027981 */ /* 0x000ea4000c1e1100 */
[----:B--2---:R0:W1:Y:S01]  /*3f30*/  I2F.F64.U16 R24, R2 ;  /* 0x0000000200187312 */ /* 0x0040620000101800 */
[----:B------:R-:W-:Y:S05]  /*3f40*/  BRA `(.L_x_5497) ;  /* 0x0000000c00607947 */ /* 0x000fea0003800000 */
.L_x_5494:
[----:B------:R-:W-:-:S09]  /*3f50*/  UISETP.NE.AND UP0, UPT, UR4, 0x2, UPT ;  /* 0x000000020400788c */ /* 0x000fd2000bf05270 */
[----:B------:R-:W-:Y:S05]  /*3f60*/  BRA.U !UP0, `(.L_x_5498) ;  /* 0x0000000108287547 */ /* 0x000fea000b800000 */
[----:B------:R-:W-:-:S09]  /*3f70*/  UISETP.NE.AND UP0, UPT, UR4, 0x3, UPT ;  /* 0x000000030400788c */ /* 0x000fd2000bf05270 */
[----:B------:R-:W-:Y:S05]  /*3f80*/  BRA.U !UP0, `(.L_x_5499) ;  /* 0x0000000108147547 */ /* 0x000fea000b800000 */
[----:B------:R-:W-:-:S09]  /*3f90*/  UISETP.NE.AND UP0, UPT, UR4, 0x4, UPT ;  /* 0x000000040400788c */ /* 0x000fd2000bf05270 */
[----:B------:R-:W-:Y:S05]  /*3fa0*/  BRA.U UP0, `(.L_x_5496) ;  /* 0x0000000900ec7547 */ /* 0x000fea000b800000 */
[----:B------:R-:W2:Y:S02]  /*3fb0*/  LDG.E.64 R24, desc[UR36][R2.64] ;  /* 0x0000002402187981 */ /* 0x000ea4000c1e1b00 */
[----:B--2---:R-:W2:Y:S01]  /*3fc0*/  I2F.F64.S64 R24, R24 ;  /* 0x0000001800187312 */ /* 0x004ea20000301c00 */
[----:B------:R-:W-:Y:S05]  /*3fd0*/  BRA `(.L_x_5497) ;  /* 0x0000000c003c7947 */ /* 0x000fea0003800000 */
.L_x_5499:
[----:B------:R-:W2:Y:S02]  /*3fe0*/  LDG.E R2, desc[UR36][R2.64] ;  /* 0x0000002402027981 */ /* 0x000ea4000c1e1900 */
[----:B--2---:R0:W1:Y:S01]  /*3ff0*/  I2F.F64 R24, R2 ;  /* 0x0000000200187312 */ /* 0x0040620000201c00 */
[----:B------:R-:W-:Y:S05]  /*4000*/  BRA `(.L_x_5497) ;  /* 0x0000000c00307947 */ /* 0x000fea0003800000 */
.L_x_5498:
[----:B------:R-:W2:Y:S02]  /*4010*/  LDG.E.U16 R2, desc[UR36][R2.64] ;  /* 0x0000002402027981 */ /* 0x000ea4000c1e1500 */
[----:B--2---:R0:W1:Y:S01]  /*4020*/  I2F.F64.S16 R24, R2 ;  /* 0x0000000200187312 */ /* 0x0040620000101c00 */
[----:B------:R-:W-:Y:S05]  /*4030*/  BRA `(.L_x_5497) ;  /* 0x0000000c00247947 */ /* 0x000fea0003800000 */
.L_x_5493:
        /* <DEDUP_REMOVED lines=10> */
.L_x_5501:
[----:B---3--:R-:W3:Y:S02]  /*40e0*/  LDG.E.U16 R0, desc[UR36][R2.64] ;  /* 0x0000002402007981 */ /* 0x008ee4000c1e1500 */
[----:B---3--:R-:W-:-:S05]  /*40f0*/  HADD2.F32 R0, -RZ, R0.H0_H0 ;  /* 0x20000000ff007230 */ /* 0x008fca0000004100 */
[----:B------:R-:W-:-:S04]  /*4100*/  FMUL.FTZ R0, R0, 1 ;  /* 0x3f80000000007820 */ /* 0x000fc80000410000 */
[----:B------:R0:W1:Y:S01]  /*4110*/  F2F.F64.F32 R24, R0 ;  /* 0x0000000000187310 */ /* 0x0000620000201800 */
[----:B------:R-:W-:Y:S05]  /*4120*/  BRA `(.L_x_5497) ;  /* 0x0000000800e87947 */ /* 0x000fea0003800000 */
.L_x_5500:
        /* <DEDUP_REMOVED lines=10> */
.L_x_5503:
[----:B------:R-:W3:Y:S02]  /*41d0*/  LDG.E.U16 R2, desc[UR36][R2.64] ;  /* 0x0000002402027981 */ /* 0x000ee4000c1e1500 */
[----:B---3--:R-:W-:-:S05]  /*41e0*/  HADD2.F32 R0, -RZ, R2.H0_H0 ;  /* 0x20000002ff007230 */ /* 0x008fca0000004100 */
[----:B------:R-:W-:-:S04]  /*41f0*/  FMUL.FTZ R0, R0, 1 ;  /* 0x3f80000000007820 */ /* 0x000fc80000410000 */
[----:B------:R0:W1:Y:S01]  /*4200*/  F2F.F64.F32 R24, R0 ;  /* 0x0000000000187310 */ /* 0x0000620000201800 */
[----:B------:R-:W-:Y:S05]  /*4210*/  BRA `(.L_x_5497) ;  /* 0x0000000800ac7947 */ /* 0x000fea0003800000 */
.L_x_5502:
[----:B------:R0:W5:Y:S01]  /*4220*/  LDG.E.64 R24, desc[UR36][R2.64] ;  /* 0x0000002402187981 */ /* 0x000162000c1e1b00 */
[----:B------:R-:W-:Y:S05]  /*4230*/  BRA `(.L_x_5497) ;  /* 0x0000000800a47947 */ /* 0x000fea0003800000 */
.L_x_5492:
        /* <DEDUP_REMOVED lines=13> */
.L_x_5506:
[----:B------:R0:W5:Y:S01]  /*4310*/  LDG.E.64 R24, desc[UR36][R2.64] ;  /* 0x0000002402187981 */ /* 0x000162000c1e1b00 */
[----:B------:R-:W-:Y:S05]  /*4320*/  BRA `(.L_x_5497) ;  /* 0x0000000800687947 */ /* 0x000fea0003800000 */
.L_x_5505:
        /* <DEDUP_REMOVED lines=27> */
.L_x_5508:
        /* <DEDUP_REMOVED lines=14> */
.L_x_5507:
[----:B---3--:R-:W3:Y:S02]  /*45c0*/  LDG.E.U16 R0, desc[UR36][R2.64] ;  /* 0x0000002402007981 */ /* 0x008ee4000c1e1500 */
[----:B---3--:R-:W-:-:S04]  /*45d0*/  IMAD.U32 R0, R0, 0x10000, RZ ;  /* 0x0001000000007824 */ /* 0x008fc800078e00ff */
[----:B------:R-:W-:-:S04]  /*45e0*/  FMUL.FTZ R0, R0, 1 ;  /* 0x3f80000000007820 */ /* 0x000fc80000410000 */
[----:B------:R0:W1:Y:S01]  /*45f0*/  F2F.F64.F32 R24, R0 ;  /* 0x0000000000187310 */ /* 0x0000620000201800 */
[----:B------:R-:W-:Y:S05]  /*4600*/  BRA `(.L_x_5497) ;  /* 0x0000000400b07947 */ /* 0x000fea0003800000 */
.L_x_5504:
        /* <DEDUP_REMOVED lines=11> */
.L_x_5511:
        /* <DEDUP_REMOVED lines=21> */
.L_x_5513:
[----:B------:R-:W-:Y:S05]  /*4810*/  BSYNC.RECONVERGENT B0 ;  /* 0x0000000000007941 */ /* 0x000fea0003800200 */
.L_x_5512:
[----:B------:R-:W-:Y:S01]  /*4820*/  IMAD.SHL.U32 R0, R0, 0x100000, RZ ;  /* 0x0010000000007824 */ /* 0x000fe200078e00ff */
[----:B------:R-:W-:-:S04]  /*4830*/  LEA R2, R2, 0x3b800000, 0x17 ;  /* 0x3b80000002027811 */ /* 0x000fc800078eb8ff */
[----:B------:R-:W-:-:S05]  /*4840*/  LOP3.LUT R0, R2, R0, R7, 0xfe, !PT ;  /* 0x0000000002007212 */ /* 0x000fca00078efe07 */
[----:B------:R-:W-:-:S04]  /*4850*/  FMUL.FTZ R0, R0, 1 ;  /* 0x3f80000000007820 */ /* 0x000fc80000410000 */
[----:B------:R0:W1:Y:S01]  /*4860*/  F2F.F64.F32 R24, R0 ;  /* 0x0000000000187310 */ /* 0x0000620000201800 */
[----:B------:R-:W-:Y:S05]  /*4870*/  BRA `(.L_x_5497) ;  /* 0x0000000400147947 */ /* 0x000fea0003800000 */
.L_x_5510:
        /* <DEDUP_REMOVED lines=21> */
.L_x_5515:
[----:B------:R-:W-:Y:S05]  /*49d0*/  BSYNC.RECONVERGENT B0 ;  /* 0x0000000000007941 */ /* 0x000fea0003800200 */
.L_x_5514:
[----:B------:R-:W-:Y:S01]  /*49e0*/  IMAD.SHL.U32 R0, R0, 0x200000, RZ ;  /* 0x0020000000007824 */ /* 0x000fe200078e00ff */
[----:B------:R-:W-:-:S04]  /*49f0*/  LEA R2, R2, 0x37800000, 0x17 ;  /* 0x3780000002027811 */ /* 0x000fc800078eb8ff */
[----:B------:R-:W-:-:S05]  /*4a00*/  LOP3.LUT R0, R2, R0, R7, 0xfe, !PT ;  /* 0x0000000002007212 */ /* 0x000fca00078efe07 */
[----:B------:R-:W-:-:S04]  /*4a10*/  FMUL.FTZ R0, R0, 1 ;  /* 0x3f80000000007820 */ /* 0x000fc80000410000 */
[----:B------:R0:W1:Y:S01]  /*4a20*/  F2F.F64.F32 R24, R0 ;  /* 0x0000000000187310 */ /* 0x0000620000201800 */
[----:B------:R-:W-:Y:S05]  /*4a30*/  BRA `(.L_x_5497) ;  /* 0x0000000000a47947 */ /* 0x000fea0003800000 */
.L_x_5509:
        /* <DEDUP_REMOVED lines=18> */
.L_x_5496:
        /* <DEDUP_REMOVED lines=16> */
.L_x_5518:
[----:B------:R-:W-:Y:S01]  /*4c60*/  CS2R R24, SRZ ;  /* 0x0000000000187805 */ /* 0x000fe2000001ff00 */
[----:B------:R-:W-:Y:S06]  /*4c70*/  BRA `(.L_x_5497) ;  /* 0x0000000000147947 */ /* 0x000fec0003800000 */
.L_x_5517:
[----:B------:R-:W2:Y:S02]  /*4c80*/  LDG.E.64 R24, desc[UR36][R2.64] ;  /* 0x0000002402187981 */ /* 0x000ea4000c1e1b00 */
[----:B--2---:R-:W0:Y:S01]  /*4c90*/  I2F.F64.U64 R24, R24 ;  /* 0x0000001800187312 */ /* 0x004e220000301800 */
[----:B------:R-:W-:Y:S05]  /*4ca0*/  BRA `(.L_x_5497) ;  /* 0x0000000000087947 */ /* 0x000fea0003800000 */
.L_x_5516:
[----:B------:R-:W2:Y:S02]  /*4cb0*/  LDG.E R2, desc[UR36][R2.64] ;  /* 0x0000002402027981 */ /* 0x000ea4000c1e1900 */
[----:B--2---:R0:W1:Y:S02]  /*4cc0*/  I2F.F64.U32 R24, R2 ;  /* 0x0000000200187312 */ /* 0x0040640000201800 */
.L_x_5497:
[----:B------:R-:W-:Y:S05]  /*4cd0*/  BSYNC.RECONVERGENT B7 ;  /* 0x0000000000077941 */ /* 0x000fea0003800200 */
.L_x_5491:
[----:B0-----:R-:W0:Y:S01]  /*4ce0*/  LDC.64 R2, c[0x0][0x398] ;  /* 0x0000e600ff027b82 */ /* 0x001e220000000a00 */
[----:B------:R-:W3:Y:S01]  /*4cf0*/  LDCU UR5, c[0x0][0x3ac] ;  /* 0x00007580ff0577ac */ /* 0x000ee20008000800 */
[----:B------:R-:W-:Y:S01]  /*4d00*/  BSSY.RECONVERGENT B7, `(.L_x_5519) ;  /* 0x00000ed000077945 */ /* 0x000fe20003800200 */
[----:B------:R-:W-:-:S04]  /*4d10*/  UPRMT UR4, UR39, 0x9910, URZ ;  /* 0x0000991027047896 */ /* 0x000fc800080000ff */
[----:B------:R-:W-:Y:S01]  /*4d20*/  UISETP.GT.AND UP0, UPT, UR4, 0x9, UPT ;  /* 0x000000090400788c */ /* 0x000fe2000bf04270 */
[----:B---3--:R-:W-:-:S05]  /*4d30*/  IMAD R17, R17, UR5, RZ ;  /* 0x0000000511117c24 */ /* 0x008fca000f8e02ff */
        /* <DEDUP_REMOVED lines=12> */
[----:B---3--:R0:W3:Y:S01]  /*4e00*/  I2F.F64.S16 R22, R2 ;  /* 0x0000000200167312 */ /* 0x0080e20000101c00 */
[----:B------:R-:W-:Y:S05]  /*4e10*/  BRA `(.L_x_5525) ;  /* 0x0000000c006c7947 */ /* 0x000fea0003800000 */
.L_x_5523:
[----:B------:R-:W3:Y:S02]  /*4e20*/  LDG.E.U8 R2, desc[UR36][R2.64] ;  /* 0x0000002402027981 */ /* 0x000ee4000c1e1100 */
[----:B---3--:R0:W3:Y:S01]  /*4e30*/  I2F.F64.U16 R22, R2 ;  /* 0x0000000200167312 */ /* 0x0080e20000101800 */
[----:B------:R-:W-:Y:S05]  /*4e40*/  BRA `(.L_x_5525) ;  /* 0x0000000c00607947 */ /* 0x000fea0003800000 */
.L_x_5522:
        /* <DEDUP_REMOVED lines=9> */
.L_x_5527:
[----:B------:R-:W3:Y:S02]  /*4ee0*/  LDG.E R2, desc[UR36][R2.64] ;  /* 0x0000002402027981 */ /* 0x000ee4000c1e1900 */
[----:B---3--:R0:W3:Y:S01]  /*4ef0*/  I2F.F64 R22, R2 ;  /* 0x0000000200167312 */ /* 0x0080e20000201c00 */
[----:B------:R-:W-:Y:S05]  /*4f00*/  BRA `(.L_x_5525) ;  /* 0x0000000c00307947 */ /* 0x000fea0003800000 */
.L_x_5526:
[----:B------:R-:W3:Y:S02]  /*4f10*/  LDG.E.U16 R2, desc[UR36][R2.64] ;  /* 0x0000002402027981 */ /* 0x000ee4000c1e1500 */
[----:B---3--:R0:W3:Y:S01]  /*4f20*/  I2F.F64.S16 R22, R2 ;  /* 0x0000000200167312 */ /* 0x0080e20000101c00 */
[----:B------:R-:W-:Y:S05]  /*4f30*/  BRA `(.L_x_5525) ;  /* 0x0000000c00247947 */ /* 0x000fea0003800000 */
.L_x_5521:
        /* <DEDUP_REMOVED lines=10> */
.L_x_5529:
[----:B------:R-:W3:Y:S02]  /*4fe0*/  LDG.E.U16 R0, desc[UR36][R2.64] ;  /* 0x0000002402007981 */ /* 0x000ee4000c1e1500 */
[----:B---3--:R-:W-:-:S05]  /*4ff0*/  HADD2.F32 R0, -RZ, R0.H0_H0 ;  /* 0x20000000ff007230 */ /* 0x008fca0000004100 */
[----:B------:R-:W-:-:S04]  /*5000*/  FMUL.FTZ R0, R0, 1 ;  /* 0x3f80000000007820 */ /* 0x000fc80000410000 */
[----:B------:R0:W3:Y:S01]  /*5010*/  F2F.F64.F32 R22, R0 ;  /* 0x0000000000167310 */ /* 0x0000e20000201800 */
[----:B------:R-:W-:Y:S05]  /*5020*/  BRA `(.L_x_5525) ;  /* 0x0000000800e87947 */ /* 0x000fea0003800000 */
.L_x_5528:
        /* <DEDUP_REMOVED lines=10> */
.L_x_5531:
[----:B------:R-:W3:Y:S02]  /*50d0*/  LDG.E.U16 R2, desc[UR36][R2.64] ;  /* 0x0000002402027981 */ /* 0x000ee4000c1e1500 */
[----:B---3--:R-:W-:-:S05]  /*50e0*/  HADD2.F32 R0, -RZ, R2.H0_H0 ;  /* 0x20000002ff007230 */ /* 0x008fca0000004100 */
[----:B------:R-:W-:-:S04]  /*50f0*/  FMUL.FTZ R0, R0, 1 ;  /* 0x3f80000000007820 */ /* 0x000fc80000410000 */
[----:B------:R0:W3:Y:S01]  /*5100*/  F2F.F64.F32 R22, R0 ;  /* 0x0000000000167310 */ /* 0x0000e20000201800 */
[----:B------:R-:W-:Y:S05]  /*5110*/  BRA `(.L_x_5525) ;  /* 0x0000000800ac7947 */ /* 0x000fea0003800000 */
.L_x_5530:
[----:B------:R0:W5:Y:S01]  /*5120*/  LDG.E.64 R22, desc[UR36][R2.64] ;  /* 0x0000002402167981 */ /* 0x000162000c1e1b00 */
[----:B------:R-:W-:Y:S05]  /*5130*/  BRA `(.L_x_5525) ;  /* 0x0000000800a47947 */ /* 0x000fea0003800000 */
.L_x_5520:
        /* <DEDUP_REMOVED lines=13> */
.L_x_5534:
[----:B------:R0:W5:Y:S01]  /*5210*/  LDG.E.64 R22, desc[UR36][R2.64] ;  /* 0x0000002402167981 */ /* 0x000162000c1e1b00 */
[----:B------:R-:W-:Y:S05]  /*5220*/  BRA `(.L_x_5525) ;  /* 0x0000000800687947 */ /* 0x000fea0003800000 */
.L_x_5533:
        /* <DEDUP_REMOVED lines=27> */
.L_x_5536:
        /* <DEDUP_REMOVED lines=12> */
[----:B------:R0:W3:Y:S01]  /*54a0*/  F2F.F64.F32 R22, R0 ;  /* 0x0000000000167310 */ /* 0x0000e20000201800 */
[----:B------:R-:W-:Y:S05]  /*54b0*/  BRA `(.L_x_5525) ;  /* 0x0000000400c47947 */ /* 0x000fea0003800000 */
.L_x_5535:
[----:B------:R-:W3:Y:S02]  /*54c0*/  LDG.E.U16 R0, desc[UR36][R2.64] ;  /* 0x0000002402007981 */ /* 0x000ee4000c1e1500 */
[----:B---3--:R-:W-:-:S04]  /*54d0*/  IMAD.U32 R0, R0, 0x10000, RZ ;  /* 0x0001000000007824 */ /* 0x008fc800078e00ff */
[----:B------:R-:W-:-:S04]  /*54e0*/  FMUL.FTZ R0, R0, 1 ;  /* 0x3f80000000007820 */ /* 0x000fc80000410000 */
[----:B------:R0:W3:Y:S01]  /*54f0*/  F2F.F64.F32 R22, R0 ;  /* 0x0000000000167310 */ /* 0x0000e20000201800 */
[----:B------:R-:W-:Y:S05]  /*5500*/  BRA `(.L_x_5525) ;  /* 0x0000000400b07947 */ /* 0x000fea0003800000 */
.L_x_5532:
        /* <DEDUP_REMOVED lines=9> */
[----:B---3--:R0:W3:Y:S01]  /*55a0*/  I2F.F64.U16 R22, R2 ;  /* 0x0000000200167312 */ /* 0x0080e20000101800 */
[----:B------:R-:W-:Y:S05]  /*55b0*/  BRA `(.L_x_5525) ;  /* 0x0000000400847947 */ /* 0x000fea0003800000 */
.L_x_5539:
        /* <DEDUP_REMOVED lines=21> */
.L_x_5541:
[----:B------:R-:W-:Y:S05]  /*5710*/  BSYNC.RECONVERGENT B0 ;  /* 0x0000000000007941 */ /* 0x000fea0003800200 */
.L_x_5540:
[----:B------:R-:W-:Y:S01]  /*5720*/  IMAD.SHL.U32 R0, R0, 0x100000, RZ ;  /* 0x0010000000007824 */ /* 0x000fe200078e00ff */
[----:B------:R-:W-:-:S04]  /*5730*/  LEA R2, R2, 0x3b800000, 0x17 ;  /* 0x3b80000002027811 */ /* 0x000fc800078eb8ff */
[----:B------:R-:W-:-:S05]  /*5740*/  LOP3.LUT R0, R2, R0, R7, 0xfe, !PT ;  /* 0x0000000002007212 */ /* 0x000fca00078efe07 */
[----:B------:R-:W-:-:S04]  /*5750*/  FMUL.FTZ R0, R0, 1 ;  /* 0x3f80000000007820 */ /* 0x000fc80000410000 */
[----:B------:R0:W3:Y:S01]  /*5760*/  F2F.F64.F32 R22, R0 ;  /* 0x0000000000167310 */ /* 0x0000e20000201800 */
[----:B------:R-:W-:Y:S05]  /*5770*/  BRA `(.L_x_5525) ;  /* 0x0000000400147947 */ /* 0x000fea0003800000 */
.L_x_5538:
        /* <DEDUP_REMOVED lines=21> */
.L_x_5543:
[----:B------:R-:W-:Y:S05]  /*58d0*/  BSYNC.RECONVERGENT B0 ;  /* 0x0000000000007941 */ /* 0x000fea0003800200 */
.L_x_5542:
[----:B------:R-:W-:Y:S01]  /*58e0*/  IMAD.SHL.U32 R0, R0, 0x200000, RZ ;  /* 0x0020000000007824 */ /* 0x000fe200078e00ff */
[----:B------:R-:W-:-:S04]  /*58f0*/  LEA R2, R2, 0x37800000, 0x17 ;  /* 0x3780000002027811 */ /* 0x000fc800078eb8ff */
[----:B------:R-:W-:-:S05]  /*5900*/  LOP3.LUT R0, R2, R0, R7, 0xfe, !PT ;  /* 0x0000000002007212 */ /* 0x000fca00078efe07 */
[----:B------:R-:W-:-:S04]  /*5910*/  FMUL.FTZ R0, R0, 1 ;  /* 0x3f80000000007820 */ /* 0x000fc80000410000 */
[----:B------:R0:W3:Y:S01]  /*5920*/  F2F.F64.F32 R22, R0 ;  /* 0x0000000000167310 */ /* 0x0000e20000201800 */
[----:B------:R-:W-:Y:S05]  /*5930*/  BRA `(.L_x_5525) ;  /* 0x0000000000a47947 */ /* 0x000fea0003800000 */
.L_x_5537:
        /* <DEDUP_REMOVED lines=16> */
[----:B------:R0:W3:Y:S01]  /*5a40*/  @P0 F2F.F64.F32 R22, R0 ;  /* 0x0000000000160310 */ /* 0x0000e20000201800 */
[----:B------:R-:W-:Y:S05]  /*5a50*/  BRA `(.L_x_5525) ;  /* 0x00000000005c7947 */ /* 0x000fea0003800000 */
.L_x_5524:
[----:B------:R-:W-:Y:S01]  /*5a60*/  MOV R0, 0x0 ;  /* 0x0000000000007802 */ /* 0x000fe20000000f00 */
[----:B------:R-:W0:Y:S01]  /*5a70*/  LDCU.64 UR4, c[0x4][0x310] ;  /* 0x01006200ff0477ac */ /* 0x000e220008000a00 */
[----:B------:R-:W-:Y:S02]  /*5a80*/  IMAD.MOV.U32 R8, RZ, RZ, 0x4e ;  /* 0x0000004eff087424 */ /* 0x000fe400078e00ff */
[----:B------:R3:W1:Y:S01]  /*5a90*/  LDC.64 R2, c[0x4][R0] ;  /* 0x0100000000027b82 */ /* 0x0006620000000a00 */
        /* <DEDUP_REMOVED lines=9> */
[----:B---3--:R-:W-:-:S07]  /*5b30*/  IMAD.U32 R11, RZ, RZ, UR9 ;  /* 0x00000009ff0b7e24 */ /* 0x008fce000f8e00ff */
[----:B------:R-:W-:-:S07]  /*5b40*/  LEPC R20, `(.L_x_5546) ;  /* 0x000000001014794e */ /* 0x000fce0000000000 */
[----:B-1---5:R-:W-:Y:S05]  /*5b50*/  CALL.ABS.NOINC R2 ;  /* 0x0000000002007343 */ /* 0x022fea0003c00000 */
.L_x_5546:
[----:B------:R-:W-:Y:S01]  /*5b60*/  CS2R R22, SRZ ;  /* 0x0000000000167805 */ /* 0x000fe2000001ff00 */
[----:B------:R-:W-:Y:S06]  /*5b70*/  BRA `(.L_x_5525) ;  /* 0x0000000000147947 */ /* 0x000fec0003800000 */
.L_x_5545:
[----:B------:R-:W3:Y:S02]  /*5b80*/  LDG.E.64 R22, desc[UR36][R2.64] ;  /* 0x0000002402167981 */ /* 0x000ee4000c1e1b00 */
[----:B---3--:R-:W0:Y:S01]  /*5b90*/  I2F.F64.U64 R22, R22 ;  /* 0x0000001600167312 */ /* 0x008e220000301800 */
[----:B------:R-:W-:Y:S05]  /*5ba0*/  BRA `(.L_x_5525) ;  /* 0x0000000000087947 */ /* 0x000fea0003800000 */
.L_x_5544:
[----:B------:R-:W3:Y:S02]  /*5bb0*/  LDG.E R2, desc[UR36][R2.64] ;  /* 0x0000002402027981 */ /* 0x000ee4000c1e1900 */
[----:B---3--:R0:W3:Y:S02]  /*5bc0*/  I2F.F64.U32 R22, R2 ;  /* 0x0000000200167312 */ /* 0x0080e40000201800 */
.L_x_5525:
[----:B------:R-:W-:Y:S05]  /*5bd0*/  BSYNC.RECONVERGENT B7 ;  /* 0x0000000000077941 */ /* 0x000fea0003800200 */
.L_x_5519:
[----:B------:R-:W-:-:S07]  /*5be0*/  VIADD R34, R34, 0x80 ;  /* 0x0000008022227836 */ /* 0x000fce0000000000 */
.L_x_5490:
[----:B------:R-:W-:Y:S05]  /*5bf0*/  BSYNC.RECONVERGENT B6 ;  /* 0x0000000000067941 */ /* 0x000fea0003800200 */
.L_x_5489:
[----:B------:R-:W-:Y:S01]  /*5c00*/  ISETP.GE.AND P0, PT, R34, R35, PT ;  /* 0x000000232200720c */ /* 0x000fe20003f06270 */
[----:B------:R-:W-:Y:S01]  /*5c10*/  BSSY.RECONVERGENT B6, `(.L_x_5547) ;  /* 0x00001e1000067945 */ /* 0x000fe20003800200 */
[----:B------:R-:W-:Y:S02]  /*5c20*/  CS2R R16, SRZ ;  /* 0x0000000000107805 */ /* 0x000fe4000001ff00 */
[----:B------:R-:W-:-:S09]  /*5c30*/  CS2R R18, SRZ ;  /* 0x0000000000127805 */ /* 0x000fd2000001ff00 */
[----:B------:R-:W-:Y:S05]  /*5c40*/  @P0 BRA `(.L_x_5548) ;  /* 0x0000001c00740947 */ /* 0x000fea0003800000 */
[----:B0-----:R-:W0:Y:S01]  /*5c50*/  S2R R3, SR_CTAID.X ;  /* 0x0000000000037919 */ /* 0x001e220000002500 */
[----:B------:R-:W1:Y:S01]  /*5c60*/  LDC.64 R4, c[0x0][0x390] ;  /* 0x0000e400ff047b82 */ /* 0x000e620000000a00 */
[----:B------:R-:W2:Y:S01]  /*5c70*/  LDCU UR5, c[0x0][0x3a8] ;  /* 0x00007500ff0577ac */ /* 0x000ea20008000800 */
[----:B------:R-:W-:Y:S01]  /*5c80*/  BSSY.RECONVERGENT B7, `(.L_x_5549) ;  /* 0x00000ee000077945 */ /* 0x000fe20003800200 */
[----:B------:R-:W-:-:S04]  /*5c90*/  UPRMT UR4, UR38, 0x9910, URZ ;  /* 0x0000991026047896 */ /* 0x000fc800080000ff */
[----:B------:R-:W-:Y:S01]  /*5ca0*/  UISETP.GT.AND UP0, UPT, UR4, 0x9, UPT ;  /* 0x000000090400788c */ /* 0x000fe2000bf04270 */
[----:B0-----:R-:W-:-:S04]  /*5cb0*/  IMAD R34, R3, 0x200, R34 ;  /* 0x0000020003227824 */ /* 0x001fc800078e0222 */
[----:B--2---:R-:W-:-:S05]  /*5cc0*/  IMAD R3, R34, UR5, RZ ;  /* 0x0000000522037c24 */ /* 0x004fca000f8e02ff */
[----:B-1----:R-:W-:-:S05]  /*5cd0*/  IADD3 R2, P0, PT, R3, R4, RZ ;  /* 0x0000000403027210 */ /* 0x002fca0007f1e0ff */
        /* <DEDUP_REMOVED lines=13> */
.L_x_5553:
[----:B------:R-:W2:Y:S02]  /*5db0*/  LDG.E.U8 R2, desc[UR36][R2.64] ;  /* 0x0000002402027981 */ /* 0x000ea4000c1e1100 */
[----:B--2---:R0:W1:Y:S01]  /*5dc0*/  I2F.F64.U16 R18, R2 ;  /* 0x0000000200127312 */ /* 0x0040620000101800 */
[----:B------:R-:W-:Y:S05]  /*5dd0*/  BRA `(.L_x_5555) ;  /* 0x0000000c00607947 */ /* 0x000fea0003800000 */
.L_x_5552:
        /* <DEDUP_REMOVED lines=9> */
.L_x_5557:
[----:B------:R-:W2:Y:S02]  /*5e70*/  LDG.E R2, desc[UR36][R2.64] ;  /* 0x0000002402027981 */ /* 0x000ea4000c1e1900 */
[----:B--2---:R0:W1:Y:S01]  /*5e80*/  I2F.F64 R18, R2 ;  /* 0x0000000200127312 */ /* 0x0040620000201c00 */
[----:B------:R-:W-:Y:S05]  /*5e90*/  BRA `(.L_x_5555) ;  /* 0x0000000c00307947 */ /* 0x000fea0003800000 */
.L_x_5556:
[----:B------:R-:W2:Y:S02]  /*5ea0*/  LDG.E.U16 R2, desc[UR36][R2.64] ;  /* 0x0000002402027981 */ /* 0x000ea4000c1e1500 */
[----:B--2---:R0:W1:Y:S01]  /*5eb0*/  I2F.F64.S16 R18, R2 ;  /* 0x0000000200127312 */ /* 0x0040620000101c00 */
[----:B------:R-:W-:Y:S05]  /*5ec0*/  BRA `(.L_x_5555) ;  /* 0x0000000c00247947 */ /* 0x000fea0003800000 */
.L_x_5551:
        /* <DEDUP_REMOVED lines=10> */
.L_x_5559:
[----:B---3--:R-:W2:Y:S02]  /*5f70*/  LDG.E.U16 R0, desc[UR36][R2.64] ;  /* 0x0000002402007981 */ /* 0x008ea4000c1e1500 */
[----:B--2---:R-:W-:-:S05]  /*5f80*/  HADD2.F32 R0, -RZ, R0.H0_H0 ;  /* 0x20000000ff007230 */ /* 0x004fca0000004100 */
[----:B------:R-:W-:-:S04]  /*5f90*/  FMUL.FTZ R0, R0, 1 ;  /* 0x3f80000000007820 */ /* 0x000fc80000410000 */
[----:B------:R0:W1:Y:S01]  /*5fa0*/  F2F.F64.F32 R18, R0 ;  /* 0x0000000000127310 */ /* 0x0000620000201800 */
[----:B------:R-:W-:Y:S05]  /*5fb0*/  BRA `(.L_x_5555) ;  /* 0x0000000800e87947 */ /* 0x000fea0003800000 */
.L_x_5558:
        /* <DEDUP_REMOVED lines=10> */
.L_x_5561:
[----:B------:R-:W3:Y:S02]  /*6060*/  LDG.E.U16 R2, desc[UR36][R2.64] ;  /* 0x0000002402027981 */ /* 0x000ee4000c1e1500 */
[----:B---3--:R-:W-:-:S05]  /*6070*/  HADD2.F32 R0, -RZ, R2.H0_H0 ;  /* 0x20000002ff007230 */ /* 0x008fca0000004100 */
[----:B------:R-:W-:-:S04]  /*6080*/  FMUL.FTZ R0, R0, 1 ;  /* 0x3f80000000007820 */ /* 0x000fc80000410000 */
[----:B------:R0:W1:Y:S01]  /*6090*/  F2F.F64.F32 R18, R0 ;  /* 0x0000000000127310 */ /* 0x0000620000201800 */
[----:B------:R-:W-:Y:S05]  /*60a0*/  BRA `(.L_x_5555) ;  /* 0x0000000800ac7947 */ /* 0x000fea0003800000 */
.L_x_5560:
[----:B------:R0:W5:Y:S01]  /*60b0*/  LDG.E.64 R18, desc[UR36][R2.64] ;  /* 0x0000002402127981 */ /* 0x000162000c1e1b00 */
[----:B------:R-:W-:Y:S05]  /*60c0*/  BRA `(.L_x_5555) ;  /* 0x0000000800a47947 */ /* 0x000fea0003800000 */
.L_x_5550:
        /* <DEDUP_REMOVED lines=13> */
.L_x_5564:
[----:B------:R0:W5:Y:S01]  /*61a0*/  LDG.E.64 R18, desc[UR36][R2.64] ;  /* 0x0000002402127981 */ /* 0x000162000c1e1b00 */
[----:B------:R-:W-:Y:S05]  /*61b0*/  BRA `(.L_x_5555) ;  /* 0x0000000800687947 */ /* 0x000fea0003800000 */
.L_x_5563:
[----:B------:R-:W-:-:S09]  /*61c0*/  UISETP.NE.AND UP0, UPT, UR4, 0xf, UPT ;  /* 0x0000000f0400788c */ /* 0x000fd2000bf05270 */
[----:B------:R-:W-:Y:S05]  /*61d0*/  BRA.U !UP0, `(.L_x_5565) ;  /* 0x00000001089c7547 */ /* 0x000fea000b800000 */
[----:B------:R-:W-:-:S09]  /*61e0*/  UISETP.NE.AND UP0, UPT, UR4, 0x17, UPT ;  /* 0x000000170400788c */ /* 0x000fd2000bf05270 */
[----:B------:R-:W-:Y:S05]  /*61f0*/  BRA.U !UP0, `(.L_x_5566) ;  /* 0x00000001085c7547 */ /* 0x000fea000b800000 */
[----:B------:R-:W-:-:S09]  /*6200*/  UISETP.NE.AND UP0, UPT, UR4, 0x18, UPT ;  /* 0x000000180400788c */ /* 0x000fd2000bf05270 */
[----:B------:R-:W-:Y:S05]  /*6210*/  BRA.U UP0, `(.L_x_5554) ;  /* 0x0000000500f47547 */ /* 0x000fea000b800000 */
[----:B---3--:R-:W2:Y:S01]  /*6220*/  LDG.E.U8 R0, desc[UR36][R2.64] ;  /* 0x0000002402007981 */ /* 0x008ea2000c1e1100 */
        /* <DEDUP_REMOVED lines=20> */
.L_x_5566:
        /* <DEDUP_REMOVED lines=14> */
.L_x_5565:
[----:B---3--:R-:W2:Y:S02]  /*6450*/  LDG.E.U16 R0, desc[UR36][R2.64] ;  /* 0x0000002402007981 */ /* 0x008ea4000c1e1500 */
[----:B--2---:R-:W-:-:S04]  /*6460*/  IMAD.U32 R0, R0, 0x10000, RZ ;  /* 0x0001000000007824 */ /* 0x004fc800078e00ff */
[----:B------:R-:W-:-:S04]  /*6470*/  FMUL.FTZ R0, R0, 1 ;  /* 0x3f80000000007820 */ /* 0x000fc80000410000 */
[----:B------:R0:W1:Y:S01]  /*6480*/  F2F.F64.F32 R18, R0 ;  /* 0x0000000000127310 */ /* 0x0000620000201800 */
[----:B------:R-:W-:Y:S05]  /*6490*/  BRA `(.L_x_5555) ;  /* 0x0000000400b07947 */ /* 0x000fea0003800000 */
.L_x_5562:
        /* <DEDUP_REMOVED lines=11> */
.L_x_5569:
        /* <DEDUP_REMOVED lines=21> */
.L_x_5571:
[----:B------:R-:W-:Y:S05]  /*66a0*/  BSYNC.RECONVERGENT B0 ;  /* 0x0000000000007941 */ /* 0x000fea0003800200 */
.L_x_5570:
[----:B------:R-:W-:Y:S01]  /*66b0*/  IMAD.SHL.U32 R0, R0, 0x100000, RZ ;  /* 0x0010000000007824 */ /* 0x000fe200078e00ff */
[----:B------:R-:W-:-:S04]  /*66c0*/  LEA R2, R2, 0x3b800000, 0x17 ;  /* 0x3b80000002027811 */ /* 0x000fc800078eb8ff */
[----:B------:R-:W-:-:S05]  /*66d0*/  LOP3.LUT R0, R2, R0, R7, 0xfe, !PT ;  /* 0x0000000002007212 */ /* 0x000fca00078efe07 */
[----:B------:R-:W-:-:S04]  /*66e0*/  FMUL.FTZ R0, R0, 1 ;  /* 0x3f80000000007820 */ /* 0x000fc80000410000 */
[----:B------:R0:W1:Y:S01]  /*66f0*/  F2F.F64.F32 R18, R0 ;  /* 0x0000000000127310 */ /* 0x0000620000201800 */
[----:B------:R-:W-:Y:S05]  /*6700*/  BRA `(.L_x_5555) ;  /* 0x0000000400147947 */ /* 0x000fea0003800000 */
.L_x_5568:
        /* <DEDUP_REMOVED lines=21> */
.L_x_5573:
[----:B------:R-:W-:Y:S05]  /*6860*/  BSYNC.RECONVERGENT B0 ;  /* 0x0000000000007941 */ /* 0x000fea0003800200 */
.L_x_5572:
[----:B------:R-:W-:Y:S01]  /*6870*/  IMAD.SHL.U32 R0, R0, 0x200000, RZ ;  /* 0x0020000000007824 */ /* 0x000fe200078e00ff */
[----:B------:R-:W-:-:S04]  /*6880*/  LEA R2, R2, 0x37800000, 0x17 ;  /* 0x3780000002027811 */ /* 0x000fc800078eb8ff */
[----:B------:R-:W-:-:S05]  /*6890*/  LOP3.LUT R0, R2, R0, R7, 0xfe, !PT ;  /* 0x0000000002007212 */ /* 0x000fca00078efe07 */
[----:B------:R-:W-:-:S04]  /*68a0*/  FMUL.FTZ R0, R0, 1 ;  /* 0x3f80000000007820 */ /* 0x000fc80000410000 */
[----:B------:R0:W1:Y:S01]  /*68b0*/  F2F.F64.F32 R18, R0 ;  /* 0x0000000000127310 */ /* 0x0000620000201800 */
[----:B------:R-:W-:Y:S05]  /*68c0*/  BRA `(.L_x_5555) ;  /* 0x0000000000a47947 */ /* 0x000fea0003800000 */
.L_x_5567:
        /* <DEDUP_REMOVED lines=18> */
.L_x_5554:
[----:B---3--:R-:W-:Y:S01]  /*69f0*/  MOV R0, 0x0 ;  /* 0x0000000000007802 */ /* 0x008fe20000000f00 */
        /* <DEDUP_REMOVED lines=15> */
.L_x_5576:
[----:B------:R-:W-:Y:S01]  /*6af0*/  CS2R R18, SRZ ;  /* 0x0000000000127805 */ /* 0x000fe2000001ff00 */
[----:B------:R-:W-:Y:S06]  /*6b00*/  BRA `(.L_x_5555) ;  /* 0x0000000000147947 */ /* 0x000fec0003800000 */
.L_x_5575:
[----:B------:R-:W2:Y:S02]  /*6b10*/  LDG.E.64 R18, desc[UR36][R2.64] ;  /* 0x0000002402127981 */ /* 0x000ea4000c1e1b00 */
[----:B--2---:R-:W0:Y:S01]  /*6b20*/  I2F.F64.U64 R18, R18 ;  /* 0x0000001200127312 */ /* 0x004e220000301800 */
[----:B------:R-:W-:Y:S05]  /*6b30*/  BRA `(.L_x_5555) ;  /* 0x0000000000087947 */ /* 0x000fea0003800000 */
.L_x_5574:
[----:B------:R-:W2:Y:S02]  /*6b40*/  LDG.E R2, desc[UR36][R2.64] ;  /* 0x0000002402027981 */ /* 0x000ea4000c1e1900 */
[----:B--2---:R0:W1:Y:S02]  /*6b50*/  I2F.F64.U32 R18, R2 ;  /* 0x0000000200127312 */ /* 0x0040640000201800 */
.L_x_5555:
[----:B------:R-:W-:Y:S05]  /*6b60*/  BSYNC.RECONVERGENT B7 ;  /* 0x0000000000077941 */ /* 0x000fea0003800200 */
.L_x_5549:
[----:B0-----:R-:W0:Y:S01]  /*6b70*/  LDC.64 R2, c[0x0][0x398] ;  /* 0x0000e600ff027b82 */ /* 0x001e220000000a00 */
[----:B------:R-:W3:Y:S01]  /*6b80*/  LDCU UR5, c[0x0][0x3ac] ;  /* 0x00007580ff0577ac */ /* 0x000ee20008000800 */
        /* <DEDUP_REMOVED lines=17> */
.L_x_5580:
[----:B------:R-:W3:Y:S02]  /*6ca0*/  LDG.E.U8 R2, desc[UR36][R2.64] ;  /* 0x0000002402027981 */ /* 0x000ee4000c1e1100 */
[----:B---3--:R0:W3:Y:S01]  /*6cb0*/  I2F.F64.U16 R16, R2 ;  /* 0x0000000200107312 */ /* 0x0080e20000101800 */
[----:B------:R-:W-:Y:S05]  /*6cc0*/  BRA `(.L_x_5548) ;  /* 0x0000000c00547947 */ /* 0x000fea0003800000 */
.L_x_5579:
        /* <DEDUP_REMOVED lines=9> */
.L_x_5583:
[----:B------:R-:W3:Y:S02]  /*6d60*/  LDG.E R2, desc[UR36][R2.64] ;  /* 0x0000002402027981 */ /* 0x000ee4000c1e1900 */
[----:B---3--:R0:W3:Y:S01]  /*6d70*/  I2F.F64 R16, R2 ;  /* 0x0000000200107312 */ /* 0x0080e20000201c00 */
[----:B------:R-:W-:Y:S05]  /*6d80*/  BRA `(.L_x_5548) ;  /* 0x0000000c00247947 */ /* 0x000fea0003800000 */
.L_x_5582:
[----:B------:R-:W3:Y:S02]  /*6d90*/  LDG.E.U16 R2, desc[UR36][R2.64] ;  /* 0x0000002402027981 */ /* 0x000ee4000c1e1500 */
[----:B---3--:R0:W3:Y:S01]  /*6da0*/  I2F.F64.S16 R16, R2 ;  /* 0x0000000200107312 */ /* 0x0080e20000101c00 */
[----:B------:R-:W-:Y:S05]  /*6db0*/  BRA `(.L_x_5548) ;  /* 0x0000000c00187947 */ /* 0x000fea0003800000 */
.L_x_5578:
        /* <DEDUP_REMOVED lines=10> */
.L_x_5585:
[----:B------:R-:W3:Y:S02]  /*6e60*/  LDG.E.U16 R0, desc[UR36][R2.64] ;  /* 0x0000002402007981 */ /* 0x000ee4000c1e1500 */
[----:B---3--:R-:W-:-:S05]  /*6e70*/  HADD2.F32 R0, -RZ, R0.H0_H0 ;  /* 0x20000000ff007230 */ /* 0x008fca0000004100 */
[----:B------:R-:W-:-:S04]  /*6e80*/  FMUL.FTZ R0, R0, 1 ;  /* 0x3f80000000007820 */ /* 0x000fc80000410000 */
[----:B------:R0:W3:Y:S01]  /*6e90*/  F2F.F64.F32 R16, R0 ;  /* 0x0000000000107310 */ /* 0x0000e20000201800 */
[----:B------:R-:W-:Y:S05]  /*6ea0*/  BRA `(.L_x_5548) ;  /* 0x0000000800dc7947 */ /* 0x000fea0003800000 */
.L_x_5584:
        /* <DEDUP_REMOVED lines=10> */
.L_x_5587:
[----:B------:R-:W3:Y:S02]  /*6f50*/  LDG.E.U16 R2, desc[UR36][R2.64] ;  /* 0x0000002402027981 */ /* 0x000ee4000c1e1500 */
[----:B---3--:R-:W-:-:S05]  /*6f60*/  HADD2.F32 R0, -RZ, R2.H0_H0 ;  /* 0x20000002ff007230 */ /* 0x008fca0000004100 */
[----:B------:R-:W-:-:S04]  /*6f70*/  FMUL.FTZ R0, R0, 1 ;  /* 0x3f80000000007820 */ /* 0x000fc80000410000 */
[----:B------:R0:W3:Y:S01]  /*6f80*/  F2F.F64.F32 R16, R0 ;  /* 0x0000000000107310 */ /* 0x0000e20000201800 */
[----:B------:R-:W-:Y:S05]  /*6f90*/  BRA `(.L_x_5548) ;  /* 0x0000000800a07947 */ /* 0x000fea0003800000 */
.L_x_5586:
[----:B------:R0:W5:Y:S01]  /*6fa0*/  LDG.E.64 R16, desc[UR36][R2.64] ;  /* 0x0000002402107981 */ /* 0x000162000c1e1b00 */
[----:B------:R-:W-:Y:S05]  /*6fb0*/  BRA `(.L_x_5548) ;  /* 0x0000000800987947 */ /* 0x000fea0003800000 */
.L_x_5577:
        /* <DEDUP_REMOVED lines=13> */
.L_x_5590:
[----:B------:R0:W5:Y:S01]  /*7090*/  LDG.E.64 R16, desc[UR36][R2.64] ;  /* 0x0000002402107981 */ /* 0x000162000c1e1b00 */
[----:B------:R-:W-:Y:S05]  /*70a0*/  BRA `(.L_x_5548) ;  /* 0x00000008005c7947 */ /* 0x000fea0003800000 */
.L_x_5589:
        /* <DEDUP_REMOVED lines=27> */
.L_x_5592:
        /* <DEDUP_REMOVED lines=14> */
.L_x_5591:
[----:B------:R-:W3:Y:S02]  /*7340*/  LDG.E.U16 R0, desc[UR36][R2.64] ;  /* 0x0000002402007981 */ /* 0x000ee4000c1e1500 */
[----:B---3--:R-:W-:-:S04]  /*7350*/  IMAD.U32 R0, R0, 0x10000, RZ ;  /* 0x0001000000007824 */ /* 0x008fc800078e00ff */
[----:B------:R-:W-:-:S04]  /*7360*/  FMUL.FTZ R0, R0, 1 ;  /* 0x3f80000000007820 */ /* 0x000fc80000410000 */
[----:B------:R0:W3:Y:S01]  /*7370*/  F2F.F64.F32 R16, R0 ;  /* 0x0000000000107310 */ /* 0x0000e20000201800 */
[----:B------:R-:W-:Y:S05]  /*7380*/  BRA `(.L_x_5548) ;  /* 0x0000000400a47947 */ /* 0x000fea0003800000 */
.L_x_5588:
        /* <DEDUP_REMOVED lines=11> */
.L_x_5595:
[----:B------:R-:W3:Y:S02]  /*7440*/  LDG.E.U8 R3, desc[UR36][R2.64] ;  /* 0x0000002402037981 */ /* 0x000ee4000c1e1100 */
        /* <DEDUP_REMOVED lines=19> */
.L_x_5597:
[----:B------:R-:W-:Y:S05]  /*7580*/  BSYNC.RECONVERGENT B0 ;  /* 0x0000000000007941 */ /* 0x000fea0003800200 */
.L_x_5596:
[----:B------:R-:W-:Y:S01]  /*7590*/  IMAD.SHL.U32 R0, R0, 0x100000, RZ ;  /* 0x0010000000007824 */ /* 0x000fe200078e00ff */
[----:B------:R-:W-:-:S04]  /*75a0*/  LEA R2, R2, 0x3b800000, 0x17 ;  /* 0x3b80000002027811 */ /* 0x000fc800078eb8ff */
[----:B------:R-:W-:-:S05]  /*75b0*/  LOP3.LUT R0, R2, R0, R7, 0xfe, !PT ;  /* 0x0000000002007212 */ /* 0x000fca00078efe07 */
[----:B------:R-:W-:-:S04]  /*75c0*/  FMUL.FTZ R0, R0, 1 ;  /* 0x3f80000000007820 */ /* 0x000fc80000410000 */
[----:B------:R0:W3:Y:S01]  /*75d0*/  F2F.F64.F32 R16, R0 ;  /* 0x0000000000107310 */ /* 0x0000e20000201800 */
[----:B------:R-:W-:Y:S05]  /*75e0*/  BRA `(.L_x_5548) ;  /* 0x00000004000c7947 */ /* 0x000fea0003800000 */
.L_x_5594:
        /* <DEDUP_REMOVED lines=20> */
.L_x_5599:
[----:B------:R-:W-:Y:S05]  /*7730*/  BSYNC.RECONVERGENT B0 ;  /* 0x0000000000007941 */ /* 0x000fea0003800200 */
.L_x_5598:
[----:B------:R-:W-:Y:S01]  /*7740*/  IMAD.SHL.U32 R0, R0, 0x200000, RZ ;  /* 0x0020000000007824 */ /* 0x000fe200078e00ff */
[----:B------:R-:W-:-:S04]  /*7750*/  LEA R2, R2, 0x37800000, 0x17 ;  /* 0x3780000002027811 */ /* 0x000fc800078eb8ff */
[----:B------:R-:W-:-:S05]  /*7760*/  LOP3.LUT R0, R2, R0, R7, 0xfe, !PT ;  /* 0x0000000002007212 */ /* 0x000fca00078efe07 */
[----:B------:R-:W-:-:S04]  /*7770*/  FMUL.FTZ R0, R0, 1 ;  /* 0x3f80000000007820 */ /* 0x000fc80000410000 */
[----:B------:R0:W3:Y:S01]  /*7780*/  F2F.F64.F32 R16, R0 ;  /* 0x0000000000107310 */ /* 0x0000e20000201800 */
[----:B------:R-:W-:Y:S05]  /*7790*/  BRA `(.L_x_5548) ;  /* 0x0000000000a07947 */ /* 0x000fea0003800000 */
.L_x_5593:
        /* <DEDUP_REMOVED lines=18> */
.L_x_5581:
        /* <DEDUP_REMOVED lines=16> */
.L_x_5602:
[----:B------:R-:W-:Y:S05]  /*79c0*/  BRA `(.L_x_5548) ;  /* 0x0000000000147947 */ /* 0x000fea0003800000 */
.L_x_5601:
[----:B------:R-:W3:Y:S02]  /*79d0*/  LDG.E.64 R16, desc[UR36][R2.64] ;  /* 0x0000002402107981 */ /* 0x000ee4000c1e1b00 */
[----:B---3--:R-:W0:Y:S01]  /*79e0*/  I2F.F64.U64 R16, R16 ;  /* 0x0000001000107312 */ /* 0x008e220000301800 */
[----:B------:R-:W-:Y:S05]  /*79f0*/  BRA `(.L_x_5548) ;  /* 0x0000000000087947 */ /* 0x000fea0003800000 */
.L_x_5600:
[----:B------:R-:W3:Y:S02]  /*7a00*/  LDG.E R2, desc[UR36][R2.64] ;  /* 0x0000002402027981 */ /* 0x000ee4000c1e1900 */
[----:B---3--:R0:W3:Y:S02]  /*7a10*/  I2F.F64.U32 R16, R2 ;  /* 0x0000000200107312 */ /* 0x0080e40000201800 */
.L_x_5548:
[----:B------:R-:W-:Y:S05]  /*7a20*/  BSYNC.RECONVERGENT B6 ;  /* 0x0000000000067941 */ /* 0x000fea0003800200 */
.L_x_5547:
[----:B01-3--:R-:W0:Y:S01]  /*7a30*/  S2R R0, SR_TID.X ;  /* 0x0000000000007919 */ /* 0x00be220000002100 */
[----:B------:R-:W-:Y:S01]  /*7a40*/  BSSY.RECONVERGENT B6, `(.L_x_5603) ;  /* 0x000011b000067945 */ /* 0x000fe20003800200 */
[----:B0-----:R-:W-:-:S13]  /*7a50*/  ISETP.GE.AND P0, PT, R0, R35, PT ;  /* 0x000000230000720c */ /* 0x001fda0003f06270 */
[----:B------:R-:W-:Y:S05]  /*7a60*/  @P0 BRA `(.L_x_5604) ;  /* 0x0000001000600947 */ /* 0x000fea0003800000 */
[C---:B--2-45:R-:W-:Y:S01]  /*7a70*/  DSETP.GTU.AND P0, PT, R32.reuse, 1, PT ;  /* 0x3ff000002000742a */ /* 0x074fe20003f0c000 */
[----:B------:R-:W-:Y:S01]  /*7a80*/  BSSY.RECONVERGENT B7, `(.L_x_5605) ;  /* 0x0000013000077945 */ /* 0x000fe20003800200 */
[----:B------:R-:W-:-:S14]  /*7a90*/  DSETP.GE.AND P1, PT, R32, RZ, PT ;  /* 0x000000ff2000722a */ /* 0x000fdc0003f26000 */
        /* <DEDUP_REMOVED lines=17> */
.L_x_5606:
[----:B------:R-:W-:Y:S05]  /*7bb0*/  BSYNC.RECONVERGENT B7 ;  /* 0x0000000000077941 */ /* 0x000fea0003800200 */
.L_x_5605:
[C---:B------:R-:W-:Y:S01]  /*7bc0*/  DSETP.GTU.AND P0, PT, R30.reuse, 1, PT ;  /* 0x3ff000001e00742a */ /* 0x040fe20003f0c000 */
        /* <DEDUP_REMOVED lines=19> */
.L_x_5608:
[----:B------:R-:W-:Y:S05]  /*7d00*/  BSYNC.RECONVERGENT B7 ;  /* 0x0000000000077941 */ /* 0x000fea0003800200 */
.L_x_5607:
[----:B------:R-:W-:Y:S01]  /*7d10*/  ISETP.GT.AND P0, PT, R33, 0xfffff, PT ;  /* 0x000fffff2100780c */ /* 0x000fe20003f04270 */
[----:B------:R-:W-:Y:S01]  /*7d20*/  IMAD.MOV.U32 R4, RZ, RZ, R32 ;  /* 0x000000ffff047224 */ /* 0x000fe200078e0020 */
[----:B------:R-:W-:Y:S01]  /*7d30*/  BSSY.RECONVERGENT B0, `(.L_x_5609) ;  /* 0x0000053000007945 */ /* 0x000fe20003800200 */
[--C-:B------:R-:W-:Y:S02]  /*7d40*/  IMAD.MOV.U32 R5, RZ, RZ, R33.reuse ;  /* 0x000000ffff057224 */ /* 0x100fe400078e0021 */
[----:B------:R-:W-:Y:S02]  /*7d50*/  IMAD.MOV.U32 R0, RZ, RZ, R33 ;  /* 0x000000ffff007224 */ /* 0x000fe400078e0021 */
[----:B------:R-:W-:-:S06]  /*7d60*/  IMAD.MOV.U32 R3, RZ, RZ, -0x3ff ;  /* 0xfffffc01ff037424 */ /* 0x000fcc00078e00ff */
[----:B------:R-:W-:Y:S01]  /*7d70*/  @!P0 DMUL R4, R32, 1.80143985094819840000e+16 ;  /* 0x4350000020048828 */ /* 0x000fe20000000000 */
[----:B------:R-:W-:-:S09]  /*7d80*/  @!P0 IMAD.MOV.U32 R3, RZ, RZ, -0x435 ;  /* 0xfffffbcbff038424 */ /* 0x000fd200078e00ff */
[----:B------:R-:W-:-:S04]  /*7d90*/  @!P0 IMAD.MOV.U32 R0, RZ, RZ, R5 ;  /* 0x000000ffff008224 */ /* 0x000fc800078e0005 */
[----:B------:R-:W-:-:S05]  /*7da0*/  VIADD R2, R0, 0xffffffff ;  /* 0xffffffff00027836 */ /* 0x000fca0000000000 */
[----:B------:R-:W-:Y:S01]  /*7db0*/  ISETP.GT.U32.AND P1, PT, R2, 0x7feffffe, PT ;  /* 0x7feffffe0200780c */ /* 0x000fe20003f24070 */
[----:B------:R-:W-:Y:S02]  /*7dc0*/  IMAD.MOV.U32 R2, RZ, RZ, R32 ;  /* 0x000000ffff027224 */ /* 0x000fe400078e0020 */
[----:B------:R-:W-:-:S10]  /*7dd0*/  @!P0 IMAD.MOV.U32 R2, RZ, RZ, R4 ;  /* 0x000000ffff028224 */ /* 0x000fd400078e0004 */
[----:B------:R-:W-:Y:S05]  /*7de0*/  @P1 BRA `(.L_x_5610) ;  /* 0x0000000400041947 */ /* 0x000fea0003800000 */
[----:B------:R-:W-:Y:S01]  /*7df0*/  LOP3.LUT R4, R0, 0xfffff, RZ, 0xc0, !PT ;  /* 0x000fffff00047812 */ /* 0x000fe200078ec0ff */
[----:B------:R-:W-:Y:S01]  /*7e00*/  IMAD.MOV.U32 R6, RZ, RZ, RZ ;  /* 0x000000ffff067224 */ /* 0x000fe200078e00ff */
[----:B------:R-:W-:Y:S01]  /*7e10*/  UMOV UR4, 0x3ae80f1e ;  /* 0x3ae80f1e00047882 */ /* 0x000fe20000000000 */
[----:B------:R-:W-:Y:S01]  /*7e20*/  IMAD.MOV.U32 R14, RZ, RZ, -0x748574fc ;  /* 0x8b7a8b04ff0e7424 */ /* 0x000fe200078e00ff */
[----:B------:R-:W-:Y:S01]  /*7e30*/  LOP3.LUT R5, R4, 0x3ff00000, RZ, 0xfc, !PT ;  /* 0x3ff0000004057812 */ /* 0x000fe200078efcff */
[----:B------:R-:W-:Y:S01]  /*7e40*/  IMAD.MOV.U32 R4, RZ, RZ, R2 ;  /* 0x000000ffff047224 */ /* 0x000fe200078e0002 */
[----:B------:R-:W-:Y:S01]  /*7e50*/  UMOV UR5, 0x3eb1380b ;  /* 0x3eb1380b00057882 */ /* 0x000fe20000000000 */
[----:B------:R-:W-:Y:S01]  /*7e60*/  IMAD.MOV.U32 R15, RZ, RZ, 0x3ed0ee25 ;  /* 0x3ed0ee25ff0f7424 */ /* 0x000fe200078e00ff */
[----:B------:R-:W-:Y:S01]  /*7e70*/  ISETP.GE.U32.AND P0, PT, R5, 0x3ff6a09f, PT ;  /* 0x3ff6a09f0500780c */ /* 0x000fe20003f06070 */
[----:B------:R-:W-:Y:S01]  /*7e80*/  IMAD.MOV.U32 R21, RZ, RZ, 0x43300000 ;  /* 0x43300000ff157424 */ /* 0x000fe200078e00ff */
[----:B------:R-:W-:Y:S01]  /*7e90*/  LEA.HI R20, R0, R3, RZ, 0xc ;  /* 0x0000000300147211 */ /* 0x000fe200078f60ff */
[----:B------:R-:W-:Y:S01]  /*7ea0*/  UMOV UR6, 0x80000000 ;  /* 0x8000000000067882 */ /* 0x000fe20000000000 */
[----:B------:R-:W-:-:S09]  /*7eb0*/  UMOV UR7, 0x43300000 ;  /* 0x4330000000077882 */ /* 0x000fd20000000000 */
[----:B------:R-:W-:Y:S02]  /*7ec0*/  @P0 VIADD R7, R5, 0xfff00000 ;  /* 0xfff0000005070836 */ /* 0x000fe40000000000 */
[----:B------:R-:W-:Y:S02]  /*7ed0*/  @P0 VIADD R20, R20, 0x1 ;  /* 0x0000000114140836 */ /* 0x000fe40000000000 */
[----:B------:R-:W-:-:S03]  /*7ee0*/  @P0 IMAD.MOV.U32 R5, RZ, RZ, R7 ;  /* 0x000000ffff050224 */ /* 0x000fc600078e0007 */
[----:B------:R-:W-:-:S03]  /*7ef0*/  LOP3.LUT R20, R20, 0x80000000, RZ, 0x3c, !PT ;  /* 0x8000000014147812 */ /* 0x000fc600078e3cff */
        /* <DEDUP_REMOVED lines=48> */
.L_x_5610:
[----:B------:R-:W-:Y:S01]  /*8200*/  IMAD.MOV.U32 R2, RZ, RZ, 0x0 ;  /* 0x00000000ff027424 */ /* 0x000fe200078e00ff */
[----:B------:R-:W-:Y:S01]  /*8210*/  LOP3.LUT P0, RZ, R5, 0x7fffffff, RZ, 0xc0, !PT ;  /* 0x7fffffff05ff7812 */ /* 0x000fe2000780c0ff */
[----:B------:R-:W-:-:S06]  /*8220*/  IMAD.MOV.U32 R3, RZ, RZ, 0x7ff00000 ;  /* 0x7ff00000ff037424 */ /* 0x000fcc00078e00ff */
[----:B------:R-:W-:-:S10]  /*8230*/  DFMA R2, R4, R2, +INF ;  /* 0x7ff000000402742b */ /* 0x000fd40000000002 */
[----:B------:R-:W-:Y:S02]  /*8240*/  FSEL R36, R2, RZ, P0 ;  /* 0x000000ff02247208 */ /* 0x000fe40000000000 */
[----:B------:R-:W-:-:S07]  /*8250*/  FSEL R37, R3, -QNAN , P0 ;  /* 0xfff0000003257808 */ /* 0x000fce0000000000 */
.L_x_5611:
[----:B------:R-:W-:Y:S05]  /*8260*/  BSYNC.RECONVERGENT B0 ;  /* 0x0000000000007941 */ /* 0x000fea0003800200 */
.L_x_5609:
        /* <DEDUP_REMOVED lines=23> */
[----:B------:R-:W-:Y:S01]  /*83e0*/  MOV R0, 0x8410 ;  /* 0x0000841000007802 */ /* 0x000fe20000000f00 */
[----:B------:R-:W-:-:S07]  /*83f0*/  IMAD.MOV.U32 R5, RZ, RZ, R11 ;  /* 0x000000ffff057224 */ /* 0x000fce00078e000b */
[----:B------:R-:W-:Y:S05]  /*8400*/  CALL.REL.NOINC `($__internal_23_$__cuda_sm20_div_rn_f64_full) ;  /* 0x0000008400387944 */ /* 0x000fea0003c00000 */
[----:B------:R-:W-:Y:S02]  /*8410*/  IMAD.MOV.U32 R2, RZ, RZ, R10 ;  /* 0x000000ffff027224 */ /* 0x000fe400078e000a */
[----:B------:R-:W-:-:S07]  /*8420*/  IMAD.MOV.U32 R3, RZ, RZ, R11 ;  /* 0x000000ffff037224 */ /* 0x000fce00078e000b */
.L_x_5615:
[----:B------:R-:W-:Y:S05]  /*8430*/  BSYNC.RECONVERGENT B2 ;  /* 0x0000000000027941 */ /* 0x000fea0003800200 */
.L_x_5614:
        /* <DEDUP_REMOVED lines=30> */
.L_x_5613:
[----:B------:R-:W-:-:S10]  /*8620*/  DADD R2, -R32, 1 ;  /* 0x3ff0000020027429 */ /* 0x000fd40000000100 */
[----:B------:R-:W-:Y:S01]  /*8630*/  ISETP.GT.AND P0, PT, R3, 0xfffff, PT ;  /* 0x000fffff0300780c */ /* 0x000fe20003f04270 */
[----:B------:R-:W-:Y:S02]  /*8640*/  IMAD.MOV.U32 R4, RZ, RZ, R2 ;  /* 0x000000ffff047224 */ /* 0x000fe400078e0002 */
[----:B------:R-:W-:-:S10]  /*8650*/  IMAD.MOV.U32 R5, RZ, RZ, R3 ;  /* 0x000000ffff057224 */ /* 0x000fd400078e0003 */
[----:B------:R-:W-:-:S10]  /*8660*/  @!P0 DMUL R4, R4, 1.80143985094819840000e+16 ;  /* 0x4350000004048828 */ /* 0x000fd40000000000 */
[----:B------:R-:W-:Y:S02]  /*8670*/  @!P0 IMAD.MOV.U32 R3, RZ, RZ, R5 ;  /* 0x000000ffff038224 */ /* 0x000fe400078e0005 */
[----:B------:R-:W-:Y:S02]  /*8680*/  @!P0 IMAD.MOV.U32 R2, RZ, RZ, R4 ;  /* 0x000000ffff028224 */ /* 0x000fe400078e0004 */
[----:B------:R-:W-:-:S05]  /*8690*/  VIADD R0, R3, 0xffffffff ;  /* 0xffffffff03007836 */ /* 0x000fca0000000000 */
[----:B------:R-:W-:Y:S01]  /*86a0*/  ISETP.GT.U32.AND P1, PT, R0, 0x7feffffe, PT ;  /* 0x7feffffe0000780c */ /* 0x000fe20003f24070 */
[----:B------:R-:W-:Y:S02]  /*86b0*/  IMAD.MOV.U32 R0, RZ, RZ, -0x3ff ;  /* 0xfffffc01ff007424 */ /* 0x000fe400078e00ff */
[----:B------:R-:W-:-:S10]  /*86c0*/  @!P0 IMAD.MOV.U32 R0, RZ, RZ, -0x435 ;  /* 0xfffffbcbff008424 */ /* 0x000fd400078e00ff */
        /* <DEDUP_REMOVED lines=66> */
.L_x_5617:
[----:B------:R-:W-:Y:S01]  /*8af0*/  IMAD.MOV.U32 R2, RZ, RZ, 0x0 ;  /* 0x00000000ff027424 */ /* 0x000fe200078e00ff */
[----:B------:R-:W-:Y:S01]  /*8b00*/  LOP3.LUT P0, RZ, R5, 0x7fffffff, RZ, 0xc0, !PT ;  /* 0x7fffffff05ff7812 */ /* 0x000fe2000780c0ff */
[----:B------:R-:W-:-:S06]  /*8b10*/  IMAD.MOV.U32 R3, RZ, RZ, 0x7ff00000 ;  /* 0x7ff00000ff037424 */ /* 0x000fcc00078e00ff */
[----:B------:R-:W-:-:S10]  /*8b20*/  DFMA R2, R4, R2, +INF ;  /* 0x7ff000000402742b */ /* 0x000fd40000000002 */
[----:B------:R-:W-:Y:S02]  /*8b30*/  FSEL R4, R2, RZ, P0 ;  /* 0x000000ff02047208 */ /* 0x000fe40000000000 */
[----:B------:R-:W-:-:S07]  /*8b40*/  FSEL R5, R3, -QNAN , P0 ;  /* 0xfff0000003057808 */ /* 0x000fce0000000000 */
.L_x_5616:
[----:B------:R-:W-:Y:S05]  /*8b50*/  BSYNC.RECONVERGENT B1 ;  /* 0x0000000000017941 */ /* 0x000fea0003800200 */
.L_x_5612:
[----:B------:R-:W-:Y:S02]  /*8b60*/  DSETP.GEU.AND P0, PT, R36, -100, PT ;  /* 0xc05900002400742a */ /* 0x000fe40003f0e000 */
[----:B------:R-:W-:-:S04]  /*8b70*/  DADD R32, R30, -1 ;  /* 0xbff000001e207429 */ /* 0x000fc80000000000 */
[----:B------:R-:W-:Y:S02]  /*8b80*/  FSEL R2, R36, RZ, P0 ;  /* 0x000000ff24027208 */ /* 0x000fe40000000000 */
[----:B------:R-:W-:Y:S01]  /*8b90*/  FSEL R3, R37, -3.390625, P0 ;  /* 0xc059000025037808 */ /* 0x000fe20000000000 */
[----:B------:R-:W-:-:S05]  /*8ba0*/  DSETP.GEU.AND P0, PT, R4, -100, PT ;  /* 0xc05900000400742a */ /* 0x000fca0003f0e000 */
[----:B------:R-:W-:Y:S01]  /*8bb0*/  DMUL R30, R30, R2 ;  /* 0x000000021e1e7228 */ /* 0x000fe20000000000 */
[----:B------:R-:W-:Y:S02]  /*8bc0*/  FSEL R2, R4, RZ, P0 ;  /* 0x000000ff04027208 */ /* 0x000fe40000000000 */
[----:B------:R-:W-:-:S06]  /*8bd0*/  FSEL R3, R5, -3.390625, P0 ;  /* 0xc059000005037808 */ /* 0x000fcc0000000000 */
[----:B------:R-:W-:-:S11]  /*8be0*/  DFMA R32, R32, R2, -R30 ;  /* 0x000000022020722b */ /* 0x000fd6000000081e */
.L_x_5604:
[----:B------:R-:W-:Y:S05]  /*8bf0*/  BSYNC.RECONVERGENT B6 ;  /* 0x0000000000067941 */ /* 0x000fea0003800200 */
.L_x_5603:
[----:B------:R-:W0:Y:S01]  /*8c00*/  S2R R2, SR_TID.X ;  /* 0x0000000000027919 */ /* 0x000e220000002100 */
[----:B------:R-:W1:Y:S01]  /*8c10*/  S2UR UR4, SR_CTAID.X ;  /* 0x00000000000479c3 */ /* 0x000e620000002500 */
[----:B------:R-:W1:Y:S01]  /*8c20*/  LDCU UR5, c[0x0][0x380] ;  /* 0x00007000ff0577ac */ /* 0x000e620008000800 */
[----:B------:R-:W-:Y:S01]  /*8c30*/  BSSY.RECONVERGENT B6, `(.L_x_5618) ;  /* 0x000011e000067945 */ /* 0x000fe20003800200 */
[----:B-1----:R-:W-:Y:S01]  /*8c40*/  UIMAD UR4, UR4, -0x200, UR5 ;  /* 0xfffffe00040478a4 */ /* 0x002fe2000f8e0205 */
[----:B0-----:R-:W-:-:S05]  /*8c50*/  VIADD R2, R2, 0x80 ;  /* 0x0000008002027836 */ /* 0x001fca0000000000 */
[----:B------:R-:W-:-:S13]  /*8c60*/  ISETP.GE.AND P0, PT, R2, UR4, PT ;  /* 0x0000000402007c0c */ /* 0x000fda000bf06270 */
[----:B------:R-:W-:Y:S05]  /*8c70*/  @P0 BRA `(.L_x_5619) ;  /* 0x0000001000640947 */ /* 0x000fea0003800000 */
[C---:B-----5:R-:W-:Y:S01]  /*8c80*/  DSETP.GTU.AND P0, PT, R28.reuse, 1, PT ;  /* 0x3ff000001c00742a */ /* 0x060fe20003f0c000 */
[----:B------:R-:W-:Y:S01]  /*8c90*/  BSSY.RECONVERGENT B7, `(.L_x_5620) ;  /* 0x0000013000077945 */ /* 0x000fe20003800200 */
[----:B------:R-:W-:-:S14]  /*8ca0*/  DSETP.GE.AND P1, PT, R28, RZ, PT ;  /* 0x000000ff1c00722a */ /* 0x000fdc0003f26000 */
[----:B------:R-:W-:Y:S05]  /*8cb0*/  @!P0 BRA P1, `(.L_x_5621) ;  /* 0x0000000000408947 */ /* 0x000fea0000800000 */
[----:B------:R-:W-:Y:S01]  /*8cc0*/  MOV R0, 0x0 ;  /* 0x0000000000007802 */ /* 0x000fe20000000f00 */
[----:B------:R-:W0:Y:S01]  /*8cd0*/  LDCU.64 UR4, c[0x4][0x300] ;  /* 0x01006000ff0477ac */ /* 0x000e220008000a00 */
[----:B------:R-:W-:Y:S02]  /*8ce0*/  IMAD.MOV.U32 R8, RZ, RZ, 0x5a ;  /* 0x0000005aff087424 */ /* 0x000fe400078e00ff */
[----:B------:R1:W3:Y:S01]  /*8cf0*/  LDC.64 R14, c[0x4][R0] ;  /* 0x01000000000e7b82 */ /* 0x0002e20000000a00 */
[----:B------:R-:W5:Y:S01]  /*8d00*/  LDCU.64 UR6, c[0x4][0x2d0] ;  /* 0x01005a00ff0677ac */ /* 0x000f620008000a00 */
[----:B------:R-:W-:Y:S02]  /*8d10*/  IMAD.MOV.U32 R12, RZ, RZ, 0x1 ;  /* 0x00000001ff0c7424 */ /* 0x000fe400078e00ff */
[----:B------:R-:W-:Y:S01]  /*8d20*/  IMAD.MOV.U32 R13, RZ, RZ, RZ ;  /* 0x000000ffff0d7224 */ /* 0x000fe200078e00ff */
[----:B------:R-:W2:Y:S01]  /*8d30*/  LDCU.64 UR8, c[0x4][0x8] ;  /* 0x01000100ff0877ac */ /* 0x000ea20008000a00 */
[----:B0-----:R-:W-:-:S02]  /*8d40*/  IMAD.U32 R4, RZ, RZ, UR4 ;  /* 0x00000004ff047e24 */ /* 0x001fc4000f8e00ff */
[----:B------:R-:W-:Y:S02]  /*8d50*/  IMAD.U32 R5, RZ, RZ, UR5 ;  /* 0x00000005ff057e24 */ /* 0x000fe4000f8e00ff */
[----:B-----5:R-:W-:Y:S02]  /*8d60*/  IMAD.U32 R6, RZ, RZ, UR6 ;  /* 0x00000006ff067e24 */ /* 0x020fe4000f8e00ff */
[----:B------:R-:W-:Y:S02]  /*8d70*/  IMAD.U32 R7, RZ, RZ, UR7 ;  /* 0x00000007ff077e24 */ /* 0x000fe4000f8e00ff */
[----:B--2---:R-:W-:Y:S02]  /*8d80*/  IMAD.U32 R10, RZ, RZ, UR8 ;  /* 0x00000008ff0a7e24 */ /* 0x004fe4000f8e00ff */
[----:B-1----:R-:W-:-:S07]  /*8d90*/  IMAD.U32 R11, RZ, RZ, UR9 ;  /* 0x00000009ff0b7e24 */ /* 0x002fce000f8e00ff */
[----:B------:R-:W-:-:S07]  /*8da0*/  LEPC R20, `(.L_x_5621) ;  /* 0x000000001014794e */ /* 0x000fce0000000000 */
[----:B---34-:R-:W-:Y:S05]  /*8db0*/  CALL.ABS.NOINC R14 ;  /* 0x000000000e007343 */ /* 0x018fea0003c00000 */
.L_x_5621:
[----:B------:R-:W-:Y:S05]  /*8dc0*/  BSYNC.RECONVERGENT B7 ;  /* 0x0000000000077941 */ /* 0x000fea0003800200 */
.L_x_5620:
[C---:B--2---:R-:W-:Y:S01]  /*8dd0*/  DSETP.GTU.AND P0, PT, R26.reuse, 1, PT ;  /* 0x3ff000001a00742a */ /* 0x044fe20003f0c000 */
        /* <DEDUP_REMOVED lines=10> */
[----:B------:R-:W5:Y:S01]  /*8e80*/  LDCU.64 UR8, c[0x4][0x8] ;  /* 0x01000100ff0877ac */ /* 0x000f620008000a00 */
[----:B0-----:R-:W-:-:S02]  /*8e90*/  IMAD.U32 R4, RZ, RZ, UR4 ;  /* 0x00000004ff047e24 */ /* 0x001fc4000f8e00ff */
[----:B------:R-:W-:Y:S02]  /*8ea0*/  IMAD.U32 R5, RZ, RZ, UR5 ;  /* 0x00000005ff057e24 */ /* 0x000fe4000f8e00ff */
[----:B---3--:R-:W-:Y:S02]  /*8eb0*/  IMAD.U32 R6, RZ, RZ, UR6 ;  /* 0x00000006ff067e24 */ /* 0x008fe4000f8e00ff */
[----:B------:R-:W-:Y:S02]  /*8ec0*/  IMAD.U32 R7, RZ, RZ, UR7 ;  /* 0x00000007ff077e24 */ /* 0x000fe4000f8e00ff */
[----:B-----5:R-:W-:Y:S02]  /*8ed0*/  IMAD.U32 R10, RZ, RZ, UR8 ;  /* 0x00000008ff0a7e24 */ /* 0x020fe4000f8e00ff */
[----:B-1----:R-:W-:-:S07]  /*8ee0*/  IMAD.U32 R11, RZ, RZ, UR9 ;  /* 0x00000009ff0b7e24 */ /* 0x002fce000f8e00ff */
[----:B------:R-:W-:-:S07]  /*8ef0*/  LEPC R20, `(.L_x_5623) ;  /* 0x000000001014794e */ /* 0x000fce0000000000 */
[----:B--2-4-:R-:W-:Y:S05]  /*8f00*/  CALL.ABS.NOINC R14 ;  /* 0x000000000e007343 */ /* 0x014fea0003c00000 */
.L_x_5623:
[----:B------:R-:W-:Y:S05]  /*8f10*/  BSYNC.RECONVERGENT B7 ;  /* 0x0000000000077941 */ /* 0x000fea0003800200 */
.L_x_5622:
[----:B------:R-:W-:Y:S01]  /*8f20*/  ISETP.GT.AND P1, PT, R29, 0xfffff, PT ;  /* 0x000fffff1d00780c */ /* 0x000fe20003f24270 */
[----:B------:R-:W-:Y:S01]  /*8f30*/  IMAD.MOV.U32 R4, RZ, RZ, R28 ;  /* 0x000000ffff047224 */ /* 0x000fe200078e001c */
[----:B------:R-:W-:Y:S01]  /*8f40*/  DADD R6, -RZ, -R28 ;  /* 0x00000000ff067229 */ /* 0x000fe2000000091c */
[--C-:B------:R-:W-:Y:S01]  /*8f50*/  IMAD.MOV.U32 R5, RZ, RZ, R29.reuse ;  /* 0x000000ffff057224 */ /* 0x100fe200078e001d */
[----:B------:R-:W-:Y:S01]  /*8f60*/  BSSY.RECONVERGENT B0, `(.L_x_5624) ;  /* 0x0000053000007945 */ /* 0x000fe20003800200 */
[----:B------:R-:W-:-:S07]  /*8f70*/  IMAD.MOV.U32 R0, RZ, RZ, R29 ;  /* 0x000000ffff007224 */ /* 0x000fce00078e001d */
[----:B------:R-:W-:Y:S01]  /*8f80*/  FSETP.GEU.FTZ.AND P0, PT, R7, 1.7916666269302368164, PT ;  /* 0x3fe555550700780b */ /* 0x000fe20003f1e000 */
[----:B------:R-:W-:-:S10]  /*8f90*/  @!P1 DMUL R4, R28, 1.80143985094819840000e+16 ;  /* 0x435000001c049828 */ /* 0x000fd40000000000 */
[----:B------:R-:W-:-:S04]  /*8fa0*/  @!P1 IMAD.MOV.U32 R0, RZ, RZ, R5 ;  /* 0x000000ffff009224 */ /* 0x000fc800078e0005 */
[----:B------:R-:W-:-:S05]  /*8fb0*/  VIADD R3, R0, 0xffffffff ;  /* 0xffffffff00037836 */ /* 0x000fca0000000000 */
[----:B------:R-:W-:Y:S01]  /*8fc0*/  ISETP.GE.U32.AND P2, PT, R3, 0x7fefffff, PT ;  /* 0x7fefffff0300780c */ /* 0x000fe20003f46070 */
[----:B------:R-:W-:Y:S02]  /*8fd0*/  IMAD.MOV.U32 R3, RZ, RZ, -0x3ff ;  /* 0xfffffc01ff037424 */ /* 0x000fe400078e00ff */
[----:B------:R-:W-:-:S10]  /*8fe0*/  @!P1 IMAD.MOV.U32 R3, RZ, RZ, -0x435 ;  /* 0xfffffbcbff039424 */ /* 0x000fd400078e00ff */
[----:B------:R-:W-:Y:S01]  /*8ff0*/  @P2 IMAD.MOV.U32 R8, RZ, RZ, 0x0 ;  /* 0x00000000ff082424 */ /* 0x000fe200078e00ff */
[----:B------:R-:W-:Y:S01]  /*9000*/  @P2 LOP3.LUT P3, RZ, R5, 0x7fffffff, RZ, 0xc0, !PT ;  /* 0x7fffffff05ff2812 */ /* 0x000fe2000786c0ff */
[----:B------:R-:W-:-:S06]  /*9010*/  @P2 IMAD.MOV.U32 R9, RZ, RZ, 0x7ff00000 ;  /* 0x7ff00000ff092424 */ /* 0x000fcc00078e00ff */
[----:B------:R-:W-:-:S10]  /*9020*/  @P2 DFMA R8, R4, R8, +INF ;  /* 0x7ff000000408242b */ /* 0x000fd40000000008 */
[----:B------:R-:W-:Y:S01]  /*9030*/  @P2 FSEL R30, R8, RZ, P3 ;  /* 0x000000ff081e2208 */ /* 0x000fe20001800000 */
[----:B------:R-:W-:Y:S01]  /*9040*/  IMAD.MOV.U32 R8, RZ, RZ, R28 ;  /* 0x000000ffff087224 */ /* 0x000fe200078e001c */
[----:B------:R-:W-:Y:S01]  /*9050*/  @P2 FSEL R31, R9, -QNAN , P3 ;  /* 0xfff00000091f2808 */ /* 0x000fe20001800000 */
[----:B------:R-:W-:Y:S01]  /*9060*/  @!P1 IMAD.MOV.U32 R8, RZ, RZ, R4 ;  /* 0x000000ffff089224 */ /* 0x000fe200078e0004 */
[----:B------:R-:W-:Y:S01]  /*9070*/  FSETP.GT.FTZ.AND P3, PT, R7, -1.6999999284744262695, PT ;  /* 0xbfd999990700780b */ /* 0x000fe20003f74000 */
[----:B------:R-:W-:-:S12]  /*9080*/  @P2 BRA `(.L_x_5625) ;  /* 0x0000000400002947 */ /* 0x000fd80003800000 */
[----:B------:R-:W-:Y:S01]  /*9090*/  LOP3.LUT R4, R0, 0xfffff, RZ, 0xc0, !PT ;  /* 0x000fffff00047812 */ /* 0x000fe200078ec0ff */
[----:B------:R-:W-:Y:S01]  /*90a0*/  IMAD.MOV.U32 R20, RZ, RZ, -0x748574fc ;  /* 0x8b7a8b04ff147424 */ /* 0x000fe200078e00ff */
[----:B------:R-:W-:Y:S01]  /*90b0*/  UMOV UR4, 0x3ae80f1e ;  /* 0x3ae80f1e00047882 */ /* 0x000fe20000000000 */
[----:B------:R-:W-:Y:S01]  /*90c0*/  IMAD.MOV.U32 R21, RZ, RZ, 0x3ed0ee25 ;  /* 0x3ed0ee25ff157424 */ /* 0x000fe200078e00ff */
        /* <DEDUP_REMOVED lines=60> */
.L_x_5625:
[----:B------:R-:W-:Y:S05]  /*9490*/  BSYNC.RECONVERGENT B0 ;  /* 0x0000000000007941 */ /* 0x000fea0003800200 */
.L_x_5624:
[----:B------:R-:W-:Y:S04]  /*94a0*/  BSSY.RECONVERGENT B1, `(.L_x_5626) ;  /* 0x000008d000017945 */ /* 0x000fe80003800200 */
[----:B------:R-:W-:Y:S05]  /*94b0*/  @P3 BRA !P0, `(.L_x_5627) ;  /* 0x0000000400543947 */ /* 0x000fea0004000000 */
[----:B------:R-:W-:-:S10]  /*94c0*/  DADD R28, -R28, 1 ;  /* 0x3ff000001c1c7429 */ /* 0x000fd40000000100 */
[----:B------:R-:W-:Y:S01]  /*94d0*/  ISETP.GT.AND P0, PT, R29, 0xfffff, PT ;  /* 0x000fffff1d00780c */ /* 0x000fe20003f04270 */
[--C-:B------:R-:W-:Y:S02]  /*94e0*/  IMAD.MOV.U32 R4, RZ, RZ, R28.reuse ;  /* 0x000000ffff047224 */ /* 0x100fe400078e001c */
[--C-:B------:R-:W-:Y:S02]  /*94f0*/  IMAD.MOV.U32 R5, RZ, RZ, R29.reuse ;  /* 0x000000ffff057224 */ /* 0x100fe400078e001d */
[----:B------:R-:W-:Y:S02]  /*9500*/  IMAD.MOV.U32 R3, RZ, RZ, R29 ;  /* 0x000000ffff037224 */ /* 0x000fe400078e001d */
[----:B------:R-:W-:-:S06]  /*9510*/  IMAD.MOV.U32 R8, RZ, RZ, R28 ;  /* 0x000000ffff087224 */ /* 0x000fcc00078e001c */
[----:B------:R-:W-:-:S10]  /*9520*/  @!P0 DMUL R4, R4, 1.80143985094819840000e+16 ;  /* 0x4350000004048828 */ /* 0x000fd40000000000 */
[----:B------:R-:W-:Y:S02]  /*9530*/  @!P0 IMAD.MOV.U32 R3, RZ, RZ, R5 ;  /* 0x000000ffff038224 */ /* 0x000fe400078e0005 */
[----:B------:R-:W-:Y:S02]  /*9540*/  @!P0 IMAD.MOV.U32 R8, RZ, RZ, R4 ;  /* 0x000000ffff088224 */ /* 0x000fe400078e0004 */
        /* <DEDUP_REMOVED lines=8> */
[----:B------:R-:W-:Y:S02]  /*95d0*/  @P1 FSEL R28, R6, RZ, P2 ;  /* 0x000000ff061c1208 */ /* 0x000fe40001000000 */
[----:B------:R-:W-:Y:S01]  /*95e0*/  @P1 FSEL R29, R7, -QNAN , P2 ;  /* 0xfff00000071d1808 */ /* 0x000fe20001000000 */
[----:B------:R-:W-:Y:S06]  /*95f0*/  @P1 BRA `(.L_x_5628) ;  /* 0x0000000400dc1947 */ /* 0x000fec0003800000 */
        /* <DEDUP_REMOVED lines=65> */
.L_x_5627:
        /* <DEDUP_REMOVED lines=18> */
[----:B------:R-:W-:Y:S02]  /*9b30*/  IMAD.MOV.U32 R5, RZ, RZ, R7 ;  /* 0x000000ffff057224 */ /* 0x000fe400078e0007 */
[----:B------:R-:W-:Y:S02]  /*9b40*/  IMAD.MOV.U32 R6, RZ, RZ, R8 ;  /* 0x000000ffff067224 */ /* 0x000fe400078e0008 */
[----:B------:R-:W-:-:S07]  /*9b50*/  IMAD.MOV.U32 R7, RZ, RZ, R9 ;  /* 0x000000ffff077224 */ /* 0x000fce00078e0009 */
[----:B----4-:R-:W-:Y:S05]  /*9b60*/  CALL.REL.NOINC `($__internal_23_$__cuda_sm20_div_rn_f64_full) ;  /* 0x0000006c00607944 */ /* 0x010fea0003c00000 */
[----:B------:R-:W-:Y:S02]  /*9b70*/  IMAD.MOV.U32 R4, RZ, RZ, R10 ;  /* 0x000000ffff047224 */ /* 0x000fe400078e000a */
[----:B------:R-:W-:-:S07]  /*9b80*/  IMAD.MOV.U32 R5, RZ, RZ, R11 ;  /* 0x000000ffff057224 */ /* 0x000fce00078e000b */
.L_x_5630:
[----:B------:R-:W-:Y:S05]  /*9b90*/  BSYNC.RECONVERGENT B2 ;  /* 0x0000000000027941 */ /* 0x000fea0003800200 */
.L_x_5629:
        /* <DEDUP_REMOVED lines=29> */
.L_x_5628:
[----:B------:R-:W-:Y:S05]  /*9d70*/  BSYNC.RECONVERGENT B1 ;  /* 0x0000000000017941 */ /* 0x000fea0003800200 */
.L_x_5626:
        /* <DEDUP_REMOVED lines=9> */
.L_x_5619:
[----:B------:R-:W-:Y:S05]  /*9e10*/  BSYNC.RECONVERGENT B6 ;  /* 0x0000000000067941 */ /* 0x000fea0003800200 */
.L_x_5618:
        /* <DEDUP_REMOVED lines=8> */
[C---:B--2--5:R-:W-:Y:S01]  /*9ea0*/  DSETP.GTU.AND P0, PT, R24.reuse, 1, PT ;  /* 0x3ff000001800742a */ /* 0x064fe20003f0c000 */
        /* <DEDUP_REMOVED lines=19> */
.L_x_5634:
[----:B------:R-:W-:Y:S05]  /*9fe0*/  BSYNC.RECONVERGENT B7 ;  /* 0x0000000000077941 */ /* 0x000fea0003800200 */
.L_x_5633:
        /* <DEDUP_REMOVED lines=20> */
.L_x_5636:
[----:B------:R-:W-:Y:S05]  /*a130*/  BSYNC.RECONVERGENT B7 ;  /* 0x0000000000077941 */ /* 0x000fea0003800200 */
.L_x_5635:
        /* <DEDUP_REMOVED lines=87> */
.L_x_5638:
[----:B------:R-:W-:Y:S05]  /*a6b0*/  BSYNC.RECONVERGENT B0 ;  /* 0x0000000000007941 */ /* 0x000fea0003800200 */
.L_x_5637:
        /* <DEDUP_REMOVED lines=87> */
.L_x_5640:
        /* <DEDUP_REMOVED lines=24> */
.L_x_5643:
[----:B------:R-:W-:Y:S05]  /*adb0*/  BSYNC.RECONVERGENT B2 ;  /* 0x0000000000027941 */ /* 0x000fea0003800200 */
.L_x_5642:
        /* <DEDUP_REMOVED lines=29> */
.L_x_5641:
[----:B------:R-:W-:Y:S05]  /*af90*/  BSYNC.RECONVERGENT B1 ;  /* 0x0000000000017941 */ /* 0x000fea0003800200 */
.L_x_5639:
        /* <DEDUP_REMOVED lines=9> */
.L_x_5632:
[----:B------:R-:W-:Y:S05]  /*b030*/  BSYNC.RECONVERGENT B6 ;  /* 0x0000000000067941 */ /* 0x000fea0003800200 */
.L_x_5631:
[----:B------:R-:W0:Y:S01]  /*b040*/  S2R R37, SR_CTAID.X ;  /* 0x0000000000257919 */ /* 0x000e220000002500 */
[----:B------:R-:W0:Y:S01]  /*b050*/  LDC R0, c[0x0][0x380] ;  /* 0x0000e000ff007b82 */ /* 0x000e220000000800 */
[----:B------:R-:W-:Y:S01]  /*b060*/  BSSY.RECONVERGENT B6, `(.L_x_5644) ;  /* 0x000011e000067945 */ /* 0x000fe20003800200 */
[----:B0----5:R-:W-:Y:S02]  /*b070*/  IMAD R23, R37, -0x200, R0 ;  /* 0xfffffe0025177824 */ /* 0x021fe400078e0200 */
[----:B------:R-:W-:-:S05]  /*b080*/  VIADD R0, R36, 0x180 ;  /* 0x0000018024007836 */ /* 0x000fca0000000000 */
[----:B------:R-:W-:-:S13]  /*b090*/  ISETP.GE.AND P0, PT, R0, R23, PT ;  /* 0x000000170000720c */ /* 0x000fda0003f06270 */
[----:B------:R-:W-:Y:S05]  /*b0a0*/  @P0 BRA `(.L_x_5645) ;  /* 0x0000001000640947 */ /* 0x000fea0003800000 */
        /* <DEDUP_REMOVED lines=20> */
.L_x_5647:
[----:B------:R-:W-:Y:S05]  /*b1f0*/  BSYNC.RECONVERGENT B7 ;  /* 0x0000000000077941 */ /* 0x000fea0003800200 */
.L_x_5646:
        /* <DEDUP_REMOVED lines=20> */
.L_x_5649:
[----:B------:R-:W-:Y:S05]  /*b340*/  BSYNC.RECONVERGENT B7 ;  /* 0x0000000000077941 */ /* 0x000fea0003800200 */
.L_x_5648:
        /* <DEDUP_REMOVED lines=87> */
.L_x_5651:
[----:B------:R-:W-:Y:S05]  /*b8c0*/  BSYNC.RECONVERGENT B0 ;  /* 0x0000000000007941 */ /* 0x000fea0003800200 */
.L_x_5650:
        /* <DEDUP_REMOVED lines=87> */
.L_x_5653:
        /* <DEDUP_REMOVED lines=24> */
.L_x_5656:
[----:B------:R-:W-:Y:S05]  /*bfc0*/  BSYNC.RECONVERGENT B2 ;  /* 0x0000000000027941 */ /* 0x000fea0003800200 */
.L_x_5655:
        /* <DEDUP_REMOVED lines=29> */
.L_x_5654:
[----:B------:R-:W-:Y:S05]  /*c1a0*/  BSYNC.RECONVERGENT B1 ;  /* 0x0000000000017941 */ /* 0x000fea0003800200 */
.L_x_5652:
        /* <DEDUP_REMOVED lines=9> */
.L_x_5645:
[----:B------:R-:W-:Y:S05]  /*c240*/  BSYNC.RECONVERGENT B6 ;  /* 0x0000000000067941 */ /* 0x000fea0003800200 */
.L_x_5644:
[----:B--2---:R-:W0:Y:S01]  /*c250*/  LDC.U8 R18, c[0x0][0x3b0] ;  /* 0x0000ec00ff127b82 */ /* 0x004e220000000000 */
[----:B------:R-:W-:Y:S01]  /*c260*/  ISETP.GE.AND P0, PT, R36, R23, PT ;  /* 0x000000172400720c */ /* 0x000fe20003f06270 */
[----:B------:R-:W-:Y:S04]  /*c270*/  BSSY.RECONVERGENT B7, `(.L_x_5657) ;  /* 0x0000354000077945 */ /* 0x000fe80003800200 */
[----:B------:R-:W-:Y:S08]  /*c280*/  BSSY.RELIABLE B6, `(.L_x_5658) ;  /* 0x0000240000067945 */ /* 0x000ff00003800100 */
[----:B------:R-:W-:Y:S05]  /*c290*/  @P0 BRA `(.L_x_5659) ;  /* 0x0000002000ec0947 */ /* 0x000fea0003800000 */
[----:B------:R-:W1:Y:S01]  /*c2a0*/  LDCU UR4, c[0x0][0x3b4] ;  /* 0x00007680ff0477ac */ /* 0x000e620008000800 */
[----:B------:R-:W2:Y:S01]  /*c2b0*/  LDC.64 R4, c[0x0][0x388] ;  /* 0x0000e200ff047b82 */ /* 0x000ea20000000a00 */
[----:B------:R-:W-:Y:S01]  /*c2c0*/  IMAD R0, R37, 0x200, R36 ;  /* 0x0000020025007824 */ /* 0x000fe200078e0224 */
[----:B0-----:R-:W-:-:S03]  /*c2d0*/  PRMT R6, R18, 0x9910, RZ ;  /* 0x0000991012067816 */ /* 0x001fc600000000ff */
[----:B-1----:R-:W-:Y:S02]  /*c2e0*/  IMAD R3, R0, UR4, RZ ;  /* 0x0000000400037c24 */ /* 0x002fe4000f8e02ff */
[----:B------:R-:W-:-:S05]  /*c2f0*/  IMAD.MOV.U32 R0, RZ, RZ, R6 ;  /* 0x000000ffff007224 */ /* 0x000fca00078e0006 */
[----:B------:R-:W-:Y:S02]  /*c300*/  ISETP.GT.AND P0, PT, R0, 0x9, PT ;  /* 0x000000090000780c */ /* 0x000fe40003f04270 */
[----:B--2---:R-:W-:-:S05]  /*c310*/  IADD3 R4, P1, PT, R3, R4, RZ ;  /* 0x0000000403047210 */ /* 0x004fca0007f3e0ff */
        /* <DEDUP_REMOVED lines=10> */
[----:B----4-:R-:W0:Y:S01]  /*c3c0*/  F2I.F64.TRUNC R33, R32 ;  /* 0x0000002000217311 */ /* 0x010e22000030d100 */
[----:B------:R-:W-:Y:S01]  /*c3d0*/  IMAD.MOV.U32 R36, RZ, RZ, R2 ;  /* 0x000000ffff247224 */ /* 0x000fe200078e0002 */
[----:B0-----:R0:W-:Y:S01]  /*c3e0*/  STG.E.U8 desc[UR36][R4.64], R33 ;  /* 0x0000002104007986 */ /* 0x0011e2000c101124 */
[----:B------:R-:W-:Y:S05]  /*c3f0*/  BRA `(.L_x_5665) ;  /* 0x0000001000407947 */ /* 0x000fea0003800000 */
.L_x_5663:
[----:B----4-:R-:W0:Y:S01]  /*c400*/  F2I.S64.F64.TRUNC R32, R32 ;  /* 0x0000002000207311 */ /* 0x010e22000030d900 */
[----:B------:R-:W-:Y:S02]  /*c410*/  IMAD.MOV.U32 R36, RZ, RZ, R2 ;  /* 0x000000ffff247224 */ /* 0x000fe400078e0002 */
[----:B0-----:R-:W-:-:S05]  /*c420*/  IMAD.MOV.U32 R3, RZ, RZ, R32 ;  /* 0x000000ffff037224 */ /* 0x001fca00078e0020 */
[----:B------:R0:W-:Y:S01]  /*c430*/  STG.E.U8 desc[UR36][R4.64], R3 ;  /* 0x0000000304007986 */ /* 0x0001e2000c101124 */
[----:B------:R-:W-:Y:S05]  /*c440*/  BRA `(.L_x_5665) ;  /* 0x00000010002c7947 */ /* 0x000fea0003800000 */
.L_x_5662:
[----:B------:R-:W-:-:S13]  /*c450*/  ISETP.NE.AND P0, PT, R0, 0x2, PT ;  /* 0x000000020000780c */ /* 0x000fda0003f05270 */
[----:B------:R-:W-:Y:S05]  /*c460*/  @!P0 BRA `(.L_x_5666) ;  /* 0x0000000000308947 */ /* 0x000fea0003800000 */
[----:B------:R-:W-:-:S13]  /*c470*/  ISETP.NE.AND P0, PT, R0, 0x3, PT ;  /* 0x000000030000780c */ /* 0x000fda0003f05270 */
[----:B------:R-:W-:Y:S05]  /*c480*/  @!P0 BRA `(.L_x_5667) ;  /* 0x0000000000188947 */ /* 0x000fea0003800000 */
[----:B------:R-:W-:-:S13]  /*c490*/  ISETP.NE.AND P0, PT, R0, 0x4, PT ;  /* 0x000000040000780c */ /* 0x000fda0003f05270 */
[----:B------:R-:W-:Y:S05]  /*c4a0*/  @P0 BRA `(.L_x_5664) ;  /* 0x0000000c005c0947 */ /* 0x000fea0003800000 */
[----:B----4-:R-:W0:Y:S01]  /*c4b0*/  F2I.S64.F64.TRUNC R32, R32 ;  /* 0x0000002000207311 */ /* 0x010e22000030d900 */
[----:B------:R-:W-:Y:S01]  /*c4c0*/  IMAD.MOV.U32 R36, RZ, RZ, R2 ;  /* 0x000000ffff247224 */ /* 0x000fe200078e0002 */
[----:B0-----:R0:W-:Y:S01]  /*c4d0*/  STG.E.64 desc[UR36][R4.64], R32 ;  /* 0x0000002004007986 */ /* 0x0011e2000c101b24 */
[----:B------:R-:W-:Y:S05]  /*c4e0*/  BRA `(.L_x_5665) ;  /* 0x0000001000047947 */ /* 0x000fea0003800000 */
.L_x_5667:
[----:B----4-:R-:W0:Y:S01]  /*c4f0*/  F2I.F64.TRUNC R33, R32 ;  /* 0x0000002000217311 */ /* 0x010e22000030d100 */
[----:B------:R-:W-:Y:S01]  /*c500*/  IMAD.MOV.U32 R36, RZ, RZ, R2 ;  /* 0x000000ffff247224 */ /* 0x000fe200078e0002 */
[----:B0-----:R0:W-:Y:S01]  /*c510*/  STG.E desc[UR36][R4.64], R33 ;  /* 0x0000002104007986 */ /* 0x0011e2000c101924 */
[----:B------:R-:W-:Y:S05]  /*c520*/  BRA `(.L_x_5665) ;  /* 0x0000000c00f47947 */ /* 0x000fea0003800000 */
.L_x_5666:
[----:B----4-:R-:W0:Y:S01]  /*c530*/  F2I.F64.TRUNC R33, R32 ;  /* 0x0000002000217311 */ /* 0x010e22000030d100 */
[----:B------:R-:W-:Y:S01]  /*c540*/  IMAD.MOV.U32 R36, RZ, RZ, R2 ;  /* 0x000000ffff247224 */ /* 0x000fe200078e0002 */
[----:B0-----:R0:W-:Y:S01]  /*c550*/  STG.E.U16 desc[UR36][R4.64], R33 ;  /* 0x0000002104007986 */ /* 0x0011e2000c101524 */
[----:B------:R-:W-:Y:S05]  /*c560*/  BRA `(.L_x_5665) ;  /* 0x0000000c00e47947 */ /* 0x000fea0003800000 */
.L_x_5661:
[----:B------:R-:W-:-:S13]  /*c570*/  ISETP.GT.AND P0, PT, R0, 0x6, PT ;  /* 0x000000060000780c */ /* 0x000fda0003f04270 */
[----:B------:R-:W-:Y:S05]  /*c580*/  @P0 BRA `(.L_x_5668) ;  /* 0x0000000000540947 */ /* 0x000fea0003800000 */
[----:B------:R-:W-:-:S13]  /*c590*/  ISETP.NE.AND P0, PT, R0, 0x5, PT ;  /* 0x000000050000780c */ /* 0x000fda0003f05270 */
[----:B------:R-:W-:Y:S05]  /*c5a0*/  @!P0 BRA `(.L_x_5669) ;  /* 0x0000000000288947 */ /* 0x000fea0003800000 */
[----:B------:R-:W-:-:S13]  /*c5b0*/  ISETP.NE.AND P0, PT, R0, 0x6, PT ;  /* 0x000000060000780c */ /* 0x000fda0003f05270 */
[----:B------:R-:W-:Y:S05]  /*c5c0*/  @P0 BRA `(.L_x_5664) ;  /* 0x0000000c00140947 */ /* 0x000fea0003800000 */
[----:B------:R-:W-:Y:S01]  /*c5d0*/  UMOV UR4, 0xf0000000 ;  /* 0xf000000000047882 */ /* 0x000fe20000000000 */
[----:B------:R-:W-:Y:S01]  /*c5e0*/  UMOV UR5, 0x380fffff ;  /* 0x380fffff00057882 */ /* 0x000fe20000000000 */
[----:B----4-:R-:W0:Y:S01]  /*c5f0*/  F2F.F32.F64 R3, R32 ;  /* 0x0000002000037310 */ /* 0x010e220000301000 */
[----:B------:R-:W-:Y:S01]  /*c600*/  DSETP.GEU.AND P0, PT, |R32|, UR4, PT ;  /* 0x0000000420007e2a */ /* 0x000fe2000bf0e200 */
[----:B------:R-:W-:-:S13]  /*c610*/  IMAD.MOV.U32 R36, RZ, RZ, R2 ;  /* 0x000000ffff247224 */ /* 0x000fda00078e0002 */
[----:B0-----:R-:W-:-:S05]  /*c620*/  @!P0 FMUL R3, R3, 1.175494350822287508e-38 ;  /* 0x0080000003038820 */ /* 0x001fca0000400000 */
[----:B------:R0:W-:Y:S01]  /*c630*/  STG.E desc[UR36][R4.64], R3 ;  /* 0x0000000304007986 */ /* 0x0001e2000c101924 */
[----:B------:R-:W-:Y:S05]  /*c640*/  BRA `(.L_x_5665) ;  /* 0x0000000c00ac7947 */ /* 0x000fea0003800000 */
.L_x_5669:
[----:B------:R-:W-:Y:S01]  /*c650*/  UMOV UR4, 0xf0000000 ;  /* 0xf000000000047882 */ /* 0x000fe20000000000 */
[----:B------:R-:W-:Y:S01]  /*c660*/  UMOV UR5, 0x380fffff ;  /* 0x380fffff00057882 */ /* 0x000fe20000000000 */
[----:B----4-:R-:W0:Y:S01]  /*c670*/  F2F.F32.F64 R0, R32 ;  /* 0x0000002000007310 */ /* 0x010e220000301000 */
[----:B------:R-:W-:Y:S01]  /*c680*/  DSETP.GEU.AND P0, PT, |R32|, UR4, PT ;  /* 0x0000000420007e2a */ /* 0x000fe2000bf0e200 */
[----:B------:R-:W-:-:S13]  /*c690*/  IMAD.MOV.U32 R36, RZ, RZ, R2 ;  /* 0x000000ffff247224 */ /* 0x000fda00078e0002 */
[----:B0-----:R-:W-:-:S05]  /*c6a0*/  @!P0 FMUL R0, R0, 1.175494350822287508e-38 ;  /* 0x0080000000008820 */ /* 0x001fca0000400000 */
[----:B------:R-:W-:-:S05]  /*c6b0*/  F2FP.F16.F32.PACK_AB R0, RZ, R0 ;  /* 0x00000000ff00723e */ /* 0x000fca00000000ff */
[----:B------:R0:W-:Y:S01]  /*c6c0*/  STG.E.U16 desc[UR36][R4.64], R0 ;  /* 0x0000000004007986 */ /* 0x0001e2000c101524 */
[----:B------:R-:W-:Y:S05]  /*c6d0*/  BRA `(.L_x_5665) ;  /* 0x0000000c00887947 */ /* 0x000fea0003800000 */
.L_x_5668:
[----:B------:R-:W-:-:S13]  /*c6e0*/  ISETP.NE.AND P0, PT, R0, 0x7, PT ;  /* 0x000000070000780c */ /* 0x000fda0003f05270 */
[----:B------:R-:W-:Y:S05]  /*c6f0*/  @!P0 BRA `(.L_x_5670) ;  /* 0x00000000005c8947 */ /* 0x000fea0003800000 */
        /* <DEDUP_REMOVED lines=8> */
[----:B------:R-:W-:Y:S02]  /*c780*/  IMAD.MOV.U32 R7, RZ, RZ, RZ ;  /* 0x000000ffff077224 */ /* 0x000fe400078e00ff */
[----:B------:R-:W-:-:S11]  /*c790*/  IMAD.MOV.U32 R36, RZ, RZ, R2 ;  /* 0x000000ffff247224 */ /* 0x000fd600078e0002 */
[----:B0-----:R-:W-:-:S05]  /*c7a0*/  @!P0 FMUL R6, R6, 1.175494350822287508e-38 ;  /* 0x0080000006068820 */ /* 0x001fca0000400000 */
[----:B------:R0:W-:Y:S01]  /*c7b0*/  STG.E.64 desc[UR36][R4.64], R6 ;  /* 0x0000000604007986 */ /* 0x0001e2000c101b24 */
[----:B------:R-:W-:Y:S05]  /*c7c0*/  BRA `(.L_x_5665) ;  /* 0x0000000c004c7947 */ /* 0x000fea0003800000 */
.L_x_5671:
[----:B------:R-:W-:Y:S01]  /*c7d0*/  UMOV UR4, 0xf0000000 ;  /* 0xf000000000047882 */ /* 0x000fe20000000000 */
[----:B------:R-:W-:Y:S01]  /*c7e0*/  UMOV UR5, 0x380fffff ;  /* 0x380fffff00057882 */ /* 0x000fe20000000000 */
[----:B----4-:R-:W0:Y:S01]  /*c7f0*/  F2F.F32.F64 R0, R32 ;  /* 0x0000002000007310 */ /* 0x010e220000301000 */
[----:B------:R-:W-:Y:S01]  /*c800*/  DSETP.GEU.AND P0, PT, |R32|, UR4, PT ;  /* 0x0000000420007e2a */ /* 0x000fe2000bf0e200 */
[----:B------:R-:W-:-:S13]  /*c810*/  IMAD.MOV.U32 R36, RZ, RZ, R2 ;  /* 0x000000ffff247224 */ /* 0x000fda00078e0002 */
[----:B0-----:R-:W-:-:S05]  /*c820*/  @!P0 FMUL R0, R0, 1.175494350822287508e-38 ;  /* 0x0080000000008820 */ /* 0x001fca0000400000 */
[----:B------:R-:W-:-:S04]  /*c830*/  F2FP.F16.F32.PACK_AB R3, RZ, R0 ;  /* 0x00000000ff03723e */ /* 0x000fc800000000ff */
[----:B------:R-:W-:-:S05]  /*c840*/  PRMT R3, R3, 0x5410, RZ ;  /* 0x0000541003037816 */ /* 0x000fca00000000ff */
[----:B------:R0:W-:Y:S01]  /*c850*/  STG.E desc[UR36][R4.64], R3 ;  /* 0x0000000304007986 */ /* 0x0001e2000c101924 */
[----:B------:R-:W-:Y:S05]  /*c860*/  BRA `(.L_x_5665) ;  /* 0x0000000c00247947 */ /* 0x000fea0003800000 */
.L_x_5670:
[----:B----4-:R0:W-:Y:S01]  /*c870*/  STG.E.64 desc[UR36][R4.64], R32 ;  /* 0x0000002004007986 */ /* 0x0101e2000c101b24 */
[----:B------:R-:W-:Y:S01]  /*c880*/  IMAD.MOV.U32 R36, RZ, RZ, R2 ;  /* 0x000000ffff247224 */ /* 0x000fe200078e0002 */
[----:B------:R-:W-:Y:S06]  /*c890*/  BRA `(.L_x_5665) ;  /* 0x0000000c00187947 */ /* 0x000fec0003800000 */
.L_x_5660:
        /* <DEDUP_REMOVED lines=8> */
[----:B----4-:R-:W-:Y:S01]  /*c920*/  DSETP.NEU.AND P0, PT, R32, RZ, PT ;  /* 0x000000ff2000722a */ /* 0x010fe20003f0d000 */
[----:B------:R-:W-:-:S05]  /*c930*/  IMAD.MOV.U32 R36, RZ, RZ, R2 ;  /* 0x000000ffff247224 */ /* 0x000fca00078e0002 */
[----:B------:R-:W-:-:S05]  /*c940*/  SEL R3, RZ, 0x1, !P0 ;  /* 0x00000001ff037807 */ /* 0x000fca0004000000 */
[----:B------:R0:W-:Y:S01]  /*c950*/  STG.E.U8 desc[UR36][R4.64], R3 ;  /* 0x0000000304007986 */ /* 0x0001e2000c101124 */
[----:B------:R-:W-:Y:S05]  /*c960*/  BRA `(.L_x_5665) ;  /* 0x0000000800e47947 */ /* 0x000fea0003800000 */
.L_x_5674:
[----:B------:R-:W-:Y:S01]  /*c970*/  CS2R R34, SRZ ;  /* 0x0000000000227805 */ /* 0x000fe2000001ff00 */
[----:B------:R-:W-:-:S04]  /*c980*/  IMAD.MOV.U32 R36, RZ, RZ, R2 ;  /* 0x000000ffff247224 */ /* 0x000fc800078e0002 */
[----:B----4-:R0:W-:Y:S01]  /*c990*/  STG.E.128 desc[UR36][R4.64], R32 ;  /* 0x0000002004007986 */ /* 0x0101e2000c101d24 */
[----:B------:R-:W-:Y:S05]  /*c9a0*/  BRA `(.L_x_5665) ;  /* 0x0000000800d47947 */ /* 0x000fea0003800000 */
.L_x_5673:
        /* <DEDUP_REMOVED lines=10> */
[----:B------:R-:W-:Y:S01]  /*ca50*/  BSSY.RECONVERGENT B0, `(.L_x_5677) ;  /* 0x000000d000007945 */ /* 0x000fe20003800200 */
[----:B------:R-:W-:-:S12]  /*ca60*/  IMAD.MOV.U32 R0, RZ, RZ, 0x7f ;  /* 0x0000007fff007424 */ /* 0x000fd800078e00ff */
        /* <DEDUP_REMOVED lines=11> */
.L_x_5678:
[----:B------:R-:W-:Y:S05]  /*cb20*/  BSYNC.RECONVERGENT B0 ;  /* 0x0000000000007941 */ /* 0x000fea0003800200 */
.L_x_5677:
[----:B------:R-:W-:Y:S01]  /*cb30*/  LOP3.LUT R7, R0, 0x80, R7, 0xf8, !PT ;  /* 0x0000008000077812 */ /* 0x000fe200078ef807 */
[----:B------:R-:W-:-:S04]  /*cb40*/  IMAD.MOV.U32 R36, RZ, RZ, R2 ;  /* 0x000000ffff247224 */ /* 0x000fc800078e0002 */
[----:B------:R0:W-:Y:S01]  /*cb50*/  STG.E.U8 desc[UR36][R4.64], R7 ;  /* 0x0000000704007986 */ /* 0x0001e2000c101124 */
[----:B------:R-:W-:Y:S05]  /*cb60*/  BRA `(.L_x_5665) ;  /* 0x0000000800647947 */ /* 0x000fea0003800000 */
.L_x_5676:
[----:B------:R-:W-:Y:S01]  /*cb70*/  UMOV UR4, 0xf0000000 ;  /* 0xf000000000047882 */ /* 0x000fe20000000000 */
[----:B------:R-:W-:Y:S01]  /*cb80*/  UMOV UR5, 0x380fffff ;  /* 0x380fffff00057882 */ /* 0x000fe20000000000 */
[----:B----4-:R-:W0:Y:S01]  /*cb90*/  F2F.F32.F64 R8, R32 ;  /* 0x0000002000087310 */ /* 0x010e220000301000 */
        /* <DEDUP_REMOVED lines=16> */
.L_x_5680:
[----:B------:R-:W-:Y:S05]  /*cca0*/  BSYNC.RECONVERGENT B0 ;  /* 0x0000000000007941 */ /* 0x000fea0003800200 */
.L_x_5679:
[----:B------:R-:W-:Y:S01]  /*ccb0*/  LOP3.LUT R7, R0, 0x80, R7, 0xf8, !PT ;  /* 0x0000008000077812 */ /* 0x000fe200078ef807 */
[----:B------:R-:W-:-:S04]  /*ccc0*/  IMAD.MOV.U32 R36, RZ, RZ, R2 ;  /* 0x000000ffff247224 */ /* 0x000fc800078e0002 */
[----:B------:R0:W-:Y:S01]  /*ccd0*/  STG.E.U8 desc[UR36][R4.64], R7 ;  /* 0x0000000704007986 */ /* 0x0001e2000c101124 */
[----:B------:R-:W-:Y:S05]  /*cce0*/  BRA `(.L_x_5665) ;  /* 0x0000000800047947 */ /* 0x000fea0003800000 */
.L_x_5675:
[----:B------:R-:W-:Y:S01]  /*ccf0*/  UMOV UR4, 0xf0000000 ;  /* 0xf000000000047882 */ /* 0x000fe20000000000 */
[----:B------:R-:W-:Y:S01]  /*cd00*/  UMOV UR5, 0x380fffff ;  /* 0x380fffff00057882 */ /* 0x000fe20000000000 */
[----:B----4-:R-:W0:Y:S01]  /*cd10*/  F2F.F32.F64 R0, R32 ;  /* 0x0000002000007310 */ /* 0x010e220000301000 */
[----:B------:R-:W-:Y:S01]  /*cd20*/  DSETP.GEU.AND P0, PT, |R32|, UR4, PT ;  /* 0x0000000420007e2a */ /* 0x000fe2000bf0e200 */
[----:B------:R-:W-:-:S13]  /*cd30*/  IMAD.MOV.U32 R36, RZ, RZ, R2 ;  /* 0x000000ffff247224 */ /* 0x000fda00078e0002 */
[----:B0-----:R-:W-:-:S05]  /*cd40*/  @!P0 FMUL R0, R0, 1.175494350822287508e-38 ;  /* 0x0080000000008820 */ /* 0x001fca0000400000 */
[----:B------:R-:W-:-:S05]  /*cd50*/  F2FP.BF16.F32.PACK_AB R0, RZ, R0 ;  /* 0x00000000ff00723e */ /* 0x000fca00000010ff */
[----:B------:R0:W-:Y:S01]  /*cd60*/  STG.E.U16 desc[UR36][R4.64], R0 ;  /* 0x0000000004007986 */ /* 0x0001e2000c101524 */
[----:B------:R-:W-:Y:S05]  /*cd70*/  BRA `(.L_x_5665) ;  /* 0x0000000400e07947 */ /* 0x000fea0003800000 */
.L_x_5672:
        /* <DEDUP_REMOVED lines=8> */
[----:B----4-:R-:W0:Y:S01]  /*ce00*/  F2I.U32.F64.TRUNC R33, R32 ;  /* 0x0000002000217311 */ /* 0x010e22000030d000 */
[----:B------:R-:W-:Y:S01]  /*ce10*/  IMAD.MOV.U32 R36, RZ, RZ, R2 ;  /* 0x000000ffff247224 */ /* 0x000fe200078e0002 */
[----:B0-----:R1:W-:Y:S01]  /*ce20*/  STG.E.U16 desc[UR36][R4.64], R33 ;  /* 0x0000002104007986 */ /* 0x0013e2000c101524 */
[----:B------:R-:W-:Y:S05]  /*ce30*/  BRA `(.L_x_5665) ;  /* 0x0000000400b07947 */ /* 0x000fea0003800000 */
.L_x_5683:
[----:B------:R-:W-:Y:S01]  /*ce40*/  UMOV UR4, 0xf0000000 ;  /* 0xf000000000047882 */ /* 0x000fe20000000000 */
[----:B------:R-:W-:Y:S01]  /*ce50*/  UMOV UR5, 0x380fffff ;  /* 0x380fffff00057882 */ /* 0x000fe20000000000 */
[----:B----4-:R-:W0:Y:S01]  /*ce60*/  F2F.F32.F64 R7, R32 ;  /* 0x0000002000077310 */ /* 0x010e220000301000 */
        /* <DEDUP_REMOVED lines=14> */
.L_x_5686:
[----:B------:R-:W-:-:S04]  /*cf50*/  SHF.R.U32.HI R0, RZ, 0x14, R7 ;  /* 0x00000014ff007819 */ /* 0x000fc80000011607 */
[----:B------:R-:W-:-:S04]  /*cf60*/  LOP3.LUT R0, R0, 0x1, RZ, 0xc0, !PT ;  /* 0x0000000100007812 */ /* 0x000fc800078ec0ff */
[----:B------:R-:W-:-:S04]  /*cf70*/  IADD3 R0, PT, PT, R7, 0x487ffff, R0 ;  /* 0x0487ffff07007810 */ /* 0x000fc80007ffe000 */
[----:B------:R-:W-:-:S04]  /*cf80*/  SHF.R.U32.HI R0, RZ, 0x14, R0 ;  /* 0x00000014ff007819 */ /* 0x000fc80000011600 */
[----:B------:R-:W-:-:S07]  /*cf90*/  LOP3.LUT R3, R0, 0xff, RZ, 0xc0, !PT ;  /* 0x000000ff00037812 */ /* 0x000fce00078ec0ff */
.L_x_5687:
[----:B------:R-:W-:-:S04]  /*cfa0*/  SHF.R.U32.HI R0, RZ, 0x18, R7 ;  /* 0x00000018ff007819 */ /* 0x000fc80000011607 */
[----:B------:R-:W-:-:S07]  /*cfb0*/  LOP3.LUT R0, R3, 0x80, R0, 0xf8, !PT ;  /* 0x0000008003007812 */ /* 0x000fce00078ef800 */
.L_x_5685:
[----:B------:R-:W-:Y:S05]  /*cfc0*/  BSYNC.RECONVERGENT B0 ;  /* 0x0000000000007941 */ /* 0x000fea0003800200 */
.L_x_5684:
[----:B------:R2:W-:Y:S01]  /*cfd0*/  STG.E.U8 desc[UR36][R4.64], R0 ;  /* 0x0000000004007986 */ /* 0x0005e2000c101124 */
[----:B------:R-:W-:Y:S01]  /*cfe0*/  IMAD.MOV.U32 R36, RZ, RZ, R2 ;  /* 0x000000ffff247224 */ /* 0x000fe200078e0002 */
[----:B------:R-:W-:Y:S06]  /*cff0*/  BRA `(.L_x_5665) ;  /* 0x0000000400407947 */ /* 0x000fec0003800000 */
.L_x_5682:
        /* <DEDUP_REMOVED lines=17> */
.L_x_5690:
[----:B------:R-:W-:-:S04]  /*d110*/  SHF.R.U32.HI R0, RZ, 0x15, R7 ;  /* 0x00000015ff007819 */ /* 0x000fc80000011607 */
[----:B------:R-:W-:-:S04]  /*d120*/  LOP3.LUT R0, R0, 0x1, RZ, 0xc0, !PT ;  /* 0x0000000100007812 */ /* 0x000fc800078ec0ff */
[----:B------:R-:W-:-:S04]  /*d130*/  IADD3 R0, PT, PT, R7, 0x88fffff, R0 ;  /* 0x088fffff07007810 */ /* 0x000fc80007ffe000 */
[----:B------:R-:W-:-:S04]  /*d140*/  SHF.R.U32.HI R0, RZ, 0x15, R0 ;  /* 0x00000015ff007819 */ /* 0x000fc80000011600 */
[----:B------:R-:W-:-:S07]  /*d150*/  LOP3.LUT R3, R0, 0xff, RZ, 0xc0, !PT ;  /* 0x000000ff00037812 */ /* 0x000fce00078ec0ff */
.L_x_5691:
[----:B------:R-:W-:-:S04]  /*d160*/  SHF.R.U32.HI R0, RZ, 0x18, R7 ;  /* 0x00000018ff007819 */ /* 0x000fc80000011607 */
[----:B------:R-:W-:-:S07]  /*d170*/  LOP3.LUT R0, R3, 0x80, R0, 0xf8, !PT ;  /* 0x0000008003007812 */ /* 0x000fce00078ef800 */
.L_x_5689:
[----:B------:R-:W-:Y:S05]  /*d180*/  BSYNC.RECONVERGENT B0 ;  /* 0x0000000000007941 */ /* 0x000fea0003800200 */
.L_x_5688:
[----:B------:R0:W-:Y:S01]  /*d190*/  STG.E.U8 desc[UR36][R4.64], R0 ;  /* 0x0000000004007986 */ /* 0x0001e2000c101124 */
[----:B------:R-:W-:Y:S01]  /*d1a0*/  IMAD.MOV.U32 R36, RZ, RZ, R2 ;  /* 0x000000ffff247224 */ /* 0x000fe200078e0002 */
[----:B------:R-:W-:Y:S06]  /*d1b0*/  BRA `(.L_x_5665) ;  /* 0x0000000000d07947 */ /* 0x000fec0003800000 */
.L_x_5681:
[----:B------:R-:W-:-:S13]  /*d1c0*/  ISETP.NE.AND P0, PT, R0, 0x1c, PT ;  /* 0x0000001c0000780c */ /* 0x000fda0003f05270 */
[----:B------:R-:W-:Y:S05]  /*d1d0*/  @!P0 BRA `(.L_x_5692) ;  /* 0x0000000000bc8947 */ /* 0x000fea0003800000 */
[----:B------:R-:W-:-:S13]  /*d1e0*/  ISETP.NE.AND P0, PT, R0, 0x1d, PT ;  /* 0x0000001d0000780c */ /* 0x000fda0003f05270 */
[----:B------:R-:W-:Y:S05]  /*d1f0*/  @!P0 BRA `(.L_x_5693) ;  /* 0x0000000000a48947 */ /* 0x000fea0003800000 */
[----:B------:R-:W-:-:S13]  /*d200*/  ISETP.NE.AND P0, PT, R0, 0x2c, PT ;  /* 0x0000002c0000780c */ /* 0x000fda0003f05270 */
[----:B------:R-:W-:Y:S05]  /*d210*/  @!P0 BRA `(.L_x_5694) ;  /* 0x0000000000488947 */ /* 0x000fea0003800000 */
.L_x_5664:
        /* <DEDUP_REMOVED lines=16> */
.L_x_5695:
[----:B------:R-:W-:Y:S01]  /*d320*/  IMAD.MOV.U32 R36, RZ, RZ, R2 ;  /* 0x000000ffff247224 */ /* 0x000fe200078e0002 */
[----:B------:R-:W-:Y:S06]  /*d330*/  BRA `(.L_x_5665) ;  /* 0x0000000000707947 */ /* 0x000fec0003800000 */
.L_x_5694:
[----:B------:R-:W-:Y:S01]  /*d340*/  UMOV UR4, 0xf0000000 ;  /* 0xf000000000047882 */ /* 0x000fe20000000000 */
[----:B------:R-:W-:Y:S01]  /*d350*/  UMOV UR5, 0x380fffff ;  /* 0x380fffff00057882 */ /* 0x000fe20000000000 */
[----:B----4-:R-:W0:Y:S01]  /*d360*/  F2F.F32.F64 R8, R32 ;  /* 0x0000002000087310 */ /* 0x010e220000301000 */
[----:B------:R-:W-:Y:S01]  /*d370*/  DSETP.GEU.AND P0, PT, |R32|, UR4, PT ;  /* 0x0000000420007e2a */ /* 0x000fe2000bf0e200 */
[----:B------:R-:W-:-:S13]  /*d380*/  IMAD.MOV.U32 R36, RZ, RZ, R2 ;  /* 0x000000ffff247224 */ /* 0x000fda00078e0002 */
        /* <DEDUP_REMOVED lines=16> */
.L_x_5693:
[----:B----4-:R-:W0:Y:S01]  /*d490*/  F2I.U64.F64.TRUNC R32, R32 ;  /* 0x0000002000207311 */ /* 0x010e22000030d800 */
[----:B------:R-:W-:Y:S01]  /*d4a0*/  IMAD.MOV.U32 R36, RZ, RZ, R2 ;  /* 0x000000ffff247224 */ /* 0x000fe200078e0002 */
[----:B0-----:R4:W-:Y:S01]  /*d4b0*/  STG.E.64 desc[UR36][R4.64], R32 ;  /* 0x0000002004007986 */ /* 0x0019e2000c101b24 */
[----:B------:R-:W-:Y:S05]  /*d4c0*/  BRA `(.L_x_5665) ;  /* 0x00000000000c7947 */ /* 0x000fea0003800000 */
.L_x_5692:
[----:B----4-:R-:W0:Y:S01]  /*d4d0*/  F2I.U32.F64.TRUNC R33, R32 ;  /* 0x0000002000217311 */ /* 0x010e22000030d000 */
[----:B------:R-:W-:Y:S01]  /*d4e0*/  IMAD.MOV.U32 R36, RZ, RZ, R2 ;  /* 0x000000ffff247224 */ /* 0x000fe200078e0002 */
[----:B0-----:R3:W-:Y:S06]  /*d4f0*/  STG.E desc[UR36][R4.64], R33 ;  /* 0x0000002104007986 */ /* 0x0017ec000c101924 */
.L_x_5665:
[----:B------:R-:W-:-:S13]  /*d500*/  ISETP.GE.AND P0, PT, R36, R23, PT ;  /* 0x000000172400720c */ /* 0x000fda0003f06270 */
[----:B------:R-:W-:Y:S05]  /*d510*/  @P0 BREAK.RELIABLE B6 ;  /* 0x0000000000060942 */ /* 0x000fea0003800100 */
[----:B------:R-:W-:Y:S05]  /*d520*/  @P0 BRA `(.L_x_5696) ;  /* 0x0000002000a00947 */ /* 0x000fea0003800000 */
[----:B------:R-:W5:Y:S01]  /*d530*/  LDCU UR4, c[0x0][0x3b4] ;  /* 0x00007680ff0477ac */ /* 0x000f620008000800 */
[----:B0-----:R-:W0:Y:S01]  /*d540*/  LDC.64 R2, c[0x0][0x388] ;  /* 0x0000e200ff027b82 */ /* 0x001e220000000a00 */
[----:B--2---:R-:W-:Y:S01]  /*d550*/  IMAD R0, R37, 0x200, R36 ;  /* 0x0000020025007824 */ /* 0x004fe200078e0224 */
[----:B-1-34-:R-:W-:-:S03]  /*d560*/  PRMT R4, R18, 0x9910, RZ ;  /* 0x0000991012047816 */ /* 0x01afc600000000ff */
        /* <DEDUP_REMOVED lines=14> */
[----:B------:R-:W0:Y:S02]  /*d650*/  F2I.F64.TRUNC R29, R28 ;  /* 0x0000001c001d7311 */ /* 0x000e24000030d100 */
[----:B0-----:R0:W-:Y:S01]  /*d660*/  STG.E.U8 desc[UR36][R2.64], R29 ;  /* 0x0000001d02007986 */ /* 0x0011e2000c101124 */
[----:B------:R-:W-:Y:S05]  /*d670*/  BRA `(.L_x_5702) ;  /* 0x0000000c00f07947 */ /* 0x000fea0003800000 */
.L_x_5700:
[----:B------:R-:W0:Y:S02]  /*d680*/  F2I.S64.F64.TRUNC R28, R28 ;  /* 0x0000001c001c7311 */ /* 0x000e24000030d900 */
[----:B0-----:R-:W-:-:S05]  /*d690*/  IMAD.MOV.U32 R5, RZ, RZ, R28 ;  /* 0x000000ffff057224 */ /* 0x001fca00078e001c */
[----:B------:R0:W-:Y:S01]  /*d6a0*/  STG.E.U8 desc[UR36][R2.64], R5 ;  /* 0x0000000502007986 */ /* 0x0001e2000c101124 */
[----:B------:R-:W-:Y:S05]  /*d6b0*/  BRA `(.L_x_5702) ;  /* 0x0000000c00e07947 */ /* 0x000fea0003800000 */
.L_x_5699:
[----:B------:R-:W-:-:S13]  /*d6c0*/  ISETP.NE.AND P0, PT, R0, 0x2, PT ;  /* 0x000000020000780c */ /* 0x000fda0003f05270 */
[----:B------:R-:W-:Y:S05]  /*d6d0*/  @!P0 BRA `(.L_x_5703) ;  /* 0x0000000000288947 */ /* 0x000fea0003800000 */
[----:B------:R-:W-:-:S13]  /*d6e0*/  ISETP.NE.AND P0, PT, R0, 0x3, PT ;  /* 0x000000030000780c */ /* 0x000fda0003f05270 */
[----:B------:R-:W-:Y:S05]  /*d6f0*/  @!P0 BRA `(.L_x_5704) ;  /* 0x0000000000148947 */ /* 0x000fea0003800000 */
[----:B------:R-:W-:-:S13]  /*d700*/  ISETP.NE.AND P0, PT, R0, 0x4, PT ;  /* 0x000000040000780c */ /* 0x000fda0003f05270 */
[----:B------:R-:W-:Y:S05]  /*d710*/  @P0 BRA `(.L_x_5701) ;  /* 0x0000000800b40947 */ /* 0x000fea0003800000 */
[----:B------:R-:W0:Y:S02]  /*d720*/  F2I.S64.F64.TRUNC R28, R28 ;  /* 0x0000001c001c7311 */ /* 0x000e24000030d900 */
[----:B0-----:R0:W-:Y:S01]  /*d730*/  STG.E.64 desc[UR36][R2.64], R28 ;  /* 0x0000001c02007986 */ /* 0x0011e2000c101b24 */
[----:B------:R-:W-:Y:S05]  /*d740*/  BRA `(.L_x_5702) ;  /* 0x0000000c00bc7947 */ /* 0x000fea0003800000 */
.L_x_5704:
[----:B------:R-:W0:Y:S02]  /*d750*/  F2I.F64.TRUNC R29, R28 ;  /* 0x0000001c001d7311 */ /* 0x000e24000030d100 */
[----:B0-----:R0:W-:Y:S01]  /*d760*/  STG.E desc[UR36][R2.64], R29 ;  /* 0x0000001d02007986 */ /* 0x0011e2000c101924 */
[----:B------:R-:W-:Y:S05]  /*d770*/  BRA `(.L_x_5702) ;  /* 0x0000000c00b07947 */ /* 0x000fea0003800000 */
.L_x_5703:
[----:B------:R-:W0:Y:S02]  /*d780*/  F2I.F64.TRUNC R29, R28 ;  /* 0x0000001c001d7311 */ /* 0x000e24000030d100 */
[----:B0-----:R0:W-:Y:S01]  /*d790*/  STG.E.U16 desc[UR36][R2.64], R29 ;  /* 0x0000001d02007986 */ /* 0x0011e2000c101524 */
[----:B------:R-:W-:Y:S05]  /*d7a0*/  BRA `(.L_x_5702) ;  /* 0x0000000c00a47947 */ /* 0x000fea0003800000 */
.L_x_5698:
        /* <DEDUP_REMOVED lines=8> */
[----:B------:R-:W0:Y:S01]  /*d830*/  F2F.F32.F64 R5, R28 ;  /* 0x0000001c00057310 */ /* 0x000e220000301000 */
[----:B------:R-:W-:-:S14]  /*d840*/  DSETP.GEU.AND P0, PT, |R28|, UR4, PT ;  /* 0x000000041c007e2a */ /* 0x000fdc000bf0e200 */
[----:B0-----:R-:W-:-:S05]  /*d850*/  @!P0 FMUL R5, R5, 1.175494350822287508e-38 ;  /* 0x0080000005058820 */ /* 0x001fca0000400000 */
[----:B------:R1:W-:Y:S01]  /*d860*/  STG.E desc[UR36][R2.64], R5 ;  /* 0x0000000502007986 */ /* 0x0003e2000c101924 */
[----:B------:R-:W-:Y:S05]  /*d870*/  BRA `(.L_x_5702) ;  /* 0x0000000c00707947 */ /* 0x000fea0003800000 */
.L_x_5706:
        /* <DEDUP_REMOVED lines=8> */
.L_x_5705:
        /* <DEDUP_REMOVED lines=14> */
.L_x_5708:
        /* <DEDUP_REMOVED lines=9> */
.L_x_5707:
[----:B------:R4:W-:Y:S01]  /*da70*/  STG.E.64 desc[UR36][R2.64], R28 ;  /* 0x0000001c02007986 */ /* 0x0009e2000c101b24 */
[----:B------:R-:W-:Y:S05]  /*da80*/  BRA `(.L_x_5702) ;  /* 0x0000000800ec7947 */ /* 0x000fea0003800000 */
.L_x_5697:
        /* <DEDUP_REMOVED lines=10> */
[----:B------:R-:W0:Y:S02]  /*db30*/  F2I.U32.F64.TRUNC R29, R28 ;  /* 0x0000001c001d7311 */ /* 0x000e24000030d000 */
[----:B0-----:R0:W-:Y:S01]  /*db40*/  STG.E.U16 desc[UR36][R2.64], R29 ;  /* 0x0000001d02007986 */ /* 0x0011e2000c101524 */
[----:B------:R-:W-:Y:S05]  /*db50*/  BRA `(.L_x_5702) ;  /* 0x0000000800b87947 */ /* 0x000fea0003800000 */
.L_x_5712:
        /* <DEDUP_REMOVED lines=22> */
.L_x_5715:
[----:B------:R-:W-:-:S04]  /*dcc0*/  SHF.R.U32.HI R5, RZ, 0x18, R5 ;  /* 0x00000018ff057819 */ /* 0x000fc80000011605 */
[----:B------:R-:W-:-:S07]  /*dcd0*/  LOP3.LUT R0, R0, 0x80, R5, 0xf8, !PT ;  /* 0x0000008000007812 */ /* 0x000fce00078ef805 */
.L_x_5714:
[----:B------:R-:W-:Y:S05]  /*dce0*/  BSYNC.RECONVERGENT B0 ;  /* 0x0000000000007941 */ /* 0x000fea0003800200 */
.L_x_5713:
[----:B------:R0:W-:Y:S01]  /*dcf0*/  STG.E.U8 desc[UR36][R2.64], R0 ;  /* 0x0000000002007986 */ /* 0x0001e2000c101124 */
[----:B------:R-:W-:Y:S05]  /*dd00*/  BRA `(.L_x_5702) ;  /* 0x00000008004c7947 */ /* 0x000fea0003800000 */
.L_x_5711:
        /* <DEDUP_REMOVED lines=22> */
.L_x_5718:
[----:B------:R-:W-:-:S04]  /*de70*/  SHF.R.U32.HI R5, RZ, 0x18, R5 ;  /* 0x00000018ff057819 */ /* 0x000fc80000011605 */
[----:B------:R-:W-:-:S07]  /*de80*/  LOP3.LUT R0, R0, 0x80, R5, 0xf8, !PT ;  /* 0x0000008000007812 */ /* 0x000fce00078ef805 */
.L_x_5717:
[----:B------:R-:W-:Y:S05]  /*de90*/  BSYNC.RECONVERGENT B0 ;  /* 0x0000000000007941 */ /* 0x000fea0003800200 */
.L_x_5716:
[----:B------:R0:W-:Y:S01]  /*dea0*/  STG.E.U8 desc[UR36][R2.64], R0 ;  /* 0x0000000002007986 */ /* 0x0001e2000c101124 */
[----:B------:R-:W-:Y:S05]  /*deb0*/  BRA `(.L_x_5702) ;  /* 0x0000000400e07947 */ /* 0x000fea0003800000 */
.L_x_5710:
        /* <DEDUP_REMOVED lines=26> */
.L_x_5720:
[----:B------:R-:W0:Y:S02]  /*e060*/  F2I.U64.F64.TRUNC R28, R28 ;  /* 0x0000001c001c7311 */ /* 0x000e24000030d800 */
[----:B0-----:R0:W-:Y:S01]  /*e070*/  STG.E.64 desc[UR36][R2.64], R28 ;  /* 0x0000001c02007986 */ /* 0x0011e2000c101b24 */
[----:B------:R-:W-:Y:S05]  /*e080*/  BRA `(.L_x_5702) ;  /* 0x00000004006c7947 */ /* 0x000fea0003800000 */
.L_x_5719:
[----:B------:R-:W0:Y:S02]  /*e090*/  F2I.U32.F64.TRUNC R29, R28 ;  /* 0x0000001c001d7311 */ /* 0x000e24000030d000 */
[----:B0-----:R0:W-:Y:S01]  /*e0a0*/  STG.E desc[UR36][R2.64], R29 ;  /* 0x0000001d02007986 */ /* 0x0011e2000c101924 */
[----:B------:R-:W-:Y:S05]  /*e0b0*/  BRA `(.L_x_5702) ;  /* 0x0000000400607947 */ /* 0x000fea0003800000 */
.L_x_5709:
[----:B------:R-:W-:-:S13]  /*e0c0*/  ISETP.GT.AND P0, PT, R0, 0xe, PT ;  /* 0x0000000e0000780c */ /* 0x000fda0003f04270 */
[----:B------:R-:W-:Y:S05]  /*e0d0*/  @P0 BRA `(.L_x_5721) ;  /* 0x00000000002c0947 */ /* 0x000fea0003800000 */
[----:B------:R-:W-:-:S13]  /*e0e0*/  ISETP.NE.AND P0, PT, R0, 0xa, PT ;  /* 0x0000000a0000780c */ /* 0x000fda0003f05270 */
[----:B------:R-:W-:Y:S05]  /*e0f0*/  @!P0 BRA `(.L_x_5722) ;  /* 0x0000000000188947 */ /* 0x000fea0003800000 */
[----:B------:R-:W-:-:S13]  /*e100*/  ISETP.NE.AND P0, PT, R0, 0xb, PT ;  /* 0x0000000b0000780c */ /* 0x000fda0003f05270 */
[----:B------:R-:W-:Y:S05]  /*e110*/  @P0 BRA `(.L_x_5701) ;  /* 0x0000000000340947 */ /* 0x000fea0003800000 */
[----:B------:R-:W-:-:S06]  /*e120*/  DSETP.NEU.AND P0, PT, R28, RZ, PT ;  /* 0x000000ff1c00722a */ /* 0x000fcc0003f0d000 */
[----:B------:R-:W-:-:S05]  /*e130*/  SEL R5, RZ, 0x1, !P0 ;  /* 0x00000001ff057807 */ /* 0x000fca0004000000 */
[----:B------:R0:W-:Y:S01]  /*e140*/  STG.E.U8 desc[UR36][R2.64], R5 ;  /* 0x0000000502007986 */ /* 0x0001e2000c101124 */
[----:B------:R-:W-:Y:S05]  /*e150*/  BRA `(.L_x_5702) ;  /* 0x0000000400387947 */ /* 0x000fea0003800000 */
.L_x_5722:
[----:B------:R-:W-:-:S05]  /*e160*/  CS2R R30, SRZ ;  /* 0x00000000001e7805 */ /* 0x000fca000001ff00 */
[----:B------:R0:W-:Y:S01]  /*e170*/  STG.E.128 desc[UR36][R2.64], R28 ;  /* 0x0000001c02007986 */ /* 0x0001e2000c101d24 */
[----:B------:R-:W-:Y:S05]  /*e180*/  BRA `(.L_x_5702) ;  /* 0x00000004002c7947 */ /* 0x000fea0003800000 */
.L_x_5721:
[----:B------:R-:W-:-:S13]  /*e190*/  ISETP.NE.AND P0, PT, R0, 0xf, PT ;  /* 0x0000000f0000780c */ /* 0x000fda0003f05270 */
[----:B------:R-:W-:Y:S05]  /*e1a0*/  @!P0 BRA `(.L_x_5723) ;  /* 0x0000000400088947 */ /* 0x000fea0003800000 */
[----:B------:R-:W-:-:S13]  /*e1b0*/  ISETP.NE.AND P0, PT, R0, 0x17, PT ;  /* 0x000000170000780c */ /* 0x000fda0003f05270 */
[----:B------:R-:W-:Y:S05]  /*e1c0*/  @!P0 BRA `(.L_x_5724) ;  /* 0x0000000000a08947 */ /* 0x000fea0003800000 */
[----:B------:R-:W-:-:S13]  /*e1d0*/  ISETP.NE.AND P0, PT, R0, 0x18, PT ;  /* 0x000000180000780c */ /* 0x000fda0003f05270 */
[----:B------:R-:W-:Y:S05]  /*e1e0*/  @!P0 BRA `(.L_x_5725) ;  /* 0x0000000000448947 */ /* 0x000fea0003800000 */
.L_x_5701:
        /* <DEDUP_REMOVED lines=16> */
.L_x_5726:
[----:B------:R-:W-:Y:S05]  /*e2f0*/  BRA `(.L_x_5702) ;  /* 0x0000000000d07947 */ /* 0x000fea0003800000 */
.L_x_5725:
[----:B------:R-:W-:Y:S01]  /*e300*/  UMOV UR4, 0xf0000000 ;  /* 0xf000000000047882 */ /* 0x000fe20000000000 */
[----:B------:R-:W-:Y:S01]  /*e310*/  UMOV UR5, 0x380fffff ;  /* 0x380fffff00057882 */ /* 0x000fe20000000000 */
[----:B------:R-:W0:Y:S01]  /*e320*/  F2F.F32.F64 R7, R28 ;  /* 0x0000001c00077310 */ /* 0x000e220000301000 */
        /* <DEDUP_REMOVED lines=14> */
.L_x_5728:
[----:B------:R-:W-:Y:S05]  /*e410*/  BSYNC.RECONVERGENT B0 ;  /* 0x0000000000007941 */ /* 0x000fea0003800200 */
.L_x_5727:
[----:B------:R-:W-:-:S05]  /*e420*/  LOP3.LUT R5, R0, 0x80, R5, 0xf8, !PT ;  /* 0x0000008000057812 */ /* 0x000fca00078ef805 */
[----:B------:R0:W-:Y:S01]  /*e430*/  STG.E.U8 desc[UR36][R2.64], R5 ;  /* 0x0000000502007986 */ /* 0x0001e2000c101124 */
[----:B------:R-:W-:Y:S05]  /*e440*/  BRA `(.L_x_5702) ;  /* 0x00000000007c7947 */ /* 0x000fea0003800000 */
.L_x_5724:
        /* <DEDUP_REMOVED lines=16> */
.L_x_5730:
[----:B------:R-:W-:Y:S01]  /*e550*/  IMAD.MOV.U32 R0, RZ, RZ, 0x7f ;  /* 0x0000007fff007424 */ /* 0x000fe200078e00ff */
[----:B------:R-:W-:-:S04]  /*e560*/  ISETP.GT.U32.AND P0, PT, R4, 0x7f800000, PT ;  /* 0x7f8000000400780c */ /* 0x000fc80003f04070 */
[----:B------:R-:W-:-:S09]  /*e570*/  SEL R0, R0, 0x7c, P0 ;  /* 0x0000007c00007807 */ /* 0x000fd20000000000 */
.L_x_5731:
[----:B------:R-:W-:Y:S05]  /*e580*/  BSYNC.RECONVERGENT B0 ;  /* 0x0000000000007941 */ /* 0x000fea0003800200 */
.L_x_5729:
[----:B------:R-:W-:-:S04]  /*e590*/  SHF.R.U32.HI R5, RZ, 0x18, R5 ;  /* 0x00000018ff057819 */ /* 0x000fc80000011605 */
[----:B------:R-:W-:-:S05]  /*e5a0*/  LOP3.LUT R5, R0, 0x80, R5, 0xf8, !PT ;  /* 0x0000008000057812 */ /* 0x000fca00078ef805 */
[----:B------:R0:W-:Y:S01]  /*e5b0*/  STG.E.U8 desc[UR36][R2.64], R5 ;  /* 0x0000000502007986 */ /* 0x0001e2000c101124 */
[----:B------:R-:W-:Y:S05]  /*e5c0*/  BRA `(.L_x_5702) ;  /* 0x00000000001c7947 */ /* 0x000fea0003800000 */
.L_x_5723:
[----:B------:R-:W-:Y:S01]  /*e5d0*/  UMOV UR4, 0xf0000000 ;  /* 0xf000000000047882 */ /* 0x000fe20000000000 */
[----:B------:R-:W-:Y:S01]  /*e5e0*/  UMOV UR5, 0x380fffff ;  /* 0x380fffff00057882 */ /* 0x000fe20000000000 */
[----:B------:R-:W0:Y:S01]  /*e5f0*/  F2F.F32.F64 R0, R28 ;  /* 0x0000001c00007310 */ /* 0x000e220000301000 */
[----:B------:R-:W-:-:S14]  /*e600*/  DSETP.GEU.AND P0, PT, |R28|, UR4, PT ;  /* 0x000000041c007e2a */ /* 0x000fdc000bf0e200 */
[----:B0-----:R-:W-:-:S05]  /*e610*/  @!P0 FMUL R0, R0, 1.175494350822287508e-38 ;  /* 0x0080000000008820 */ /* 0x001fca0000400000 */
[----:B------:R-:W-:-:S05]  /*e620*/  F2FP.BF16.F32.PACK_AB R0, RZ, R0 ;  /* 0x00000000ff00723e */ /* 0x000fca00000010ff */
[----:B------:R0:W-:Y:S02]  /*e630*/  STG.E.U16 desc[UR36][R2.64], R0 ;  /* 0x0000000002007986 */ /* 0x0001e4000c101524 */
.L_x_5702:
[----:B------:R-:W-:-:S07]  /*e640*/  VIADD R36, R36, 0x80 ;  /* 0x0000008024247836 */ /* 0x000fce0000000000 */
.L_x_5659:
[----:B------:R-:W-:-:S13]  /*e650*/  ISETP.GE.AND P0, PT, R36, R23, PT ;  /* 0x000000172400720c */ /* 0x000fda0003f06270 */
[----:B------:R-:W-:Y:S05]  /*e660*/  @P0 BREAK.RELIABLE B6 ;  /* 0x0000000000060942 */ /* 0x000fea0003800100 */
[----:B------:R-:W-:Y:S05]  /*e670*/  @P0 BRA `(.L_x_5696) ;  /* 0x00000010004c0947 */ /* 0x000fea0003800000 */
[----:B------:R-:W-:Y:S05]  /*e680*/  BSYNC.RELIABLE B6 ;  /* 0x0000000000067941 */ /* 0x000fea0003800100 */
.L_x_5658:
        /* <DEDUP_REMOVED lines=21> */
.L_x_5735:
[----:B------:R-:W0:Y:S02]  /*e7e0*/  F2I.S64.F64.TRUNC R24, R24 ;  /* 0x0000001800187311 */ /* 0x000e24000030d900 */
[----:B0-----:R-:W-:-:S05]  /*e7f0*/  IMAD.MOV.U32 R5, RZ, RZ, R24 ;  /* 0x000000ffff057224 */ /* 0x001fca00078e0018 */
[----:B------:R0:W-:Y:S01]  /*e800*/  STG.E.U8 desc[UR36][R2.64], R5 ;  /* 0x0000000502007986 */ /* 0x0001e2000c101124 */
[----:B------:R-:W-:Y:S05]  /*e810*/  BRA `(.L_x_5737) ;  /* 0x0000000c00e07947 */ /* 0x000fea0003800000 */
.L_x_5734:
        /* <DEDUP_REMOVED lines=9> */
.L_x_5739:
[----:B------:R-:W0:Y:S02]  /*e8b0*/  F2I.F64.TRUNC R25, R24 ;  /* 0x0000001800197311 */ /* 0x000e24000030d100 */
[----:B0-----:R0:W-:Y:S01]  /*e8c0*/  STG.E desc[UR36][R2.64], R25 ;  /* 0x0000001902007986 */ /* 0x0011e2000c101924 */
[----:B------:R-:W-:Y:S05]  /*e8d0*/  BRA `(.L_x_5737) ;  /* 0x0000000c00b07947 */ /* 0x000fea0003800000 */
.L_x_5738:
[----:B------:R-:W0:Y:S02]  /*e8e0*/  F2I.F64.TRUNC R25, R24 ;  /* 0x0000001800197311 */ /* 0x000e24000030d100 */
[----:B0-----:R0:W-:Y:S01]  /*e8f0*/  STG.E.U16 desc[UR36][R2.64], R25 ;  /* 0x0000001902007986 */ /* 0x0011e2000c101524 */
[----:B------:R-:W-:Y:S05]  /*e900*/  BRA `(.L_x_5737) ;  /* 0x0000000c00a47947 */ /* 0x000fea0003800000 */
.L_x_5733:
        /* <DEDUP_REMOVED lines=13> */
.L_x_5741:
        /* <DEDUP_REMOVED lines=8> */
.L_x_5740:
        /* <DEDUP_REMOVED lines=14> */
.L_x_5743:
        /* <DEDUP_REMOVED lines=9> */
.L_x_5742:
[----:B------:R2:W-:Y:S01]  /*ebd0*/  STG.E.64 desc[UR36][R2.64], R24 ;  /* 0x0000001802007986 */ /* 0x0005e2000c101b24 */
[----:B------:R-:W-:Y:S05]  /*ebe0*/  BRA `(.L_x_5737) ;  /* 0x0000000800ec7947 */ /* 0x000fea0003800000 */
.L_x_5732:
        /* <DEDUP_REMOVED lines=13> */
.L_x_5747:
        /* <DEDUP_REMOVED lines=22> */
.L_x_5750:
[----:B------:R-:W-:-:S04]  /*ee20*/  SHF.R.U32.HI R5, RZ, 0x18, R5 ;  /* 0x00000018ff057819 */ /* 0x000fc80000011605 */
[----:B------:R-:W-:-:S07]  /*ee30*/  LOP3.LUT R0, R0, 0x80, R5, 0xf8, !PT ;  /* 0x0000008000007812 */ /* 0x000fce00078ef805 */
.L_x_5749:
[----:B------:R-:W-:Y:S05]  /*ee40*/  BSYNC.RECONVERGENT B0 ;  /* 0x0000000000007941 */ /* 0x000fea0003800200 */
.L_x_5748:
[----:B------:R0:W-:Y:S01]  /*ee50*/  STG.E.U8 desc[UR36][R2.64], R0 ;  /* 0x0000000002007986 */ /* 0x0001e2000c101124 */
[----:B------:R-:W-:Y:S05]  /*ee60*/  BRA `(.L_x_5737) ;  /* 0x00000008004c7947 */ /* 0x000fea0003800000 */
.L_x_5746:
        /* <DEDUP_REMOVED lines=22> */
.L_x_5753:
[----:B------:R-:W-:-:S04]  /*efd0*/  SHF.R.U32.HI R5, RZ, 0x18, R5 ;  /* 0x00000018ff057819 */ /* 0x000fc80000011605 */
[----:B------:R-:W-:-:S07]  /*efe0*/  LOP3.LUT R0, R0, 0x80, R5, 0xf8, !PT ;  /* 0x0000008000007812 */ /* 0x000fce00078ef805 */
.L_x_5752:
[----:B------:R-:W-:Y:S05]  /*eff0*/  BSYNC.RECONVERGENT B0 ;  /* 0x0000000000007941 */ /* 0x000fea0003800200 */
.L_x_5751:
[----:B------:R0:W-:Y:S01]  /*f000*/  STG.E.U8 desc[UR36][R2.64], R0 ;  /* 0x0000000002007986 */ /* 0x0001e2000c101124 */
[----:B------:R-:W-:Y:S05]  /*f010*/  BRA `(.L_x_5737) ;  /* 0x0000000400e07947 */ /* 0x000fea0003800000 */
.L_x_5745:
        /* <DEDUP_REMOVED lines=26> */
.L_x_5755:
[----:B------:R-:W0:Y:S02]  /*f1c0*/  F2I.U64.F64.TRUNC R24, R24 ;  /* 0x0000001800187311 */ /* 0x000e24000030d800 */
[----:B0-----:R0:W-:Y:S01]  /*f1d0*/  STG.E.64 desc[UR36][R2.64], R24 ;  /* 0x0000001802007986 */ /* 0x0011e2000c101b24 */
[----:B------:R-:W-:Y:S05]  /*f1e0*/  BRA `(.L_x_5737) ;  /* 0x00000004006c7947 */ /* 0x000fea0003800000 */
.L_x_5754:
[----:B------:R-:W0:Y:S02]  /*f1f0*/  F2I.U32.F64.TRUNC R25, R24 ;  /* 0x0000001800197311 */ /* 0x000e24000030d000 */
[----:B0-----:R0:W-:Y:S01]  /*f200*/  STG.E desc[UR36][R2.64], R25 ;  /* 0x0000001902007986 */ /* 0x0011e2000c101924 */
[----:B------:R-:W-:Y:S05]  /*f210*/  BRA `(.L_x_5737) ;  /* 0x0000000400607947 */ /* 0x000fea0003800000 */
.L_x_5744:
        /* <DEDUP_REMOVED lines=10> */
.L_x_5757:
[----:B------:R-:W-:-:S05]  /*f2c0*/  CS2R R26, SRZ ;  /* 0x00000000001a7805 */ /* 0x000fca000001ff00 */
[----:B------:R0:W-:Y:S01]  /*f2d0*/  STG.E.128 desc[UR36][R2.64], R24 ;  /* 0x0000001802007986 */ /* 0x0001e2000c101d24 */
[----:B------:R-:W-:Y:S05]  /*f2e0*/  BRA `(.L_x_5737) ;  /* 0x00000004002c7947 */ /* 0x000fea0003800000 */
.L_x_5756:
[----:B------:R-:W-:-:S13]  /*f2f0*/  ISETP.NE.AND P0, PT, R0, 0xf, PT ;  /* 0x0000000f0000780c */ /* 0x000fda0003f05270 */
[----:B------:R-:W-:Y:S05]  /*f300*/  @!P0 BRA `(.L_x_5758) ;  /* 0x0000000400088947 */ /* 0x000fea0003800000 */
[----:B------:R-:W-:-:S13]  /*f310*/  ISETP.NE.AND P0, PT, R0, 0x17, PT ;  /* 0x000000170000780c */ /* 0x000fda0003f05270 */
[----:B------:R-:W-:Y:S05]  /*f320*/  @!P0 BRA `(.L_x_5759) ;  /* 0x0000000000a08947 */ /* 0x000fea0003800000 */
[----:B------:R-:W-:-:S13]  /*f330*/  ISETP.NE.AND P0, PT, R0, 0x18, PT ;  /* 0x000000180000780c */ /* 0x000fda0003f05270 */
[----:B------:R-:W-:Y:S05]  /*f340*/  @!P0 BRA `(.L_x_5760) ;  /* 0x0000000000448947 */ /* 0x000fea0003800000 */
.L_x_5736:
        /* <DEDUP_REMOVED lines=16> */
.L_x_5761:
[----:B------:R-:W-:Y:S05]  /*f450*/  BRA `(.L_x_5737) ;  /* 0x0000000000d07947 */ /* 0x000fea0003800000 */
.L_x_5760:
        /* <DEDUP_REMOVED lines=17> */
.L_x_5763:
[----:B------:R-:W-:Y:S05]  /*f570*/  BSYNC.RECONVERGENT B0 ;  /* 0x0000000000007941 */ /* 0x000fea0003800200 */
.L_x_5762:
[----:B------:R-:W-:-:S05]  /*f580*/  LOP3.LUT R5, R0, 0x80, R5, 0xf8, !PT ;  /* 0x0000008000057812 */ /* 0x000fca00078ef805 */
[----:B------:R0:W-:Y:S01]  /*f590*/  STG.E.U8 desc[UR36][R2.64], R5 ;  /* 0x0000000502007986 */ /* 0x0001e2000c101124 */
[----:B------:R-:W-:Y:S05]  /*f5a0*/  BRA `(.L_x_5737) ;  /* 0x00000000007c7947 */ /* 0x000fea0003800000 */
.L_x_5759:
        /* <DEDUP_REMOVED lines=16> */
.L_x_5765:
[----:B------:R-:W-:Y:S01]  /*f6b0*/  IMAD.MOV.U32 R0, RZ, RZ, 0x7f ;  /* 0x0000007fff007424 */ /* 0x000fe200078e00ff */
[----:B------:R-:W-:-:S04]  /*f6c0*/  ISETP.GT.U32.AND P0, PT, R4, 0x7f800000, PT ;  /* 0x7f8000000400780c */ /* 0x000fc80003f04070 */
[----:B------:R-:W-:-:S09]  /*f6d0*/  SEL R0, R0, 0x7c, P0 ;  /* 0x0000007c00007807 */ /* 0x000fd20000000000 */
.L_x_5766:
[----:B------:R-:W-:Y:S05]  /*f6e0*/  BSYNC.RECONVERGENT B0 ;  /* 0x0000000000007941 */ /* 0x000fea0003800200 */
.L_x_5764:
[----:B------:R-:W-:-:S04]  /*f6f0*/  SHF.R.U32.HI R5, RZ, 0x18, R5 ;  /* 0x00000018ff057819 */ /* 0x000fc80000011605 */
[----:B------:R-:W-:-:S05]  /*f700*/  LOP3.LUT R5, R0, 0x80, R5, 0xf8, !PT ;  /* 0x0000008000057812 */ /* 0x000fca00078ef805 */
[----:B------:R0:W-:Y:S01]  /*f710*/  STG.E.U8 desc[UR36][R2.64], R5 ;  /* 0x0000000502007986 */ /* 0x0001e2000c101124 */
[----:B------:R-:W-:Y:S05]  /*f720*/  BRA `(.L_x_5737) ;  /* 0x00000000001c7947 */ /* 0x000fea0003800000 */
.L_x_5758:
[----:B------:R-:W-:Y:S01]  /*f730*/  UMOV UR4, 0xf0000000 ;  /* 0xf000000000047882 */ /* 0x000fe20000000000 */
[----:B------:R-:W-:Y:S01]  /*f740*/  UMOV UR5, 0x380fffff ;  /* 0x380fffff00057882 */ /* 0x000fe20000000000 */
[----:B------:R-:W0:Y:S01]  /*f750*/  F2F.F32.F64 R0, R24 ;  /* 0x0000001800007310 */ /* 0x000e220000301000 */
[----:B------:R-:W-:-:S14]  /*f760*/  DSETP.GEU.AND P0, PT, |R24|, UR4, PT ;  /* 0x0000000418007e2a */ /* 0x000fdc000bf0e200 */
[----:B0-----:R-:W-:-:S05]  /*f770*/  @!P0 FMUL R0, R0, 1.175494350822287508e-38 ;  /* 0x0080000000008820 */ /* 0x001fca0000400000 */
[----:B------:R-:W-:-:S05]  /*f780*/  F2FP.BF16.F32.PACK_AB R0, RZ, R0 ;  /* 0x00000000ff00723e */ /* 0x000fca00000010ff */
[----:B------:R0:W-:Y:S02]  /*f790*/  STG.E.U16 desc[UR36][R2.64], R0 ;  /* 0x0000000002007986 */ /* 0x0001e4000c101524 */
.L_x_5737:
[----:B------:R-:W-:-:S07]  /*f7a0*/  VIADD R36, R36, 0x80 ;  /* 0x0000008024247836 */ /* 0x000fce0000000000 */
.L_x_5696:
[----:B------:R-:W-:Y:S05]  /*f7b0*/  BSYNC.RECONVERGENT B7 ;  /* 0x0000000000077941 */ /* 0x000fea0003800200 */
.L_x_5657:
        /* <DEDUP_REMOVED lines=20> */
[----:B0-----:R-:W-:Y:S01]  /*f900*/  STG.E.U8 desc[UR36][R2.64], R17 ;  /* 0x0000001102007986 */ /* 0x001fe2000c101124 */
[----:B------:R-:W-:Y:S05]  /*f910*/  EXIT ;  /* 0x000000000000794d */ /* 0x000fea0003800000 */
.L_x_5770:
[----:B------:R-:W0:Y:S02]  /*f920*/  F2I.S64.F64.TRUNC R16, R16 ;  /* 0x0000001000107311 */ /* 0x000e24000030d900 */
[----:B0-----:R-:W-:-:S05]  /*f930*/  IMAD.MOV.U32 R5, RZ, RZ, R16 ;  /* 0x000000ffff057224 */ /* 0x001fca00078e0010 */
[----:B------:R-:W-:Y:S01]  /*f940*/  STG.E.U8 desc[UR36][R2.64], R5 ;  /* 0x0000000502007986 */ /* 0x000fe2000c101124 */
[----:B------:R-:W-:Y:S05]  /*f950*/  EXIT ;  /* 0x000000000000794d */ /* 0x000fea0003800000 */
.L_x_5769:
[----:B------:R-:W-:-:S13]  /*f960*/  ISETP.NE.AND P0, PT, R0, 0x2, PT ;  /* 0x000000020000780c */ /* 0x000fda0003f05270 */
[----:B------:R-:W-:Y:S05]  /*f970*/  @!P0 BRA `(.L_x_5772) ;  /* 0x0000000000288947 */ /* 0x000fea0003800000 */
[----:B------:R-:W-:-:S13]  /*f980*/  ISETP.NE.AND P0, PT, R0, 0x3, PT ;  /* 0x000000030000780c */ /* 0x000fda0003f05270 */
[----:B------:R-:W-:Y:S05]  /*f990*/  @!P0 BRA `(.L_x_5773) ;  /* 0x0000000000148947 */ /* 0x000fea0003800000 */
[----:B------:R-:W-:-:S13]  /*f9a0*/  ISETP.NE.AND P0, PT, R0, 0x4, PT ;  /* 0x000000040000780c */ /* 0x000fda0003f05270 */
[----:B------:R-:W-:Y:S05]  /*f9b0*/  @P0 BRA `(.L_x_5771) ;  /* 0x0000000800b40947 */ /* 0x000fea0003800000 */
[----:B------:R-:W0:Y:S02]  /*f9c0*/  F2I.S64.F64.TRUNC R16, R16 ;  /* 0x0000001000107311 */ /* 0x000e24000030d900 */
[----:B0-----:R-:W-:Y:S01]  /*f9d0*/  STG.E.64 desc[UR36][R2.64], R16 ;  /* 0x0000001002007986 */ /* 0x001fe2000c101b24 */
[----:B------:R-:W-:Y:S05]  /*f9e0*/  EXIT ;  /* 0x000000000000794d */ /* 0x000fea0003800000 */
.L_x_5773:
[----:B------:R-:W0:Y:S02]  /*f9f0*/  F2I.F64.TRUNC R17, R16 ;  /* 0x0000001000117311 */ /* 0x000e24000030d100 */
[----:B0-----:R-:W-:Y:S01]  /*fa00*/  STG.E desc[UR36][R2.64], R17 ;  /* 0x0000001102007986 */ /* 0x001fe2000c101924 */
[----:B------:R-:W-:Y:S05]  /*fa10*/  EXIT ;  /* 0x000000000000794d */ /* 0x000fea0003800000 */
.L_x_5772:
[----:B------:R-:W0:Y:S02]  /*fa20*/  F2I.F64.TRUNC R17, R16 ;  /* 0x0000001000117311 */ /* 0x000e24000030d100 */
[----:B0-----:R-:W-:Y:S01]  /*fa30*/  STG.E.U16 desc[UR36][R2.64], R17 ;  /* 0x0000001102007986 */ /* 0x001fe2000c101524 */
[----:B------:R-:W-:Y:S05]  /*fa40*/  EXIT ;  /* 0x000000000000794d */ /* 0x000fea0003800000 */
.L_x_5768:
        /* <DEDUP_REMOVED lines=11> */
[----:B------:R-:W-:Y:S01]  /*fb00*/  STG.E desc[UR36][R2.64], R5 ;  /* 0x0000000502007986 */ /* 0x000fe2000c101924 */
[----:B------:R-:W-:Y:S05]  /*fb10*/  EXIT ;  /* 0x000000000000794d */ /* 0x000fea0003800000 */
.L_x_5775:
        /* <DEDUP_REMOVED lines=8> */
.L_x_5774:
        /* <DEDUP_REMOVED lines=12> */
[----:B------:R-:W-:Y:S01]  /*fc60*/  STG.E.64 desc[UR36][R2.64], R4 ;  /* 0x0000000402007986 */ /* 0x000fe2000c101b24 */
[----:B------:R-:W-:Y:S05]  /*fc70*/  EXIT ;  /* 0x000000000000794d */ /* 0x000fea0003800000 */
.L_x_5777:
        /* <DEDUP_REMOVED lines=9> */
.L_x_5776:
[----:B------:R-:W-:Y:S01]  /*fd10*/  STG.E.64 desc[UR36][R2.64], R16 ;  /* 0x0000001002007986 */ /* 0x000fe2000c101b24 */
[----:B------:R-:W-:Y:S05]  /*fd20*/  EXIT ;  /* 0x000000000000794d */ /* 0x000fea0003800000 */
.L_x_5767:
        /* <DEDUP_REMOVED lines=11> */
[----:B0-----:R-:W-:Y:S01]  /*fde0*/  STG.E.U16 desc[UR36][R2.64], R17 ;  /* 0x0000001102007986 */ /* 0x001fe2000c101524 */
[----:B------:R-:W-:Y:S05]  /*fdf0*/  EXIT ;  /* 0x000000000000794d */ /* 0x000fea0003800000 */
.L_x_5781:
        /* <DEDUP_REMOVED lines=22> */
.L_x_5784:
[----:B------:R-:W-:-:S04]  /*ff60*/  SHF.R.U32.HI R5, RZ, 0x18, R5 ;  /* 0x00000018ff057819 */ /* 0x000fc80000011605 */
[----:B------:R-:W-:-:S07]  /*ff70*/  LOP3.LUT R0, R0, 0x80, R5, 0xf8, !PT ;  /* 0x0000008000007812 */ /* 0x000fce00078ef805 */
.L_x_5783:
[----:B------:R-:W-:Y:S05]  /*ff80*/  BSYNC.RECONVERGENT B0 ;  /* 0x0000000000007941 */ /* 0x000fea0003800200 */
.L_x_5782:
[----:B------:R-:W-:Y:S01]  /*ff90*/  STG.E.U8 desc[UR36][R2.64], R0 ;  /* 0x0000000002007986 */ /* 0x000fe2000c101124 */
[----:B------:R-:W-:Y:S05]  /*ffa0*/  EXIT ;  /* 0x000000000000794d */ /* 0x000fea0003800000 */
.L_x_5780:
        /* <DEDUP_REMOVED lines=22> */
.L_x_5787:
[----:B------:R-:W-:-:S04]  /*10110*/  SHF.R.U32.HI R5, RZ, 0x18, R5 ;  /* 0x00000018ff057819 */ /* 0x000fc80000011605 */
[----:B------:R-:W-:-:S07]  /*10120*/  LOP3.LUT R0, R0, 0x80, R5, 0xf8, !PT ;  /* 0x0000008000007812 */ /* 0x000fce00078ef805 */
.L_x_5786:
[----:B------:R-:W-:Y:S05]  /*10130*/  BSYNC.RECONVERGENT B0 ;  /* 0x0000000000007941 */ /* 0x000fea0003800200 */
.L_x_5785:
[----:B------:R-:W-:Y:S01]  /*10140*/  STG.E.U8 desc[UR36][R2.64], R0 ;  /* 0x0000000002007986 */ /* 0x000fe2000c101124 */
[----:B------:R-:W-:Y:S05]  /*10150*/  EXIT ;  /* 0x000000000000794d */ /* 0x000fea0003800000 */
.L_x_5779:
        /* <DEDUP_REMOVED lines=26> */
.L_x_5789:
[----:B------:R-:W0:Y:S02]  /*10300*/  F2I.U64.F64.TRUNC R16, R16 ;  /* 0x0000001000107311 */ /* 0x000e24000030d800 */
[----:B0-----:R-:W-:Y:S01]  /*10310*/  STG.E.64 desc[UR36][R2.64], R16 ;  /* 0x0000001002007986 */ /* 0x001fe2000c101b24 */
[----:B------:R-:W-:Y:S05]  /*10320*/  EXIT ;  /* 0x000000000000794d */ /* 0x000fea0003800000 */
.L_x_5788:
[----:B------:R-:W0:Y:S02]  /*10330*/  F2I.U32.F64.TRUNC R17, R16 ;  /* 0x0000001000117311 */ /* 0x000e24000030d000 */
[----:B0-----:R-:W-:Y:S01]  /*10340*/  STG.E desc[UR36][R2.64], R17 ;  /* 0x0000001102007986 */ /* 0x001fe2000c101924 */
[----:B------:R-:W-:Y:S05]  /*10350*/  EXIT ;  /* 0x000000000000794d */ /* 0x000fea0003800000 */
.L_x_5778:
        /* <DEDUP_REMOVED lines=8> */
[----:B------:R-:W-:Y:S01]  /*103e0*/  STG.E.U8 desc[UR36][R2.64], R5 ;  /* 0x0000000502007986 */ /* 0x000fe2000c101124 */
[----:B------:R-:W-:Y:S05]  /*103f0*/  EXIT ;  /* 0x000000000000794d */ /* 0x000fea0003800000 */
.L_x_5791:
[----:B------:R-:W-:-:S05]  /*10400*/  CS2R R18, SRZ ;  /* 0x0000000000127805 */ /* 0x000fca000001ff00 */
[----:B------:R-:W-:Y:S01]  /*10410*/  STG.E.128 desc[UR36][R2.64], R16 ;  /* 0x0000001002007986 */ /* 0x000fe2000c101d24 */
[----:B------:R-:W-:Y:S05]  /*10420*/  EXIT ;  /* 0x000000000000794d */ /* 0x000fea0003800000 */
.L_x_5790:
[----:B------:R-:W-:-:S13]  /*10430*/  ISETP.NE.AND P0, PT, R0, 0xf, PT ;  /* 0x0000000f0000780c */ /* 0x000fda0003f05270 */
[----:B------:R-:W-:Y:S05]  /*10440*/  @!P0 BRA `(.L_x_5792) ;  /* 0x0000000400088947 */ /* 0x000fea0003800000 */
[----:B------:R-:W-:-:S13]  /*10450*/  ISETP.NE.AND P0, PT, R0, 0x17, PT ;  /* 0x000000170000780c */ /* 0x000fda0003f05270 */
[----:B------:R-:W-:Y:S05]  /*10460*/  @!P0 BRA `(.L_x_5793) ;  /* 0x0000000000a08947 */ /* 0x000fea0003800000 */
[----:B------:R-:W-:-:S13]  /*10470*/  ISETP.NE.AND P0, PT, R0, 0x18, PT ;  /* 0x000000180000780c */ /* 0x000fda0003f05270 */
[----:B------:R-:W-:Y:S05]  /*10480*/  @!P0 BRA `(.L_x_5794) ;  /* 0x0000000000448947 */ /* 0x000fea0003800000 */
.L_x_5771:
        /* <DEDUP_REMOVED lines=16> */
.L_x_5795:
[----:B------:R-:W-:Y:S05]  /*10590*/  EXIT ;  /* 0x000000000000794d */ /* 0x000fea0003800000 */
.L_x_5794:
        /* <DEDUP_REMOVED lines=17> */
.L_x_5797:
[----:B------:R-:W-:Y:S05]  /*106b0*/  BSYNC.RECONVERGENT B0 ;  /* 0x0000000000007941 */ /* 0x000fea0003800200 */
.L_x_5796:
[----:B------:R-:W-:-:S05]  /*106c0*/  LOP3.LUT R5, R0, 0x80, R5, 0xf8, !PT ;  /* 0x0000008000057812 */ /* 0x000fca00078ef805 */
[----:B------:R-:W-:Y:S01]  /*106d0*/  STG.E.U8 desc[UR36][R2.64], R5 ;  /* 0x0000000502007986 */ /* 0x000fe2000c101124 */
[----:B------:R-:W-:Y:S05]  /*106e0*/  EXIT ;  /* 0x000000000000794d */ /* 0x000fea0003800000 */
.L_x_5793:
        /* <DEDUP_REMOVED lines=16> */
.L_x_5799:
[----:B------:R-:W-:Y:S01]  /*107f0*/  IMAD.MOV.U32 R0, RZ, RZ, 0x7f ;  /* 0x0000007fff007424 */ /* 0x000fe200078e00ff */
[----:B------:R-:W-:-:S04]  /*10800*/  ISETP.GT.U32.AND P0, PT, R4, 0x7f800000, PT ;  /* 0x7f8000000400780c */ /* 0x000fc80003f04070 */
[----:B------:R-:W-:-:S09]  /*10810*/  SEL R0, R0, 0x7c, P0 ;  /* 0x0000007c00007807 */ /* 0x000fd20000000000 */
.L_x_5800:
[----:B------:R-:W-:Y:S05]  /*10820*/  BSYNC.RECONVERGENT B0 ;  /* 0x0000000000007941 */ /* 0x000fea0003800200 */
.L_x_5798:
[----:B------:R-:W-:-:S04]  /*10830*/  SHF.R.U32.HI R5, RZ, 0x18, R5 ;  /* 0x00000018ff057819 */ /* 0x000fc80000011605 */
[----:B------:R-:W-:-:S05]  /*10840*/  LOP3.LUT R5, R0, 0x80, R5, 0xf8, !PT ;  /* 0x0000008000057812 */ /* 0x000fca00078ef805 */
[----:B------:R-:W-:Y:S01]  /*10850*/  STG.E.U8 desc[UR36][R2.64], R5 ;  /* 0x0000000502007986 */ /* 0x000fe2000c101124 */
[----:B------:R-:W-:Y:S05]  /*10860*/  EXIT ;  /* 0x000000000000794d */ /* 0x000fea0003800000 */
.L_x_5792:
        /* <DEDUP_REMOVED lines=8> */
        .weak           $__internal_23_$__cuda_sm20_div_rn_f64_full
        .type           $__internal_23_$__cuda_sm20_div_rn_f64_full,@function
        .size           $__internal_23_$__cuda_sm20_div_rn_f64_full,(.L_x_11232 - $__internal_23_$__cuda_sm20_div_rn_f64_full)
$__internal_23_$__cuda_sm20_div_rn_f64_full:
[C---:B------:R-:W-:Y:S01]  /*108f0*/  FSETP.GEU.AND P0, PT, |R7|.reuse, 1.469367938527859385e-39, PT ;  /* 0x001000000700780b */ /* 0x040fe20003f0e200 */
[----:B------:R-:W-:Y:S01]  /*10900*/  IMAD.MOV.U32 R14, RZ, RZ, 0x1 ;  /* 0x00000001ff0e7424 */ /* 0x000fe200078e00ff */
[----:B------:R-:W-:Y:S01]  /*10910*/  LOP3.LUT R38, R7, 0x800fffff, RZ, 0xc0, !PT ;  /* 0x800fffff07267812 */ /* 0x000fe200078ec0ff */
[----:B------:R-:W-:Y:S01]  /*10920*/  IMAD.MOV.U32 R20, RZ, RZ, 0x1ca00000 ;  /* 0x1ca00000ff147424 */ /* 0x000fe200078e00ff */
[C---:B------:R-:W-:Y:S01]  /*10930*/  FSETP.GEU.AND P2, PT, |R5|.reuse, 1.469367938527859385e-39, PT ;  /* 0x001000000500780b */ /* 0x040fe20003f4e200 */
[----:B------:R-:W-:Y:S01]  /*10940*/  BSSY.RECONVERGENT B0, `(.L_x_5801) ;  /* 0x0000052000007945 */ /* 0x000fe20003800200 */
[----:B------:R-:W-:Y:S01]  /*10950*/  LOP3.LUT R39, R38, 0x3ff00000, RZ, 0xfc, !PT ;  /* 0x3ff0000026277812 */ /* 0x000fe200078efcff */
[----:B------:R-:W-:Y:S01]  /*10960*/  IMAD.MOV.U32 R38, RZ, RZ, R6 ;  /* 0x000000ffff267224 */ /* 0x000fe200078e0006 */
[----:B------:R-:W-:Y:S02]  /*10970*/  LOP3.LUT R3, R5, 0x7ff00000, RZ, 0xc0, !PT ;  /* 0x7ff0000005037812 */ /* 0x000fe400078ec0ff */
[----:B------:R-:W-:-:S03]  /*10980*/  LOP3.LUT R34, R7, 0x7ff00000, RZ, 0xc0, !PT ;  /* 0x7ff0000007227812 */ /* 0x000fc600078ec0ff */
[----:B------:R-:W-:Y:S01]  /*10990*/  @!P0 DMUL R38, R6, 8.98846567431157953865e+307 ;  /* 0x7fe0000006268828 */ /* 0x000fe20000000000 */
[----:B------:R-:W-:Y:S01]  /*109a0*/  ISETP.GE.U32.AND P1, PT, R3, R34, PT ;  /* 0x000000220300720c */ /* 0x000fe20003f26070 */
[----:B------:R-:W-:Y:S02]  /*109b0*/  IMAD.MOV.U32 R21, RZ, RZ, R3 ;  /* 0x000000ffff157224 */ /* 0x000fe400078e0003 */
[----:B------:R-:W-:Y:S02]  /*109c0*/  @!P2 LOP3.LUT R8, R7, 0x7ff00000, RZ, 0xc0, !PT ;  /* 0x7ff000000708a812 */ /* 0x000fe400078ec0ff */
[----:B------:R-:W0:Y:S01]  /*109d0*/  MUFU.RCP64H R15, R39 ;  /* 0x00000027000f7308 */ /* 0x000e220000001800 */
[----:B------:R-:W-:Y:S02]  /*109e0*/  SEL R9, R20, 0x63400000, !P1 ;  /* 0x6340000014097807 */ /* 0x000fe40004800000 */
[----:B------:R-:W-:Y:S02]  /*109f0*/  @!P2 ISETP.GE.U32.AND P3, PT, R3, R8, PT ;  /* 0x000000080300a20c */ /* 0x000fe40003f66070 */
[----:B------:R-:W-:-:S02]  /*10a00*/  LOP3.LUT R9, R9, 0x800fffff, R5, 0xf8, !PT ;  /* 0x800fffff09097812 */ /* 0x000fc400078ef805 */
[----:B------:R-:W-:Y:S02]  /*10a10*/  @!P2 SEL R13, R20, 0x63400000, !P3 ;  /* 0x63400000140da807 */ /* 0x000fe40005800000 */
[----:B------:R-:W-:Y:S02]  /*10a20*/  @!P0 LOP3.LUT R34, R39, 0x7ff00000, RZ, 0xc0, !PT ;  /* 0x7ff0000027228812 */ /* 0x000fe400078ec0ff */
[----:B------:R-:W-:-:S03]  /*10a30*/  @!P2 LOP3.LUT R8, R13, 0x80000000, R5, 0xf8, !PT ;  /* 0x800000000d08a812 */ /* 0x000fc600078ef805 */
[----:B------:R-:W-:Y:S01]  /*10a40*/  VIADD R35, R34, 0xffffffff ;  /* 0xffffffff22237836 */ /* 0x000fe20000000000 */
[----:B0-----:R-:W-:-:S08]  /*10a50*/  DFMA R10, R14, -R38, 1 ;  /* 0x3ff000000e0a742b */ /* 0x001fd00000000826 */
[----:B------:R-:W-:-:S08]  /*10a60*/  DFMA R10, R10, R10, R10 ;  /* 0x0000000a0a0a722b */ /* 0x000fd0000000000a */
[----:B------:R-:W-:Y:S01]  /*10a70*/  DFMA R10, R14, R10, R14 ;  /* 0x0000000a0e0a722b */ /* 0x000fe2000000000e */
[----:B------:R-:W-:Y:S01]  /*10a80*/  @!P2 LOP3.LUT R15, R8, 0x100000, RZ, 0xfc, !PT ;  /* 0x00100000080fa812 */ /* 0x000fe200078efcff */
[----:B------:R-:W-:Y:S02]  /*10a90*/  IMAD.MOV.U32 R8, RZ, RZ, R4 ;  /* 0x000000ffff087224 */ /* 0x000fe400078e0004 */
[----:B------:R-:W-:-:S04]  /*10aa0*/  @!P2 IMAD.MOV.U32 R14, RZ, RZ, RZ ;  /* 0x000000ffff0ea224 */ /* 0x000fc800078e00ff */
[----:B------:R-:W-:Y:S02]  /*10ab0*/  DFMA R12, R10, -R38, 1 ;  /* 0x3ff000000a0c742b */ /* 0x000fe40000000826 */
[----:B------:R-:W-:-:S06]  /*10ac0*/  @!P2 DFMA R8, R8, 2, -R14 ;  /* 0x400000000808a82b */ /* 0x000fcc000000080e */
[----:B------:R-:W-:-:S04]  /*10ad0*/  DFMA R10, R10, R12, R10 ;  /* 0x0000000c0a0a722b */ /* 0x000fc8000000000a */
[----:B------:R-:W-:-:S04]  /*10ae0*/  @!P2 LOP3.LUT R21, R9, 0x7ff00000, RZ, 0xc0, !PT ;  /* 0x7ff000000915a812 */ /* 0x000fc800078ec0ff */
[----:B------:R-:W-:Y:S01]  /*10af0*/  DMUL R12, R10, R8 ;  /* 0x000000080a0c7228 */ /* 0x000fe20000000000 */
[----:B------:R-:W-:-:S05]  /*10b00*/  VIADD R14, R21, 0xffffffff ;  /* 0xffffffff150e7836 */ /* 0x000fca0000000000 */
[----:B------:R-:W-:Y:S02]  /*10b10*/  ISETP.GT.U32.AND P0, PT, R14, 0x7feffffe, PT ;  /* 0x7feffffe0e00780c */ /* 0x000fe40003f04070 */
[----:B------:R-:W-:Y:S02]  /*10b20*/  DFMA R14, R12, -R38, R8 ;  /* 0x800000260c0e722b */ /* 0x000fe40000000008 */
[----:B------:R-:W-:-:S06]  /*10b30*/  ISETP.GT.U32.OR P0, PT, R35, 0x7feffffe, P0 ;  /* 0x7feffffe2300780c */ /* 0x000fcc0000704470 */
[----:B------:R-:W-:-:S07]  /*10b40*/  DFMA R14, R10, R14, R12 ;  /* 0x0000000e0a0e722b */ /* 0x000fce000000000c */
[----:B------:R-:W-:Y:S05]  /*10b50*/  @P0 BRA `(.L_x_5802) ;  /* 0x00000000006c0947 */ /* 0x000fea0003800000 */
[----:B------:R-:W-:-:S04]  /*10b60*/  LOP3.LUT R4, R7, 0x7ff00000, RZ, 0xc0, !PT ;  /* 0x7ff0000007047812 */ /* 0x000fc800078ec0ff */
[CC--:B------:R-:W-:Y:S02]  /*10b70*/  VIADDMNMX R5, R3.reuse, -R4.reuse, 0xb9600000, !PT ;  /* 0xb960000003057446 */ /* 0x0c0fe40007800904 */
[----:B------:R-:W-:Y:S01]  /*10b80*/  ISETP.GE.U32.AND P0, PT, R3, R4, PT ;  /* 0x000000040300720c */ /* 0x000fe20003f06070 */
[----:B------:R-:W-:Y:S01]  /*10b90*/  IMAD.MOV.U32 R4, RZ, RZ, RZ ;  /* 0x000000ffff047224 */ /* 0x000fe200078e00ff */
[----:B------:R-:W-:Y:S02]  /*10ba0*/  VIMNMX R3, PT, PT, R5, 0x46a00000, PT ;  /* 0x46a0000005037848 */ /* 0x000fe40003fe0100 */
[----:B------:R-:W-:-:S05]  /*10bb0*/  SEL R20, R20, 0x63400000, !P0 ;  /* 0x6340000014147807 */ /* 0x000fca0004000000 */
[----:B------:R-:W-:-:S04]  /*10bc0*/  IMAD.IADD R3, R3, 0x1, -R20 ;  /* 0x0000000103037824 */ /* 0x000fc800078e0a14 */
        /* <DEDUP_REMOVED lines=10> */
[----:B------:R-:W-:Y:S01]  /*10c70*/  IMAD.MOV R5, RZ, RZ, -R3 ;  /* 0x000000ffff057224 */ /* 0x000fe200078e0a03 */
[----:B------:R-:W-:Y:S01]  /*10c80*/  DMUL.RP R8, R14, R8 ;  /* 0x000000080e087228 */ /* 0x000fe20000008000 */
[----:B------:R-:W-:Y:S01]  /*10c90*/  IMAD.MOV.U32 R4, RZ, RZ, RZ ;  /* 0x000000ffff047224 */ /* 0x000fe200078e00ff */
[----:B------:R-:W-:-:S05]  /*10ca0*/  IADD3 R3, PT, PT, -R3, -0x43300000, RZ ;  /* 0xbcd0000003037810 */ /* 0x000fca0007ffe1ff */
[----:B------:R-:W-:-:S03]  /*10cb0*/  DFMA R4, R10, -R4, R14 ;  /* 0x800000040a04722b */ /* 0x000fc6000000000e */
[----:B------:R-:W-:-:S07]  /*10cc0*/  LOP3.LUT R7, R9, R7, RZ, 0x3c, !PT ;  /* 0x0000000709077212 */ /* 0x000fce00078e3cff */
[----:B------:R-:W-:-:S04]  /*10cd0*/  FSETP.NEU.AND P0, PT, |R5|, R3, PT ;  /* 0x000000030500720b */ /* 0x000fc80003f0d200 */
[----:B------:R-:W-:Y:S02]  /*10ce0*/  FSEL R10, R8, R10, !P0 ;  /* 0x0000000a080a7208 */ /* 0x000fe40004000000 */
[----:B------:R-:W-:Y:S01]  /*10cf0*/  FSEL R11, R7, R11, !P0 ;  /* 0x0000000b070b7208 */ /* 0x000fe20004000000 */
[----:B------:R-:W-:Y:S06]  /*10d00*/  BRA `(.L_x_5803) ;  /* 0x0000000000547947 */ /* 0x000fec0003800000 */
.L_x_5802:
        /* <DEDUP_REMOVED lines=16> */
.L_x_5805:
[----:B------:R-:W-:Y:S01]  /*10e10*/  LOP3.LUT R11, R7, 0x80000, RZ, 0xfc, !PT ;  /* 0x00080000070b7812 */ /* 0x000fe200078efcff */
[----:B------:R-:W-:Y:S01]  /*10e20*/  IMAD.MOV.U32 R10, RZ, RZ, R6 ;  /* 0x000000ffff0a7224 */ /* 0x000fe200078e0006 */
[----:B------:R-:W-:Y:S06]  /*10e30*/  BRA `(.L_x_5803) ;  /* 0x0000000000087947 */ /* 0x000fec0003800000 */
.L_x_5804:
[----:B------:R-:W-:Y:S01]  /*10e40*/  LOP3.LUT R11, R5, 0x80000, RZ, 0xfc, !PT ;  /* 0x00080000050b7812 */ /* 0x000fe200078efcff */
[----:B------:R-:W-:-:S07]  /*10e50*/  IMAD.MOV.U32 R10, RZ, RZ, R4 ;  /* 0x000000ffff0a7224 */ /* 0x000fce00078e0004 */
.L_x_5803:
[----:B------:R-:W-:Y:S05]  /*10e60*/  BSYNC.RECONVERGENT B0 ;  /* 0x0000000000007941 */ /* 0x000fea0003800200 */
.L_x_5801:
[----:B------:R-:W-:Y:S02]  /*10e70*/  IMAD.MOV.U32 R4, RZ, RZ, R0 ;  /* 0x000000ffff047224 */ /* 0x000fe400078e0000 */
[----:B------:R-:W-:-:S04]  /*10e80*/  IMAD.MOV.U32 R5, RZ, RZ, 0x0 ;  /* 0x00000000ff057424 */ /* 0x000fc800078e00ff */
[----:B------:R-:W-:Y:S05]  /*10e90*/  RET.REL.NODEC R4 `(_ZN2at6native27unrolled_elementwise_kernelIZZZNS0_29binary_cross_entropy_out_cudaERKNS_6TensorES4_RKSt8optionalIS2_ElRS2_ENKUlvE_clEvENKUlvE_clEvEUlddE_St5arrayIPcLm3EELi4E23TrivialOffsetCalculatorILi2EjESG_ILi1EjENS0_6memory12LoadWithCastILi2EEENSJ_13StoreWithCastILi1EEEEEviT_T0_T2_T3_T4_T5_) ;  /* 0xfffffef004587950 */ /* 0x000fea0003c3ffff */
.L_x_5806:
        /* <DEDUP_REMOVED lines=14> */
.L_x_11232:


//--------------------- .text._ZN2at6native18elementwise_kernelILi128ELi2EZNS0_22gpu_kernel_impl_nocastIZZZNS0_29binary_cross_entropy_out_cudaERKNS_6TensorES5_RKSt8optionalIS3_ElRS3_ENKUlvE_clEvENKUlvE_clEvEUlddE_EEvRNS_18TensorIteratorBaseERKT_EUliE_EEviT1_ --------------------------
	.section	.text._ZN2at6native18elementwise_kernelILi128ELi2EZNS0_22gpu_kernel_impl_nocastIZZZNS0_29binary_cross_entropy_out_cudaERKNS_6TensorES5_RKSt8optionalIS3_ElRS3_ENKUlvE_clEvENKUlvE_clEvEUlddE_EEvRNS_18TensorIteratorBaseERKT_EUliE_EEviT1_,"ax",@progbits
	.align	128
        .global         _ZN2at6native18elementwise_kernelILi128ELi2EZNS0_22gpu_kernel_impl_nocastIZZZNS0_29binary_cross_entropy_out_cudaERKNS_6TensorES5_RKSt8optionalIS3_ElRS3_ENKUlvE_clEvENKUlvE_clEvEUlddE_EEvRNS_18TensorIteratorBaseERKT_EUliE_EEviT1_
        .type           _ZN2at6native18elementwise_kernelILi128ELi2EZNS0_22gpu_kernel_impl_nocastIZZZNS0_29binary_cross_entropy_out_cudaERKNS_6TensorES5_RKSt8optionalIS3_ElRS3_ENKUlvE_clEvENKUlvE_clEvEUlddE_EEvRNS_18TensorIteratorBaseERKT_EUliE_EEviT1_,@function
        .size           _ZN2at6native18elementwise_kernelILi128ELi2EZNS0_22gpu_kernel_impl_nocastIZZZNS0_29binary_cross_entropy_out_cudaERKNS_6TensorES5_RKSt8optionalIS3_ElRS3_ENKUlvE_clEvENKUlvE_clEvEUlddE_EEvRNS_18TensorIteratorBaseERKT_EUliE_EEviT1_,(.L_x_11233 - _ZN2at6native18elementwise_kernelILi128ELi2EZNS0_22gpu_kernel_impl_nocastIZZZNS0_29binary_cross_entropy_out_cudaERKNS_6TensorES5_RKSt8optionalIS3_ElRS3_ENKUlvE_clEvENKUlvE_clEvEUlddE_EEvRNS_18TensorIteratorBaseERKT_EUliE_EEviT1_)
        .other          _ZN2at6native18elementwise_kernelILi128ELi2EZNS0_22gpu_kernel_impl_nocastIZZZNS0_29binary_cross_entropy_out_cudaERKNS_6TensorES5_RKSt8optionalIS3_ElRS3_ENKUlvE_clEvENKUlvE_clEvEUlddE_EEvRNS_18TensorIteratorBaseERKT_EUliE_EEviT1_,@"STO_CUDA_ENTRY STV_DEFAULT"
_ZN2at6native18elementwise_kernelILi128ELi2EZNS0_22gpu_kernel_impl_nocastIZZZNS0_29binary_cross_entropy_out_cudaERKNS_6TensorES5_RKSt8optionalIS3_ElRS3_ENKUlvE_clEvENKUlvE_clEvEUlddE_EEvRNS_18TensorIteratorBaseERKT_EUliE_EEviT1_:
.text._ZN2at6native18elementwise_kernelILi128ELi2EZNS0_22gpu_kernel_impl_nocastIZZZNS0_29binary_cross_entropy_out_cudaERKNS_6TensorES5_RKSt8optionalIS3_ElRS3_ENKUlvE_clEvENKUlvE_clEvEUlddE_EEvRNS_18TensorIteratorBaseERKT_EUliE_EEviT1_:
[----:B------:R-:W0:Y:S01]  /*0000*/  LDC R1, c[0x0][0x37c] ;  /* 0x0000df00ff017b82 */ /* 0x000e220000000800 */
[----:B------:R-:W1:Y:S07]  /*0010*/  S2R R23, SR_TID.X ;  /* 0x0000000000177919 */ /* 0x000e6e0000002100 */
[----:B------:R-:W2:Y:S01]  /*0020*/  S2UR UR4, SR_CTAID.X ;  /* 0x00000000000479c3 */ /* 0x000ea20000002500 */
[----:B------:R-:W3:Y:S01]  /*0030*/  LDCU UR5, c[0x0][0x380] ;  /* 0x00007000ff0577ac */ /* 0x000ee20008000800 */
[----:B------:R-:W-:Y:S01]  /*0040*/  BSSY.RECONVERGENT B7, `(.L_x_5807) ;  /* 0x0000292000077945 */ /* 0x000fe20003800200 */
[----:B------:R-:W4:Y:S05]  /*0050*/  LDCU.64 UR36, c[0x0][0x358] ;  /* 0x00006b00ff2477ac */ /* 0x000f2a0008000a00 */
[----:B------:R-:W5:Y:S01]  /*0060*/  LDC R0, c[0x0][0x388] ;  /* 0x0000e200ff007b82 */ /* 0x000f620000000800 */
[----:B--2---:R-:W-:-:S06]  /*0070*/  USHF.L.U32 UR4, UR4, 0x8, URZ ;  /* 0x0000000804047899 */ /* 0x004fcc00080006ff */
[----:B-1----:R-:W-:Y:S02]  /*0080*/  LOP3.LUT R23, R23, UR4, RZ, 0xfc, !PT ;  /* 0x0000000417177c12 */ /* 0x002fe4000f8efcff */
[----:B-----5:R-:W-:Y:S02]  /*0090*/  IADD3 R2, PT, PT, R0, -0x1, RZ ;  /* 0xffffffff00027810 */ /* 0x020fe40007ffe0ff */
[----:B---3--:R-:W-:Y:S02]  /*00a0*/  ISETP.GE.AND P0, PT, R23, UR5, PT ;  /* 0x0000000517007c0c */ /* 0x008fe4000bf06270 */
[----:B------:R-:W-:-:S05]  /*00b0*/  VIMNMX.U32 R22, PT, PT, R2, 0x18, PT ;  /* 0x0000001802167848 */ /* 0x000fca0003fe0000 */
[----:B------:R-:W-:-:S06]  /*00c0*/  VIADD R22, R22, 0x1 ;  /* 0x0000000116167836 */ /* 0x000fcc0000000000 */
[----:B0---4-:R-:W-:Y:S05]  /*00d0*/  @P0 BRA `(.L_x_5808) ;  /* 0x0000002800200947 */ /* 0x011fea0003800000 */
[----:B------:R-:W-:Y:S01]  /*00e0*/  ISETP.NE.AND P0, PT, R0, RZ, PT ;  /* 0x000000ff0000720c */ /* 0x000fe20003f05270 */
[----:B------:R-:W-:Y:S02]  /*00f0*/  HFMA2 R0, -RZ, RZ, 0, 0 ;  /* 0x00000000ff007431 */ /* 0x000fe400000001ff */
[----:B------:R-:W-:Y:S01]  /*0100*/  IMAD.MOV.U32 R4, RZ, RZ, RZ ;  /* 0x000000ffff047224 */ /* 0x000fe200078e00ff */
[----:B------:R-:W-:-:S09]  /*0110*/  MOV R25, RZ ;  /* 0x000000ff00197202 */ /* 0x000fd20000000f00 */
[----:B------:R-:W-:Y:S05]  /*0120*/  @!P0 BRA `(.L_x_5809) ;  /* 0x0000001400708947 */ /* 0x000fea0003800000 */
[----:B------:R-:W0:Y:S01]  /*0130*/  LDCU.64 UR4, c[0x0][0x390] ;  /* 0x00007200ff0477ac */ /* 0x000e220008000a00 */
[----:B------:R-:W-:Y:S01]  /*0140*/  MOV R5, R23 ;  /* 0x0000001700057202 */ /* 0x000fe20000000f00 */
[----:B------:R-:W-:Y:S01]  /*0150*/  IMAD.MOV.U32 R4, RZ, RZ, RZ ;  /* 0x000000ffff047224 */ /* 0x000fe200078e00ff */
[----:B------:R-:W-:Y:S01]  /*0160*/  ISETP.NE.AND P0, PT, R2, RZ, PT ;  /* 0x000000ff0200720c */ /* 0x000fe20003f05270 */
[----:B------:R-:W1:Y:S01]  /*0170*/  LDCU UR6, c[0x0][0x38c] ;  /* 0x00007180ff0677ac */ /* 0x000e620008000800 */
[----:B------:R-:W2:Y:S01]  /*0180*/  LDCU.64 UR8, c[0x0][0x4b8] ;  /* 0x00009700ff0877ac */ /* 0x000ea20008000a00 */
        /* <DEDUP_REMOVED lines=342> */
.L_x_5809:
[----:B------:R-:W0:Y:S02]  /*16f0*/  LDCU.128 UR4, c[0x0][0x5f0] ;  /* 0x0000be00ff0477ac */ /* 0x000e240008000c00 */
[----:B0-----:R-:W-:-:S04]  /*1700*/  IADD3 R18, P0, PT, R4, UR4, RZ ;  /* 0x0000000404127c10 */ /* 0x001fc8000ff1e0ff */
[----:B------:R-:W-:-:S06]  /*1710*/  IADD3.X R19, PT, PT, RZ, UR5, RZ, P0, !PT ;  /* 0x00000005ff137c10 */ /* 0x000fcc00087fe4ff */
[----:B------:R-:W2:Y:S01]  /*1720*/  LDG.E.64 R18, desc[UR36][R18.64] ;  /* 0x0000002412127981 */ /* 0x000ea2000c1e1b00 */
[----:B------:R-:W-:-:S05]  /*1730*/  IADD3 R16, P0, PT, R0, UR6, RZ ;  /* 0x0000000600107c10 */ /* 0x000fca000ff1e0ff */
[----:B------:R-:W-:-:S06]  /*1740*/  IMAD.X R17, RZ, RZ, UR7, P0 ;  /* 0x00000007ff117e24 */ /* 0x000fcc00080e06ff */
[----:B------:R-:W5:Y:S01]  /*1750*/  LDG.E.64 R16, desc[UR36][R16.64] ;  /* 0x0000002410107981 */ /* 0x000f62000c1e1b00 */
[----:B------:R-:W-:Y:S01]  /*1760*/  BSSY.RECONVERGENT B6, `(.L_x_5810) ;  /* 0x0000014000067945 */ /* 0x000fe20003800200 */
[C---:B--2---:R-:W-:Y:S02]  /*1770*/  DSETP.GTU.AND P0, PT, R18.reuse, 1, PT ;  /* 0x3ff000001200742a */ /* 0x044fe40003f0c000 */
[----:B------:R-:W-:-:S14]  /*1780*/  DSETP.GE.AND P1, PT, R18, RZ, PT ;  /* 0x000000ff1200722a */ /* 0x000fdc0003f26000 */
        /* <DEDUP_REMOVED lines=17> */
.L_x_5811:
[----:B------:R-:W-:Y:S05]  /*18a0*/  BSYNC.RECONVERGENT B6 ;  /* 0x0000000000067941 */ /* 0x000fea0003800200 */
.L_x_5810:
[C---:B-----5:R-:W-:Y:S01]  /*18b0*/  DSETP.GTU.AND P0, PT, R16.reuse, 1, PT ;  /* 0x3ff000001000742a */ /* 0x060fe20003f0c000 */
        /* <DEDUP_REMOVED lines=19> */
.L_x_5813:
[----:B------:R-:W-:Y:S05]  /*19f0*/  BSYNC.RECONVERGENT B6 ;  /* 0x0000000000067941 */ /* 0x000fea0003800200 */
.L_x_5812:
[----:B------:R-:W-:Y:S01]  /*1a00*/  ISETP.GT.AND P0, PT, R19, 0xfffff, PT ;  /* 0x000fffff1300780c */ /* 0x000fe20003f04270 */
[----:B------:R-:W-:Y:S01]  /*1a10*/  IMAD.MOV.U32 R5, RZ, RZ, R19 ;  /* 0x000000ffff057224 */ /* 0x000fe200078e0013 */
[-C--:B------:R-:W-:Y:S01]  /*1a20*/  MOV R4, R18.reuse ;  /* 0x0000001200047202 */ /* 0x080fe20000000f00 */
[----:B------:R-:W-:Y:S01]  /*1a30*/  BSSY.RECONVERGENT B0, `(.L_x_5814) ;  /* 0x0000052000007945 */ /* 0x000fe20003800200 */
[----:B------:R-:W-:Y:S02]  /*1a40*/  MOV R0, R19 ;  /* 0x0000001300007202 */ /* 0x000fe40000000f00 */
[----:B------:R-:W-:-:S07]  /*1a50*/  MOV R6, R18 ;  /* 0x0000001200067202 */ /* 0x000fce0000000f00 */
[----:B------:R-:W-:-:S10]  /*1a60*/  @!P0 DMUL R4, R18, 1.80143985094819840000e+16 ;  /* 0x4350000012048828 */ /* 0x000fd40000000000 */
[----:B------:R-:W-:Y:S01]  /*1a70*/  @!P0 IMAD.MOV.U32 R0, RZ, RZ, R5 ;  /* 0x000000ffff008224 */ /* 0x000fe200078e0005 */
[----:B------:R-:W-:-:S04]  /*1a80*/  @!P0 MOV R6, R4 ;  /* 0x0000000400068202 */ /* 0x000fc80000000f00 */
[----:B------:R-:W-:-:S04]  /*1a90*/  IADD3 R3, PT, PT, R0, -0x1, RZ ;  /* 0xffffffff00037810 */ /* 0x000fc80007ffe0ff */
[----:B------:R-:W-:Y:S01]  /*1aa0*/  ISETP.GT.U32.AND P1, PT, R3, 0x7feffffe, PT ;  /* 0x7feffffe0300780c */ /* 0x000fe20003f24070 */
[----:B------:R-:W-:Y:S02]  /*1ab0*/  IMAD.MOV.U32 R3, RZ, RZ, -0x3ff ;  /* 0xfffffc01ff037424 */ /* 0x000fe400078e00ff */
[----:B------:R-:W-:-:S10]  /*1ac0*/  @!P0 IMAD.MOV.U32 R3, RZ, RZ, -0x435 ;  /* 0xfffffbcbff038424 */ /* 0x000fd400078e00ff */
[----:B------:R-:W-:Y:S05]  /*1ad0*/  @P1 BRA `(.L_x_5815) ;  /* 0x0000000400041947 */ /* 0x000fea0003800000 */
[----:B------:R-:W-:Y:S01]  /*1ae0*/  LOP3.LUT R4, R0, 0xfffff, RZ, 0xc0, !PT ;  /* 0x000fffff00047812 */ /* 0x000fe200078ec0ff */
[----:B------:R-:W-:Y:S01]  /*1af0*/  IMAD.MOV.U32 R14, RZ, RZ, -0x748574fc ;  /* 0x8b7a8b04ff0e7424 */ /* 0x000fe200078e00ff */
[----:B------:R-:W-:Y:S01]  /*1b00*/  MOV R15, 0x3ed0ee25 ;  /* 0x3ed0ee25000f7802 */ /* 0x000fe20000000f00 */
[----:B------:R-:W-:Y:S01]  /*1b10*/  UMOV UR4, 0x3ae80f1e ;  /* 0x3ae80f1e00047882 */ /* 0x000fe20000000000 */
[----:B------:R-:W-:Y:S01]  /*1b20*/  LOP3.LUT R5, R4, 0x3ff00000, RZ, 0xfc, !PT ;  /* 0x3ff0000004057812 */ /* 0x000fe200078efcff */
[----:B------:R-:W-:Y:S01]  /*1b30*/  IMAD.MOV.U32 R4, RZ, RZ, R6 ;  /* 0x000000ffff047224 */ /* 0x000fe200078e0006 */
[----:B------:R-:W-:Y:S01]  /*1b40*/  MOV R6, RZ ;  /* 0x000000ff00067202 */ /* 0x000fe20000000f00 */
        /* <DEDUP_REMOVED lines=58> */
.L_x_5815:
[----:B------:R-:W-:Y:S01]  /*1ef0*/  IMAD.MOV.U32 R6, RZ, RZ, 0x0 ;  /* 0x00000000ff067424 */ /* 0x000fe200078e00ff */
[----:B------:R-:W-:Y:S02]  /*1f00*/  MOV R7, 0x7ff00000 ;  /* 0x7ff0000000077802 */ /* 0x000fe40000000f00 */
[----:B------:R-:W-:-:S04]  /*1f10*/  LOP3.LUT P0, RZ, R5, 0x7fffffff, RZ, 0xc0, !PT ;  /* 0x7fffffff05ff7812 */ /* 0x000fc8000780c0ff */
[----:B------:R-:W-:-:S10]  /*1f20*/  DFMA R6, R4, R6, +INF ;  /* 0x7ff000000406742b */ /* 0x000fd40000000006 */
[----:B------:R-:W-:Y:S02]  /*1f30*/  FSEL R28, R6, RZ, P0 ;  /* 0x000000ff061c7208 */ /* 0x000fe40000000000 */
[----:B------:R-:W-:-:S07]  /*1f40*/  FSEL R29, R7, -QNAN , P0 ;  /* 0xfff00000071d7808 */ /* 0x000fce0000000000 */
.L_x_5816:
[----:B------:R-:W-:Y:S05]  /*1f50*/  BSYNC.RECONVERGENT B0 ;  /* 0x0000000000007941 */ /* 0x000fea0003800200 */
.L_x_5814:
        /* <DEDUP_REMOVED lines=24> */
[----:B------:R-:W-:Y:S01]  /*20e0*/  MOV R6, R8 ;  /* 0x0000000800067202 */ /* 0x000fe20000000f00 */
[----:B------:R-:W-:Y:S01]  /*20f0*/  IMAD.MOV.U32 R7, RZ, RZ, R9 ;  /* 0x000000ffff077224 */ /* 0x000fe200078e0009 */
[----:B------:R-:W-:-:S07]  /*2100*/  MOV R0, 0x2120 ;  /* 0x0000212000007802 */ /* 0x000fce0000000f00 */
[----:B------:R-:W-:Y:S05]  /*2110*/  CALL.REL.NOINC `($__internal_24_$__cuda_sm20_div_rn_f64_full) ;  /* 0x0000003000207944 */ /* 0x000fea0003c00000 */
[----:B------:R-:W-:Y:S01]  /*2120*/  MOV R4, R12 ;  /* 0x0000000c00047202 */ /* 0x000fe20000000f00 */
[----:B------:R-:W-:-:S07]  /*2130*/  IMAD.MOV.U32 R5, RZ, RZ, R13 ;  /* 0x000000ffff057224 */ /* 0x000fce00078e000d */
.L_x_5820:
[----:B------:R-:W-:Y:S05]  /*2140*/  BSYNC.RECONVERGENT B1 ;  /* 0x0000000000017941 */ /* 0x000fea0003800200 */
.L_x_5819:
[----:B------:R-:W-:Y:S01]  /*2150*/  DMUL R6, R18, R4 ;  /* 0x0000000412067228 */ /* 0x000fe20000000000 */
[----:B------:R-:W-:Y:S01]  /*2160*/  MOV R10, 0xceb2dc44 ;  /* 0xceb2dc44000a7802 */ /* 0x000fe20000000f00 */
[----:B------:R-:W-:Y:S01]  /*2170*/  IMAD.MOV.U32 R11, RZ, RZ, 0x3ed087ff ;  /* 0x3ed087ffff0b7424 */ /* 0x000fe200078e00ff */
[----:B------:R-:W-:Y:S01]  /*2180*/  UMOV UR4, 0x2fbe14b5 ;  /* 0x2fbe14b500047882 */ /* 0x000fe20000000000 */
[----:B------:R-:W-:-:S04]  /*2190*/  UMOV UR5, 0x3eb372fb ;  /* 0x3eb372fb00057882 */ /* 0x000fc80000000000 */
[----:B------:R-:W-:-:S08]  /*21a0*/  DADD R4, -R18, R6 ;  /* 0x0000000012047229 */ /* 0x000fd00000000106 */
        /* <DEDUP_REMOVED lines=22> */
[----:B------:R-:W-:Y:S01]  /*2310*/  DADD R4, -R18, R10 ;  /* 0x0000000012047229 */ /* 0x000fe2000000010a */
[----:B------:R-:W-:Y:S10]  /*2320*/  BRA `(.L_x_5821) ;  /* 0x0000000400507947 */ /* 0x000ff40003800000 */
.L_x_5818:
[----:B------:R-:W-:-:S10]  /*2330*/  DADD R18, -R18, 1 ;  /* 0x3ff0000012127429 */ /* 0x000fd40000000100 */
[----:B------:R-:W-:Y:S01]  /*2340*/  ISETP.GT.AND P0, PT, R19, 0xfffff, PT ;  /* 0x000fffff1300780c */ /* 0x000fe20003f04270 */
[----:B------:R-:W-:Y:S01]  /*2350*/  IMAD.MOV.U32 R5, RZ, RZ, R19 ;  /* 0x000000ffff057224 */ /* 0x000fe200078e0013 */
[----:B------:R-:W-:Y:S02]  /*2360*/  MOV R4, R18 ;  /* 0x0000001200047202 */ /* 0x000fe40000000f00 */
[----:B------:R-:W-:-:S09]  /*2370*/  MOV R3, R19 ;  /* 0x0000001300037202 */ /* 0x000fd20000000f00 */
[----:B------:R-:W-:-:S10]  /*2380*/  @!P0 DMUL R4, R4, 1.80143985094819840000e+16 ;  /* 0x4350000004048828 */ /* 0x000fd40000000000 */
[----:B------:R-:W-:Y:S02]  /*2390*/  @!P0 IMAD.MOV.U32 R3, RZ, RZ, R5 ;  /* 0x000000ffff038224 */ /* 0x000fe400078e0005 */
[----:B------:R-:W-:-:S03]  /*23a0*/  @!P0 IMAD.MOV.U32 R18, RZ, RZ, R4 ;  /* 0x000000ffff128224 */ /* 0x000fc600078e0004 */
[----:B------:R-:W-:-:S04]  /*23b0*/  IADD3 R0, PT, PT, R3, -0x1, RZ ;  /* 0xffffffff03007810 */ /* 0x000fc80007ffe0ff */
        /* <DEDUP_REMOVED lines=9> */
[----:B------:R-:W-:Y:S01]  /*2450*/  UMOV UR4, 0x3ae80f1e ;  /* 0x3ae80f1e00047882 */ /* 0x000fe20000000000 */
[----:B------:R-:W-:Y:S01]  /*2460*/  MOV R4, R18 ;  /* 0x0000001200047202 */ /* 0x000fe20000000f00 */
[----:B------:R-:W-:Y:S01]  /*2470*/  UMOV UR5, 0x3eb1380b ;  /* 0x3eb1380b00057882 */ /* 0x000fe20000000000 */
[----:B------:R-:W-:Y:S01]  /*2480*/  ISETP.GE.U32.AND P0, PT, R5, 0x3ff6a09f, PT ;  /* 0x3ff6a09f0500780c */ /* 0x000fe20003f06070 */
[----:B------:R-:W-:Y:S01]  /*2490*/  IMAD.MOV.U32 R21, RZ, RZ, 0x43300000 ;  /* 0x43300000ff157424 */ /* 0x000fe200078e00ff */
[----:B------:R-:W-:Y:S01]  /*24a0*/  LEA.HI R0, R3, R0, RZ, 0xc ;  /* 0x0000000003007211 */ /* 0x000fe200078f60ff */
[----:B------:R-:W-:Y:S01]  /*24b0*/  UMOV UR6, 0x80000000 ;  /* 0x8000000000067882 */ /* 0x000fe20000000000 */
[----:B------:R-:W-:-:S09]  /*24c0*/  UMOV UR7, 0x43300000 ;  /* 0x4330000000077882 */ /* 0x000fd20000000000 */
        /* <DEDUP_REMOVED lines=52> */
.L_x_5822:
[----:B------:R-:W-:Y:S01]  /*2810*/  MOV R6, 0x0 ;  /* 0x0000000000067802 */ /* 0x000fe20000000f00 */
[----:B------:R-:W-:Y:S01]  /*2820*/  IMAD.MOV.U32 R7, RZ, RZ, 0x7ff00000 ;  /* 0x7ff00000ff077424 */ /* 0x000fe200078e00ff */
[----:B------:R-:W-:-:S05]  /*2830*/  LOP3.LUT P0, RZ, R5, 0x7fffffff, RZ, 0xc0, !PT ;  /* 0x7fffffff05ff7812 */ /* 0x000fca000780c0ff */
[----:B------:R-:W-:-:S10]  /*2840*/  DFMA R6, R4, R6, +INF ;  /* 0x7ff000000406742b */ /* 0x000fd40000000006 */
[----:B------:R-:W-:Y:S02]  /*2850*/  FSEL R4, R6, RZ, P0 ;  /* 0x000000ff06047208 */ /* 0x000fe40000000000 */
[----:B------:R-:W-:-:S07]  /*2860*/  FSEL R5, R7, -QNAN , P0 ;  /* 0xfff0000007057808 */ /* 0x000fce0000000000 */
.L_x_5821:
[----:B------:R-:W-:Y:S05]  /*2870*/  BSYNC.RECONVERGENT B0 ;  /* 0x0000000000007941 */ /* 0x000fea0003800200 */
.L_x_5817:
[----:B------:R-:W-:Y:S01]  /*2880*/  DSETP.GEU.AND P0, PT, R28, -100, PT ;  /* 0xc05900001c00742a */ /* 0x000fe20003f0e000 */
[----:B------:R-:W0:Y:S01]  /*2890*/  LDCU.64 UR4, c[0x0][0x5e8] ;  /* 0x0000bd00ff0477ac */ /* 0x000e220008000a00 */
[----:B------:R-:W-:-:S04]  /*28a0*/  VIADD R23, R23, 0x80 ;  /* 0x0000008017177836 */ /* 0x000fc80000000000 */
[----:B------:R-:W-:Y:S02]  /*28b0*/  FSEL R6, R28, RZ, P0 ;  /* 0x000000ff1c067208 */ /* 0x000fe40000000000 */
[----:B------:R-:W-:Y:S01]  /*28c0*/  FSEL R7, R29, -3.390625, P0 ;  /* 0xc05900001d077808 */ /* 0x000fe20000000000 */
[----:B------:R-:W-:-:S05]  /*28d0*/  DSETP.GEU.AND P0, PT, R4, -100, PT ;  /* 0xc05900000400742a */ /* 0x000fca0003f0e000 */
[C---:B------:R-:W-:Y:S01]  /*28e0*/  DMUL R6, R16.reuse, R6 ;  /* 0x0000000610067228 */ /* 0x040fe20000000000 */
[----:B------:R-:W-:Y:S01]  /*28f0*/  FSEL R4, R4, RZ, P0 ;  /* 0x000000ff04047208 */ /* 0x000fe20000000000 */
[----:B------:R-:W-:Y:S01]  /*2900*/  DADD R16, R16, -1 ;  /* 0xbff0000010107429 */ /* 0x000fe20000000000 */
[----:B------:R-:W-:Y:S02]  /*2910*/  FSEL R5, R5, -3.390625, P0 ;  /* 0xc059000005057808 */ /* 0x000fe40000000000 */
[----:B0-----:R-:W-:-:S04]  /*2920*/  IADD3 R8, P0, PT, R25, UR4, RZ ;  /* 0x0000000419087c10 */ /* 0x001fc8000ff1e0ff */
[----:B------:R-:W-:Y:S01]  /*2930*/  IADD3.X R9, PT, PT, RZ, UR5, RZ, P0, !PT ;  /* 0x00000005ff097c10 */ /* 0x000fe200087fe4ff */
[----:B------:R-:W-:-:S07]  /*2940*/  DFMA R6, R16, R4, -R6 ;  /* 0x000000041006722b */ /* 0x000fce0000000806 */
[----:B------:R0:W-:Y:S04]  /*2950*/  STG.E.64 desc[UR36][R8.64], R6 ;  /* 0x0000000608007986 */ /* 0x0001e8000c101b24 */
.L_x_5808:
[----:B------:R-:W-:Y:S05]  /*2960*/  BSYNC.RECONVERGENT B7 ;  /* 0x0000000000077941 */ /* 0x000fea0003800200 */
.L_x_5807:
[----:B------:R-:W1:Y:S02]  /*2970*/  LDCU UR4, c[0x0][0x380] ;  /* 0x00007000ff0477ac */ /* 0x000e640008000800 */
[----:B-1----:R-:W-:-:S13]  /*2980*/  ISETP.GE.AND P0, PT, R23, UR4, PT ;  /* 0x0000000417007c0c */ /* 0x002fda000bf06270 */
[----:B------:R-:W-:Y:S05]  /*2990*/  @P0 EXIT ;  /* 0x000000000000094d */ /* 0x000fea0003800000 */
[----:B------:R-:W1:Y:S01]  /*29a0*/  LDCU UR4, c[0x0][0x388] ;  /* 0x00007100ff0477ac */ /* 0x000e620008000800 */
[----:B------:R-:W-:Y:S01]  /*29b0*/  HFMA2 R3, -RZ, RZ, 0, 0 ;  /* 0x00000000ff037431 */ /* 0x000fe200000001ff */
[----:B------:R-:W-:Y:S01]  /*29c0*/  MOV R0, RZ ;  /* 0x000000ff00007202 */ /* 0x000fe20000000f00 */
[----:B------:R-:W-:Y:S01]  /*29d0*/  IMAD.MOV.U32 R4, RZ, RZ, RZ ;  /* 0x000000ffff047224 */ /* 0x000fe200078e00ff */
[----:B-1----:R-:W-:-:S09]  /*29e0*/  UISETP.NE.AND UP0, UPT, UR4, URZ, UPT ;  /* 0x000000ff0400728c */ /* 0x002fd2000bf05270 */
[----:B------:R-:W-:Y:S05]  /*29f0*/  BRA.U !UP0, `(.L_x_5823) ;  /* 0x0000001508707547 */ /* 0x000fea000b800000 */
        /* <DEDUP_REMOVED lines=348> */
.L_x_5823:
[----:B------:R-:W1:Y:S02]  /*3fc0*/  LDCU.128 UR4, c[0x0][0x5f0] ;  /* 0x0000be00ff0477ac */ /* 0x000e640008000c00 */
[----:B-1----:R-:W-:-:S05]  /*3fd0*/  IADD3 R18, P0, PT, R4, UR4, RZ ;  /* 0x0000000404127c10 */ /* 0x002fca000ff1e0ff */
[----:B------:R-:W-:Y:S01]  /*3fe0*/  IMAD.X R19, RZ, RZ, UR5, P0 ;  /* 0x00000005ff137e24 */ /* 0x000fe200080e06ff */
[----:B------:R-:W1:Y:S05]  /*3ff0*/  LDCU.64 UR4, c[0x0][0x5e8] ;  /* 0x0000bd00ff0477ac */ /* 0x000e6a0008000a00 */
[----:B------:R-:W2:Y:S01]  /*4000*/  LDG.E.64 R18, desc[UR36][R18.64] ;  /* 0x0000002412127981 */ /* 0x000ea2000c1e1b00 */
[----:B------:R-:W-:-:S04]  /*4010*/  IADD3 R16, P0, PT, R0, UR6, RZ ;  /* 0x0000000600107c10 */ /* 0x000fc8000ff1e0ff */
[----:B------:R-:W-:-:S06]  /*4020*/  IADD3.X R17, PT, PT, RZ, UR7, RZ, P0, !PT ;  /* 0x00000007ff117c10 */ /* 0x000fcc00087fe4ff */
[----:B------:R-:W5:Y:S01]  /*4030*/  LDG.E.64 R16, desc[UR36][R16.64] ;  /* 0x0000002410107981 */ /* 0x000f62000c1e1b00 */
[----:B------:R-:W-:Y:S01]  /*4040*/  BSSY.RECONVERGENT B6, `(.L_x_5824) ;  /* 0x0000016000067945 */ /* 0x000fe20003800200 */
[----:B-1----:R-:W-:-:S04]  /*4050*/  IADD3 R22, P1, PT, R3, UR4, RZ ;  /* 0x0000000403167c10 */ /* 0x002fc8000ff3e0ff */
[----:B------:R-:W-:Y:S01]  /*4060*/  IADD3.X R23, PT, PT, RZ, UR5, RZ, P1, !PT ;  /* 0x00000005ff177c10 */ /* 0x000fe20008ffe4ff */
[C---:B--2---:R-:W-:Y:S02]  /*4070*/  DSETP.GTU.AND P0, PT, R18.reuse, 1, PT ;  /* 0x3ff000001200742a */ /* 0x044fe40003f0c000 */
[----:B------:R-:W-:-:S14]  /*4080*/  DSETP.GE.AND P2, PT, R18, RZ, PT ;  /* 0x000000ff1200722a */ /* 0x000fdc0003f46000 */
[----:B------:R-:W-:Y:S05]  /*4090*/  @!P0 BRA P2, `(.L_x_5825) ;  /* 0x0000000000408947 */ /* 0x000fea0001000000 */
[----:B------:R-:W-:Y:S01]  /*40a0*/  MOV R0, 0x0 ;  /* 0x0000000000007802 */ /* 0x000fe20000000f00 */
[----:B------:R-:W1:Y:S01]  /*40b0*/  LDCU.64 UR4, c[0x4][0x300] ;  /* 0x01006000ff0477ac */ /* 0x000e620008000a00 */
[----:B0-----:R-:W-:Y:S01]  /*40c0*/  IMAD.MOV.U32 R8, RZ, RZ, 0x5a ;  /* 0x0000005aff087424 */ /* 0x001fe200078e00ff */
[----:B------:R-:W-:Y:S01]  /*40d0*/  MOV R12, 0x1 ;  /* 0x00000001000c7802 */ /* 0x000fe20000000f00 */
[----:B------:R0:W2:Y:S01]  /*40e0*/  LDC.64 R2, c[0x4][R0] ;  /* 0x0100000000027b82 */ /* 0x0000a20000000a00 */
[----:B------:R-:W3:Y:S01]  /*40f0*/  LDCU.64 UR6, c[0x4][0x2d0] ;  /* 0x01005a00ff0677ac */ /* 0x000ee20008000a00 */
[----:B------:R-:W-:Y:S01]  /*4100*/  MOV R13, RZ ;  /* 0x000000ff000d7202 */ /* 0x000fe20000000f00 */
[----:B------:R-:W4:Y:S01]  /*4110*/  LDCU.64 UR8, c[0x4][0x8] ;  /* 0x01000100ff0877ac */ /* 0x000f220008000a00 */
[----:B-1----:R-:W-:Y:S01]  /*4120*/  IMAD.U32 R4, RZ, RZ, UR4 ;  /* 0x00000004ff047e24 */ /* 0x002fe2000f8e00ff */
[----:B------:R-:W-:Y:S02]  /*4130*/  MOV R5, UR5 ;  /* 0x0000000500057c02 */ /* 0x000fe40008000f00 */
[----:B---3--:R-:W-:Y:S01]  /*4140*/  MOV R6, UR6 ;  /* 0x0000000600067c02 */ /* 0x008fe20008000f00 */
[----:B------:R-:W-:Y:S01]  /*4150*/  IMAD.U32 R7, RZ, RZ, UR7 ;  /* 0x00000007ff077e24 */ /* 0x000fe2000f8e00ff */
[----:B----4-:R-:W-:-:S02]  /*4160*/  MOV R10, UR8 ;  /* 0x00000008000a7c02 */ /* 0x010fc40008000f00 */
[----:B0-----:R-:W-:-:S07]  /*4170*/  MOV R11, UR9 ;  /* 0x00000009000b7c02 */ /* 0x001fce0008000f00 */
[----:B------:R-:W-:-:S07]  /*4180*/  LEPC R20, `(.L_x_5825) ;  /* 0x000000001014794e */ /* 0x000fce0000000000 */
[----:B--2--5:R-:W-:Y:S05]  /*4190*/  CALL.ABS.NOINC R2 ;  /* 0x0000000002007343 */ /* 0x024fea0003c00000 */
.L_x_5825:
[----:B------:R-:W-:Y:S05]  /*41a0*/  BSYNC.RECONVERGENT B6 ;  /* 0x0000000000067941 */ /* 0x000fea0003800200 */
.L_x_5824:
[C---:B-----5:R-:W-:Y:S01]  /*41b0*/  DSETP.GTU.AND P0, PT, R16.reuse, 1, PT ;  /* 0x3ff000001000742a */ /* 0x060fe20003f0c000 */
[----:B------:R-:W-:Y:S01]  /*41c0*/  BSSY.RECONVERGENT B6, `(.L_x_5826) ;  /* 0x0000013000067945 */ /* 0x000fe20003800200 */
        /* <DEDUP_REMOVED lines=17> */
[----:B--2---:R-:W-:Y:S05]  /*42e0*/  CALL.ABS.NOINC R2 ;  /* 0x0000000002007343 */ /* 0x004fea0003c00000 */
.L_x_5827:
[----:B------:R-:W-:Y:S05]  /*42f0*/  BSYNC.RECONVERGENT B6 ;  /* 0x0000000000067941 */ /* 0x000fea0003800200 */
.L_x_5826:
[----:B------:R-:W-:Y:S01]  /*4300*/  ISETP.GT.AND P1, PT, R19, 0xfffff, PT ;  /* 0x000fffff1300780c */ /* 0x000fe20003f24270 */
[----:B------:R-:W-:Y:S01]  /*4310*/  IMAD.MOV.U32 R2, RZ, RZ, R18 ;  /* 0x000000ffff027224 */ /* 0x000fe200078e0012 */
[-C--:B------:R-:W-:Y:S01]  /*4320*/  MOV R3, R19.reuse ;  /* 0x0000001300037202 */ /* 0x080fe20000000f00 */
        /* <DEDUP_REMOVED lines=8> */
[----:B0-----:R-:W-:Y:S01]  /*43b0*/  @P2 MOV R6, 0x0 ;  /* 0x0000000000062802 */ /* 0x001fe20000000f00 */
[----:B------:R-:W-:Y:S01]  /*43c0*/  @P2 IMAD.MOV.U32 R7, RZ, RZ, 0x7ff00000 ;  /* 0x7ff00000ff072424 */ /* 0x000fe200078e00ff */
[----:B------:R-:W-:-:S05]  /*43d0*/  @P2 LOP3.LUT P3, RZ, R3, 0x7fffffff, RZ, 0xc0, !PT ;  /* 0x7fffffff03ff2812 */ /* 0x000fca000786c0ff */
[----:B------:R-:W-:Y:S01]  /*43e0*/  @P2 DFMA R6, R2, R6, +INF ;  /* 0x7ff000000206242b */ /* 0x000fe20000000006 */
[----:B------:R-:W-:Y:S02]  /*43f0*/  MOV R3, 0xfffffc01 ;  /* 0xfffffc0100037802 */ /* 0x000fe40000000f00 */
[----:B------:R-:W-:-:S07]  /*4400*/  @!P1 MOV R3, 0xfffffbcb ;  /* 0xfffffbcb00039802 */ /* 0x000fce0000000f00 */
[----:B------:R-:W-:Y:S02]  /*4410*/  @P2 FSEL R28, R6, RZ, P3 ;  /* 0x000000ff061c2208 */ /* 0x000fe40001800000 */
[----:B------:R-:W-:Y:S02]  /*4420*/  @P2 FSEL R29, R7, -QNAN , P3 ;  /* 0xfff00000071d2808 */ /* 0x000fe40001800000 */
[----:B------:R-:W-:Y:S01]  /*4430*/  MOV R6, R18 ;  /* 0x0000001200067202 */ /* 0x000fe20000000f00 */
[----:B------:R-:W-:Y:S01]  /*4440*/  @!P1 IMAD.MOV.U32 R6, RZ, RZ, R2 ;  /* 0x000000ffff069224 */ /* 0x000fe200078e0002 */
[----:B------:R-:W-:Y:S01]  /*4450*/  FSETP.GT.FTZ.AND P3, PT, R5, -1.6999999284744262695, PT ;  /* 0xbfd999990500780b */ /* 0x000fe20003f74000 */
[----:B------:R-:W-:-:S12]  /*4460*/  @P2 BRA `(.L_x_5829) ;  /* 0x0000000000fc2947 */ /* 0x000fd80003800000 */
[----:B------:R-:W-:Y:S01]  /*4470*/  LOP3.LUT R2, R0, 0xfffff, RZ, 0xc0, !PT ;  /* 0x000fffff00027812 */ /* 0x000fe200078ec0ff */
[----:B------:R-:W-:Y:S01]  /*4480*/  IMAD.MOV.U32 R21, RZ, RZ, 0x3ed0ee25 ;  /* 0x3ed0ee25ff157424 */ /* 0x000fe200078e00ff */
[----:B------:R-:W-:Y:S01]  /*4490*/  MOV R8, RZ ;  /* 0x000000ff00087202 */ /* 0x000fe20000000f00 */
[----:B------:R-:W-:Y:S01]  /*44a0*/  UMOV UR4, 0x3ae80f1e ;  /* 0x3ae80f1e00047882 */ /* 0x000fe20000000000 */
[----:B------:R-:W-:Y:S01]  /*44b0*/  LOP3.LUT R7, R2, 0x3ff00000, RZ, 0xfc, !PT ;  /* 0x3ff0000002077812 */ /* 0x000fe200078efcff */
[----:B------:R-:W-:Y:S01]  /*44c0*/  UMOV UR5, 0x3eb1380b ;  /* 0x3eb1380b00057882 */ /* 0x000fe20000000000 */
[----:B------:R-:W-:Y:S01]  /*44d0*/  MOV R20, 0x8b7a8b04 ;  /* 0x8b7a8b0400147802 */ /* 0x000fe20000000f00 */
[----:B------:R-:W-:Y:S01]  /*44e0*/  UMOV UR6, 0x80000000 ;  /* 0x8000000000067882 */ /* 0x000fe20000000000 */
[----:B------:R-:W-:Y:S01]  /*44f0*/  ISETP.GE.U32.AND P1, PT, R7, 0x3ff6a09f, PT ;  /* 0x3ff6a09f0700780c */ /* 0x000fe20003f26070 */
[----:B------:R-:W-:Y:S01]  /*4500*/  UMOV UR7, 0x43300000 ;  /* 0x4330000000077882 */ /* 0x000fe20000000000 */
[----:B------:R-:W-:-:S02]  /*4510*/  LEA.HI R24, R0, R3, RZ, 0xc ;  /* 0x0000000300187211 */ /* 0x000fc400078f60ff */
[----:B------:R-:W-:-:S09]  /*4520*/  MOV R25, 0x43300000 ;  /* 0x4330000000197802 */ /* 0x000fd20000000f00 */
[----:B------:R-:W-:Y:S02]  /*4530*/  @P1 IADD3 R9, PT, PT, R7, -0x100000, RZ ;  /* 0xfff0000007091810 */ /* 0x000fe40007ffe0ff */
        /* <DEDUP_REMOVED lines=50> */
.L_x_5829:
[----:B------:R-:W-:Y:S05]  /*4860*/  BSYNC.RECONVERGENT B0 ;  /* 0x0000000000007941 */ /* 0x000fea0003800200 */
.L_x_5828:
[----:B------:R-:W-:Y:S04]  /*4870*/  BSSY.RECONVERGENT B0, `(.L_x_5830) ;  /* 0x0000087000007945 */ /* 0x000fe80003800200 */
[----:B------:R-:W-:Y:S05]  /*4880*/  @P3 BRA !P0, `(.L_x_5831) ;  /* 0x00000004004c3947 */ /* 0x000fea0004000000 */
[----:B------:R-:W-:-:S10]  /*4890*/  DADD R2, -R18, 1 ;  /* 0x3ff0000012027429 */ /* 0x000fd40000000100 */
[----:B------:R-:W-:Y:S01]  /*48a0*/  ISETP.GT.AND P0, PT, R3, 0xfffff, PT ;  /* 0x000fffff0300780c */ /* 0x000fe20003f04270 */
[----:B------:R-:W-:Y:S01]  /*48b0*/  IMAD.MOV.U32 R4, RZ, RZ, R2 ;  /* 0x000000ffff047224 */ /* 0x000fe200078e0002 */
[----:B------:R-:W-:-:S11]  /*48c0*/  MOV R5, R3 ;  /* 0x0000000300057202 */ /* 0x000fd60000000f00 */
[----:B------:R-:W-:-:S10]  /*48d0*/  @!P0 DMUL R4, R4, 1.80143985094819840000e+16 ;  /* 0x4350000004048828 */ /* 0x000fd40000000000 */
[----:B------:R-:W-:Y:S02]  /*48e0*/  @!P0 MOV R3, R5 ;  /* 0x0000000500038202 */ /* 0x000fe40000000f00 */
[----:B------:R-:W-:-:S03]  /*48f0*/  @!P0 MOV R2, R4 ;  /* 0x0000000400028202 */ /* 0x000fc60000000f00 */
[----:B------:R-:W-:-:S05]  /*4900*/  VIADD R0, R3, 0xffffffff ;  /* 0xffffffff03007836 */ /* 0x000fca0000000000 */
[----:B------:R-:W-:Y:S01]  /*4910*/  ISETP.GE.U32.AND P1, PT, R0, 0x7fefffff, PT ;  /* 0x7fefffff0000780c */ /* 0x000fe20003f26070 */
[----:B------:R-:W-:Y:S01]  /*4920*/  IMAD.MOV.U32 R0, RZ, RZ, -0x3ff ;  /* 0xfffffc01ff007424 */ /* 0x000fe200078e00ff */
[----:B------:R-:W-:-:S11]  /*4930*/  @!P0 MOV R0, 0xfffffbcb ;  /* 0xfffffbcb00008802 */ /* 0x000fd60000000f00 */
[----:B------:R-:W-:Y:S02]  /*4940*/  @P1 MOV R6, 0x0 ;  /* 0x0000000000061802 */ /* 0x000fe40000000f00 */
        /* <DEDUP_REMOVED lines=71> */
.L_x_5831:
[----:B------:R-:W-:Y:S01]  /*4dc0*/  DADD R6, -R18, 2 ;  /* 0x4000000012067429 */ /* 0x000fe20000000100 */
[----:B------:R-:W-:Y:S01]  /*4dd0*/  MOV R2, 0x1 ;  /* 0x0000000100027802 */ /* 0x000fe20000000f00 */
[----:B------:R-:W-:Y:S01]  /*4de0*/  BSSY.RECONVERGENT B1, `(.L_x_5833) ;  /* 0x0000012000017945 */ /* 0x000fe20003800200 */
[----:B------:R-:W-:-:S03]  /*4df0*/  FSETP.GEU.AND P1, PT, |R5|, 6.5827683646048100446e-37, PT ;  /* 0x036000000500780b */ /* 0x000fc60003f2e200 */
        /* <DEDUP_REMOVED lines=12> */
[----:B------:R-:W-:-:S07]  /*4ec0*/  MOV R0, 0x4ee0 ;  /* 0x00004ee000007802 */ /* 0x000fce0000000f00 */
[----:B------:R-:W-:Y:S05]  /*4ed0*/  CALL.REL.NOINC `($__internal_24_$__cuda_sm20_div_rn_f64_full) ;  /* 0x0000000000b07944 */ /* 0x000fea0003c00000 */
[----:B------:R-:W-:Y:S01]  /*4ee0*/  IMAD.MOV.U32 R2, RZ, RZ, R12 ;  /* 0x000000ffff027224 */ /* 0x000fe200078e000c */
[----:B------:R-:W-:-:S07]  /*4ef0*/  MOV R3, R13 ;  /* 0x0000000d00037202 */ /* 0x000fce0000000f00 */
.L_x_5834:
[----:B------:R-:W-:Y:S05]  /*4f00*/  BSYNC.RECONVERGENT B1 ;  /* 0x0000000000017941 */ /* 0x000fea0003800200 */
.L_x_5833:
        /* <DEDUP_REMOVED lines=28> */
[----:B------:R-:W-:-:S11]  /*50d0*/  DADD R18, -R18, R8 ;  /* 0x0000000012127229 */ /* 0x000fd60000000108 */
.L_x_5832:
[----:B------:R-:W-:Y:S05]  /*50e0*/  BSYNC.RECONVERGENT B0 ;  /* 0x0000000000007941 */ /* 0x000fea0003800200 */
.L_x_5830:
        /* <DEDUP_REMOVED lines=8> */
[----:B------:R-:W-:-:S07]  /*5170*/  DFMA R2, R2, R4, -R16 ;  /* 0x000000040202722b */ /* 0x000fce0000000810 */
[----:B------:R-:W-:Y:S01]  /*5180*/  STG.E.64 desc[UR36][R22.64], R2 ;  /* 0x0000000216007986 */ /* 0x000fe2000c101b24 */
[----:B------:R-:W-:Y:S05]  /*5190*/  EXIT ;  /* 0x000000000000794d */ /* 0x000fea0003800000 */
        .weak           $__internal_24_$__cuda_sm20_div_rn_f64_full
        .type           $__internal_24_$__cuda_sm20_div_rn_f64_full,@function
        .size           $__internal_24_$__cuda_sm20_div_rn_f64_full,(.L_x_11233 - $__internal_24_$__cuda_sm20_div_rn_f64_full)
$__internal_24_$__cuda_sm20_div_rn_f64_full:
[C---:B------:R-:W-:Y:S01]  /*51a0*/  FSETP.GEU.AND P0, PT, |R7|.reuse, 1.469367938527859385e-39, PT ;  /* 0x001000000700780b */ /* 0x040fe20003f0e200 */
[----:B------:R-:W-:Y:S01]  /*51b0*/  IMAD.MOV.U32 R24, RZ, RZ, 0x1ca00000 ;  /* 0x1ca00000ff187424 */ /* 0x000fe200078e00ff */
[----:B------:R-:W-:Y:S01]  /*51c0*/  LOP3.LUT R8, R7, 0x800fffff, RZ, 0xc0, !PT ;  /* 0x800fffff07087812 */ /* 0x000fe200078ec0ff */
[----:B------:R-:W-:Y:S01]  /*51d0*/  BSSY.RECONVERGENT B2, `(.L_x_5835) ;  /* 0x0000054000027945 */ /* 0x000fe20003800200 */
[----:B------:R-:W-:Y:S02]  /*51e0*/  FSETP.GEU.AND P2, PT, |R5|, 1.469367938527859385e-39, PT ;  /* 0x001000000500780b */ /* 0x000fe40003f4e200 */
[----:B------:R-:W-:Y:S02]  /*51f0*/  LOP3.LUT R9, R8, 0x3ff00000, RZ, 0xfc, !PT ;  /* 0x3ff0000008097812 */ /* 0x000fe400078efcff */
[----:B------:R-:W-:Y:S02]  /*5200*/  MOV R8, R6 ;  /* 0x0000000600087202 */ /* 0x000fe40000000f00 */
[----:B------:R-:W-:-:S02]  /*5210*/  MOV R10, 0x1 ;  /* 0x00000001000a7802 */ /* 0x000fc40000000f00 */
[----:B------:R-:W-:Y:S01]  /*5220*/  LOP3.LUT R3, R5, 0x7ff00000, RZ, 0xc0, !PT ;  /* 0x7ff0000005037812 */ /* 0x000fe200078ec0ff */
[----:B------:R-:W-:Y:S01]  /*5230*/  @!P0 DMUL R8, R6, 8.98846567431157953865e+307 ;  /* 0x7fe0000006088828 */ /* 0x000fe20000000000 */
[----:B------:R-:W-:-:S03]  /*5240*/  LOP3.LUT R26, R7, 0x7ff00000, RZ, 0xc0, !PT ;  /* 0x7ff00000071a7812 */ /* 0x000fc600078ec0ff */
[----:B------:R-:W-:Y:S01]  /*5250*/  @!P2 LOP3.LUT R14, R7, 0x7ff00000, RZ, 0xc0, !PT ;  /* 0x7ff00000070ea812 */ /* 0x000fe200078ec0ff */
[----:B------:R-:W-:Y:S01]  /*5260*/  IMAD.MOV.U32 R27, RZ, RZ, R3 ;  /* 0x000000ffff1b7224 */ /* 0x000fe200078e0003 */
[----:B------:R-:W0:Y:S01]  /*5270*/  MUFU.RCP64H R11, R9 ;  /* 0x00000009000b7308 */ /* 0x000e220000001800 */
[C---:B------:R-:W-:Y:S02]  /*5280*/  ISETP.GE.U32.AND P1, PT, R3.reuse, R26, PT ;  /* 0x0000001a0300720c */ /* 0x040fe40003f26070 */
[----:B------:R-:W-:Y:S02]  /*5290*/  @!P2 ISETP.GE.U32.AND P3, PT, R3, R14, PT ;  /* 0x0000000e0300a20c */ /* 0x000fe40003f66070 */
[----:B------:R-:W-:Y:S02]  /*52a0*/  @!P0 LOP3.LUT R26, R9, 0x7ff00000, RZ, 0xc0, !PT ;  /* 0x7ff00000091a8812 */ /* 0x000fe400078ec0ff */
[----:B------:R-:W-:Y:S02]  /*52b0*/  @!P2 SEL R15, R24, 0x63400000, !P3 ;  /* 0x63400000180fa807 */ /* 0x000fe40005800000 */
[----:B------:R-:W-:-:S02]  /*52c0*/  IADD3 R31, PT, PT, R26, -0x1, RZ ;  /* 0xffffffff1a1f7810 */ /* 0x000fc40007ffe0ff */
[----:B------:R-:W-:-:S04]  /*52d0*/  @!P2 LOP3.LUT R20, R15, 0x80000000, R5, 0xf8, !PT ;  /* 0x800000000f14a812 */ /* 0x000fc800078ef805 */
[----:B------:R-:W-:Y:S01]  /*52e0*/  @!P2 LOP3.LUT R21, R20, 0x100000, RZ, 0xfc, !PT ;  /* 0x001000001415a812 */ /* 0x000fe200078efcff */
[----:B0-----:R-:W-:Y:S01]  /*52f0*/  DFMA R12, R10, -R8, 1 ;  /* 0x3ff000000a0c742b */ /* 0x001fe20000000808 */
[----:B------:R-:W-:-:S07]  /*5300*/  @!P2 MOV R20, RZ ;  /* 0x000000ff0014a202 */ /* 0x000fce0000000f00 */
[----:B------:R-:W-:-:S08]  /*5310*/  DFMA R12, R12, R12, R12 ;  /* 0x0000000c0c0c722b */ /* 0x000fd0000000000c */
[----:B------:R-:W-:Y:S01]  /*5320*/  DFMA R12, R10, R12, R10 ;  /* 0x0000000c0a0c722b */ /* 0x000fe2000000000a */
[----:B------:R-:W-:Y:S02]  /*5330*/  SEL R11, R24, 0x63400000, !P1 ;  /* 0x63400000180b7807 */ /* 0x000fe40004800000 */
[----:B------:R-:W-:Y:S02]  /*5340*/  MOV R10, R4 ;  /* 0x00000004000a7202 */ /* 0x000fe40000000f00 */
[----:B------:R-:W-:-:S03]  /*5350*/  LOP3.LUT R11, R11, 0x800fffff, R5, 0xf8, !PT ;  /* 0x800fffff0b0b7812 */ /* 0x000fc600078ef805 */
[----:B------:R-:W-:-:S03]  /*5360*/  DFMA R14, R12, -R8, 1 ;  /* 0x3ff000000c0e742b */ /* 0x000fc60000000808 */
[----:B------:R-:W-:-:S05]  /*5370*/  @!P2 DFMA R10, R10, 2, -R20 ;  /* 0x400000000a0aa82b */ /* 0x000fca0000000814 */
[----:B------:R-:W-:-:S05]  /*5380*/  DFMA R14, R12, R14, R12 ;  /* 0x0000000e0c0e722b */ /* 0x000fca000000000c */
[----:B------:R-:W-:-:S03]  /*5390*/  @!P2 LOP3.LUT R27, R11, 0x7ff00000, RZ, 0xc0, !PT ;  /* 0x7ff000000b1ba812 */ /* 0x000fc600078ec0ff */
[----:B------:R-:W-:Y:S01]  /*53a0*/  DMUL R12, R14, R10 ;  /* 0x0000000a0e0c7228 */ /* 0x000fe20000000000 */
[----:B------:R-:W-:-:S04]  /*53b0*/  IADD3 R30, PT, PT, R27, -0x1, RZ ;  /* 0xffffffff1b1e7810 */ /* 0x000fc80007ffe0ff */
[----:B------:R-:W-:-:S03]  /*53c0*/  ISETP.GT.U32.AND P0, PT, R30, 0x7feffffe, PT ;  /* 0x7feffffe1e00780c */ /* 0x000fc60003f04070 */
[----:B------:R-:W-:Y:S01]  /*53d0*/  DFMA R20, R12, -R8, R10 ;  /* 0x800000080c14722b */ /* 0x000fe2000000000a */
[----:B------:R-:W-:-:S07]  /*53e0*/  ISETP.GT.U32.OR P0, PT, R31, 0x7feffffe, P0 ;  /* 0x7feffffe1f00780c */ /* 0x000fce0000704470 */
[----:B------:R-:W-:-:S06]  /*53f0*/  DFMA R20, R14, R20, R12 ;  /* 0x000000140e14722b */ /* 0x000fcc000000000c */
[----:B------:R-:W-:Y:S05]  /*5400*/  @P0 BRA `(.L_x_5836) ;  /* 0x00000000006c0947 */ /* 0x000fea0003800000 */
[----:B------:R-:W-:-:S04]  /*5410*/  LOP3.LUT R12, R7, 0x7ff00000, RZ, 0xc0, !PT ;  /* 0x7ff00000070c7812 */ /* 0x000fc800078ec0ff */
[CC--:B------:R-:W-:Y:S02]  /*5420*/  VIADDMNMX R4, R3.reuse, -R12.reuse, 0xb9600000, !PT ;  /* 0xb960000003047446 */ /* 0x0c0fe4000780090c */
[----:B------:R-:W-:Y:S02]  /*5430*/  ISETP.GE.U32.AND P0, PT, R3, R12, PT ;  /* 0x0000000c0300720c */ /* 0x000fe40003f06070 */
[----:B------:R-:W-:Y:S02]  /*5440*/  VIMNMX R3, PT, PT, R4, 0x46a00000, PT ;  /* 0x46a0000004037848 */ /* 0x000fe40003fe0100 */
[----:B------:R-:W-:Y:S02]  /*5450*/  SEL R24, R24, 0x63400000, !P0 ;  /* 0x6340000018187807 */ /* 0x000fe40004000000 */
[----:B------:R-:W-:-:S03]  /*5460*/  MOV R4, RZ ;  /* 0x000000ff00047202 */ /* 0x000fc60000000f00 */
[----:B------:R-:W-:-:S05]  /*5470*/  IMAD.IADD R3, R3, 0x1, -R24 ;  /* 0x0000000103037824 */ /* 0x000fca00078e0a18 */
[----:B------:R-:W-:-:S06]  /*5480*/  IADD3 R5, PT, PT, R3, 0x7fe00000, RZ ;  /* 0x7fe0000003057810 */ /* 0x000fcc0007ffe0ff */
        /* <DEDUP_REMOVED lines=9> */
[C---:B------:R-:W-:Y:S01]  /*5520*/  IADD3 R5, PT, PT, -R3.reuse, RZ, RZ ;  /* 0x000000ff03057210 */ /* 0x040fe20007ffe1ff */
[----:B------:R-:W-:Y:S01]  /*5530*/  DMUL.RP R6, R20, R6 ;  /* 0x0000000614067228 */ /* 0x000fe20000008000 */
[----:B------:R-:W-:Y:S02]  /*5540*/  MOV R4, RZ ;  /* 0x000000ff00047202 */ /* 0x000fe40000000f00 */
[----:B------:R-:W-:-:S04]  /*5550*/  IADD3 R3, PT, PT, -R3, -0x43300000, RZ ;  /* 0xbcd0000003037810 */ /* 0x000fc80007ffe1ff */
[----:B------:R-:W-:-:S03]  /*5560*/  DFMA R4, R12, -R4, R20 ;  /* 0x800000040c04722b */ /* 0x000fc60000000014 */
[----:B------:R-:W-:-:S07]  /*5570*/  LOP3.LUT R11, R7, R11, RZ, 0x3c, !PT ;  /* 0x0000000b070b7212 */ /* 0x000fce00078e3cff */
[----:B------:R-:W-:-:S04]  /*5580*/  FSETP.NEU.AND P0, PT, |R5|, R3, PT ;  /* 0x000000030500720b */ /* 0x000fc80003f0d200 */
[----:B------:R-:W-:Y:S02]  /*5590*/  FSEL R12, R6, R12, !P0 ;  /* 0x0000000c060c7208 */ /* 0x000fe40004000000 */
[----:B------:R-:W-:Y:S01]  /*55a0*/  FSEL R13, R11, R13, !P0 ;  /* 0x0000000d0b0d7208 */ /* 0x000fe20004000000 */
[----:B------:R-:W-:Y:S06]  /*55b0*/  BRA `(.L_x_5837) ;  /* 0x0000000000547947 */ /* 0x000fec0003800000 */
.L_x_5836:
[----:B------:R-:W-:-:S14]  /*55c0*/  DSETP.NAN.AND P0, PT, R4, R4, PT ;  /* 0x000000040400722a */ /* 0x000fdc0003f08000 */
[----:B------:R-:W-:Y:S05]  /*55d0*/  @P0 BRA `(.L_x_5838) ;  /* 0x0000000000440947 */ /* 0x000fea0003800000 */
[----:B------:R-:W-:-:S14]  /*55e0*/  DSETP.NAN.AND P0, PT, R6, R6, PT ;  /* 0x000000060600722a */ /* 0x000fdc0003f08000 */
[----:B------:R-:W-:Y:S05]  /*55f0*/  @P0 BRA `(.L_x_5839) ;  /* 0x0000000000300947 */ /* 0x000fea0003800000 */
[----:B------:R-:W-:Y:S01]  /*5600*/  ISETP.NE.AND P0, PT, R27, R26, PT ;  /* 0x0000001a1b00720c */ /* 0x000fe20003f05270 */
[----:B------:R-:W-:Y:S01]  /*5610*/  IMAD.MOV.U32 R12, RZ, RZ, 0x0 ;  /* 0x00000000ff0c7424 */ /* 0x000fe200078e00ff */
[----:B------:R-:W-:-:S11]  /*5620*/  MOV R13, 0xfff80000 ;  /* 0xfff80000000d7802 */ /* 0x000fd60000000f00 */
[----:B------:R-:W-:Y:S05]  /*5630*/  @!P0 BRA `(.L_x_5837) ;  /* 0x0000000000348947 */ /* 0x000fea0003800000 */
[----:B------:R-:W-:Y:S02]  /*5640*/  ISETP.NE.AND P0, PT, R27, 0x7ff00000, PT ;  /* 0x7ff000001b00780c */ /* 0x000fe40003f05270 */
[----:B------:R-:W-:Y:S02]  /*5650*/  LOP3.LUT R13, R5, 0x80000000, R7, 0x48, !PT ;  /* 0x80000000050d7812 */ /* 0x000fe400078e4807 */
[----:B------:R-:W-:-:S13]  /*5660*/  ISETP.EQ.OR P0, PT, R26, RZ, !P0 ;  /* 0x000000ff1a00720c */ /* 0x000fda0004702670 */
[----:B------:R-:W-:Y:S02]  /*5670*/  @P0 LOP3.LUT R3, R13, 0x7ff00000, RZ, 0xfc, !PT ;  /* 0x7ff000000d030812 */ /* 0x000fe400078efcff */
[----:B------:R-:W-:Y:S01]  /*5680*/  @!P0 MOV R12, RZ ;  /* 0x000000ff000c8202 */ /* 0x000fe20000000f00 */
[----:B------:R-:W-:Y:S01]  /*5690*/  @P0 IMAD.MOV.U32 R12, RZ, RZ, RZ ;  /* 0x000000ffff0c0224 */ /* 0x000fe200078e00ff */
[----:B------:R-:W-:Y:S01]  /*56a0*/  @P0 MOV R13, R3 ;  /* 0x00000003000d0202 */ /* 0x000fe20000000f00 */
[----:B------:R-:W-:Y:S06]  /*56b0*/  BRA `(.L_x_5837) ;  /* 0x0000000000147947 */ /* 0x000fec0003800000 */
.L_x_5839:
[----:B------:R-:W-:Y:S02]  /*56c0*/  LOP3.LUT R13, R7, 0x80000, RZ, 0xfc, !PT ;  /* 0x00080000070d7812 */ /* 0x000fe400078efcff */
[----:B------:R-:W-:Y:S01]  /*56d0*/  MOV R12, R6 ;  /* 0x00000006000c7202 */ /* 0x000fe20000000f00 */
[----:B------:R-:W-:Y:S06]  /*56e0*/  BRA `(.L_x_5837) ;  /* 0x0000000000087947 */ /* 0x000fec0003800000 */
.L_x_5838:
[----:B------:R-:W-:Y:S01]  /*56f0*/  LOP3.LUT R13, R5, 0x80000, RZ, 0xfc, !PT ;  /* 0x00080000050d7812 */ /* 0x000fe200078efcff */
[----:B------:R-:W-:-:S07]  /*5700*/  IMAD.MOV.U32 R12, RZ, RZ, R4 ;  /* 0x000000ffff0c7224 */ /* 0x000fce00078e0004 */
.L_x_5837:
[----:B------:R-:W-:Y:S05]  /*5710*/  BSYNC.RECONVERGENT B2 ;  /* 0x0000000000027941 */ /* 0x000fea0003800200 */
.L_x_5835:
[----:B------:R-:W-:Y:S01]  /*5720*/  HFMA2 R5, -RZ, RZ, 0, 0 ;  /* 0x00000000ff057431 */ /* 0x000fe200000001ff */
[----:B------:R-:W-:-:S04]  /*5730*/  MOV R4, R0 ;  /* 0x0000000000047202 */ /* 0x000fc80000000f00 */
[----:B------:R-:W-:Y:S05]  /*5740*/  RET.REL.NODEC R4 `(_ZN2at6native18elementwise_kernelILi128ELi2EZNS0_22gpu_kernel_impl_nocastIZZZNS0_29binary_cross_entropy_out_cudaERKNS_6TensorES5_RKSt8optionalIS3_ElRS3_ENKUlvE_clEvENKUlvE_clEvEUlddE_EEvRNS_18TensorIteratorBaseERKT_EUliE_EEviT1_) ;  /* 0xffffffa8042c7950 */ /* 0x000fea0003c3ffff */
.L_x_5840:
        /* <DEDUP_REMOVED lines=11> */
.L_x_11233:


//--------------------- .text._ZN2at6native27unrolled_elementwise_kernelIZZZNS0_29binary_cross_entropy_out_cudaERKNS_6TensorES4_RKSt8optionalIS2_ElRS2_ENKUlvE_clEvENKUlvE_clEvEUlddE_St5arrayIPcLm3EELi4E23TrivialOffsetCalculatorILi2EjESG_ILi1EjENS0_6memory15LoadWithoutCastENSJ_16StoreWithoutCastEEEviT_T0_T2_T3_T4_T5_ --------------------------
	.section	.text._ZN2at6native27unrolled_elementwise_kernelIZZZNS0_29binary_cross_entropy_out_cudaERKNS_6TensorES4_RKSt8optionalIS2_ElRS2_ENKUlvE_clEvENKUlvE_clEvEUlddE_St5arrayIPcLm3EELi4E23TrivialOffsetCalculatorILi2EjESG_ILi1EjENS0_6memory15LoadWithoutCastENSJ_16StoreWithoutCastEEEviT_T0_T2_T3_T4_T5_,"ax",@progbits
	.align	128
        .global         _ZN2at6native27unrolled_elementwise_kernelIZZZNS0_29binary_cross_entropy_out_cudaERKNS_6TensorES4_RKSt8optionalIS2_ElRS2_ENKUlvE_clEvENKUlvE_clEvEUlddE_St5arrayIPcLm3EELi4E23TrivialOffsetCalculatorILi2EjESG_ILi1EjENS0_6memory15LoadWithoutCastENSJ_16StoreWithoutCastEEEviT_T0_T2_T3_T4_T5_
        .type           _ZN2at6native27unrolled_elementwise_kernelIZZZNS0_29binary_cross_entropy_out_cudaERKNS_6TensorES4_RKSt8optionalIS2_ElRS2_ENKUlvE_clEvENKUlvE_clEvEUlddE_St5arrayIPcLm3EELi4E23TrivialOffsetCalculatorILi2EjESG_ILi1EjENS0_6memory15LoadWithoutCastENSJ_16StoreWithoutCastEEEviT_T0_T2_T3_T4_T5_,@function
        .size           _ZN2at6native27unrolled_elementwise_kernelIZZZNS0_29binary_cross_entropy_out_cudaERKNS_6TensorES4_RKSt8optionalIS2_ElRS2_ENKUlvE_clEvENKUlvE_clEvEUlddE_St5arrayIPcLm3EELi4E23TrivialOffsetCalculatorILi2EjESG_ILi1EjENS0_6memory15LoadWithoutCastENSJ_16StoreWithoutCastEEEviT_T0_T2_T3_T4_T5_,(.L_x_11234 - _ZN2at6native27unrolled_elementwise_kernelIZZZNS0_29binary_cross_entropy_out_cudaERKNS_6TensorES4_RKSt8optionalIS2_ElRS2_ENKUlvE_clEvENKUlvE_clEvEUlddE_St5arrayIPcLm3EELi4E23TrivialOffsetCalculatorILi2EjESG_ILi1EjENS0_6memory15LoadWithoutCastENSJ_16StoreWithoutCastEEEviT_T0_T2_T3_T4_T5_)
        .other          _ZN2at6native27unrolled_elementwise_kernelIZZZNS0_29binary_cross_entropy_out_cudaERKNS_6TensorES4_RKSt8optionalIS2_ElRS2_ENKUlvE_clEvENKUlvE_clEvEUlddE_St5arrayIPcLm3EELi4E23TrivialOffsetCalculatorILi2EjESG_ILi1EjENS0_6memory15LoadWithoutCastENSJ_16StoreWithoutCastEEEviT_T0_T2_T3_T4_T5_,@"STO_CUDA_ENTRY STV_DEFAULT"
_ZN2at6native27unrolled_elementwise_kernelIZZZNS0_29binary_cross_entropy_out_cudaERKNS_6TensorES4_RKSt8optionalIS2_ElRS2_ENKUlvE_clEvENKUlvE_clEvEUlddE_St5arrayIPcLm3EELi4E23TrivialOffsetCalculatorILi2EjESG_ILi1EjENS0_6memory15LoadWithoutCastENSJ_16StoreWithoutCastEEEviT_T0_T2_T3_T4_T5_:
.text._ZN2at6native27unrolled_elementwise_kernelIZZZNS0_29binary_cross_entropy_out_cudaERKNS_6TensorES4_RKSt8optionalIS2_ElRS2_ENKUlvE_clEvENKUlvE_clEvEUlddE_St5arrayIPcLm3EELi4E23TrivialOffsetCalculatorILi2EjESG_ILi1EjENS0_6memory15LoadWithoutCastENSJ_16StoreWithoutCastEEEviT_T0_T2_T3_T4_T5_:
[----:B------:R-:W0:Y:S01]  /*0000*/  LDC R1, c[0x0][0x37c] ;  /* 0x0000df00ff017b82 */ /* 0x000e220000000800 */
[----:B------:R-:W1:Y:S07]  /*0010*/  S2R R34, SR_CTAID.X ;  /* 0x0000000000227919 */ /* 0x000e6e0000002500 */
[----:B------:R-:W1:Y:S01]  /*0020*/  LDC R3, c[0x0][0x380] ;  /* 0x0000e000ff037b82 */ /* 0x000e620000000800 */
[----:B------:R-:W2:Y:S01]  /*0030*/  LDCU.64 UR36, c[0x0][0x358] ;  /* 0x00006b00ff2477ac */ /* 0x000ea20008000a00 */
[----:B------:R-:W-:Y:S01]  /*0040*/  CS2R R32, SRZ ;  /* 0x0000000000207805 */ /* 0x000fe2000001ff00 */
[----:B------:R-:W3:Y:S01]  /*0050*/  S2R R17, SR_TID.X ;  /* 0x0000000000117919 */ /* 0x000ee20000002100 */
[----:B------:R-:W-:-:S02]  /*0060*/  CS2R R30, SRZ ;  /* 0x00000000001e7805 */ /* 0x000fc4000001ff00 */
[----:B------:R-:W-:Y:S02]  /*0070*/  CS2R R28, SRZ ;  /* 0x00000000001c7805 */ /* 0x000fe4000001ff00 */
[----:B------:R-:W4:Y:S08]  /*0080*/  LDC.64 R12, c[0x0][0x390] ;  /* 0x0000e400ff0c7b82 */ /* 0x000f300000000a00 */
[----:B------:R-:W2:Y:S08]  /*0090*/  LDC.64 R14, c[0x0][0x398] ;  /* 0x0000e600ff0e7b82 */ /* 0x000eb00000000a00 */
[----:B------:R-:W0:Y:S01]  /*00a0*/  LDC.64 R20, c[0x0][0x390] ;  /* 0x0000e400ff147b82 */ /* 0x000e220000000a00 */
[----:B-1----:R-:W-:-:S07]  /*00b0*/  IMAD R2, R34, -0x200, R3 ;  /* 0xfffffe0022027824 */ /* 0x002fce00078e0203 */
[----:B------:R-:W1:Y:S01]  /*00c0*/  LDC.64 R36, c[0x0][0x398] ;  /* 0x0000e600ff247b82 */ /* 0x000e620000000a00 */
[----:B---3--:R-:W-:Y:S01]  /*00d0*/  IMAD.MOV.U32 R3, RZ, RZ, R17 ;  /* 0x000000ffff037224 */ /* 0x008fe200078e0011 */
[----:B------:R-:W-:-:S06]  /*00e0*/  ISETP.GE.AND P0, PT, R17, R2, PT ;  /* 0x000000021100720c */ /* 0x000fcc0003f06270 */
[----:B------:R-:W3:Y:S08]  /*00f0*/  LDC.64 R10, c[0x0][0x390] ;  /* 0x0000e400ff0a7b82 */ /* 0x000ef00000000a00 */
[----:B------:R-:W3:Y:S01]  /*0100*/  LDC.64 R8, c[0x0][0x398] ;  /* 0x0000e600ff087b82 */ /* 0x000ee20000000a00 */
[----:B------:R-:W-:Y:S02]  /*0110*/  @!P0 VIADD R3, R17, 0x80 ;  /* 0x0000008011038836 */ /* 0x000fe40000000000 */
[----:B------:R-:W-:-:S03]  /*0120*/  @!P0 IMAD R17, R34, 0x200, R17 ;  /* 0x0000020022118824 */ /* 0x000fc600078e0211 */
[----:B------:R-:W-:Y:S01]  /*0130*/  ISETP.GE.AND P1, PT, R3, R2, PT ;  /* 0x000000020300720c */ /* 0x000fe20003f26270 */
[C---:B----4-:R-:W-:Y:S01]  /*0140*/  @!P0 IMAD.WIDE.U32 R12, R17.reuse, 0x8, R12 ;  /* 0x00000008110c8825 */ /* 0x050fe200078e000c */
[----:B------:R-:W4:Y:S08]  /*0150*/  LDC.64 R6, c[0x0][0x390] ;  /* 0x0000e400ff067b82 */ /* 0x000f300000000a00 */
[----:B------:R-:W4:Y:S01]  /*0160*/  LDC.64 R4, c[0x0][0x398] ;  /* 0x0000e600ff047b82 */ /* 0x000f220000000a00 */
[----:B--2---:R-:W-:-:S04]  /*0170*/  @!P0 IMAD.WIDE.U32 R14, R17, 0x8, R14 ;  /* 0x00000008110e8825 */ /* 0x004fc800078e000e */
[C---:B------:R-:W-:Y:S01]  /*0180*/  @!P1 IMAD R19, R34.reuse, 0x200, R3 ;  /* 0x0000020022139824 */ /* 0x040fe200078e0203 */
[----:B------:R-:W-:Y:S01]  /*0190*/  CS2R R16, SRZ ;  /* 0x0000000000107805 */ /* 0x000fe2000001ff00 */
[----:B------:R-:W-:Y:S01]  /*01a0*/  @!P1 VIADD R3, R3, 0x80 ;  /* 0x0000008003039836 */ /* 0x000fe20000000000 */
[----:B------:R-:W-:Y:S01]  /*01b0*/  CS2R R24, SRZ ;  /* 0x0000000000187805 */ /* 0x000fe2000001ff00 */
[----:B0-----:R-:W-:Y:S01]  /*01c0*/  @!P1 IMAD.WIDE.U32 R20, R19, 0x8, R20 ;  /* 0x0000000813149825 */ /* 0x001fe200078e0014 */
[----:B------:R-:W-:Y:S01]  /*01d0*/  CS2R R26, SRZ ;  /* 0x00000000001a7805 */ /* 0x000fe2000001ff00 */
[----:B------:R0:W5:Y:S01]  /*01e0*/  @!P0 LDG.E.64 R32, desc[UR36][R12.64] ;  /* 0x000000240c208981 */ /* 0x000162000c1e1b00 */
[----:B------:R-:W-:Y:S01]  /*01f0*/  ISETP.GE.AND P3, PT, R3, R2, PT ;  /* 0x000000020300720c */ /* 0x000fe20003f66270 */
[----:B-1----:R-:W-:Y:S02]  /*0200*/  @!P1 IMAD.WIDE.U32 R36, R19, 0x8, R36 ;  /* 0x0000000813249825 */ /* 0x002fe400078e0024 */
[----:B------:R0:W5:Y:S04]  /*0210*/  @!P0 LDG.E.64 R30, desc[UR36][R14.64] ;  /* 0x000000240e1e8981 */ /* 0x000168000c1e1b00 */
[----:B------:R0:W5:Y:S06]  /*0220*/  @!P1 LDG.E.64 R28, desc[UR36][R20.64] ;  /* 0x00000024141c9981 */ /* 0x00016c000c1e1b00 */
[----:B------:R-:W-:Y:S01]  /*0230*/  @!P3 IMAD R23, R34, 0x200, R3 ;  /* 0x000002002217b824 */ /* 0x000fe200078e0203 */
[----:B------:R-:W-:-:S02]  /*0240*/  @!P3 IADD3 R3, PT, PT, R3, 0x80, RZ ;  /* 0x000000800303b810 */ /* 0x000fc40007ffe0ff */
[----:B------:R-:W-:Y:S01]  /*0250*/  CS2R R18, SRZ ;  /* 0x0000000000127805 */ /* 0x000fe2000001ff00 */
[----:B------:R0:W5:Y:S01]  /*0260*/  @!P1 LDG.E.64 R16, desc[UR36][R36.64] ;  /* 0x0000002424109981 */ /* 0x000162000c1e1b00 */
[----:B------:R-:W-:Y:S01]  /*0270*/  ISETP.GE.AND P2, PT, R3, R2, PT ;  /* 0x000000020300720c */ /* 0x000fe20003f46270 */
[----:B---3--:R-:W-:-:S04]  /*0280*/  @!P3 IMAD.WIDE.U32 R10, R23, 0x8, R10 ;  /* 0x00000008170ab825 */ /* 0x008fc800078e000a */
[----:B------:R-:W-:Y:S01]  /*0290*/  @!P3 IMAD.WIDE.U32 R8, R23, 0x8, R8 ;  /* 0x000000081708b825 */ /* 0x000fe200078e0008 */
[----:B------:R-:W-:Y:S01]  /*02a0*/  CS2R R22, SRZ ;  /* 0x0000000000167805 */ /* 0x000fe2000001ff00 */
[----:B------:R0:W5:Y:S05]  /*02b0*/  @!P3 LDG.E.64 R18, desc[UR36][R10.64] ;  /* 0x000000240a12b981 */ /* 0x00016a000c1e1b00 */
[----:B------:R0:W5:Y:S01]  /*02c0*/  @!P3 LDG.E.64 R22, desc[UR36][R8.64] ;  /* 0x000000240816b981 */ /* 0x000162000c1e1b00 */
[----:B------:R-:W-:-:S04]  /*02d0*/  @!P2 IMAD R3, R34, 0x200, R3 ;  /* 0x000002002203a824 */ /* 0x000fc800078e0203 */
[----:B----4-:R-:W-:-:S04]  /*02e0*/  @!P2 IMAD.WIDE.U32 R6, R3, 0x8, R6 ;  /* 0x000000080306a825 */ /* 0x010fc800078e0006 */
[----:B------:R-:W-:Y:S01]  /*02f0*/  @!P2 IMAD.WIDE.U32 R4, R3, 0x8, R4 ;  /* 0x000000080304a825 */ /* 0x000fe200078e0004 */
[----:B------:R0:W5:Y:S04]  /*0300*/  @!P2 LDG.E.64 R24, desc[UR36][R6.64] ;  /* 0x000000240618a981 */ /* 0x000168000c1e1b00 */
[----:B------:R0:W5:Y:S01]  /*0310*/  @!P2 LDG.E.64 R26, desc[UR36][R4.64] ;  /* 0x00000024041aa981 */ /* 0x000162000c1e1b00 */
[----:B------:R-:W-:Y:S04]  /*0320*/  BSSY.RECONVERGENT B6, `(.L_x_5841) ;  /* 0x0000119000067945 */ /* 0x000fe80003800200 */
[----:B------:R-:W-:Y:S05]  /*0330*/  @P0 BRA `(.L_x_5842) ;  /* 0x00000010005c0947 */ /* 0x000fea0003800000 */
[C---:B-----5:R-:W-:Y:S01]  /*0340*/  DSETP.GTU.AND P0, PT, R32.reuse, 1, PT ;  /* 0x3ff000002000742a */ /* 0x060fe20003f0c000 */
[----:B------:R-:W-:Y:S01]  /*0350*/  BSSY.RECONVERGENT B7, `(.L_x_5843) ;  /* 0x0000013000077945 */ /* 0x000fe20003800200 */
[----:B------:R-:W-:-:S14]  /*0360*/  DSETP.GE.AND P1, PT, R32, RZ, PT ;  /* 0x000000ff2000722a */ /* 0x000fdc0003f26000 */
[----:B------:R-:W-:Y:S05]  /*0370*/  @!P0 BRA P1, `(.L_x_5844) ;  /* 0x0000000000408947 */ /* 0x000fea0000800000 */
[----:B0-----:R-:W-:Y:S01]  /*0380*/  MOV R14, 0x0 ;  /* 0x00000000000e7802 */ /* 0x001fe20000000f00 */
[----:B------:R-:W0:Y:S01]  /*0390*/  LDCU.64 UR4, c[0x4][0x300] ;  /* 0x01006000ff0477ac */ /* 0x000e220008000a00 */
[----:B------:R-:W-:Y:S01]  /*03a0*/  IMAD.MOV.U32 R8, RZ, RZ, 0x5a ;  /* 0x0000005aff087424 */ /* 0x000fe200078e00ff */
[----:B------:R-:W-:Y:S01]  /*03b0*/  MOV R12, 0x1 ;  /* 0x00000001000c7802 */ /* 0x000fe20000000f00 */
[----:B------:R-:W-:Y:S01]  /*03c0*/  IMAD.MOV.U32 R13, RZ, RZ, RZ ;  /* 0x000000ffff0d7224 */ /* 0x000fe200078e00ff */
[----:B------:R-:W1:Y:S01]  /*03d0*/  LDCU.64 UR6, c[0x4][0x2d0] ;  /* 0x01005a00ff0677ac */ /* 0x000e620008000a00 */
[----:B------:R-:W2:Y:S01]  /*03e0*/  LDC.64 R14, c[0x4][R14] ;  /* 0x010000000e0e7b82 */ /* 0x000ea20000000a00 */
        /* <DEDUP_REMOVED lines=9> */
.L_x_5844:
[----:B------:R-:W-:Y:S05]  /*0480*/  BSYNC.RECONVERGENT B7 ;  /* 0x0000000000077941 */ /* 0x000fea0003800200 */
.L_x_5843:
[C---:B------:R-:W-:Y:S01]  /*0490*/  DSETP.GTU.AND P0, PT, R30.reuse, 1, PT ;  /* 0x3ff000001e00742a */ /* 0x040fe20003f0c000 */
[----:B------:R-:W-:Y:S01]  /*04a0*/  BSSY.RECONVERGENT B7, `(.L_x_5845) ;  /* 0x0000013000077945 */ /* 0x000fe20003800200 */
[----:B------:R-:W-:-:S14]  /*04b0*/  DSETP.GE.AND P1, PT, R30, RZ, PT ;  /* 0x000000ff1e00722a */ /* 0x000fdc0003f26000 */
[----:B------:R-:W-:Y:S05]  /*04c0*/  @!P0 BRA P1, `(.L_x_5846) ;  /* 0x0000000000408947 */ /* 0x000fea0000800000 */
[----:B0-----:R-:W-:Y:S01]  /*04d0*/  MOV R14, 0x0 ;  /* 0x00000000000e7802 */ /* 0x001fe20000000f00 */
[----:B------:R-:W0:Y:S01]  /*04e0*/  LDCU.64 UR4, c[0x4][0x308] ;  /* 0x01006100ff0477ac */ /* 0x000e220008000a00 */
[----:B------:R-:W-:Y:S01]  /*04f0*/  IMAD.MOV.U32 R8, RZ, RZ, 0x5b ;  /* 0x0000005bff087424 */ /* 0x000fe200078e00ff */
[----:B------:R-:W-:Y:S01]  /*0500*/  MOV R13, RZ ;  /* 0x000000ff000d7202 */ /* 0x000fe20000000f00 */
[----:B------:R-:W-:Y:S01]  /*0510*/  IMAD.MOV.U32 R12, RZ, RZ, 0x1 ;  /* 0x00000001ff0c7424 */ /* 0x000fe200078e00ff */
[----:B------:R-:W1:Y:S01]  /*0520*/  LDCU.64 UR6, c[0x4][0x2d0] ;  /* 0x01005a00ff0677ac */ /* 0x000e620008000a00 */
[----:B------:R-:W2:Y:S01]  /*0530*/  LDC.64 R14, c[0x4][R14] ;  /* 0x010000000e0e7b82 */ /* 0x000ea20000000a00 */
        /* <DEDUP_REMOVED lines=9> */
.L_x_5846:
[----:B------:R-:W-:Y:S05]  /*05d0*/  BSYNC.RECONVERGENT B7 ;  /* 0x0000000000077941 */ /* 0x000fea0003800200 */
.L_x_5845:
[----:B------:R-:W-:Y:S01]  /*05e0*/  ISETP.GT.AND P0, PT, R33, 0xfffff, PT ;  /* 0x000fffff2100780c */ /* 0x000fe20003f04270 */
[--C-:B0-----:R-:W-:Y:S01]  /*05f0*/  IMAD.MOV.U32 R4, RZ, RZ, R32.reuse ;  /* 0x000000ffff047224 */ /* 0x101fe200078e0020 */
[----:B------:R-:W-:Y:S01]  /*0600*/  BSSY.RECONVERGENT B0, `(.L_x_5847) ;  /* 0x0000053000007945 */ /* 0x000fe20003800200 */
[--C-:B------:R-:W-:Y:S02]  /*0610*/  IMAD.MOV.U32 R5, RZ, RZ, R33.reuse ;  /* 0x000000ffff057224 */ /* 0x100fe400078e0021 */
[----:B------:R-:W-:Y:S02]  /*0620*/  IMAD.MOV.U32 R3, RZ, RZ, R33 ;  /* 0x000000ffff037224 */ /* 0x000fe400078e0021 */
[----:B------:R-:W-:-:S06]  /*0630*/  IMAD.MOV.U32 R6, RZ, RZ, R32 ;  /* 0x000000ffff067224 */ /* 0x000fcc00078e0020 */
[----:B------:R-:W-:-:S10]  /*0640*/  @!P0 DMUL R4, R32, 1.80143985094819840000e+16 ;  /* 0x4350000020048828 */ /* 0x000fd40000000000 */
[----:B------:R-:W-:Y:S02]  /*0650*/  @!P0 IMAD.MOV.U32 R3, RZ, RZ, R5 ;  /* 0x000000ffff038224 */ /* 0x000fe400078e0005 */
[----:B------:R-:W-:-:S03]  /*0660*/  @!P0 IMAD.MOV.U32 R6, RZ, RZ, R4 ;  /* 0x000000ffff068224 */ /* 0x000fc600078e0004 */
        /* <DEDUP_REMOVED lines=10> */
[----:B------:R-:W-:Y:S01]  /*0710*/  UMOV UR5, 0x3eb1380b ;  /* 0x3eb1380b00057882 */ /* 0x000fe20000000000 */
[----:B------:R-:W-:Y:S01]  /*0720*/  MOV R4, R6 ;  /* 0x0000000600047202 */ /* 0x000fe20000000f00 */
        /* <DEDUP_REMOVED lines=58> */
.L_x_5848:
[----:B------:R-:W-:Y:S01]  /*0ad0*/  IMAD.MOV.U32 R6, RZ, RZ, 0x0 ;  /* 0x00000000ff067424 */ /* 0x000fe200078e00ff */
[----:B------:R-:W-:Y:S01]  /*0ae0*/  LOP3.LUT P0, RZ, R5, 0x7fffffff, RZ, 0xc0, !PT ;  /* 0x7fffffff05ff7812 */ /* 0x000fe2000780c0ff */
[----:B------:R-:W-:-:S06]  /*0af0*/  IMAD.MOV.U32 R7, RZ, RZ, 0x7ff00000 ;  /* 0x7ff00000ff077424 */ /* 0x000fcc00078e00ff */
[----:B------:R-:W-:-:S10]  /*0b00*/  DFMA R6, R4, R6, +INF ;  /* 0x7ff000000406742b */ /* 0x000fd40000000006 */
[----:B------:R-:W-:Y:S02]  /*0b10*/  FSEL R36, R6, RZ, P0 ;  /* 0x000000ff06247208 */ /* 0x000fe40000000000 */
[----:B------:R-:W-:-:S07]  /*0b20*/  FSEL R37, R7, -QNAN , P0 ;  /* 0xfff0000007257808 */ /* 0x000fce0000000000 */
.L_x_5849:
[----:B------:R-:W-:Y:S05]  /*0b30*/  BSYNC.RECONVERGENT B0 ;  /* 0x0000000000007941 */ /* 0x000fea0003800200 */
.L_x_5847:
[----:B------:R-:W-:Y:S01]  /*0b40*/  DADD R12, -RZ, -R32 ;  /* 0x00000000ff0c7229 */ /* 0x000fe20000000920 */
[----:B------:R-:W-:Y:S09]  /*0b50*/  BSSY.RECONVERGENT B1, `(.L_x_5850) ;  /* 0x000008c000017945 */ /* 0x000ff20003800200 */
[----:B------:R-:W-:-:S02]  /*0b60*/  FSETP.GEU.FTZ.AND P0, PT, R13, 1.7916666269302368164, PT ;  /* 0x3fe555550d00780b */ /* 0x000fc40003f1e000 */
[----:B------:R-:W-:-:S04]  /*0b70*/  FSETP.GT.FTZ.AND P1, PT, R13, -1.6999999284744262695, PT ;  /* 0xbfd999990d00780b */ /* 0x000fc80003f34000 */
[----:B------:R-:W-:-:S13]  /*0b80*/  PLOP3.LUT P0, PT, P0, P1, PT, 0xf2, 0x2f ;  /* 0x00000000002f781c */ /* 0x000fda0000703e72 */
[----:B------:R-:W-:Y:S05]  /*0b90*/  @P0 BRA `(.L_x_5851) ;  /* 0x0000000000cc0947 */ /* 0x000fea0003800000 */
        /* <DEDUP_REMOVED lines=17> */
[----:B------:R-:W-:Y:S05]  /*0cb0*/  CALL.REL.NOINC `($__internal_25_$__cuda_sm20_div_rn_f64_full) ;  /* 0x0000003c00c07944 */ /* 0x000fea0003c00000 */
[----:B------:R-:W-:Y:S02]  /*0cc0*/  IMAD.MOV.U32 R4, RZ, RZ, R38 ;  /* 0x000000ffff047224 */ /* 0x000fe400078e0026 */
[----:B------:R-:W-:-:S07]  /*0cd0*/  IMAD.MOV.U32 R5, RZ, RZ, R39 ;  /* 0x000000ffff057224 */ /* 0x000fce00078e0027 */
.L_x_5853:
[----:B------:R-:W-:Y:S05]  /*0ce0*/  BSYNC.RECONVERGENT B2 ;  /* 0x0000000000027941 */ /* 0x000fea0003800200 */
.L_x_5852:
        /* <DEDUP_REMOVED lines=30> */
.L_x_5851:
[----:B------:R-:W-:-:S10]  /*0ed0*/  DADD R32, -R32, 1 ;  /* 0x3ff0000020207429 */ /* 0x000fd40000000100 */
[----:B------:R-:W-:Y:S01]  /*0ee0*/  ISETP.GT.AND P0, PT, R33, 0xfffff, PT ;  /* 0x000fffff2100780c */ /* 0x000fe20003f04270 */
[--C-:B------:R-:W-:Y:S01]  /*0ef0*/  IMAD.MOV.U32 R5, RZ, RZ, R33.reuse ;  /* 0x000000ffff057224 */ /* 0x100fe200078e0021 */
[----:B------:R-:W-:Y:S01]  /*0f00*/  MOV R4, R32 ;  /* 0x0000002000047202 */ /* 0x000fe20000000f00 */
[----:B------:R-:W-:-:S10]  /*0f10*/  IMAD.MOV.U32 R3, RZ, RZ, R33 ;  /* 0x000000ffff037224 */ /* 0x000fd400078e0021 */
[----:B------:R-:W-:-:S10]  /*0f20*/  @!P0 DMUL R4, R4, 1.80143985094819840000e+16 ;  /* 0x4350000004048828 */ /* 0x000fd40000000000 */
[----:B------:R-:W-:Y:S02]  /*0f30*/  @!P0 IMAD.MOV.U32 R3, RZ, RZ, R5 ;  /* 0x000000ffff038224 */ /* 0x000fe400078e0005 */
[----:B------:R-:W-:Y:S02]  /*0f40*/  @!P0 IMAD.MOV.U32 R32, RZ, RZ, R4 ;  /* 0x000000ffff208224 */ /* 0x000fe400078e0004 */
[----:B------:R-:W-:-:S05]  /*0f50*/  VIADD R0, R3, 0xffffffff ;  /* 0xffffffff03007836 */ /* 0x000fca0000000000 */
[----:B------:R-:W-:Y:S02]  /*0f60*/  ISETP.GT.U32.AND P1, PT, R0, 0x7feffffe, PT ;  /* 0x7feffffe0000780c */ /* 0x000fe40003f24070 */
[----:B------:R-:W-:Y:S01]  /*0f70*/  MOV R0, 0xfffffc01 ;  /* 0xfffffc0100007802 */ /* 0x000fe20000000f00 */
        /* <DEDUP_REMOVED lines=11> */
[----:B------:R-:W-:Y:S01]  /*1030*/  UMOV UR6, 0x80000000 ;  /* 0x8000000000067882 */ /* 0x000fe20000000000 */
[----:B------:R-:W-:Y:S01]  /*1040*/  LEA.HI R0, R3, R0, RZ, 0xc ;  /* 0x0000000003007211 */ /* 0x000fe200078f60ff */
[----:B------:R-:W-:Y:S01]  /*1050*/  UMOV UR7, 0x43300000 ;  /* 0x4330000000077882 */ /* 0x000fe20000000000 */
[----:B------:R-:W-:-:S09]  /*1060*/  MOV R33, 0x43300000 ;  /* 0x4330000000217802 */ /* 0x000fd20000000f00 */
        /* <DEDUP_REMOVED lines=52> */
.L_x_5855:
[----:B------:R-:W-:Y:S01]  /*13b0*/  IMAD.MOV.U32 R6, RZ, RZ, 0x0 ;  /* 0x00000000ff067424 */ /* 0x000fe200078e00ff */
[----:B------:R-:W-:Y:S01]  /*13c0*/  LOP3.LUT P0, RZ, R5, 0x7fffffff, RZ, 0xc0, !PT ;  /* 0x7fffffff05ff7812 */ /* 0x000fe2000780c0ff */
[----:B------:R-:W-:-:S06]  /*13d0*/  IMAD.MOV.U32 R7, RZ, RZ, 0x7ff00000 ;  /* 0x7ff00000ff077424 */ /* 0x000fcc00078e00ff */
[----:B------:R-:W-:-:S10]  /*13e0*/  DFMA R6, R4, R6, +INF ;  /* 0x7ff000000406742b */ /* 0x000fd40000000006 */
[----:B------:R-:W-:Y:S02]  /*13f0*/  FSEL R4, R6, RZ, P0 ;  /* 0x000000ff06047208 */ /* 0x000fe40000000000 */
[----:B------:R-:W-:-:S07]  /*1400*/  FSEL R5, R7, -QNAN , P0 ;  /* 0xfff0000007057808 */ /* 0x000fce0000000000 */
.L_x_5854:
[----:B------:R-:W-:Y:S05]  /*1410*/  BSYNC.RECONVERGENT B1 ;  /* 0x0000000000017941 */ /* 0x000fea0003800200 */
.L_x_5850:
        /* <DEDUP_REMOVED lines=9> */
.L_x_5842:
[----:B------:R-:W-:Y:S05]  /*14b0*/  BSYNC.RECONVERGENT B6 ;  /* 0x0000000000067941 */ /* 0x000fea0003800200 */
.L_x_5841:
[----:B------:R-:W1:Y:S01]  /*14c0*/  S2R R3, SR_TID.X ;  /* 0x0000000000037919 */ /* 0x000e620000002100 */
[----:B------:R-:W-:Y:S01]  /*14d0*/  BSSY.RECONVERGENT B6, `(.L_x_5856) ;  /* 0x0000119000067945 */ /* 0x000fe20003800200 */
[----:B-1----:R-:W-:-:S05]  /*14e0*/  VIADD R3, R3, 0x80 ;  /* 0x0000008003037836 */ /* 0x002fca0000000000 */
[----:B------:R-:W-:-:S13]  /*14f0*/  ISETP.GE.AND P0, PT, R3, R2, PT ;  /* 0x000000020300720c */ /* 0x000fda0003f06270 */
[----:B------:R-:W-:Y:S05]  /*1500*/  @P0 BRA `(.L_x_5857) ;  /* 0x0000001000540947 */ /* 0x000fea0003800000 */
[C---:B-----5:R-:W-:Y:S01]  /*1510*/  DSETP.GTU.AND P0, PT, R28.reuse, 1, PT ;  /* 0x3ff000001c00742a */ /* 0x060fe20003f0c000 */
[----:B------:R-:W-:Y:S01]  /*1520*/  BSSY.RECONVERGENT B7, `(.L_x_5858) ;  /* 0x0000013000077945 */ /* 0x000fe20003800200 */
[----:B------:R-:W-:-:S14]  /*1530*/  DSETP.GE.AND P1, PT, R28, RZ, PT ;  /* 0x000000ff1c00722a */ /* 0x000fdc0003f26000 */
[----:B------:R-:W-:Y:S05]  /*1540*/  @!P0 BRA P1, `(.L_x_5859) ;  /* 0x0000000000408947 */ /* 0x000fea0000800000 */
[----:B------:R-:W-:Y:S01]  /*1550*/  MOV R0, 0x0 ;  /* 0x0000000000007802 */ /* 0x000fe20000000f00 */
[----:B------:R-:W1:Y:S01]  /*1560*/  LDCU.64 UR4, c[0x4][0x300] ;  /* 0x01006000ff0477ac */ /* 0x000e620008000a00 */
[----:B0-----:R-:W-:Y:S01]  /*1570*/  MOV R8, 0x5a ;  /* 0x0000005a00087802 */ /* 0x001fe20000000f00 */
[----:B------:R-:W-:Y:S01]  /*1580*/  IMAD.MOV.U32 R12, RZ, RZ, 0x1 ;  /* 0x00000001ff0c7424 */ /* 0x000fe200078e00ff */
[----:B------:R0:W2:Y:S01]  /*1590*/  LDC.64 R14, c[0x4][R0] ;  /* 0x01000000000e7b82 */ /* 0x0000a20000000a00 */
[----:B------:R-:W3:Y:S01]  /*15a0*/  LDCU.64 UR6, c[0x4][0x2d0] ;  /* 0x01005a00ff0677ac */ /* 0x000ee20008000a00 */
[----:B------:R-:W-:Y:S01]  /*15b0*/  IMAD.MOV.U32 R13, RZ, RZ, RZ ;  /* 0x000000ffff0d7224 */ /* 0x000fe200078e00ff */
[----:B------:R-:W4:Y:S01]  /*15c0*/  LDCU.64 UR8, c[0x4][0x8] ;  /* 0x01000100ff0877ac */ /* 0x000f220008000a00 */
[----:B-1----:R-:W-:Y:S01]  /*15d0*/  IMAD.U32 R4, RZ, RZ, UR4 ;  /* 0x00000004ff047e24 */ /* 0x002fe2000f8e00ff */
[----:B------:R-:W-:Y:S01]  /*15e0*/  MOV R5, UR5 ;  /* 0x0000000500057c02 */ /* 0x000fe20008000f00 */
[----:B---3--:R-:W-:-:S02]  /*15f0*/  IMAD.U32 R6, RZ, RZ, UR6 ;  /* 0x00000006ff067e24 */ /* 0x008fc4000f8e00ff */
[----:B------:R-:W-:Y:S02]  /*1600*/  IMAD.U32 R7, RZ, RZ, UR7 ;  /* 0x00000007ff077e24 */ /* 0x000fe4000f8e00ff */
[----:B----4-:R-:W-:Y:S02]  /*1610*/  IMAD.U32 R10, RZ, RZ, UR8 ;  /* 0x00000008ff0a7e24 */ /* 0x010fe4000f8e00ff */
[----:B0-----:R-:W-:-:S07]  /*1620*/  IMAD.U32 R11, RZ, RZ, UR9 ;  /* 0x00000009ff0b7e24 */ /* 0x001fce000f8e00ff */
[----:B------:R-:W-:-:S07]  /*1630*/  LEPC R20, `(.L_x_5859) ;  /* 0x000000001014794e */ /* 0x000fce0000000000 */
[----:B--2---:R-:W-:Y:S05]  /*1640*/  CALL.ABS.NOINC R14 ;  /* 0x000000000e007343 */ /* 0x004fea0003c00000 */
.L_x_5859:
[----:B------:R-:W-:Y:S05]  /*1650*/  BSYNC.RECONVERGENT B7 ;  /* 0x0000000000077941 */ /* 0x000fea0003800200 */
.L_x_5858:
[C---:B------:R-:W-:Y:S01]  /*1660*/  DSETP.GTU.AND P0, PT, R16.reuse, 1, PT ;  /* 0x3ff000001000742a */ /* 0x040fe20003f0c000 */
        /* <DEDUP_REMOVED lines=9> */
[----:B------:R-:W-:Y:S01]  /*1700*/  IMAD.MOV.U32 R13, RZ, RZ, RZ ;  /* 0x000000ffff0d7224 */ /* 0x000fe200078e00ff */
[----:B------:R-:W4:Y:S01]  /*1710*/  LDCU.64 UR8, c[0x4][0x8] ;  /* 0x01000100ff0877ac */ /* 0x000f220008000a00 */
[----:B-1----:R-:W-:Y:S02]  /*1720*/  IMAD.U32 R4, RZ, RZ, UR4 ;  /* 0x00000004ff047e24 */ /* 0x002fe4000f8e00ff */
[----:B------:R-:W-:Y:S01]  /*1730*/  IMAD.U32 R5, RZ, RZ, UR5 ;  /* 0x00000005ff057e24 */ /* 0x000fe2000f8e00ff */
[----:B---3--:R-:W-:Y:S01]  /*1740*/  MOV R6, UR6 ;  /* 0x0000000600067c02 */ /* 0x008fe20008000f00 */
[----:B------:R-:W-:-:S02]  /*1750*/  IMAD.U32 R7, RZ, RZ, UR7 ;  /* 0x00000007ff077e24 */ /* 0x000fc4000f8e00ff */
[----:B----4-:R-:W-:Y:S02]  /*1760*/  IMAD.U32 R10, RZ, RZ, UR8 ;  /* 0x00000008ff0a7e24 */ /* 0x010fe4000f8e00ff */
[----:B0-----:R-:W-:-:S07]  /*1770*/  IMAD.U32 R11, RZ, RZ, UR9 ;  /* 0x00000009ff0b7e24 */ /* 0x001fce000f8e00ff */
[----:B------:R-:W-:-:S07]  /*1780*/  LEPC R20, `(.L_x_5861) ;  /* 0x000000001014794e */ /* 0x000fce0000000000 */
[----:B--2---:R-:W-:Y:S05]  /*1790*/  CALL.ABS.NOINC R14 ;  /* 0x000000000e007343 */ /* 0x004fea0003c00000 */
.L_x_5861:
[----:B------:R-:W-:Y:S05]  /*17a0*/  BSYNC.RECONVERGENT B7 ;  /* 0x0000000000077941 */ /* 0x000fea0003800200 */
.L_x_5860:
[----:B------:R-:W-:Y:S01]  /*17b0*/  ISETP.GT.AND P1, PT, R29, 0xfffff, PT ;  /* 0x000fffff1d00780c */ /* 0x000fe20003f24270 */
[----:B0-----:R-:W-:Y:S01]  /*17c0*/  IMAD.MOV.U32 R4, RZ, RZ, R28 ;  /* 0x000000ffff047224 */ /* 0x001fe200078e001c */
[----:B------:R-:W-:Y:S01]  /*17d0*/  DADD R12, -RZ, -R28 ;  /* 0x00000000ff0c7229 */ /* 0x000fe2000000091c */
[--C-:B------:R-:W-:Y:S01]  /*17e0*/  IMAD.MOV.U32 R5, RZ, RZ, R29.reuse ;  /* 0x000000ffff057224 */ /* 0x100fe200078e001d */
[----:B------:R-:W-:Y:S01]  /*17f0*/  BSSY.RECONVERGENT B0, `(.L_x_5862) ;  /* 0x0000053000007945 */ /* 0x000fe20003800200 */
[----:B------:R-:W-:-:S07]  /*1800*/  IMAD.MOV.U32 R0, RZ, RZ, R29 ;  /* 0x000000ffff007224 */ /* 0x000fce00078e001d */
[----:B------:R-:W-:Y:S01]  /*1810*/  FSETP.GEU.FTZ.AND P0, PT, R13, 1.7916666269302368164, PT ;  /* 0x3fe555550d00780b */ /* 0x000fe20003f1e000 */
[----:B------:R-:W-:-:S10]  /*1820*/  @!P1 DMUL R4, R28, 1.80143985094819840000e+16 ;  /* 0x435000001c049828 */ /* 0x000fd40000000000 */
[----:B------:R-:W-:-:S05]  /*1830*/  @!P1 MOV R0, R5 ;  /* 0x0000000500009202 */ /* 0x000fca0000000f00 */
[----:B------:R-:W-:-:S05]  /*1840*/  VIADD R3, R0, 0xffffffff ;  /* 0xffffffff00037836 */ /* 0x000fca0000000000 */
[----:B------:R-:W-:Y:S02]  /*1850*/  ISETP.GE.U32.AND P2, PT, R3, 0x7fefffff, PT ;  /* 0x7fefffff0300780c */ /* 0x000fe40003f46070 */
[----:B------:R-:W-:Y:S01]  /*1860*/  MOV R3, 0xfffffc01 ;  /* 0xfffffc0100037802 */ /* 0x000fe20000000f00 */
        /* <DEDUP_REMOVED lines=75> */
.L_x_5863:
[----:B------:R-:W-:Y:S05]  /*1d20*/  BSYNC.RECONVERGENT B0 ;  /* 0x0000000000007941 */ /* 0x000fea0003800200 */
.L_x_5862:
        /* <DEDUP_REMOVED lines=9> */
[----:B------:R-:W-:Y:S01]  /*1dc0*/  @!P0 IMAD.MOV.U32 R3, RZ, RZ, R5 ;  /* 0x000000ffff038224 */ /* 0x000fe200078e0005 */
[----:B------:R-:W-:-:S04]  /*1dd0*/  @!P0 MOV R8, R4 ;  /* 0x0000000400088202 */ /* 0x000fc80000000f00 */
[----:B------:R-:W-:-:S04]  /*1de0*/  IADD3 R0, PT, PT, R3, -0x1, RZ ;  /* 0xffffffff03007810 */ /* 0x000fc80007ffe0ff */
        /* <DEDUP_REMOVED lines=11> */
[----:B------:R-:W-:Y:S01]  /*1ea0*/  IMAD.MOV.U32 R14, RZ, RZ, -0x748574fc ;  /* 0x8b7a8b04ff0e7424 */ /* 0x000fe200078e00ff */
[----:B------:R-:W-:Y:S01]  /*1eb0*/  MOV R6, RZ ;  /* 0x000000ff00067202 */ /* 0x000fe20000000f00 */
[----:B------:R-:W-:Y:S01]  /*1ec0*/  IMAD.MOV.U32 R15, RZ, RZ, 0x3ed0ee25 ;  /* 0x3ed0ee25ff0f7424 */ /* 0x000fe200078e00ff */
[----:B------:R-:W-:Y:S01]  /*1ed0*/  LOP3.LUT R5, R4, 0x3ff00000, RZ, 0xfc, !PT ;  /* 0x3ff0000004057812 */ /* 0x000fe200078efcff */
[----:B------:R-:W-:Y:S01]  /*1ee0*/  IMAD.MOV.U32 R4, RZ, RZ, R8 ;  /* 0x000000ffff047224 */ /* 0x000fe200078e0008 */
[----:B------:R-:W-:Y:S01]  /*1ef0*/  UMOV UR4, 0x3ae80f1e ;  /* 0x3ae80f1e00047882 */ /* 0x000fe20000000000 */
[----:B------:R-:W-:Y:S01]  /*1f00*/  UMOV UR5, 0x3eb1380b ;  /* 0x3eb1380b00057882 */ /* 0x000fe20000000000 */
        /* <DEDUP_REMOVED lines=57> */
.L_x_5865:
        /* <DEDUP_REMOVED lines=20> */
.L_x_5868:
[----:B------:R-:W-:Y:S05]  /*23e0*/  BSYNC.RECONVERGENT B2 ;  /* 0x0000000000027941 */ /* 0x000fea0003800200 */
.L_x_5867:
        /* <DEDUP_REMOVED lines=29> */
.L_x_5866:
[----:B------:R-:W-:Y:S05]  /*25c0*/  BSYNC.RECONVERGENT B1 ;  /* 0x0000000000017941 */ /* 0x000fea0003800200 */
.L_x_5864:
        /* <DEDUP_REMOVED lines=9> */
.L_x_5857:
[----:B------:R-:W-:Y:S05]  /*2660*/  BSYNC.RECONVERGENT B6 ;  /* 0x0000000000067941 */ /* 0x000fea0003800200 */
.L_x_5856:
[----:B-----5:R-:W1:Y:S01]  /*2670*/  S2R R29, SR_TID.X ;  /* 0x00000000001d7919 */ /* 0x020e620000002100 */
[----:B------:R-:W-:Y:S01]  /*2680*/  BSSY.RECONVERGENT B6, `(.L_x_5869) ;  /* 0x0000119000067945 */ /* 0x000fe20003800200 */
[----:B-1----:R-:W-:-:S04]  /*2690*/  IADD3 R3, PT, PT, R29, 0x100, RZ ;  /* 0x000001001d037810 */ /* 0x002fc80007ffe0ff */
[----:B------:R-:W-:-:S13]  /*26a0*/  ISETP.GE.AND P0, PT, R3, R2, PT ;  /* 0x000000020300720c */ /* 0x000fda0003f06270 */
[----:B------:R-:W-:Y:S05]  /*26b0*/  @P0 BRA `(.L_x_5870) ;  /* 0x0000001000540947 */ /* 0x000fea0003800000 */
[C---:B------:R-:W-:Y:S01]  /*26c0*/  DSETP.GTU.AND P0, PT, R18.reuse, 1, PT ;  /* 0x3ff000001200742a */ /* 0x040fe20003f0c000 */
[----:B------:R-:W-:Y:S01]  /*26d0*/  BSSY.RECONVERGENT B7, `(.L_x_5871) ;  /* 0x0000013000077945 */ /* 0x000fe20003800200 */
[----:B------:R-:W-:-:S14]  /*26e0*/  DSETP.GE.AND P1, PT, R18, RZ, PT ;  /* 0x000000ff1200722a */ /* 0x000fdc0003f26000 */
[----:B------:R-:W-:Y:S05]  /*26f0*/  @!P0 BRA P1, `(.L_x_5872) ;  /* 0x0000000000408947 */ /* 0x000fea0000800000 */
[----:B------:R-:W-:Y:S01]  /*2700*/  MOV R0, 0x0 ;  /* 0x0000000000007802 */ /* 0x000fe20000000f00 */
[----:B------:R-:W1:Y:S01]  /*2710*/  LDCU.64 UR4, c[0x4][0x300] ;  /* 0x01006000ff0477ac */ /* 0x000e620008000a00 */
[----:B0-----:R-:W-:Y:S02]  /*2720*/  IMAD.MOV.U32 R8, RZ, RZ, 0x5a ;  /* 0x0000005aff087424 */ /* 0x001fe400078e00ff */
[----:B------:R0:W2:Y:S01]  /*2730*/  LDC.64 R14, c[0x4][R0] ;  /* 0x01000000000e7b82 */ /* 0x0000a20000000a00 */
[----:B------:R-:W3:Y:S01]  /*2740*/  LDCU.64 UR6, c[0x4][0x2d0] ;  /* 0x01005a00ff0677ac */ /* 0x000ee20008000a00 */
[----:B------:R-:W-:Y:S02]  /*2750*/  IMAD.MOV.U32 R12, RZ, RZ, 0x1 ;  /* 0x00000001ff0c7424 */ /* 0x000fe400078e00ff */
[----:B------:R-:W-:Y:S01]  /*2760*/  IMAD.MOV.U32 R13, RZ, RZ, RZ ;  /* 0x000000ffff0d7224 */ /* 0x000fe200078e00ff */
[----:B------:R-:W4:Y:S01]  /*2770*/  LDCU.64 UR8, c[0x4][0x8] ;  /* 0x01000100ff0877ac */ /* 0x000f220008000a00 */
[----:B-1----:R-:W-:-:S02]  /*2780*/  IMAD.U32 R4, RZ, RZ, UR4 ;  /* 0x00000004ff047e24 */ /* 0x002fc4000f8e00ff */
[----:B------:R-:W-:Y:S02]  /*2790*/  IMAD.U32 R5, RZ, RZ, UR5 ;  /* 0x00000005ff057e24 */ /* 0x000fe4000f8e00ff */
[----:B---3--:R-:W-:Y:S02]  /*27a0*/  IMAD.U32 R6, RZ, RZ, UR6 ;  /* 0x00000006ff067e24 */ /* 0x008fe4000f8e00ff */
[----:B------:R-:W-:Y:S01]  /*27b0*/  IMAD.U32 R7, RZ, RZ, UR7 ;  /* 0x00000007ff077e24 */ /* 0x000fe2000f8e00ff */
[----:B----4-:R-:W-:Y:S01]  /*27c0*/  MOV R10, UR8 ;  /* 0x00000008000a7c02 */ /* 0x010fe20008000f00 */
[----:B0-----:R-:W-:-:S07]  /*27d0*/  IMAD.U32 R11, RZ, RZ, UR9 ;  /* 0x00000009ff0b7e24 */ /* 0x001fce000f8e00ff */
[----:B------:R-:W-:-:S07]  /*27e0*/  LEPC R20, `(.L_x_5872) ;  /* 0x000000001014794e */ /* 0x000fce0000000000 */
[----:B--2---:R-:W-:Y:S05]  /*27f0*/  CALL.ABS.NOINC R14 ;  /* 0x000000000e007343 */ /* 0x004fea0003c00000 */
.L_x_5872:
[----:B------:R-:W-:Y:S05]  /*2800*/  BSYNC.RECONVERGENT B7 ;  /* 0x0000000000077941 */ /* 0x000fea0003800200 */
.L_x_5871:
        /* <DEDUP_REMOVED lines=12> */
[----:B-1----:R-:W-:Y:S01]  /*28d0*/  MOV R4, UR4 ;  /* 0x0000000400047c02 */ /* 0x002fe20008000f00 */
[----:B------:R-:W-:-:S02]  /*28e0*/  IMAD.U32 R5, RZ, RZ, UR5 ;  /* 0x00000005ff057e24 */ /* 0x000fc4000f8e00ff */
[----:B---3--:R-:W-:Y:S02]  /*28f0*/  IMAD.U32 R6, RZ, RZ, UR6 ;  /* 0x00000006ff067e24 */ /* 0x008fe4000f8e00ff */
[----:B------:R-:W-:Y:S02]  /*2900*/  IMAD.U32 R7, RZ, RZ, UR7 ;  /* 0x00000007ff077e24 */ /* 0x000fe4000f8e00ff */
[----:B----4-:R-:W-:Y:S01]  /*2910*/  IMAD.U32 R10, RZ, RZ, UR8 ;  /* 0x00000008ff0a7e24 */ /* 0x010fe2000f8e00ff */
[----:B0-----:R-:W-:-:S07]  /*2920*/  MOV R11, UR9 ;  /* 0x00000009000b7c02 */ /* 0x001fce0008000f00 */
[----:B------:R-:W-:-:S07]  /*2930*/  LEPC R20, `(.L_x_5874) ;  /* 0x000000001014794e */ /* 0x000fce0000000000 */
[----:B--2---:R-:W-:Y:S05]  /*2940*/  CALL.ABS.NOINC R14 ;  /* 0x000000000e007343 */ /* 0x004fea0003c00000 */
.L_x_5874:
[----:B------:R-:W-:Y:S05]  /*2950*/  BSYNC.RECONVERGENT B7 ;  /* 0x0000000000077941 */ /* 0x000fea0003800200 */
.L_x_5873:
[----:B------:R-:W-:Y:S01]  /*2960*/  ISETP.GT.AND P1, PT, R19, 0xfffff, PT ;  /* 0x000fffff1300780c */ /* 0x000fe20003f24270 */
[----:B0-----:R-:W-:Y:S01]  /*2970*/  IMAD.MOV.U32 R4, RZ, RZ, R18 ;  /* 0x000000ffff047224 */ /* 0x001fe200078e0012 */
[----:B------:R-:W-:Y:S01]  /*2980*/  MOV R5, R19 ;  /* 0x0000001300057202 */ /* 0x000fe20000000f00 */
[----:B------:R-:W-:Y:S01]  /*2990*/  IMAD.MOV.U32 R0, RZ, RZ, R19 ;  /* 0x000000ffff007224 */ /* 0x000fe200078e0013 */
[----:B------:R-:W-:Y:S01]  /*29a0*/  DADD R12, -RZ, -R18 ;  /* 0x00000000ff0c7229 */ /* 0x000fe20000000912 */
[----:B------:R-:W-:Y:S08]  /*29b0*/  BSSY.RECONVERGENT B0, `(.L_x_5875) ;  /* 0x0000052000007945 */ /* 0x000ff00003800200 */
[----:B------:R-:W-:Y:S01]  /*29c0*/  @!P1 DMUL R4, R18, 1.80143985094819840000e+16 ;  /* 0x4350000012049828 */ /* 0x000fe20000000000 */
[----:B------:R-:W-:-:S09]  /*29d0*/  FSETP.GEU.FTZ.AND P0, PT, R13, 1.7916666269302368164, PT ;  /* 0x3fe555550d00780b */ /* 0x000fd20003f1e000 */
[----:B------:R-:W-:-:S04]  /*29e0*/  @!P1 IMAD.MOV.U32 R0, RZ, RZ, R5 ;  /* 0x000000ffff009224 */ /* 0x000fc800078e0005 */
        /* <DEDUP_REMOVED lines=78> */
.L_x_5876:
[----:B------:R-:W-:Y:S05]  /*2ed0*/  BSYNC.RECONVERGENT B0 ;  /* 0x0000000000007941 */ /* 0x000fea0003800200 */
.L_x_5875:
[----:B------:R-:W-:Y:S04]  /*2ee0*/  BSSY.RECONVERGENT B1, `(.L_x_5877) ;  /* 0x0000089000017945 */ /* 0x000fe80003800200 */
[----:B------:R-:W-:Y:S05]  /*2ef0*/  @P3 BRA !P0, `(.L_x_5878) ;  /* 0x0000000400543947 */ /* 0x000fea0004000000 */
[----:B------:R-:W-:-:S10]  /*2f00*/  DADD R18, -R18, 1 ;  /* 0x3ff0000012127429 */ /* 0x000fd40000000100 */
[----:B------:R-:W-:Y:S01]  /*2f10*/  ISETP.GT.AND P0, PT, R19, 0xfffff, PT ;  /* 0x000fffff1300780c */ /* 0x000fe20003f04270 */
[----:B------:R-:W-:Y:S01]  /*2f20*/  IMAD.MOV.U32 R4, RZ, RZ, R18 ;  /* 0x000000ffff047224 */ /* 0x000fe200078e0012 */
[----:B------:R-:W-:Y:S01]  /*2f30*/  MOV R3, R19 ;  /* 0x0000001300037202 */ /* 0x000fe20000000f00 */
[----:B------:R-:W-:Y:S01]  /*2f40*/  IMAD.MOV.U32 R5, RZ, RZ, R19 ;  /* 0x000000ffff057224 */ /* 0x000fe200078e0013 */
[----:B------:R-:W-:-:S09]  /*2f50*/  MOV R8, R18 ;  /* 0x0000001200087202 */ /* 0x000fd20000000f00 */
        /* <DEDUP_REMOVED lines=79> */
.L_x_5878:
        /* <DEDUP_REMOVED lines=20> */
.L_x_5881:
[----:B------:R-:W-:Y:S05]  /*3590*/  BSYNC.RECONVERGENT B2 ;  /* 0x0000000000027941 */ /* 0x000fea0003800200 */
.L_x_5880:
[----:B------:R-:W-:Y:S01]  /*35a0*/  DMUL R4, R4, R18 ;  /* 0x0000001204047228 */ /* 0x000fe20000000000 */
[----:B------:R-:W-:Y:S01]  /*35b0*/  MOV R10, 0xceb2dc44 ;  /* 0xceb2dc44000a7802 */ /* 0x000fe20000000f00 */
[----:B------:R-:W-:Y:S01]  /*35c0*/  IMAD.MOV.U32 R11, RZ, RZ, 0x3ed087ff ;  /* 0x3ed087ffff0b7424 */ /* 0x000fe200078e00ff */
        /* <DEDUP_REMOVED lines=26> */
.L_x_5879:
[----:B------:R-:W-:Y:S05]  /*3770*/  BSYNC.RECONVERGENT B1 ;  /* 0x0000000000017941 */ /* 0x000fea0003800200 */
.L_x_5877:
        /* <DEDUP_REMOVED lines=9> */
.L_x_5870:
[----:B------:R-:W-:Y:S05]  /*3810*/  BSYNC.RECONVERGENT B6 ;  /* 0x0000000000067941 */ /* 0x000fea0003800200 */
.L_x_5869:
[----:B------:R-:W-:Y:S01]  /*3820*/  VIADD R3, R29, 0x180 ;  /* 0x000001801d037836 */ /* 0x000fe20000000000 */
[----:B------:R-:W-:Y:S04]  /*3830*/  BSSY.RECONVERGENT B6, `(.L_x_5882) ;  /* 0x0000118000067945 */ /* 0x000fe80003800200 */
        /* <DEDUP_REMOVED lines=22> */
.L_x_5885:
[----:B------:R-:W-:Y:S05]  /*39a0*/  BSYNC.RECONVERGENT B7 ;  /* 0x0000000000077941 */ /* 0x000fea0003800200 */
.L_x_5884:
[C---:B------:R-:W-:Y:S01]  /*39b0*/  DSETP.GTU.AND P0, PT, R26.reuse, 1, PT ;  /* 0x3ff000001a00742a */ /* 0x040fe20003f0c000 */
[----:B------:R-:W-:Y:S01]  /*39c0*/  BSSY.RECONVERGENT B7, `(.L_x_5886) ;  /* 0x0000013000077945 */ /* 0x000fe20003800200 */
[----:B------:R-:W-:-:S14]  /*39d0*/  DSETP.GE.AND P1, PT, R26, RZ, PT ;  /* 0x000000ff1a00722a */ /* 0x000fdc0003f26000 */
[----:B------:R-:W-:Y:S05]  /*39e0*/  @!P0 BRA P1, `(.L_x_5887) ;  /* 0x0000000000408947 */ /* 0x000fea0000800000 */
[----:B------:R-:W-:Y:S01]  /*39f0*/  MOV R0, 0x0 ;  /* 0x0000000000007802 */ /* 0x000fe20000000f00 */
[----:B------:R-:W1:Y:S01]  /*3a00*/  LDCU.64 UR4, c[0x4][0x308] ;  /* 0x01006100ff0477ac */ /* 0x000e620008000a00 */
[----:B0-----:R-:W-:Y:S01]  /*3a10*/  IMAD.MOV.U32 R8, RZ, RZ, 0x5b ;  /* 0x0000005bff087424 */ /* 0x001fe200078e00ff */
[----:B------:R-:W-:Y:S01]  /*3a20*/  MOV R13, RZ ;  /* 0x000000ff000d7202 */ /* 0x000fe20000000f00 */
[----:B------:R0:W2:Y:S01]  /*3a30*/  LDC.64 R14, c[0x4][R0] ;  /* 0x01000000000e7b82 */ /* 0x0000a20000000a00 */
[----:B------:R-:W3:Y:S01]  /*3a40*/  LDCU.64 UR6, c[0x4][0x2d0] ;  /* 0x01005a00ff0677ac */ /* 0x000ee20008000a00 */
[----:B------:R-:W-:Y:S01]  /*3a50*/  IMAD.MOV.U32 R12, RZ, RZ, 0x1 ;  /* 0x00000001ff0c7424 */ /* 0x000fe200078e00ff */
[----:B------:R-:W4:Y:S01]  /*3a60*/  LDCU.64 UR8, c[0x4][0x8] ;  /* 0x01000100ff0877ac */ /* 0x000f220008000a00 */
[----:B-1----:R-:W-:Y:S02]  /*3a70*/  IMAD.U32 R4, RZ, RZ, UR4 ;  /* 0x00000004ff047e24 */ /* 0x002fe4000f8e00ff */
[----:B------:R-:W-:-:S02]  /*3a80*/  IMAD.U32 R5, RZ, RZ, UR5 ;  /* 0x00000005ff057e24 */ /* 0x000fc4000f8e00ff */
[----:B---3--:R-:W-:Y:S01]  /*3a90*/  IMAD.U32 R6, RZ, RZ, UR6 ;  /* 0x00000006ff067e24 */ /* 0x008fe2000f8e00ff */
[----:B------:R-:W-:Y:S01]  /*3aa0*/  MOV R7, UR7 ;  /* 0x0000000700077c02 */ /* 0x000fe20008000f00 */
[----:B----4-:R-:W-:Y:S02]  /*3ab0*/  IMAD.U32 R10, RZ, RZ, UR8 ;  /* 0x00000008ff0a7e24 */ /* 0x010fe4000f8e00ff */
[----:B0-----:R-:W-:-:S07]  /*3ac0*/  IMAD.U32 R11, RZ, RZ, UR9 ;  /* 0x00000009ff0b7e24 */ /* 0x001fce000f8e00ff */
[----:B------:R-:W-:-:S07]  /*3ad0*/  LEPC R20, `(.L_x_5887) ;  /* 0x000000001014794e */ /* 0x000fce0000000000 */
[----:B--2---:R-:W-:Y:S05]  /*3ae0*/  CALL.ABS.NOINC R14 ;  /* 0x000000000e007343 */ /* 0x004fea0003c00000 */
.L_x_5887:
[----:B------:R-:W-:Y:S05]  /*3af0*/  BSYNC.RECONVERGENT B7 ;  /* 0x0000000000077941 */ /* 0x000fea0003800200 */
.L_x_5886:
        /* <DEDUP_REMOVED lines=8> */
[----:B------:R-:W-:-:S05]  /*3b80*/  @!P1 IMAD.MOV.U32 R0, RZ, RZ, R5 ;  /* 0x000000ffff009224 */ /* 0x000fca00078e0005 */
        /* <DEDUP_REMOVED lines=10> */
[----:B------:R-:W-:Y:S02]  /*3c30*/  @P2 FSEL R23, R7, -QNAN , P3 ;  /* 0xfff0000007172808 */ /* 0x000fe40001800000 */
[----:B------:R-:W-:Y:S02]  /*3c40*/  FSETP.GT.FTZ.AND P3, PT, R13, -1.6999999284744262695, PT ;  /* 0xbfd999990d00780b */ /* 0x000fe40003f74000 */
[----:B------:R-:W-:Y:S01]  /*3c50*/  @!P1 MOV R6, R4 ;  /* 0x0000000400069202 */ /* 0x000fe20000000f00 */
[----:B------:R-:W-:Y:S10]  /*3c60*/  @P2 BRA `(.L_x_5889) ;  /* 0x0000000400002947 */ /* 0x000ff40003800000 */
[----:B------:R-:W-:Y:S01]  /*3c70*/  LOP3.LUT R4, R0, 0xfffff, RZ, 0xc0, !PT ;  /* 0x000fffff00047812 */ /* 0x000fe200078ec0ff */
[----:B------:R-:W-:Y:S01]  /*3c80*/  IMAD.MOV.U32 R20, RZ, RZ, -0x748574fc ;  /* 0x8b7a8b04ff147424 */ /* 0x000fe200078e00ff */
[----:B------:R-:W-:Y:S01]  /*3c90*/  UMOV UR4, 0x3ae80f1e ;  /* 0x3ae80f1e00047882 */ /* 0x000fe20000000000 */
[----:B------:R-:W-:Y:S01]  /*3ca0*/  IMAD.MOV.U32 R21, RZ, RZ, 0x3ed0ee25 ;  /* 0x3ed0ee25ff157424 */ /* 0x000fe200078e00ff */
[----:B------:R-:W-:Y:S01]  /*3cb0*/  LOP3.LUT R5, R4, 0x3ff00000, RZ, 0xfc, !PT ;  /* 0x3ff0000004057812 */ /* 0x000fe200078efcff */
[----:B------:R-:W-:Y:S01]  /*3cc0*/  IMAD.MOV.U32 R4, RZ, RZ, R6 ;  /* 0x000000ffff047224 */ /* 0x000fe200078e0006 */
[----:B------:R-:W-:Y:S01]  /*3cd0*/  MOV R6, RZ ;  /* 0x000000ff00067202 */ /* 0x000fe20000000f00 */
        /* <DEDUP_REMOVED lines=57> */
.L_x_5889:
[----:B------:R-:W-:Y:S05]  /*4070*/  BSYNC.RECONVERGENT B0 ;  /* 0x0000000000007941 */ /* 0x000fea0003800200 */
.L_x_5888:
        /* <DEDUP_REMOVED lines=9> */
[----:B------:R-:W-:Y:S02]  /*4110*/  @!P0 IMAD.MOV.U32 R3, RZ, RZ, R5 ;  /* 0x000000ffff038224 */ /* 0x000fe400078e0005 */
[----:B------:R-:W-:Y:S02]  /*4120*/  @!P0 IMAD.MOV.U32 R8, RZ, RZ, R4 ;  /* 0x000000ffff088224 */ /* 0x000fe400078e0004 */
[----:B------:R-:W-:-:S05]  /*4130*/  VIADD R0, R3, 0xffffffff ;  /* 0xffffffff03007836 */ /* 0x000fca0000000000 */
[----:B------:R-:W-:Y:S01]  /*4140*/  ISETP.GE.U32.AND P1, PT, R0, 0x7fefffff, PT ;  /* 0x7fefffff0000780c */ /* 0x000fe20003f26070 */
[----:B------:R-:W-:Y:S01]  /*4150*/  IMAD.MOV.U32 R0, RZ, RZ, -0x3ff ;  /* 0xfffffc01ff007424 */ /* 0x000fe200078e00ff */
[----:B------:R-:W-:-:S11]  /*4160*/  @!P0 MOV R0, 0xfffffbcb ;  /* 0xfffffbcb00008802 */ /* 0x000fd60000000f00 */
        /* <DEDUP_REMOVED lines=72> */
.L_x_5891:
        /* <DEDUP_REMOVED lines=18> */
[----:B------:R-:W-:Y:S01]  /*4710*/  MOV R4, R38 ;  /* 0x0000002600047202 */ /* 0x000fe20000000f00 */
[----:B------:R-:W-:-:S07]  /*4720*/  IMAD.MOV.U32 R5, RZ, RZ, R39 ;  /* 0x000000ffff057224 */ /* 0x000fce00078e0027 */
.L_x_5894:
[----:B------:R-:W-:Y:S05]  /*4730*/  BSYNC.RECONVERGENT B2 ;  /* 0x0000000000027941 */ /* 0x000fea0003800200 */
.L_x_5893:
        /* <DEDUP_REMOVED lines=29> */
.L_x_5892:
[----:B------:R-:W-:Y:S05]  /*4910*/  BSYNC.RECONVERGENT B1 ;  /* 0x0000000000017941 */ /* 0x000fea0003800200 */
.L_x_5890:
        /* <DEDUP_REMOVED lines=9> */
.L_x_5883:
[----:B------:R-:W-:Y:S05]  /*49b0*/  BSYNC.RECONVERGENT B6 ;  /* 0x0000000000067941 */ /* 0x000fea0003800200 */
.L_x_5882:
[----:B------:R-:W-:Y:S01]  /*49c0*/  ISETP.GE.AND P0, PT, R29, R2, PT ;  /* 0x000000021d00720c */ /* 0x000fe20003f06270 */
[----:B------:R-:W-:Y:S04]  /*49d0*/  BSSY.RECONVERGENT B0, `(.L_x_5895) ;  /* 0x0000017000007945 */ /* 0x000fe80003800200 */
[----:B------:R-:W-:Y:S08]  /*49e0*/  BSSY.RELIABLE B1, `(.L_x_5896) ;  /* 0x000000f000017945 */ /* 0x000ff00003800100 */
[----:B------:R-:W-:Y:S05]  /*49f0*/  @P0 BRA `(.L_x_5897) ;  /* 0x0000000000340947 */ /* 0x000fea0003800000 */
[----:B0-----:R-:W0:Y:S01]  /*4a00*/  LDC.64 R4, c[0x0][0x388] ;  /* 0x0000e200ff047b82 */ /* 0x001e220000000a00 */
[----:B------:R-:W-:Y:S01]  /*4a10*/  IMAD R3, R34, 0x200, R29 ;  /* 0x0000020022037824 */ /* 0x000fe200078e021d */
[----:B------:R-:W-:-:S04]  /*4a20*/  IADD3 R29, PT, PT, R29, 0x80, RZ ;  /* 0x000000801d1d7810 */ /* 0x000fc80007ffe0ff */
[----:B------:R-:W-:-:S13]  /*4a30*/  ISETP.GE.AND P0, PT, R29, R2, PT ;  /* 0x000000021d00720c */ /* 0x000fda0003f06270 */
[----:B------:R-:W-:Y:S05]  /*4a40*/  @P0 BREAK.RELIABLE B1 ;  /* 0x0000000000010942 */ /* 0x000fea0003800100 */
[----:B0-----:R-:W-:-:S05]  /*4a50*/  IMAD.WIDE.U32 R4, R3, 0x8, R4 ;  /* 0x0000000803047825 */ /* 0x001fca00078e0004 */
[----:B------:R0:W-:Y:S01]  /*4a60*/  STG.E.64 desc[UR36][R4.64], R30 ;  /* 0x0000001e04007986 */ /* 0x0001e2000c101b24 */
[----:B------:R-:W-:Y:S05]  /*4a70*/  @P0 BRA `(.L_x_5898) ;  /* 0x0000000000300947 */ /* 0x000fea0003800000 */
[----:B0-----:R-:W0:Y:S01]  /*4a80*/  LDC.64 R4, c[0x0][0x388] ;  /* 0x0000e200ff047b82 */ /* 0x001e220000000a00 */
[----:B------:R-:W-:Y:S02]  /*4a90*/  IMAD R3, R34, 0x200, R29 ;  /* 0x0000020022037824 */ /* 0x000fe400078e021d */
[----:B------:R-:W-:Y:S02]  /*4aa0*/  VIADD R29, R29, 0x80 ;  /* 0x000000801d1d7836 */ /* 0x000fe40000000000 */
[----:B0-----:R-:W-:-:S05]  /*4ab0*/  IMAD.WIDE.U32 R4, R3, 0x8, R4 ;  /* 0x0000000803047825 */ /* 0x001fca00078e0004 */
[----:B------:R1:W-:Y:S02]  /*4ac0*/  STG.E.64 desc[UR36][R4.64], R16 ;  /* 0x0000001004007986 */ /* 0x0003e4000c101b24 */
.L_x_5897:
[----:B------:R-:W-:Y:S05]  /*4ad0*/  BSYNC.RELIABLE B1 ;  /* 0x0000000000017941 */ /* 0x000fea0003800100 */
.L_x_5896:
[----:B------:R-:W-:-:S13]  /*4ae0*/  ISETP.GE.AND P0, PT, R29, R2, PT ;  /* 0x000000021d00720c */ /* 0x000fda0003f06270 */
[----:B01----:R-:W0:Y:S01]  /*4af0*/  @!P0 LDC.64 R4, c[0x0][0x388] ;  /* 0x0000e200ff048b82 */ /* 0x003e220000000a00 */
[----:B------:R-:W-:Y:S02]  /*4b00*/  @!P0 IMAD R3, R34, 0x200, R29 ;  /* 0x0000020022038824 */ /* 0x000fe400078e021d */
[----:B------:R-:W-:Y:S02]  /*4b10*/  @!P0 VIADD R29, R29, 0x80 ;  /* 0x000000801d1d8836 */ /* 0x000fe40000000000 */
[----:B0-----:R-:W-:-:S05]  /*4b20*/  @!P0 IMAD.WIDE.U32 R4, R3, 0x8, R4 ;  /* 0x0000000803048825 */ /* 0x001fca00078e0004 */
[----:B------:R1:W-:Y:S02]  /*4b30*/  @!P0 STG.E.64 desc[UR36][R4.64], R18 ;  /* 0x0000001204008986 */ /* 0x0003e4000c101b24 */
.L_x_5898:
[----:B------:R-:W-:Y:S05]  /*4b40*/  BSYNC.RECONVERGENT B0 ;  /* 0x0000000000007941 */ /* 0x000fea0003800200 */
.L_x_5895:
[----:B------:R-:W-:-:S13]  /*4b50*/  ISETP.GE.AND P0, PT, R29, R2, PT ;  /* 0x000000021d00720c */ /* 0x000fda0003f06270 */
[----:B------:R-:W-:Y:S05]  /*4b60*/  @P0 EXIT ;  /* 0x000000000000094d */ /* 0x000fea0003800000 */
[----:B------:R-:W2:Y:S01]  /*4b70*/  LDC.64 R2, c[0x0][0x388] ;  /* 0x0000e200ff027b82 */ /* 0x000ea20000000a00 */
[----:B------:R-:W-:-:S05]  /*4b80*/  LEA R29, R34, R29, 0x9 ;  /* 0x0000001d221d7211 */ /* 0x000fca00078e48ff */
[----:B--2---:R-:W-:-:S05]  /*4b90*/  IMAD.WIDE.U32 R2, R29, 0x8, R2 ;  /* 0x000000081d027825 */ /* 0x004fca00078e0002 */
[----:B------:R-:W-:Y:S01]  /*4ba0*/  STG.E.64 desc[UR36][R2.64], R6 ;  /* 0x0000000602007986 */ /* 0x000fe2000c101b24 */
[----:B------:R-:W-:Y:S05]  /*4bb0*/  EXIT ;  /* 0x000000000000794d */ /* 0x000fea0003800000 */
        .weak           $__internal_25_$__cuda_sm20_div_rn_f64_full
        .type           $__internal_25_$__cuda_sm20_div_rn_f64_full,@function
        .size           $__internal_25_$__cuda_sm20_div_rn_f64_full,(.L_x_11234 - $__internal_25_$__cuda_sm20_div_rn_f64_full)
$__internal_25_$__cuda_sm20_div_rn_f64_full:
[C---:B------:R-:W-:Y:S01]  /*4bc0*/  FSETP.GEU.AND P0, PT, |R11|.reuse, 1.469367938527859385e-39, PT ;  /* 0x001000000b00780b */ /* 0x040fe20003f0e200 */
[----:B------:R-:W-:Y:S01]  /*4bd0*/  IMAD.MOV.U32 R6, RZ, RZ, 0x1 ;  /* 0x00000001ff067424 */ /* 0x000fe200078e00ff */
[----:B------:R-:W-:Y:S01]  /*4be0*/  LOP3.LUT R8, R11, 0x800fffff, RZ, 0xc0, !PT ;  /* 0x800fffff0b087812 */ /* 0x000fe200078ec0ff */
[----:B------:R-:W-:Y:S01]  /*4bf0*/  BSSY.RECONVERGENT B0, `(.L_x_5899) ;  /* 0x0000054000007945 */ /* 0x000fe20003800200 */
[C---:B------:R-:W-:Y:S02]  /*4c00*/  FSETP.GEU.AND P2, PT, |R13|.reuse, 1.469367938527859385e-39, PT ;  /* 0x001000000d00780b */ /* 0x040fe40003f4e200 */
[----:B------:R-:W-:Y:S01]  /*4c10*/  LOP3.LUT R9, R8, 0x3ff00000, RZ, 0xfc, !PT ;  /* 0x3ff0000008097812 */ /* 0x000fe200078efcff */
[----:B------:R-:W-:Y:S01]  /*4c20*/  IMAD.MOV.U32 R8, RZ, RZ, R10 ;  /* 0x000000ffff087224 */ /* 0x000fe200078e000a */
[----:B------:R-:W-:Y:S02]  /*4c30*/  LOP3.LUT R3, R13, 0x7ff00000, RZ, 0xc0, !PT ;  /* 0x7ff000000d037812 */ /* 0x000fe400078ec0ff */
[----:B------:R-:W-:-:S03]  /*4c40*/  LOP3.LUT R20, R11, 0x7ff00000, RZ, 0xc0, !PT ;  /* 0x7ff000000b147812 */ /* 0x000fc600078ec0ff */
[----:B------:R-:W-:Y:S01]  /*4c50*/  @!P0 DMUL R8, R10, 8.98846567431157953865e+307 ;  /* 0x7fe000000a088828 */ /* 0x000fe20000000000 */
[----:B------:R-:W-:-:S03]  /*4c60*/  ISETP.GE.U32.AND P1, PT, R3, R20, PT ;  /* 0x000000140300720c */ /* 0x000fc60003f26070 */
[----:B------:R-:W-:Y:S02]  /*4c70*/  @!P2 LOP3.LUT R4, R11, 0x7ff00000, RZ, 0xc0, !PT ;  /* 0x7ff000000b04a812 */ /* 0x000fe400078ec0ff */
[----:B------:R-:W0:Y:S01]  /*4c80*/  MUFU.RCP64H R7, R9 ;  /* 0x0000000900077308 */ /* 0x000e220000001800 */
[----:B------:R-:W-:Y:S02]  /*4c90*/  @!P2 MOV R38, RZ ;  /* 0x000000ff0026a202 */ /* 0x000fe40000000f00 */
[----:B------:R-:W-:Y:S01]  /*4ca0*/  @!P2 ISETP.GE.U32.AND P3, PT, R3, R4, PT ;  /* 0x000000040300a20c */ /* 0x000fe20003f66070 */
[----:B------:R-:W-:Y:S01]  /*4cb0*/  IMAD.MOV.U32 R4, RZ, RZ, 0x1ca00000 ;  /* 0x1ca00000ff047424 */ /* 0x000fe200078e00ff */
[----:B------:R-:W-:-:S04]  /*4cc0*/  @!P0 LOP3.LUT R20, R9, 0x7ff00000, RZ, 0xc0, !PT ;  /* 0x7ff0000009148812 */ /* 0x000fc800078ec0ff */
[----:B------:R-:W-:-:S04]  /*4cd0*/  @!P2 SEL R5, R4, 0x63400000, !P3 ;  /* 0x634000000405a807 */ /* 0x000fc80005800000 */
[----:B------:R-:W-:Y:S01]  /*4ce0*/  @!P2 LOP3.LUT R5, R5, 0x80000000, R13, 0xf8, !PT ;  /* 0x800000000505a812 */ /* 0x000fe200078ef80d */
[----:B0-----:R-:W-:-:S03]  /*4cf0*/  DFMA R14, R6, -R8, 1 ;  /* 0x3ff00000060e742b */ /* 0x001fc60000000808 */
[----:B------:R-:W-:Y:S01]  /*4d00*/  @!P2 LOP3.LUT R39, R5, 0x100000, RZ, 0xfc, !PT ;  /* 0x001000000527a812 */ /* 0x000fe200078efcff */
[----:B------:R-:W-:-:S04]  /*4d10*/  IMAD.MOV.U32 R5, RZ, RZ, R3 ;  /* 0x000000ffff057224 */ /* 0x000fc800078e0003 */
[----:B------:R-:W-:-:S08]  /*4d20*/  DFMA R14, R14, R14, R14 ;  /* 0x0000000e0e0e722b */ /* 0x000fd0000000000e */
[----:B------:R-:W-:Y:S01]  /*4d30*/  DFMA R14, R6, R14, R6 ;  /* 0x0000000e060e722b */ /* 0x000fe20000000006 */
[----:B------:R-:W-:Y:S01]  /*4d40*/  SEL R7, R4, 0x63400000, !P1 ;  /* 0x6340000004077807 */ /* 0x000fe20004800000 */
[----:B------:R-:W-:-:S03]  /*4d50*/  IMAD.MOV.U32 R6, RZ, RZ, R12 ;  /* 0x000000ffff067224 */ /* 0x000fc600078e000c */
[----:B------:R-:W-:-:S03]  /*4d60*/  LOP3.LUT R7, R7, 0x800fffff, R13, 0xf8, !PT ;  /* 0x800fffff07077812 */ /* 0x000fc600078ef80d */
[----:B------:R-:W-:-:S03]  /*4d70*/  DFMA R40, R14, -R8, 1 ;  /* 0x3ff000000e28742b */ /* 0x000fc60000000808 */
[----:B------:R-:W-:-:S05]  /*4d80*/  @!P2 DFMA R6, R6, 2, -R38 ;  /* 0x400000000606a82b */ /* 0x000fca0000000826 */
[----:B------:R-:W-:-:S05]  /*4d90*/  DFMA R40, R14, R40, R14 ;  /* 0x000000280e28722b */ /* 0x000fca000000000e */
[----:B------:R-:W-:-:S03]  /*4da0*/  @!P2 LOP3.LUT R5, R7, 0x7ff00000, RZ, 0xc0, !PT ;  /* 0x7ff000000705a812 */ /* 0x000fc600078ec0ff */
[----:B------:R-:W-:Y:S02]  /*4db0*/  DMUL R38, R40, R6 ;  /* 0x0000000628267228 */ /* 0x000fe40000000000 */
[----:B------:R-:W-:-:S05]  /*4dc0*/  VIADD R21, R5, 0xffffffff ;  /* 0xffffffff05157836 */ /* 0x000fca0000000000 */
[----:B------:R-:W-:Y:S01]  /*4dd0*/  ISETP.GT.U32.AND P0, PT, R21, 0x7feffffe, PT ;  /* 0x7feffffe1500780c */ /* 0x000fe20003f04070 */
[----:B------:R-:W-:Y:S01]  /*4de0*/  VIADD R21, R20, 0xffffffff ;  /* 0xffffffff14157836 */ /* 0x000fe20000000000 */
[----:B------:R-:W-:-:S04]  /*4df0*/  DFMA R14, R38, -R8, R6 ;  /* 0x80000008260e722b */ /* 0x000fc80000000006 */
[----:B------:R-:W-:-:S04]  /*4e00*/  ISETP.GT.U32.OR P0, PT, R21, 0x7feffffe, P0 ;  /* 0x7feffffe1500780c */ /* 0x000fc80000704470 */
[----:B------:R-:W-:-:S09]  /*4e10*/  DFMA R14, R40, R14, R38 ;  /* 0x0000000e280e722b */ /* 0x000fd20000000026 */
[----:B------:R-:W-:Y:S05]  /*4e20*/  @P0 BRA `(.L_x_5900) ;  /* 0x00000000006c0947 */ /* 0x000fea0003800000 */
[----:B------:R-:W-:-:S04]  /*4e30*/  LOP3.LUT R12, R11, 0x7ff00000, RZ, 0xc0, !PT ;  /* 0x7ff000000b0c7812 */ /* 0x000fc800078ec0ff */
[CC--:B------:R-:W-:Y:S02]  /*4e40*/  VIADDMNMX R5, R3.reuse, -R12.reuse, 0xb9600000, !PT ;  /* 0xb960000003057446 */ /* 0x0c0fe4000780090c */
[----:B------:R-:W-:Y:S02]  /*4e50*/  ISETP.GE.U32.AND P0, PT, R3, R12, PT ;  /* 0x0000000c0300720c */ /* 0x000fe40003f06070 */
[----:B------:R-:W-:Y:S02]  /*4e60*/  VIMNMX R3, PT, PT, R5, 0x46a00000, PT ;  /* 0x46a0000005037848 */ /* 0x000fe40003fe0100 */
[----:B------:R-:W-:-:S05]  /*4e70*/  SEL R4, R4, 0x63400000, !P0 ;  /* 0x6340000004047807 */ /* 0x000fca0004000000 */
[----:B------:R-:W-:Y:S02]  /*4e80*/  IMAD.IADD R3, R3, 0x1, -R4 ;  /* 0x0000000103037824 */ /* 0x000fe400078e0a04 */
[----:B------:R-:W-:-:S03]  /*4e90*/  IMAD.MOV.U32 R4, RZ, RZ, RZ ;  /* 0x000000ffff047224 */ /* 0x000fc600078e00ff */
[----:B------:R-:W-:-:S06]  /*4ea0*/  IADD3 R5, PT, PT, R3, 0x7fe00000, RZ ;  /* 0x7fe0000003057810 */ /* 0x000fcc0007ffe0ff */
        /* <DEDUP_REMOVED lines=19> */
.L_x_5900:
        /* <DEDUP_REMOVED lines=16> */
.L_x_5903:
[----:B------:R-:W-:Y:S02]  /*50e0*/  LOP3.LUT R39, R11, 0x80000, RZ, 0xfc, !PT ;  /* 0x000800000b277812 */ /* 0x000fe400078efcff */
[----:B------:R-:W-:Y:S01]  /*50f0*/  MOV R38, R10 ;  /* 0x0000000a00267202 */ /* 0x000fe20000000f00 */
[----:B------:R-:W-:Y:S06]  /*5100*/  BRA `(.L_x_5901) ;  /* 0x0000000000087947 */ /* 0x000fec0003800000 */
.L_x_5902:
[----:B------:R-:W-:Y:S01]  /*5110*/  LOP3.LUT R39, R13, 0x80000, RZ, 0xfc, !PT ;  /* 0x000800000d277812 */ /* 0x000fe200078efcff */
[----:B------:R-:W-:-:S07]  /*5120*/  IMAD.MOV.U32 R38, RZ, RZ, R12 ;  /* 0x000000ffff267224 */ /* 0x000fce00078e000c */
.L_x_5901:
[----:B------:R-:W-:Y:S05]  /*5130*/  BSYNC.RECONVERGENT B0 ;  /* 0x0000000000007941 */ /* 0x000fea0003800200 */
.L_x_5899:
[----:B------:R-:W-:Y:S02]  /*5140*/  IMAD.MOV.U32 R4, RZ, RZ, R0 ;  /* 0x000000ffff047224 */ /* 0x000fe400078e0000 */
[----:B------:R-:W-:-:S04]  /*5150*/  IMAD.MOV.U32 R5, RZ, RZ, 0x0 ;  /* 0x00000000ff057424 */ /* 0x000fc800078e00ff */
[----:B------:R-:W-:Y:S05]  /*5160*/  RET.REL.NODEC R4 `(_ZN2at6native27unrolled_elementwise_kernelIZZZNS0_29binary_cross_entropy_out_cudaERKNS_6TensorES4_RKSt8optionalIS2_ElRS2_ENKUlvE_clEvENKUlvE_clEvEUlddE_St5arrayIPcLm3EELi4E23TrivialOffsetCalculatorILi2EjESG_ILi1EjENS0_6memory15LoadWithoutCastENSJ_16StoreWithoutCastEEEviT_T0_T2_T3_T4_T5_) ;  /* 0xffffffac04a47950 */ /* 0x000fea0003c3ffff */
.L_x_5904:
        /* <DEDUP_REMOVED lines=9> */
.L_x_11234:


//--------------------- .text._ZN2at6native29vectorized_elementwise_kernelILi2EZZZNS0_29binary_cross_entropy_out_cudaERKNS_6TensorES4_RKSt8optionalIS2_ElRS2_ENKUlvE_clEvENKUlvE_clEvEUlddE_St5arrayIPcLm3EEEEviT0_T1_ --------------------------
	.section	.text._ZN2at6native29vectorized_elementwise_kernelILi2EZZZNS0_29binary_cross_entropy_out_cudaERKNS_6TensorES4_RKSt8optionalIS2_ElRS2_ENKUlvE_clEvENKUlvE_clEvEUlddE_St5arrayIPcLm3EEEEviT0_T1_,"ax",@progbits
	.align	128
        .global         _ZN2at6native29vectorized_elementwise_kernelILi2EZZZNS0_29binary_cross_entropy_out_cudaERKNS_6TensorES4_RKSt8optionalIS2_ElRS2_ENKUlvE_clEvENKUlvE_clEvEUlddE_St5arrayIPcLm3EEEEviT0_T1_
        .type           _ZN2at6native29vectorized_elementwise_kernelILi2EZZZNS0_29binary_cross_entropy_out_cudaERKNS_6TensorES4_RKSt8optionalIS2_ElRS2_ENKUlvE_clEvENKUlvE_clEvEUlddE_St5arrayIPcLm3EEEEviT0_T1_,@function
        .size           _ZN2at6native29vectorized_elementwise_kernelILi2EZZZNS0_29binary_cross_entropy_out_cudaERKNS_6TensorES4_RKSt8optionalIS2_ElRS2_ENKUlvE_clEvENKUlvE_clEvEUlddE_St5arrayIPcLm3EEEEviT0_T1_,(.L_x_11235 - _ZN2at6native29vectorized_elementwise_kernelILi2EZZZNS0_29binary_cross_entropy_out_cudaERKNS_6TensorES4_RKSt8optionalIS2_ElRS2_ENKUlvE_clEvENKUlvE_clEvEUlddE_St5arrayIPcLm3EEEEviT0_T1_)
        .other          _ZN2at6native29vectorized_elementwise_kernelILi2EZZZNS0_29binary_cross_entropy_out_cudaERKNS_6TensorES4_RKSt8optionalIS2_ElRS2_ENKUlvE_clEvENKUlvE_clEvEUlddE_St5arrayIPcLm3EEEEviT0_T1_,@"STO_CUDA_ENTRY STV_DEFAULT"
_ZN2at6native29vectorized_elementwise_kernelILi2EZZZNS0_29binary_cross_entropy_out_cudaERKNS_6TensorES4_RKSt8optionalIS2_ElRS2_ENKUlvE_clEvENKUlvE_clEvEUlddE_St5arrayIPcLm3EEEEviT0_T1_:
.text._ZN2at6native29vectorized_elementwise_kernelILi2EZZZNS0_29binary_cross_entropy_out_cudaERKNS_6TensorES4_RKSt8optionalIS2_ElRS2_ENKUlvE_clEvENKUlvE_clEvEUlddE_St5arrayIPcLm3EEEEviT0_T1_:
[----:B------:R-:W0:Y:S01]  /*0000*/  LDC R1, c[0x0][0x37c] ;  /* 0x0000df00ff017b82 */ /* 0x000e220000000800 */
[----:B------:R-:W1:Y:S01]  /*0010*/  S2R R52, SR_CTAID.X ;  /* 0x0000000000347919 */ /* 0x000e620000002500 */
[----:B------:R-:W2:Y:S01]  /*0020*/  LDCU UR4, c[0x0][0x380] ;  /* 0x00007000ff0477ac */ /* 0x000ea20008000800 */
[----:B------:R-:W3:Y:S01]  /*0030*/  LDCU.64 UR36, c[0x0][0x358] ;  /* 0x00006b00ff2477ac */ /* 0x000ee20008000a00 */
[----:B-1----:R-:W-:-:S05]  /*0040*/  IMAD.SHL.U32 R52, R52, 0x400, RZ ;  /* 0x0000040034347824 */ /* 0x002fca00078e00ff */
[----:B--2---:R-:W-:-:S04]  /*0050*/  IADD3 R50, PT, PT, -R52, UR4, RZ ;  /* 0x0000000434327c10 */ /* 0x004fc8000fffe1ff */
[----:B------:R-:W-:-:S13]  /*0060*/  ISETP.GT.U32.AND P0, PT, R50, 0x3ff, PT ;  /* 0x000003ff3200780c */ /* 0x000fda0003f04070 */
[----:B0--3--:R-:W-:Y:S05]  /*0070*/  @P0 BRA `(.L_x_5905) ;  /* 0x0000009400780947 */ /* 0x009fea0003800000 */
[----:B------:R-:W0:Y:S01]  /*0080*/  S2R R51, SR_TID.X ;  /* 0x0000000000337919 */ /* 0x000e220000002100 */
[----:B------:R-:W1:Y:S01]  /*0090*/  LDC.64 R4, c[0x0][0x390] ;  /* 0x0000e400ff047b82 */ /* 0x000e620000000a00 */
[----:B------:R-:W-:Y:S02]  /*00a0*/  CS2R R32, SRZ ;  /* 0x0000000000207805 */ /* 0x000fe4000001ff00 */
[----:B------:R-:W-:Y:S02]  /*00b0*/  CS2R R34, SRZ ;  /* 0x0000000000227805 */ /* 0x000fe4000001ff00 */
[----:B------:R-:W-:-:S03]  /*00c0*/  CS2R R44, SRZ ;  /* 0x00000000002c7805 */ /* 0x000fc6000001ff00 */
[----:B------:R-:W2:Y:S08]  /*00d0*/  LDC.64 R6, c[0x0][0x398] ;  /* 0x0000e600ff067b82 */ /* 0x000eb00000000a00 */
[----:B------:R-:W3:Y:S08]  /*00e0*/  LDC.64 R8, c[0x0][0x390] ;  /* 0x0000e400ff087b82 */ /* 0x000ef00000000a00 */
[----:B------:R-:W4:Y:S01]  /*00f0*/  LDC.64 R12, c[0x0][0x398] ;  /* 0x0000e600ff0c7b82 */ /* 0x000f220000000a00 */
[----:B0-----:R-:W-:Y:S01]  /*0100*/  ISETP.GE.U32.AND P0, PT, R51, R50, PT ;  /* 0x000000323300720c */ /* 0x001fe20003f06070 */
[----:B------:R-:W-:-:S06]  /*0110*/  IMAD.MOV.U32 R3, RZ, RZ, R51 ;  /* 0x000000ffff037224 */ /* 0x000fcc00078e0033 */
[----:B------:R-:W0:Y:S08]  /*0120*/  LDC.64 R22, c[0x0][0x390] ;  /* 0x0000e400ff167b82 */ /* 0x000e300000000a00 */
[----:B------:R-:W0:Y:S01]  /*0130*/  LDC.64 R14, c[0x0][0x398] ;  /* 0x0000e600ff0e7b82 */ /* 0x000e220000000a00 */
[----:B------:R-:W-:-:S05]  /*0140*/  @!P0 VIADD R3, R51, 0x80 ;  /* 0x0000008033038836 */ /* 0x000fca0000000000 */
[C---:B------:R-:W-:Y:S02]  /*0150*/  ISETP.GE.U32.AND P5, PT, R3.reuse, R50, PT ;  /* 0x000000320300720c */ /* 0x040fe40003fa6070 */
[----:B------:R-:W0:Y:S08]  /*0160*/  LDC.64 R16, c[0x0][0x390] ;  /* 0x0000e400ff107b82 */ /* 0x000e300000000a00 */
[----:B------:R-:W0:Y:S03]  /*0170*/  LDC.64 R20, c[0x0][0x398] ;  /* 0x0000e600ff147b82 */ /* 0x000e260000000a00 */
[----:B------:R-:W-:Y:S01]  /*0180*/  @!P5 IMAD.IADD R11, R52, 0x1, R3 ;  /* 0x00000001340bd824 */ /* 0x000fe200078e0203 */
[----:B------:R-:W-:-:S03]  /*0190*/  @!P5 IADD3 R3, PT, PT, R3, 0x80, RZ ;  /* 0x000000800303d810 */ /* 0x000fc60007ffe0ff */
[----:B-1----:R-:W-:Y:S01]  /*01a0*/  @!P5 IMAD.WIDE.U32 R4, R11, 0x8, R4 ;  /* 0x000000080b04d825 */ /* 0x002fe200078e0004 */
[----:B------:R-:W-:Y:S01]  /*01b0*/  ISETP.GE.U32.AND P1, PT, R3, R50, PT ;  /* 0x000000320300720c */ /* 0x000fe20003f26070 */
[----:B------:R-:W1:Y:S02]  /*01c0*/  LDC.64 R24, c[0x0][0x390] ;  /* 0x0000e400ff187b82 */ /* 0x000e640000000a00 */
[----:B--2---:R-:W-:Y:S01]  /*01d0*/  @!P5 IMAD.WIDE.U32 R6, R11, 0x8, R6 ;  /* 0x000000080b06d825 */ /* 0x004fe200078e0006 */
[----:B------:R2:W5:Y:S04]  /*01e0*/  @!P5 LDG.E.64 R34, desc[UR36][R4.64] ;  /* 0x000000240422d981 */ /* 0x000568000c1e1b00 */
[----:B------:R-:W5:Y:S05]  /*01f0*/  @!P5 LDG.E.64 R44, desc[UR36][R6.64] ;  /* 0x00000024062cd981 */ /* 0x000f6a000c1e1b00 */
[----:B------:R-:W-:Y:S01]  /*0200*/  @!P1 IMAD.IADD R19, R52, 0x1, R3 ;  /* 0x0000000134139824 */ /* 0x000fe200078e0203 */
[----:B--2---:R-:W2:Y:S01]  /*0210*/  LDC.64 R4, c[0x0][0x398] ;  /* 0x0000e600ff047b82 */ /* 0x004ea20000000a00 */
[----:B------:R-:W-:-:S02]  /*0220*/  @!P1 VIADD R3, R3, 0x80 ;  /* 0x0000008003039836 */ /* 0x000fc40000000000 */
[----:B---3--:R-:W-:-:S03]  /*0230*/  @!P1 IMAD.WIDE.U32 R10, R19, 0x8, R8 ;  /* 0x00000008130a9825 */ /* 0x008fc600078e0008 */
[----:B------:R-:W-:Y:S01]  /*0240*/  ISETP.GE.U32.AND P4, PT, R3, R50, PT ;  /* 0x000000320300720c */ /* 0x000fe20003f86070 */
[----:B----4-:R-:W-:Y:S01]  /*0250*/  @!P1 IMAD.WIDE.U32 R8, R19, 0x8, R12 ;  /* 0x0000000813089825 */ /* 0x010fe200078e000c */
[----:B------:R3:W5:Y:S01]  /*0260*/  @!P1 LDG.E.64 R32, desc[UR36][R10.64] ;  /* 0x000000240a209981 */ /* 0x000762000c1e1b00 */
[----:B------:R-:W4:Y:S08]  /*0270*/  LDC.64 R18, c[0x0][0x398] ;  /* 0x0000e600ff127b82 */ /* 0x000f300000000a00 */
[----:B------:R-:W2:Y:S02]  /*0280*/  LDC.64 R12, c[0x0][0x390] ;  /* 0x0000e400ff0c7b82 */ /* 0x000ea40000000a00 */
[----:B------:R-:W-:-:S02]  /*0290*/  @!P4 IMAD.IADD R37, R52, 0x1, R3 ;  /* 0x000000013425c824 */ /* 0x000fc400078e0203 */
[----:B------:R-:W-:-:S04]  /*02a0*/  @!P4 VIADD R3, R3, 0x80 ;  /* 0x000000800303c836 */ /* 0x000fc80000000000 */
[----:B---3--:R-:W3:Y:S01]  /*02b0*/  LDC.64 R10, c[0x0][0x398] ;  /* 0x0000e600ff0a7b82 */ /* 0x008ee20000000a00 */
[----:B------:R-:W-:-:S07]  /*02c0*/  ISETP.GE.U32.AND P3, PT, R3, R50, PT ;  /* 0x000000320300720c */ /* 0x000fce0003f66070 */
[----:B------:R-:W2:Y:S06]  /*02d0*/  LDC.64 R6, c[0x0][0x390] ;  /* 0x0000e400ff067b82 */ /* 0x000eac0000000a00 */
[----:B------:R-:W-:Y:S01]  /*02e0*/  @!P3 IADD3 R55, PT, PT, R52, R3, RZ ;  /* 0x000000033437b210 */ /* 0x000fe20007ffe0ff */
[----:B------:R-:W-:-:S05]  /*02f0*/  @!P3 VIADD R3, R3, 0x80 ;  /* 0x000000800303b836 */ /* 0x000fca0000000000 */
[----:B------:R-:W-:-:S13]  /*0300*/  ISETP.GE.U32.AND P2, PT, R3, R50, PT ;  /* 0x000000320300720c */ /* 0x000fda0003f46070 */
[----:B------:R-:W-:Y:S02]  /*0310*/  @!P2 IMAD.IADD R0, R52, 0x1, R3 ;  /* 0x000000013400a824 */ /* 0x000fe400078e0203 */
[----:B------:R-:W-:-:S05]  /*0320*/  @!P2 VIADD R3, R3, 0x80 ;  /* 0x000000800303a836 */ /* 0x000fca0000000000 */
[----:B------:R-:W-:Y:S01]  /*0330*/  ISETP.GE.U32.AND P6, PT, R3, R50, PT ;  /* 0x000000320300720c */ /* 0x000fe20003fc6070 */
[----:B0-----:R-:W-:-:S04]  /*0340*/  @!P4 IMAD.WIDE.U32 R22, R37, 0x8, R22 ;  /* 0x000000082516c825 */ /* 0x001fc800078e0016 */
[----:B------:R-:W-:Y:S02]  /*0350*/  @!P4 IMAD.WIDE.U32 R36, R37, 0x8, R14 ;  /* 0x000000082524c825 */ /* 0x000fe400078e000e */
[----:B------:R-:W0:Y:S02]  /*0360*/  LDC.64 R14, c[0x0][0x390] ;  /* 0x0000e400ff0e7b82 */ /* 0x000e240000000a00 */
[----:B------:R-:W-:-:S04]  /*0370*/  @!P3 IMAD.WIDE.U32 R46, R55, 0x8, R16 ;  /* 0x00000008372eb825 */ /* 0x000fc800078e0010 */
[----:B------:R-:W-:Y:S02]  /*0380*/  @!P3 IMAD.WIDE.U32 R54, R55, 0x8, R20 ;  /* 0x000000083736b825 */ /* 0x000fe400078e0014 */
[----:B------:R-:W3:Y:S02]  /*0390*/  LDC.64 R16, c[0x0][0x398] ;  /* 0x0000e600ff107b82 */ /* 0x000ee40000000a00 */
[----:B------:R-:W-:Y:S01]  /*03a0*/  @!P6 IMAD.IADD R21, R52, 0x1, R3 ;  /* 0x000000013415e824 */ /* 0x000fe200078e0203 */
[----:B------:R-:W-:-:S04]  /*03b0*/  @!P6 IADD3 R3, PT, PT, R3, 0x80, RZ ;  /* 0x000000800303e810 */ /* 0x000fc80007ffe0ff */
[----:B------:R-:W-:Y:S02]  /*03c0*/  ISETP.GE.U32.AND P5, PT, R3, R50, PT ;  /* 0x000000320300720c */ /* 0x000fe40003fa6070 */
[----:B------:R-:W-:Y:S02]  /*03d0*/  CS2R R48, SRZ ;  /* 0x0000000000307805 */ /* 0x000fe4000001ff00 */
[----:B------:R-:W-:Y:S02]  /*03e0*/  CS2R R30, SRZ ;  /* 0x00000000001e7805 */ /* 0x000fe4000001ff00 */
[----:B------:R-:W-:Y:S02]  /*03f0*/  CS2R R42, SRZ ;  /* 0x00000000002a7805 */ /* 0x000fe4000001ff00 */
[----:B------:R-:W-:Y:S01]  /*0400*/  CS2R R28, SRZ ;  /* 0x00000000001c7805 */ /* 0x000fe2000001ff00 */
[----:B----4-:R-:W-:Y:S01]  /*0410*/  @!P2 IMAD.WIDE.U32 R58, R0, 0x8, R18 ;  /* 0x00000008003aa825 */ /* 0x010fe200078e0012 */
[----:B------:R4:W5:Y:S01]  /*0420*/  @!P1 LDG.E.64 R48, desc[UR36][R8.64] ;  /* 0x0000002408309981 */ /* 0x000962000c1e1b00 */
[----:B------:R-:W-:-:S02]  /*0430*/  CS2R R40, SRZ ;  /* 0x0000000000287805 */ /* 0x000fc4000001ff00 */
[----:B-1----:R-:W-:Y:S01]  /*0440*/  @!P2 IMAD.WIDE.U32 R56, R0, 0x8, R24 ;  /* 0x000000080038a825 */ /* 0x002fe200078e0018 */
[----:B------:R-:W-:Y:S01]  /*0450*/  CS2R R26, SRZ ;  /* 0x00000000001a7805 */ /* 0x000fe2000001ff00 */
[----:B------:R1:W5:Y:S02]  /*0460*/  @!P4 LDG.E.64 R30, desc[UR36][R22.64] ;  /* 0x00000024161ec981 */ /* 0x000364000c1e1b00 */
[C---:B------:R-:W-:Y:S01]  /*0470*/  @!P5 IMAD.IADD R19, R52.reuse, 0x1, R3 ;  /* 0x000000013413d824 */ /* 0x040fe200078e0203 */
[----:B------:R-:W-:Y:S01]  /*0480*/  CS2R R38, SRZ ;  /* 0x0000000000267805 */ /* 0x000fe2000001ff00 */
[----:B------:R2:W5:Y:S01]  /*0490*/  @!P4 LDG.E.64 R42, desc[UR36][R36.64] ;  /* 0x00000024242ac981 */ /* 0x000562000c1e1b00 */
[----:B----4-:R-:W-:Y:S01]  /*04a0*/  @!P0 IMAD.IADD R9, R52, 0x1, R51 ;  /* 0x0000000134098824 */ /* 0x010fe200078e0233 */
[----:B------:R-:W-:Y:S02]  /*04b0*/  CS2R R24, SRZ ;  /* 0x0000000000187805 */ /* 0x000fe4000001ff00 */
[----:B------:R4:W5:Y:S01]  /*04c0*/  @!P3 LDG.E.64 R28, desc[UR36][R46.64] ;  /* 0x000000242e1cb981 */ /* 0x000962000c1e1b00 */
[----:B---3--:R-:W-:Y:S01]  /*04d0*/  @!P6 IMAD.WIDE.U32 R2, R21, 0x8, R16 ;  /* 0x000000081502e825 */ /* 0x008fe200078e0010 */
[----:B-1----:R-:W-:-:S02]  /*04e0*/  CS2R R22, SRZ ;  /* 0x0000000000167805 */ /* 0x002fc4000001ff00 */
[----:B------:R-:W-:Y:S01]  /*04f0*/  CS2R R16, SRZ ;  /* 0x0000000000107805 */ /* 0x000fe2000001ff00 */
[----:B------:R1:W5:Y:S01]  /*0500*/  @!P3 LDG.E.64 R40, desc[UR36][R54.64] ;  /* 0x000000243628b981 */ /* 0x000362000c1e1b00 */
[C---:B0-----:R-:W-:Y:S01]  /*0510*/  @!P5 IMAD.WIDE.U32 R14, R19.reuse, 0x8, R14 ;  /* 0x00000008130ed825 */ /* 0x041fe200078e000e */
[----:B--2---:R-:W-:Y:S02]  /*0520*/  CS2R R36, SRZ ;  /* 0x0000000000247805 */ /* 0x004fe4000001ff00 */
[----:B------:R1:W5:Y:S01]  /*0530*/  @!P2 LDG.E.64 R26, desc[UR36][R56.64] ;  /* 0x00000024381aa981 */ /* 0x000362000c1e1b00 */
[----:B------:R-:W-:Y:S01]  /*0540*/  @!P5 IMAD.WIDE.U32 R10, R19, 0x8, R10 ;  /* 0x00000008130ad825 */ /* 0x000fe200078e000a */
[----:B------:R-:W-:Y:S02]  /*0550*/  CS2R R18, SRZ ;  /* 0x0000000000127805 */ /* 0x000fe4000001ff00 */
[----:B----4-:R-:W-:Y:S01]  /*0560*/  CS2R R46, SRZ ;  /* 0x00000000002e7805 */ /* 0x010fe2000001ff00 */
[----:B------:R1:W5:Y:S01]  /*0570*/  @!P2 LDG.E.64 R38, desc[UR36][R58.64] ;  /* 0x000000243a26a981 */ /* 0x000362000c1e1b00 */
[----:B------:R-:W-:-:S03]  /*0580*/  @!P6 IMAD.WIDE.U32 R12, R21, 0x8, R12 ;  /* 0x00000008150ce825 */ /* 0x000fc600078e000c */
[----:B------:R1:W5:Y:S01]  /*0590*/  @!P6 LDG.E.64 R36, desc[UR36][R2.64] ;  /* 0x000000240224e981 */ /* 0x000362000c1e1b00 */
[----:B------:R-:W-:-:S03]  /*05a0*/  @!P0 IMAD.WIDE.U32 R6, R9, 0x8, R6 ;  /* 0x0000000809068825 */ /* 0x000fc600078e0006 */
[----:B------:R1:W5:Y:S01]  /*05b0*/  @!P6 LDG.E.64 R24, desc[UR36][R12.64] ;  /* 0x000000240c18e981 */ /* 0x000362000c1e1b00 */
[----:B------:R-:W-:-:S03]  /*05c0*/  @!P0 IMAD.WIDE.U32 R4, R9, 0x8, R4 ;  /* 0x0000000809048825 */ /* 0x000fc600078e0004 */
[----:B------:R1:W5:Y:S04]  /*05d0*/  @!P5 LDG.E.64 R22, desc[UR36][R14.64] ;  /* 0x000000240e16d981 */ /* 0x000368000c1e1b00 */
[----:B------:R1:W5:Y:S04]  /*05e0*/  @!P5 LDG.E.64 R18, desc[UR36][R10.64] ;  /* 0x000000240a12d981 */ /* 0x000368000c1e1b00 */
        /* <DEDUP_REMOVED lines=8> */
[----:B-1----:R-:W-:Y:S01]  /*0670*/  MOV R2, 0x0 ;  /* 0x0000000000027802 */ /* 0x002fe20000000f00 */
        /* <DEDUP_REMOVED lines=15> */
.L_x_5909:
[----:B------:R-:W-:Y:S05]  /*0770*/  BSYNC.RECONVERGENT B7 ;  /* 0x0000000000077941 */ /* 0x000fea0003800200 */
.L_x_5908:
[C---:B------:R-:W-:Y:S01]  /*0780*/  DSETP.GTU.AND P0, PT, R46.reuse, 1, PT ;  /* 0x3ff000002e00742a */ /* 0x040fe20003f0c000 */
[----:B------:R-:W-:Y:S01]  /*0790*/  BSSY.RECONVERGENT B7, `(.L_x_5910) ;  /* 0x0000013000077945 */ /* 0x000fe20003800200 */
[----:B------:R-:W-:-:S14]  /*07a0*/  DSETP.GE.AND P1, PT, R46, RZ, PT ;  /* 0x000000ff2e00722a */ /* 0x000fdc0003f26000 */
[----:B------:R-:W-:Y:S05]  /*07b0*/  @!P0 BRA P1, `(.L_x_5911) ;  /* 0x0000000000408947 */ /* 0x000fea0000800000 */
[----:B-1----:R-:W-:Y:S01]  /*07c0*/  MOV R2, 0x0 ;  /* 0x0000000000027802 */ /* 0x002fe20000000f00 */
        /* <DEDUP_REMOVED lines=15> */
.L_x_5911:
[----:B------:R-:W-:Y:S05]  /*08c0*/  BSYNC.RECONVERGENT B7 ;  /* 0x0000000000077941 */ /* 0x000fea0003800200 */
.L_x_5910:
[----:B------:R-:W-:Y:S01]  /*08d0*/  ISETP.GT.AND P0, PT, R17, 0xfffff, PT ;  /* 0x000fffff1100780c */ /* 0x000fe20003f04270 */
[--C-:B-1----:R-:W-:Y:S01]  /*08e0*/  IMAD.MOV.U32 R2, RZ, RZ, R16.reuse ;  /* 0x000000ffff027224 */ /* 0x102fe200078e0010 */
        /* <DEDUP_REMOVED lines=13> */
[----:B------:R-:W-:Y:S01]  /*09c0*/  IMAD.MOV.U32 R6, RZ, RZ, RZ ;  /* 0x000000ffff067224 */ /* 0x000fe200078e00ff */
[----:B------:R-:W-:Y:S01]  /*09d0*/  MOV R15, 0x3ed0ee25 ;  /* 0x3ed0ee25000f7802 */ /* 0x000fe20000000f00 */
[----:B------:R-:W-:Y:S01]  /*09e0*/  IMAD.MOV.U32 R14, RZ, RZ, -0x748574fc ;  /* 0x8b7a8b04ff0e7424 */ /* 0x000fe200078e00ff */
[----:B------:R-:W-:Y:S01]  /*09f0*/  LOP3.LUT R3, R2, 0x3ff00000, RZ, 0xfc, !PT ;  /* 0x3ff0000002037812 */ /* 0x000fe200078efcff */
[----:B------:R-:W-:Y:S01]  /*0a00*/  UMOV UR4, 0x3ae80f1e ;  /* 0x3ae80f1e00047882 */ /* 0x000fe20000000000 */
[----:B------:R-:W-:Y:S01]  /*0a10*/  MOV R2, R4 ;  /* 0x0000000400027202 */ /* 0x000fe20000000f00 */
[----:B------:R-:W-:Y:S01]  /*0a20*/  UMOV UR5, 0x3eb1380b ;  /* 0x3eb1380b00057882 */ /* 0x000fe20000000000 */
[----:B------:R-:W-:Y:S01]  /*0a30*/  ISETP.GE.U32.AND P0, PT, R3, 0x3ff6a09f, PT ;  /* 0x3ff6a09f0300780c */ /* 0x000fe20003f06070 */
[----:B------:R-:W-:Y:S01]  /*0a40*/  UMOV UR6, 0x80000000 ;  /* 0x8000000000067882 */ /* 0x000fe20000000000 */
[----:B------:R-:W-:Y:S01]  /*0a50*/  LEA.HI R0, R5, R0, RZ, 0xc ;  /* 0x0000000005007211 */ /* 0x000fe200078f60ff */
[----:B------:R-:W-:-:S10]  /*0a60*/  UMOV UR7, 0x43300000 ;  /* 0x4330000000077882 */ /* 0x000fd40000000000 */
[----:B------:R-:W-:Y:S02]  /*0a70*/  @P0 VIADD R7, R3, 0xfff00000 ;  /* 0xfff0000003070836 */ /* 0x000fe40000000000 */
[----:B------:R-:W-:Y:S02]  /*0a80*/  @P0 VIADD R0, R0, 0x1 ;  /* 0x0000000100000836 */ /* 0x000fe40000000000 */
[----:B------:R-:W-:-:S06]  /*0a90*/  @P0 IMAD.MOV.U32 R3, RZ, RZ, R7 ;  /* 0x000000ffff030224 */ /* 0x000fcc00078e0007 */
        /* <DEDUP_REMOVED lines=13> */
[----:B------:R-:W-:Y:S01]  /*0b70*/  LOP3.LUT R14, R0, 0x80000000, RZ, 0x3c, !PT ;  /* 0x80000000000e7812 */ /* 0x000fe200078e3cff */
[----:B------:R-:W-:Y:S01]  /*0b80*/  IMAD.MOV.U32 R15, RZ, RZ, 0x43300000 ;  /* 0x43300000ff0f7424 */ /* 0x000fe200078e00ff */
[----:B------:R-:W-:-:S03]  /*0b90*/  DADD R20, R4, R4 ;  /* 0x0000000004147229 */ /* 0x000fc60000000004 */
        /* <DEDUP_REMOVED lines=9> */
[----:B------:R-:W-:-:S04]  /*0c30*/  UMOV UR5, 0x3f3c71c7 ;  /* 0x3f3c71c700057882 */ /* 0x000fc80000000000 */
[----:B------:R-:W-:Y:S02]  /*0c40*/  DMUL R20, R6, R20 ;  /* 0x0000001406147228 */ /* 0x000fe40000000000 */
        /* <DEDUP_REMOVED lines=23> */
.L_x_5913:
[----:B------:R-:W-:Y:S01]  /*0dc0*/  IMAD.MOV.U32 R4, RZ, RZ, 0x0 ;  /* 0x00000000ff047424 */ /* 0x000fe200078e00ff */
[----:B------:R-:W-:Y:S01]  /*0dd0*/  LOP3.LUT P0, RZ, R3, 0x7fffffff, RZ, 0xc0, !PT ;  /* 0x7fffffff03ff7812 */ /* 0x000fe2000780c0ff */
[----:B------:R-:W-:-:S06]  /*0de0*/  IMAD.MOV.U32 R5, RZ, RZ, 0x7ff00000 ;  /* 0x7ff00000ff057424 */ /* 0x000fcc00078e00ff */
[----:B------:R-:W-:-:S10]  /*0df0*/  DFMA R4, R2, R4, +INF ;  /* 0x7ff000000204742b */ /* 0x000fd40000000004 */
[----:B------:R-:W-:Y:S02]  /*0e00*/  FSEL R12, R4, RZ, P0 ;  /* 0x000000ff040c7208 */ /* 0x000fe40000000000 */
[----:B------:R-:W-:-:S07]  /*0e10*/  FSEL R13, R5, -QNAN , P0 ;  /* 0xfff00000050d7808 */ /* 0x000fce0000000000 */
.L_x_5914:
[----:B------:R-:W-:Y:S05]  /*0e20*/  BSYNC.RECONVERGENT B0 ;  /* 0x0000000000007941 */ /* 0x000fea0003800200 */
.L_x_5912:
        /* <DEDUP_REMOVED lines=25> */
[----:B------:R-:W-:-:S07]  /*0fc0*/  IMAD.MOV.U32 R7, RZ, RZ, R5 ;  /* 0x000000ffff077224 */ /* 0x000fce00078e0005 */
[----:B------:R-:W-:Y:S05]  /*0fd0*/  CALL.REL.NOINC `($__internal_26_$__cuda_sm20_div_rn_f64_full) ;  /* 0x0000011000787944 */ /* 0x000fea0003c00000 */
.L_x_5918:
[----:B------:R-:W-:Y:S05]  /*0fe0*/  BSYNC.RECONVERGENT B2 ;  /* 0x0000000000027941 */ /* 0x000fea0003800200 */
.L_x_5917:
        /* <DEDUP_REMOVED lines=30> */
.L_x_5916:
        /* <DEDUP_REMOVED lines=77> */
.L_x_5920:
[----:B------:R-:W-:Y:S01]  /*16a0*/  IMAD.MOV.U32 R2, RZ, RZ, 0x0 ;  /* 0x00000000ff027424 */ /* 0x000fe200078e00ff */
[----:B------:R-:W-:Y:S01]  /*16b0*/  LOP3.LUT P0, RZ, R5, 0x7fffffff, RZ, 0xc0, !PT ;  /* 0x7fffffff05ff7812 */ /* 0x000fe2000780c0ff */
[----:B------:R-:W-:-:S06]  /*16c0*/  IMAD.MOV.U32 R3, RZ, RZ, 0x7ff00000 ;  /* 0x7ff00000ff037424 */ /* 0x000fcc00078e00ff */
[----:B------:R-:W-:-:S10]  /*16d0*/  DFMA R2, R4, R2, +INF ;  /* 0x7ff000000402742b */ /* 0x000fd40000000002 */
[----:B------:R-:W-:Y:S02]  /*16e0*/  FSEL R4, R2, RZ, P0 ;  /* 0x000000ff02047208 */ /* 0x000fe40000000000 */
[----:B------:R-:W-:-:S07]  /*16f0*/  FSEL R5, R3, -QNAN , P0 ;  /* 0xfff0000003057808 */ /* 0x000fce0000000000 */
.L_x_5919:
[----:B------:R-:W-:Y:S05]  /*1700*/  BSYNC.RECONVERGENT B1 ;  /* 0x0000000000017941 */ /* 0x000fea0003800200 */
.L_x_5915:
        /* <DEDUP_REMOVED lines=9> */
.L_x_5907:
[----:B------:R-:W-:Y:S05]  /*17a0*/  BSYNC.RECONVERGENT B6 ;  /* 0x0000000000067941 */ /* 0x000fea0003800200 */
.L_x_5906:
[----:B------:R-:W-:Y:S01]  /*17b0*/  VIADD R51, R51, 0x80 ;  /* 0x0000008033337836 */ /* 0x000fe20000000000 */
[----:B------:R-:W-:Y:S04]  /*17c0*/  BSSY.RECONVERGENT B6, `(.L_x_5921) ;  /* 0x0000116000067945 */ /* 0x000fe80003800200 */
[----:B------:R-:W-:-:S13]  /*17d0*/  ISETP.GE.U32.AND P0, PT, R51, R50, PT ;  /* 0x000000323300720c */ /* 0x000fda0003f06070 */
[----:B------:R-:W-:Y:S05]  /*17e0*/  @P0 BRA `(.L_x_5922) ;  /* 0x00000010004c0947 */ /* 0x000fea0003800000 */
[C---:B-----5:R-:W-:Y:S01]  /*17f0*/  DSETP.GTU.AND P0, PT, R34.reuse, 1, PT ;  /* 0x3ff000002200742a */ /* 0x060fe20003f0c000 */
[----:B------:R-:W-:Y:S01]  /*1800*/  BSSY.RECONVERGENT B7, `(.L_x_5923) ;  /* 0x0000013000077945 */ /* 0x000fe20003800200 */
[----:B------:R-:W-:-:S14]  /*1810*/  DSETP.GE.AND P1, PT, R34, RZ, PT ;  /* 0x000000ff2200722a */ /* 0x000fdc0003f26000 */
[----:B------:R-:W-:Y:S05]  /*1820*/  @!P0 BRA P1, `(.L_x_5924) ;  /* 0x0000000000408947 */ /* 0x000fea0000800000 */
[----:B------:R-:W-:Y:S01]  /*1830*/  MOV R0, 0x0 ;  /* 0x0000000000007802 */ /* 0x000fe20000000f00 */
[----:B------:R-:W0:Y:S01]  /*1840*/  LDCU.64 UR4, c[0x4][0x300] ;  /* 0x01006000ff0477ac */ /* 0x000e220008000a00 */
[----:B------:R-:W-:Y:S01]  /*1850*/  MOV R8, 0x5a ;  /* 0x0000005a00087802 */ /* 0x000fe20000000f00 */
[----:B-1----:R-:W-:Y:S01]  /*1860*/  IMAD.MOV.U32 R12, RZ, RZ, 0x1 ;  /* 0x00000001ff0c7424 */ /* 0x002fe200078e00ff */
        /* <DEDUP_REMOVED lines=12> */
.L_x_5924:
[----:B------:R-:W-:Y:S05]  /*1930*/  BSYNC.RECONVERGENT B7 ;  /* 0x0000000000077941 */ /* 0x000fea0003800200 */
.L_x_5923:
[C---:B------:R-:W-:Y:S01]  /*1940*/  DSETP.GTU.AND P0, PT, R44.reuse, 1, PT ;  /* 0x3ff000002c00742a */ /* 0x040fe20003f0c000 */
[----:B------:R-:W-:Y:S01]  /*1950*/  BSSY.RECONVERGENT B7, `(.L_x_5925) ;  /* 0x0000013000077945 */ /* 0x000fe20003800200 */
[----:B------:R-:W-:-:S14]  /*1960*/  DSETP.GE.AND P1, PT, R44, RZ, PT ;  /* 0x000000ff2c00722a */ /* 0x000fdc0003f26000 */
[----:B------:R-:W-:Y:S05]  /*1970*/  @!P0 BRA P1, `(.L_x_5926) ;  /* 0x0000000000408947 */ /* 0x000fea0000800000 */
[----:B------:R-:W-:Y:S01]  /*1980*/  MOV R0, 0x0 ;  /* 0x0000000000007802 */ /* 0x000fe20000000f00 */
[----:B------:R-:W0:Y:S01]  /*1990*/  LDCU.64 UR4, c[0x4][0x308] ;  /* 0x01006100ff0477ac */ /* 0x000e220008000a00 */
[----:B------:R-:W-:Y:S01]  /*19a0*/  IMAD.MOV.U32 R8, RZ, RZ, 0x5b ;  /* 0x0000005bff087424 */ /* 0x000fe200078e00ff */
[----:B-1----:R-:W-:Y:S01]  /*19b0*/  MOV R12, 0x1 ;  /* 0x00000001000c7802 */ /* 0x002fe20000000f00 */
        /* <DEDUP_REMOVED lines=12> */
.L_x_5926:
[----:B------:R-:W-:Y:S05]  /*1a80*/  BSYNC.RECONVERGENT B7 ;  /* 0x0000000000077941 */ /* 0x000fea0003800200 */
.L_x_5925:
[----:B------:R-:W-:Y:S01]  /*1a90*/  ISETP.GT.AND P1, PT, R35, 0xfffff, PT ;  /* 0x000fffff2300780c */ /* 0x000fe20003f24270 */
[----:B-1----:R-:W-:Y:S01]  /*1aa0*/  IMAD.MOV.U32 R2, RZ, RZ, R34 ;  /* 0x000000ffff027224 */ /* 0x002fe200078e0022 */
[----:B------:R-:W-:Y:S01]  /*1ab0*/  BSSY.RECONVERGENT B0, `(.L_x_5927) ;  /* 0x0000054000007945 */ /* 0x000fe20003800200 */
[--C-:B------:R-:W-:Y:S02]  /*1ac0*/  IMAD.MOV.U32 R3, RZ, RZ, R35.reuse ;  /* 0x000000ffff037224 */ /* 0x100fe400078e0023 */
[----:B------:R-:W-:-:S08]  /*1ad0*/  IMAD.MOV.U32 R0, RZ, RZ, R35 ;  /* 0x000000ffff007224 */ /* 0x000fd000078e0023 */
[----:B------:R-:W-:-:S10]  /*1ae0*/  @!P1 DMUL R2, R34, 1.80143985094819840000e+16 ;  /* 0x4350000022029828 */ /* 0x000fd40000000000 */
[----:B------:R-:W-:-:S05]  /*1af0*/  @!P1 MOV R0, R3 ;  /* 0x0000000300009202 */ /* 0x000fca0000000f00 */
[----:B------:R-:W-:-:S05]  /*1b00*/  VIADD R4, R0, 0xffffffff ;  /* 0xffffffff00047836 */ /* 0x000fca0000000000 */
[----:B------:R-:W-:Y:S01]  /*1b10*/  ISETP.GE.U32.AND P2, PT, R4, 0x7fefffff, PT ;  /* 0x7fefffff0400780c */ /* 0x000fe20003f46070 */
[----:B------:R-:W-:-:S10]  /*1b20*/  DADD R4, -RZ, -R34 ;  /* 0x00000000ff047229 */ /* 0x000fd40000000922 */
[----:B------:R-:W-:Y:S02]  /*1b30*/  FSETP.GEU.FTZ.AND P3, PT, R5, 1.7916666269302368164, PT ;  /* 0x3fe555550500780b */ /* 0x000fe40003f7e000 */
[----:B------:R-:W-:Y:S01]  /*1b40*/  @P2 IMAD.MOV.U32 R6, RZ, RZ, 0x0 ;  /* 0x00000000ff062424 */ /* 0x000fe200078e00ff */
[----:B------:R-:W-:Y:S01]  /*1b50*/  @P2 LOP3.LUT P0, RZ, R3, 0x7fffffff, RZ, 0xc0, !PT ;  /* 0x7fffffff03ff2812 */ /* 0x000fe2000780c0ff */
[----:B------:R-:W-:-:S06]  /*1b60*/  @P2 IMAD.MOV.U32 R7, RZ, RZ, 0x7ff00000 ;  /* 0x7ff00000ff072424 */ /* 0x000fcc00078e00ff */
[----:B------:R-:W-:Y:S01]  /*1b70*/  @P2 DFMA R6, R2, R6, +INF ;  /* 0x7ff000000206242b */ /* 0x000fe20000000006 */
[----:B------:R-:W-:Y:S01]  /*1b80*/  MOV R3, 0xfffffc01 ;  /* 0xfffffc0100037802 */ /* 0x000fe20000000f00 */
[----:B------:R-:W-:-:S08]  /*1b90*/  @!P1 IMAD.MOV.U32 R3, RZ, RZ, -0x435 ;  /* 0xfffffbcbff039424 */ /* 0x000fd000078e00ff */
        /* <DEDUP_REMOVED lines=8> */
[----:B------:R-:W-:Y:S01]  /*1c20*/  MOV R8, RZ ;  /* 0x000000ff00087202 */ /* 0x000fe20000000f00 */
        /* <DEDUP_REMOVED lines=60> */
.L_x_5928:
[----:B------:R-:W-:Y:S05]  /*1ff0*/  BSYNC.RECONVERGENT B0 ;  /* 0x0000000000007941 */ /* 0x000fea0003800200 */
.L_x_5927:
[----:B------:R-:W-:Y:S04]  /*2000*/  BSSY.RECONVERGENT B1, `(.L_x_5929) ;  /* 0x0000088000017945 */ /* 0x000fe80003800200 */
[----:B------:R-:W-:Y:S05]  /*2010*/  @P0 BRA !P3, `(.L_x_5930) ;  /* 0x00000004004c0947 */ /* 0x000fea0005800000 */
[----:B------:R-:W-:-:S10]  /*2020*/  DADD R2, -R34, 1 ;  /* 0x3ff0000022027429 */ /* 0x000fd40000000100 */
[----:B------:R-:W-:Y:S01]  /*2030*/  ISETP.GT.AND P0, PT, R3, 0xfffff, PT ;  /* 0x000fffff0300780c */ /* 0x000fe20003f04270 */
[----:B------:R-:W-:Y:S01]  /*2040*/  IMAD.MOV.U32 R5, RZ, RZ, R3 ;  /* 0x000000ffff057224 */ /* 0x000fe200078e0003 */
[----:B------:R-:W-:-:S11]  /*2050*/  MOV R4, R2 ;  /* 0x0000000200047202 */ /* 0x000fd60000000f00 */
        /* <DEDUP_REMOVED lines=79> */
.L_x_5930:
        /* <DEDUP_REMOVED lines=20> */
[----:B------:R-:W-:Y:S05]  /*2690*/  CALL.REL.NOINC `($__internal_26_$__cuda_sm20_div_rn_f64_full) ;  /* 0x000000f800c87944 */ /* 0x000fea0003c00000 */
.L_x_5933:
[----:B------:R-:W-:Y:S05]  /*26a0*/  BSYNC.RECONVERGENT B2 ;  /* 0x0000000000027941 */ /* 0x000fea0003800200 */
.L_x_5932:
        /* <DEDUP_REMOVED lines=29> */
.L_x_5931:
[----:B------:R-:W-:Y:S05]  /*2880*/  BSYNC.RECONVERGENT B1 ;  /* 0x0000000000017941 */ /* 0x000fea0003800200 */
.L_x_5929:
        /* <DEDUP_REMOVED lines=9> */
.L_x_5922:
[----:B------:R-:W-:Y:S05]  /*2920*/  BSYNC.RECONVERGENT B6 ;  /* 0x0000000000067941 */ /* 0x000fea0003800200 */
.L_x_5921:
[----:B-----5:R-:W1:Y:S01]  /*2930*/  S2R R16, SR_TID.X ;  /* 0x0000000000107919 */ /* 0x020e620000002100 */
[----:B------:R-:W-:Y:S01]  /*2940*/  BSSY.RECONVERGENT B6, `(.L_x_5934) ;  /* 0x0000117000067945 */ /* 0x000fe20003800200 */
[----:B-1----:R-:W-:-:S05]  /*2950*/  VIADD R3, R16, 0x100 ;  /* 0x0000010010037836 */ /* 0x002fca0000000000 */
[----:B------:R-:W-:-:S13]  /*2960*/  ISETP.GE.U32.AND P0, PT, R3, R50, PT ;  /* 0x000000320300720c */ /* 0x000fda0003f06070 */
[----:B------:R-:W-:Y:S05]  /*2970*/  @P0 BRA `(.L_x_5935) ;  /* 0x00000010004c0947 */ /* 0x000fea0003800000 */
[C---:B------:R-:W-:Y:S01]  /*2980*/  DSETP.GTU.AND P0, PT, R32.reuse, 1, PT ;  /* 0x3ff000002000742a */ /* 0x040fe20003f0c000 */
[----:B------:R-:W-:Y:S01]  /*2990*/  BSSY.RECONVERGENT B7, `(.L_x_5936) ;  /* 0x0000013000077945 */ /* 0x000fe20003800200 */
[----:B------:R-:W-:-:S14]  /*29a0*/  DSETP.GE.AND P1, PT, R32, RZ, PT ;  /* 0x000000ff2000722a */ /* 0x000fdc0003f26000 */
[----:B------:R-:W-:Y:S05]  /*29b0*/  @!P0 BRA P1, `(.L_x_5937) ;  /* 0x0000000000408947 */ /* 0x000fea0000800000 */
[----:B------:R-:W-:Y:S01]  /*29c0*/  MOV R0, 0x0 ;  /* 0x0000000000007802 */ /* 0x000fe20000000f00 */
[----:B------:R-:W0:Y:S01]  /*29d0*/  LDCU.64 UR4, c[0x4][0x300] ;  /* 0x01006000ff0477ac */ /* 0x000e220008000a00 */
[----:B------:R-:W-:Y:S01]  /*29e0*/  MOV R8, 0x5a ;  /* 0x0000005a00087802 */ /* 0x000fe20000000f00 */
        /* <DEDUP_REMOVED lines=13> */
.L_x_5937:
[----:B------:R-:W-:Y:S05]  /*2ac0*/  BSYNC.RECONVERGENT B7 ;  /* 0x0000000000077941 */ /* 0x000fea0003800200 */
.L_x_5936:
[C---:B------:R-:W-:Y:S01]  /*2ad0*/  DSETP.GTU.AND P0, PT, R48.reuse, 1, PT ;  /* 0x3ff000003000742a */ /* 0x040fe20003f0c000 */
[----:B------:R-:W-:Y:S01]  /*2ae0*/  BSSY.RECONVERGENT B7, `(.L_x_5938) ;  /* 0x0000013000077945 */ /* 0x000fe20003800200 */
[----:B------:R-:W-:-:S14]  /*2af0*/  DSETP.GE.AND P1, PT, R48, RZ, PT ;  /* 0x000000ff3000722a */ /* 0x000fdc0003f26000 */
[----:B------:R-:W-:Y:S05]  /*2b00*/  @!P0 BRA P1, `(.L_x_5939) ;  /* 0x0000000000408947 */ /* 0x000fea0000800000 */
[----:B------:R-:W-:Y:S01]  /*2b10*/  MOV R0, 0x0 ;  /* 0x0000000000007802 */ /* 0x000fe20000000f00 */
[----:B------:R-:W0:Y:S01]  /*2b20*/  LDCU.64 UR4, c[0x4][0x308] ;  /* 0x01006100ff0477ac */ /* 0x000e220008000a00 */
[----:B------:R-:W-:Y:S01]  /*2b30*/  IMAD.MOV.U32 R8, RZ, RZ, 0x5b ;  /* 0x0000005bff087424 */ /* 0x000fe200078e00ff */
[----:B------:R-:W-:Y:S01]  /*2b40*/  MOV R12, 0x1 ;  /* 0x00000001000c7802 */ /* 0x000fe20000000f00 */
        /* <DEDUP_REMOVED lines=12> */
.L_x_5939:
[----:B------:R-:W-:Y:S05]  /*2c10*/  BSYNC.RECONVERGENT B7 ;  /* 0x0000000000077941 */ /* 0x000fea0003800200 */
.L_x_5938:
[----:B------:R-:W-:Y:S01]  /*2c20*/  ISETP.GT.AND P1, PT, R33, 0xfffff, PT ;  /* 0x000fffff2100780c */ /* 0x000fe20003f24270 */
[----:B------:R-:W-:Y:S01]  /*2c30*/  IMAD.MOV.U32 R2, RZ, RZ, R32 ;  /* 0x000000ffff027224 */ /* 0x000fe200078e0020 */
        /* <DEDUP_REMOVED lines=84> */
.L_x_5941:
[----:B------:R-:W-:Y:S05]  /*3180*/  BSYNC.RECONVERGENT B0 ;  /* 0x0000000000007941 */ /* 0x000fea0003800200 */
.L_x_5940:
        /* <DEDUP_REMOVED lines=85> */
.L_x_5943:
        /* <DEDUP_REMOVED lines=21> */
.L_x_5946:
[----:B------:R-:W-:Y:S05]  /*3830*/  BSYNC.RECONVERGENT B2 ;  /* 0x0000000000027941 */ /* 0x000fea0003800200 */
.L_x_5945:
        /* <DEDUP_REMOVED lines=29> */
.L_x_5944:
[----:B------:R-:W-:Y:S05]  /*3a10*/  BSYNC.RECONVERGENT B1 ;  /* 0x0000000000017941 */ /* 0x000fea0003800200 */
.L_x_5942:
        /* <DEDUP_REMOVED lines=9> */
.L_x_5935:
[----:B------:R-:W-:Y:S05]  /*3ab0*/  BSYNC.RECONVERGENT B6 ;  /* 0x0000000000067941 */ /* 0x000fea0003800200 */
.L_x_5934:
[----:B------:R-:W-:Y:S01]  /*3ac0*/  VIADD R3, R16, 0x180 ;  /* 0x0000018010037836 */ /* 0x000fe20000000000 */
[----:B------:R-:W-:Y:S04]  /*3ad0*/  BSSY.RECONVERGENT B6, `(.L_x_5947) ;  /* 0x0000116000067945 */ /* 0x000fe80003800200 */
        /* <DEDUP_REMOVED lines=22> */
.L_x_5950:
[----:B------:R-:W-:Y:S05]  /*3c40*/  BSYNC.RECONVERGENT B7 ;  /* 0x0000000000077941 */ /* 0x000fea0003800200 */
.L_x_5949:
        /* <DEDUP_REMOVED lines=20> */
.L_x_5952:
[----:B------:R-:W-:Y:S05]  /*3d90*/  BSYNC.RECONVERGENT B7 ;  /* 0x0000000000077941 */ /* 0x000fea0003800200 */
.L_x_5951:
        /* <DEDUP_REMOVED lines=86> */
.L_x_5954:
[----:B------:R-:W-:Y:S05]  /*4300*/  BSYNC.RECONVERGENT B0 ;  /* 0x0000000000007941 */ /* 0x000fea0003800200 */
.L_x_5953:
        /* <DEDUP_REMOVED lines=85> */
.L_x_5956:
        /* <DEDUP_REMOVED lines=21> */
.L_x_5959:
[----:B------:R-:W-:Y:S05]  /*49b0*/  BSYNC.RECONVERGENT B2 ;  /* 0x0000000000027941 */ /* 0x000fea0003800200 */
.L_x_5958:
        /* <DEDUP_REMOVED lines=29> */
.L_x_5957:
[----:B------:R-:W-:Y:S05]  /*4b90*/  BSYNC.RECONVERGENT B1 ;  /* 0x0000000000017941 */ /* 0x000fea0003800200 */
.L_x_5955:
        /* <DEDUP_REMOVED lines=9> */
.L_x_5948:
[----:B------:R-:W-:Y:S05]  /*4c30*/  BSYNC.RECONVERGENT B6 ;  /* 0x0000000000067941 */ /* 0x000fea0003800200 */
.L_x_5947:
        /* <DEDUP_REMOVED lines=24> */
.L_x_5963:
[----:B------:R-:W-:Y:S05]  /*4dc0*/  BSYNC.RECONVERGENT B7 ;  /* 0x0000000000077941 */ /* 0x000fea0003800200 */
.L_x_5962:
        /* <DEDUP_REMOVED lines=20> */
.L_x_5965:
[----:B------:R-:W-:Y:S05]  /*4f10*/  BSYNC.RECONVERGENT B7 ;  /* 0x0000000000077941 */ /* 0x000fea0003800200 */
.L_x_5964:
[----:B------:R-:W-:Y:S01]  /*4f20*/  ISETP.GT.AND P1, PT, R29, 0xfffff, PT ;  /* 0x000fffff1d00780c */ /* 0x000fe20003f24270 */
[----:B------:R-:W-:Y:S01]  /*4f30*/  IMAD.MOV.U32 R2, RZ, RZ, R28 ;  /* 0x000000ffff027224 */ /* 0x000fe200078e001c */
[----:B------:R-:W-:Y:S01]  /*4f40*/  BSSY.RECONVERGENT B0, `(.L_x_5966) ;  /* 0x0000055000007945 */ /* 0x000fe20003800200 */
[--C-:B------:R-:W-:Y:S01]  /*4f50*/  IMAD.MOV.U32 R3, RZ, RZ, R29.reuse ;  /* 0x000000ffff037224 */ /* 0x100fe200078e001d */
[----:B------:R-:W-:Y:S01]  /*4f60*/  MOV R15, 0xfffffc01 ;  /* 0xfffffc01000f7802 */ /* 0x000fe20000000f00 */
[----:B------:R-:W-:-:S08]  /*4f70*/  IMAD.MOV.U32 R0, RZ, RZ, R29 ;  /* 0x000000ffff007224 */ /* 0x000fd000078e001d */
[----:B------:R-:W-:Y:S01]  /*4f80*/  @!P1 DMUL R2, R28, 1.80143985094819840000e+16 ;  /* 0x435000001c029828 */ /* 0x000fe20000000000 */
[----:B------:R-:W-:-:S09]  /*4f90*/  @!P1 IMAD.MOV.U32 R15, RZ, RZ, -0x435 ;  /* 0xfffffbcbff0f9424 */ /* 0x000fd200078e00ff */
        /* <DEDUP_REMOVED lines=40> */
[----:B------:R-:W-:-:S08]  /*5220*/  DMUL R10, R8, R8 ;  /* 0x00000008080a7228 */ /* 0x000fd00000000000 */
[----:B------:R-:W-:Y:S01]  /*5230*/  DFMA R12, R10, UR4, R20 ;  /* 0x000000040a0c7c2b */ /* 0x000fe20008000014 */
[----:B------:R-:W-:Y:S01]  /*5240*/  UMOV UR4, 0x9f02676f ;  /* 0x9f02676f00047882 */ /* 0x000fe20000000000 */
[----:B------:R-:W-:Y:S01]  /*5250*/  UMOV UR5, 0x3ef3b266 ;  /* 0x3ef3b26600057882 */ /* 0x000fe20000000000 */
[----:B------:R-:W-:-:S05]  /*5260*/  DADD R20, R2, -R8 ;  /* 0x0000000002147229 */ /* 0x000fca0000000808 */
[----:B------:R-:W-:Y:S01]  /*5270*/  DFMA R12, R10, R12, UR4 ;  /* 0x000000040a0c7e2b */ /* 0x000fe2000800000c */
        /* <DEDUP_REMOVED lines=33> */
.L_x_5967:
[----:B------:R-:W-:Y:S05]  /*5490*/  BSYNC.RECONVERGENT B0 ;  /* 0x0000000000007941 */ /* 0x000fea0003800200 */
.L_x_5966:
[----:B------:R-:W-:Y:S04]  /*54a0*/  BSSY.RECONVERGENT B1, `(.L_x_5968) ;  /* 0x0000088000017945 */ /* 0x000fe80003800200 */
[----:B------:R-:W-:Y:S05]  /*54b0*/  @P0 BRA !P3, `(.L_x_5969) ;  /* 0x00000004004c0947 */ /* 0x000fea0005800000 */
        /* <DEDUP_REMOVED lines=8> */
[----:B------:R-:W-:Y:S01]  /*5540*/  ISETP.GE.U32.AND P1, PT, R0, 0x7fefffff, PT ;  /* 0x7fefffff0000780c */ /* 0x000fe20003f26070 */
[----:B------:R-:W-:Y:S02]  /*5550*/  IMAD.MOV.U32 R0, RZ, RZ, -0x3ff ;  /* 0xfffffc01ff007424 */ /* 0x000fe400078e00ff */
[----:B------:R-:W-:-:S10]  /*5560*/  @!P0 IMAD.MOV.U32 R0, RZ, RZ, -0x435 ;  /* 0xfffffbcbff008424 */ /* 0x000fd400078e00ff */
        /* <DEDUP_REMOVED lines=72> */
.L_x_5969:
        /* <DEDUP_REMOVED lines=21> */
.L_x_5972:
[----:B------:R-:W-:Y:S05]  /*5b40*/  BSYNC.RECONVERGENT B2 ;  /* 0x0000000000027941 */ /* 0x000fea0003800200 */
.L_x_5971:
        /* <DEDUP_REMOVED lines=29> */
.L_x_5970:
[----:B------:R-:W-:Y:S05]  /*5d20*/  BSYNC.RECONVERGENT B1 ;  /* 0x0000000000017941 */ /* 0x000fea0003800200 */
.L_x_5968:
        /* <DEDUP_REMOVED lines=9> */
.L_x_5961:
[----:B------:R-:W-:Y:S05]  /*5dc0*/  BSYNC.RECONVERGENT B6 ;  /* 0x0000000000067941 */ /* 0x000fea0003800200 */
.L_x_5960:
        /* <DEDUP_REMOVED lines=16> */
[----:B0-----:R-:W-:Y:S01]  /*5ed0*/  MOV R4, UR4 ;  /* 0x0000000400047c02 */ /* 0x001fe20008000f00 */
[----:B------:R-:W-:-:S02]  /*5ee0*/  IMAD.U32 R5, RZ, RZ, UR5 ;  /* 0x00000005ff057e24 */ /* 0x000fc4000f8e00ff */
[----:B---3--:R-:W-:Y:S02]  /*5ef0*/  IMAD.U32 R6, RZ, RZ, UR6 ;  /* 0x00000006ff067e24 */ /* 0x008fe4000f8e00ff */
[----:B------:R-:W-:Y:S02]  /*5f00*/  IMAD.U32 R7, RZ, RZ, UR7 ;  /* 0x00000007ff077e24 */ /* 0x000fe4000f8e00ff */
[----:B----4-:R-:W-:Y:S01]  /*5f10*/  IMAD.U32 R10, RZ, RZ, UR8 ;  /* 0x00000008ff0a7e24 */ /* 0x010fe2000f8e00ff */
[----:B-1----:R-:W-:-:S07]  /*5f20*/  MOV R11, UR9 ;  /* 0x00000009000b7c02 */ /* 0x002fce0008000f00 */
[----:B------:R-:W-:-:S07]  /*5f30*/  LEPC R20, `(.L_x_5976) ;  /* 0x000000001014794e */ /* 0x000fce0000000000 */
[----:B--2---:R-:W-:Y:S05]  /*5f40*/  CALL.ABS.NOINC R2 ;  /* 0x0000000002007343 */ /* 0x004fea0003c00000 */
.L_x_5976:
[----:B------:R-:W-:Y:S05]  /*5f50*/  BSYNC.RECONVERGENT B7 ;  /* 0x0000000000077941 */ /* 0x000fea0003800200 */
.L_x_5975:
        /* <DEDUP_REMOVED lines=20> */
.L_x_5978:
[----:B------:R-:W-:Y:S05]  /*60a0*/  BSYNC.RECONVERGENT B7 ;  /* 0x0000000000077941 */ /* 0x000fea0003800200 */
.L_x_5977:
[----:B------:R-:W-:Y:S01]  /*60b0*/  ISETP.GT.AND P1, PT, R27, 0xfffff, PT ;  /* 0x000fffff1b00780c */ /* 0x000fe20003f24270 */
[----:B------:R-:W-:Y:S01]  /*60c0*/  IMAD.MOV.U32 R2, RZ, RZ, R26 ;  /* 0x000000ffff027224 */ /* 0x000fe200078e001a */
[----:B------:R-:W-:Y:S01]  /*60d0*/  MOV R0, R27 ;  /* 0x0000001b00007202 */ /* 0x000fe20000000f00 */
[----:B------:R-:W-:Y:S01]  /*60e0*/  IMAD.MOV.U32 R3, RZ, RZ, R27 ;  /* 0x000000ffff037224 */ /* 0x000fe200078e001b */
[----:B------:R-:W-:Y:S01]  /*60f0*/  BSSY.RECONVERGENT B0, `(.L_x_5979) ;  /* 0x0000053000007945 */ /* 0x000fe20003800200 */
[----:B------:R-:W-:-:S08]  /*6100*/  IMAD.MOV.U32 R15, RZ, RZ, -0x3ff ;  /* 0xfffffc01ff0f7424 */ /* 0x000fd000078e00ff */
[----:B------:R-:W-:Y:S01]  /*6110*/  @!P1 DMUL R2, R26, 1.80143985094819840000e+16 ;  /* 0x435000001a029828 */ /* 0x000fe20000000000 */
[----:B------:R-:W-:-:S09]  /*6120*/  @!P1 IMAD.MOV.U32 R15, RZ, RZ, -0x435 ;  /* 0xfffffbcbff0f9424 */ /* 0x000fd200078e00ff */
[----:B------:R-:W-:-:S04]  /*6130*/  @!P1 IMAD.MOV.U32 R0, RZ, RZ, R3 ;  /* 0x000000ffff009224 */ /* 0x000fc800078e0003 */
        /* <DEDUP_REMOVED lines=78> */
.L_x_5980:
[----:B------:R-:W-:Y:S05]  /*6620*/  BSYNC.RECONVERGENT B0 ;  /* 0x0000000000007941 */ /* 0x000fea0003800200 */
.L_x_5979:
        /* <DEDUP_REMOVED lines=8> */
[----:B------:R-:W-:-:S03]  /*66b0*/  @!P0 IMAD.MOV.U32 R10, RZ, RZ, R2 ;  /* 0x000000ffff0a8224 */ /* 0x000fc600078e0002 */
        /* <DEDUP_REMOVED lines=76> */
.L_x_5982:
        /* <DEDUP_REMOVED lines=18> */
[----:B------:R-:W-:Y:S01]  /*6ca0*/  MOV R0, 0x6ce0 ;  /* 0x00006ce000007802 */ /* 0x000fe20000000f00 */
[----:B------:R-:W-:Y:S02]  /*6cb0*/  IMAD.MOV.U32 R4, RZ, RZ, R10 ;  /* 0x000000ffff047224 */ /* 0x000fe400078e000a */
[----:B------:R-:W-:-:S07]  /*6cc0*/  IMAD.MOV.U32 R7, RZ, RZ, R11 ;  /* 0x000000ffff077224 */ /* 0x000fce00078e000b */
[----:B------:R-:W-:Y:S05]  /*6cd0*/  CALL.REL.NOINC `($__internal_26_$__cuda_sm20_div_rn_f64_full) ;  /* 0x000000b400387944 */ /* 0x000fea0003c00000 */
.L_x_5985:
[----:B------:R-:W-:Y:S05]  /*6ce0*/  BSYNC.RECONVERGENT B2 ;  /* 0x0000000000027941 */ /* 0x000fea0003800200 */
.L_x_5984:
        /* <DEDUP_REMOVED lines=29> */
.L_x_5983:
[----:B------:R-:W-:Y:S05]  /*6ec0*/  BSYNC.RECONVERGENT B1 ;  /* 0x0000000000017941 */ /* 0x000fea0003800200 */
.L_x_5981:
        /* <DEDUP_REMOVED lines=9> */
.L_x_5974:
[----:B------:R-:W-:Y:S05]  /*6f60*/  BSYNC.RECONVERGENT B6 ;  /* 0x0000000000067941 */ /* 0x000fea0003800200 */
.L_x_5973:
        /* <DEDUP_REMOVED lines=10> */
[----:B------:R-:W-:Y:S01]  /*7010*/  IMAD.MOV.U32 R8, RZ, RZ, 0x5a ;  /* 0x0000005aff087424 */ /* 0x000fe200078e00ff */
[----:B------:R-:W-:Y:S01]  /*7020*/  MOV R13, RZ ;  /* 0x000000ff000d7202 */ /* 0x000fe20000000f00 */
        /* <DEDUP_REMOVED lines=12> */
.L_x_5989:
[----:B------:R-:W-:Y:S05]  /*70f0*/  BSYNC.RECONVERGENT B7 ;  /* 0x0000000000077941 */ /* 0x000fea0003800200 */
.L_x_5988:
        /* <DEDUP_REMOVED lines=20> */
.L_x_5991:
[----:B------:R-:W-:Y:S05]  /*7240*/  BSYNC.RECONVERGENT B7 ;  /* 0x0000000000077941 */ /* 0x000fea0003800200 */
.L_x_5990:
[----:B------:R-:W-:Y:S01]  /*7250*/  ISETP.GT.AND P1, PT, R25, 0xfffff, PT ;  /* 0x000fffff1900780c */ /* 0x000fe20003f24270 */
[--C-:B------:R-:W-:Y:S01]  /*7260*/  IMAD.MOV.U32 R3, RZ, RZ, R25.reuse ;  /* 0x000000ffff037224 */ /* 0x100fe200078e0019 */
[----:B------:R-:W-:Y:S01]  /*7270*/  MOV R2, R24 ;  /* 0x0000001800027202 */ /* 0x000fe20000000f00 */
[----:B------:R-:W-:Y:S01]  /*7280*/  IMAD.MOV.U32 R0, RZ, RZ, R25 ;  /* 0x000000ffff007224 */ /* 0x000fe200078e0019 */
[----:B------:R-:W-:Y:S01]  /*7290*/  BSSY.RECONVERGENT B0, `(.L_x_5992) ;  /* 0x0000053000007945 */ /* 0x000fe20003800200 */
[----:B------:R-:W-:-:S08]  /*72a0*/  IMAD.MOV.U32 R15, RZ, RZ, -0x3ff ;  /* 0xfffffc01ff0f7424 */ /* 0x000fd000078e00ff */
[----:B------:R-:W-:Y:S01]  /*72b0*/  @!P1 DMUL R2, R24, 1.80143985094819840000e+16 ;  /* 0x4350000018029828 */ /* 0x000fe20000000000 */
[----:B------:R-:W-:-:S09]  /*72c0*/  @!P1 MOV R15, 0xfffffbcb ;  /* 0xfffffbcb000f9802 */ /* 0x000fd20000000f00 */
[----:B------:R-:W-:-:S04]  /*72d0*/  @!P1 IMAD.MOV.U32 R0, RZ, RZ, R3 ;  /* 0x000000ffff009224 */ /* 0x000fc800078e0003 */
[----:B------:R-:W-:-:S05]  /*72e0*/  VIADD R4, R0, 0xffffffff ;  /* 0xffffffff00047836 */ /* 0x000fca0000000000 */
[----:B------:R-:W-:Y:S01]  /*72f0*/  ISETP.GE.U32.AND P2, PT, R4, 0x7fefffff, PT ;  /* 0x7fefffff0400780c */ /* 0x000fe20003f46070 */
[----:B------:R-:W-:-:S10]  /*7300*/  DADD R4, -RZ, -R24 ;  /* 0x00000000ff047229 */ /* 0x000fd40000000918 */
[----:B------:R-:W-:Y:S02]  /*7310*/  FSETP.GEU.FTZ.AND P3, PT, R5, 1.7916666269302368164, PT ;  /* 0x3fe555550500780b */ /* 0x000fe40003f7e000 */
[----:B------:R-:W-:Y:S01]  /*7320*/  @P2 MOV R6, 0x0 ;  /* 0x0000000000062802 */ /* 0x000fe20000000f00 */
[----:B------:R-:W-:Y:S01]  /*7330*/  @P2 IMAD.MOV.U32 R7, RZ, RZ, 0x7ff00000 ;  /* 0x7ff00000ff072424 */ /* 0x000fe200078e00ff */
[----:B------:R-:W-:-:S05]  /*7340*/  @P2 LOP3.LUT P0, RZ, R3, 0x7fffffff, RZ, 0xc0, !PT ;  /* 0x7fffffff03ff2812 */ /* 0x000fca000780c0ff */
        /* <DEDUP_REMOVED lines=8> */
[----:B------:R-:W-:Y:S01]  /*73d0*/  IMAD.MOV.U32 R21, RZ, RZ, 0x3ed0ee25 ;  /* 0x3ed0ee25ff157424 */ /* 0x000fe200078e00ff */
        /* <DEDUP_REMOVED lines=62> */
.L_x_5993:
[----:B------:R-:W-:Y:S05]  /*77c0*/  BSYNC.RECONVERGENT B0 ;  /* 0x0000000000007941 */ /* 0x000fea0003800200 */
.L_x_5992:
[----:B------:R-:W-:Y:S04]  /*77d0*/  BSSY.RECONVERGENT B1, `(.L_x_5994) ;  /* 0x0000089000017945 */ /* 0x000fe80003800200 */
[----:B------:R-:W-:Y:S05]  /*77e0*/  @P0 BRA !P3, `(.L_x_5995) ;  /* 0x00000004004c0947 */ /* 0x000fea0005800000 */
[----:B------:R-:W-:-:S10]  /*77f0*/  DADD R10, -R24, 1 ;  /* 0x3ff00000180a7429 */ /* 0x000fd40000000100 */
[----:B------:R-:W-:Y:S01]  /*7800*/  ISETP.GT.AND P0, PT, R11, 0xfffff, PT ;  /* 0x000fffff0b00780c */ /* 0x000fe20003f04270 */
[----:B------:R-:W-:Y:S01]  /*7810*/  IMAD.MOV.U32 R2, RZ, RZ, R10 ;  /* 0x000000ffff027224 */ /* 0x000fe200078e000a */
[----:B------:R-:W-:Y:S02]  /*7820*/  MOV R3, R11 ;  /* 0x0000000b00037202 */ /* 0x000fe40000000f00 */
        /* <DEDUP_REMOVED lines=15> */
[C---:B------:R-:W-:Y:S01]  /*7920*/  LOP3.LUT R2, R11.reuse, 0xfffff, RZ, 0xc0, !PT ;  /* 0x000fffff0b027812 */ /* 0x040fe200078ec0ff */
[----:B------:R-:W-:Y:S01]  /*7930*/  IMAD.MOV.U32 R4, RZ, RZ, RZ ;  /* 0x000000ffff047224 */ /* 0x000fe200078e00ff */
[----:B------:R-:W-:Y:S01]  /*7940*/  UMOV UR4, 0x3ae80f1e ;  /* 0x3ae80f1e00047882 */ /* 0x000fe20000000000 */
[----:B------:R-:W-:Y:S01]  /*7950*/  IMAD.MOV.U32 R20, RZ, RZ, -0x748574fc ;  /* 0x8b7a8b04ff147424 */ /* 0x000fe200078e00ff */
[----:B------:R-:W-:Y:S01]  /*7960*/  LOP3.LUT R9, R2, 0x3ff00000, RZ, 0xfc, !PT ;  /* 0x3ff0000002097812 */ /* 0x000fe200078efcff */
[----:B------:R-:W-:Y:S01]  /*7970*/  IMAD.MOV.U32 R21, RZ, RZ, 0x3ed0ee25 ;  /* 0x3ed0ee25ff157424 */ /* 0x000fe200078e00ff */
[----:B------:R-:W-:Y:S01]  /*7980*/  UMOV UR5, 0x3eb1380b ;  /* 0x3eb1380b00057882 */ /* 0x000fe20000000000 */
[----:B------:R-:W-:Y:S01]  /*7990*/  LEA.HI R0, R11, R0, RZ, 0xc ;  /* 0x000000000b007211 */ /* 0x000fe200078f60ff */
[----:B------:R-:W-:Y:S01]  /*79a0*/  UMOV UR6, 0x80000000 ;  /* 0x8000000000067882 */ /* 0x000fe20000000000 */
[----:B------:R-:W-:Y:S01]  /*79b0*/  ISETP.GE.U32.AND P0, PT, R9, 0x3ff6a09f, PT ;  /* 0x3ff6a09f0900780c */ /* 0x000fe20003f06070 */
[----:B------:R-:W-:-:S12]  /*79c0*/  UMOV UR7, 0x43300000 ;  /* 0x4330000000077882 */ /* 0x000fd80000000000 */
[----:B------:R-:W-:Y:S02]  /*79d0*/  @P0 VIADD R3, R9, 0xfff00000 ;  /* 0xfff0000009030836 */ /* 0x000fe40000000000 */
[----:B------:R-:W-:-:S03]  /*79e0*/  @P0 VIADD R0, R0, 0x1 ;  /* 0x0000000100000836 */ /* 0x000fc60000000000 */
[----:B------:R-:W-:-:S06]  /*79f0*/  @P0 MOV R9, R3 ;  /* 0x0000000300090202 */ /* 0x000fcc0000000f00 */
        /* <DEDUP_REMOVED lines=14> */
[----:B------:R-:W-:Y:S01]  /*7ae0*/  DADD R10, R10, R10 ;  /* 0x000000000a0a7229 */ /* 0x000fe2000000000a */
[----:B------:R-:W-:-:S03]  /*7af0*/  MOV R21, 0x43300000 ;  /* 0x4330000000157802 */ /* 0x000fc60000000f00 */
        /* <DEDUP_REMOVED lines=34> */
.L_x_5995:
        /* <DEDUP_REMOVED lines=19> */
[----:B------:R-:W-:Y:S01]  /*7e50*/  MOV R0, 0x7e80 ;  /* 0x00007e8000007802 */ /* 0x000fe20000000f00 */
[----:B------:R-:W-:-:S07]  /*7e60*/  IMAD.MOV.U32 R4, RZ, RZ, R10 ;  /* 0x000000ffff047224 */ /* 0x000fce00078e000a */
[----:B------:R-:W-:Y:S05]  /*7e70*/  CALL.REL.NOINC `($__internal_26_$__cuda_sm20_div_rn_f64_full) ;  /* 0x000000a000d07944 */ /* 0x000fea0003c00000 */
.L_x_5998:
[----:B------:R-:W-:Y:S05]  /*7e80*/  BSYNC.RECONVERGENT B2 ;  /* 0x0000000000027941 */ /* 0x000fea0003800200 */
.L_x_5997:
        /* <DEDUP_REMOVED lines=29> */
.L_x_5996:
[----:B------:R-:W-:Y:S05]  /*8060*/  BSYNC.RECONVERGENT B1 ;  /* 0x0000000000017941 */ /* 0x000fea0003800200 */
.L_x_5994:
        /* <DEDUP_REMOVED lines=9> */
.L_x_5987:
[----:B------:R-:W-:Y:S05]  /*8100*/  BSYNC.RECONVERGENT B6 ;  /* 0x0000000000067941 */ /* 0x000fea0003800200 */
.L_x_5986:
        /* <DEDUP_REMOVED lines=24> */
.L_x_6002:
[----:B------:R-:W-:Y:S05]  /*8290*/  BSYNC.RECONVERGENT B7 ;  /* 0x0000000000077941 */ /* 0x000fea0003800200 */
.L_x_6001:
        /* <DEDUP_REMOVED lines=20> */
.L_x_6004:
[----:B------:R-:W-:Y:S05]  /*83e0*/  BSYNC.RECONVERGENT B7 ;  /* 0x0000000000077941 */ /* 0x000fea0003800200 */
.L_x_6003:
[----:B------:R-:W-:Y:S01]  /*83f0*/  ISETP.GT.AND P1, PT, R23, 0xfffff, PT ;  /* 0x000fffff1700780c */ /* 0x000fe20003f24270 */
[--C-:B------:R-:W-:Y:S01]  /*8400*/  IMAD.MOV.U32 R2, RZ, RZ, R22.reuse ;  /* 0x000000ffff027224 */ /* 0x100fe200078e0016 */
[----:B------:R-:W-:Y:S01]  /*8410*/  BSSY.RECONVERGENT B0, `(.L_x_6005) ;  /* 0x0000054000007945 */ /* 0x000fe20003800200 */
[--C-:B------:R-:W-:Y:S01]  /*8420*/  IMAD.MOV.U32 R3, RZ, RZ, R23.reuse ;  /* 0x000000ffff037224 */ /* 0x100fe200078e0017 */
[----:B------:R-:W-:Y:S01]  /*8430*/  MOV R17, 0xfffffc01 ;  /* 0xfffffc0100117802 */ /* 0x000fe20000000f00 */
[----:B------:R-:W-:Y:S02]  /*8440*/  IMAD.MOV.U32 R0, RZ, RZ, R23 ;  /* 0x000000ffff007224 */ /* 0x000fe400078e0017 */
[----:B------:R-:W-:-:S06]  /*8450*/  IMAD.MOV.U32 R10, RZ, RZ, R22 ;  /* 0x000000ffff0a7224 */ /* 0x000fcc00078e0016 */
[----:B------:R-:W-:Y:S01]  /*8460*/  @!P1 DMUL R2, R22, 1.80143985094819840000e+16 ;  /* 0x4350000016029828 */ /* 0x000fe20000000000 */
[----:B------:R-:W-:-:S09]  /*8470*/  @!P1 IMAD.MOV.U32 R17, RZ, RZ, -0x435 ;  /* 0xfffffbcbff119424 */ /* 0x000fd200078e00ff */
[----:B------:R-:W-:Y:S01]  /*8480*/  @!P1 MOV R0, R3 ;  /* 0x0000000300009202 */ /* 0x000fe20000000f00 */
        /* <DEDUP_REMOVED lines=30> */
[----:B------:R-:W-:Y:S02]  /*8670*/  DADD R10, R10, -1 ;  /* 0xbff000000a0a7429 */ /* 0x000fe40000000000 */
[----:B------:R-:W-:Y:S01]  /*8680*/  DADD R20, R20, -UR6 ;  /* 0x8000000614147e29 */ /* 0x000fe20008000000 */
[----:B------:R-:W-:Y:S01]  /*8690*/  UMOV UR6, 0xfefa39ef ;  /* 0xfefa39ef00067882 */ /* 0x000fe20000000000 */
[----:B------:R-:W0:Y:S01]  /*86a0*/  MUFU.RCP64H R7, R13 ;  /* 0x0000000d00077308 */ /* 0x000e220000001800 */
[----:B------:R-:W-:Y:S01]  /*86b0*/  UMOV UR7, 0x3fe62e42 ;  /* 0x3fe62e4200077882 */ /* 0x000fe20000000000 */
        /* <DEDUP_REMOVED lines=17> */
[----:B------:R-:W-:Y:S02]  /*87d0*/  DFMA R14, R10, -R2, R14 ;  /* 0x800000020a0e722b */ /* 0x000fe4000000000e */
        /* <DEDUP_REMOVED lines=23> */
.L_x_6006:
[----:B------:R-:W-:Y:S05]  /*8950*/  BSYNC.RECONVERGENT B0 ;  /* 0x0000000000007941 */ /* 0x000fea0003800200 */
.L_x_6005:
[----:B------:R-:W-:Y:S04]  /*8960*/  BSSY.RECONVERGENT B1, `(.L_x_6007) ;  /* 0x0000089000017945 */ /* 0x000fe80003800200 */
[----:B------:R-:W-:Y:S05]  /*8970*/  @P0 BRA !P3, `(.L_x_6008) ;  /* 0x00000004004c0947 */ /* 0x000fea0005800000 */
[----:B------:R-:W-:-:S10]  /*8980*/  DADD R10, -R22, 1 ;  /* 0x3ff00000160a7429 */ /* 0x000fd40000000100 */
[----:B------:R-:W-:Y:S01]  /*8990*/  ISETP.GT.AND P0, PT, R11, 0xfffff, PT ;  /* 0x000fffff0b00780c */ /* 0x000fe20003f04270 */
[----:B------:R-:W-:Y:S01]  /*89a0*/  IMAD.MOV.U32 R3, RZ, RZ, R11 ;  /* 0x000000ffff037224 */ /* 0x000fe200078e000b */
[----:B------:R-:W-:Y:S01]  /*89b0*/  MOV R2, R10 ;  /* 0x0000000a00027202 */ /* 0x000fe20000000f00 */
        /* <DEDUP_REMOVED lines=15> */
[C---:B------:R-:W-:Y:S01]  /*8ab0*/  LOP3.LUT R2, R11.reuse, 0xfffff, RZ, 0xc0, !PT ;  /* 0x000fffff0b027812 */ /* 0x040fe200078ec0ff */
[----:B------:R-:W-:Y:S01]  /*8ac0*/  IMAD.MOV.U32 R4, RZ, RZ, RZ ;  /* 0x000000ffff047224 */ /* 0x000fe200078e00ff */
[----:B------:R-:W-:Y:S01]  /*8ad0*/  MOV R21, 0x3ed0ee25 ;  /* 0x3ed0ee2500157802 */ /* 0x000fe20000000f00 */
[----:B------:R-:W-:Y:S01]  /*8ae0*/  IMAD.MOV.U32 R20, RZ, RZ, -0x748574fc ;  /* 0x8b7a8b04ff147424 */ /* 0x000fe200078e00ff */
[----:B------:R-:W-:Y:S01]  /*8af0*/  LOP3.LUT R9, R2, 0x3ff00000, RZ, 0xfc, !PT ;  /* 0x3ff0000002097812 */ /* 0x000fe200078efcff */
[----:B------:R-:W-:Y:S01]  /*8b00*/  UMOV UR4, 0x3ae80f1e ;  /* 0x3ae80f1e00047882 */ /* 0x000fe20000000000 */
[----:B------:R-:W-:Y:S01]  /*8b10*/  UMOV UR5, 0x3eb1380b ;  /* 0x3eb1380b00057882 */ /* 0x000fe20000000000 */
[----:B------:R-:W-:Y:S01]  /*8b20*/  LEA.HI R0, R11, R0, RZ, 0xc ;  /* 0x000000000b007211 */ /* 0x000fe200078f60ff */
[----:B------:R-:W-:Y:S01]  /*8b30*/  UMOV UR6, 0x80000000 ;  /* 0x8000000000067882 */ /* 0x000fe20000000000 */
[----:B------:R-:W-:Y:S01]  /*8b40*/  ISETP.GE.U32.AND P0, PT, R9, 0x3ff6a09f, PT ;  /* 0x3ff6a09f0900780c */ /* 0x000fe20003f06070 */
[----:B------:R-:W-:-:S12]  /*8b50*/  UMOV UR7, 0x43300000 ;  /* 0x4330000000077882 */ /* 0x000fd80000000000 */
[----:B------:R-:W-:Y:S01]  /*8b60*/  @P0 IADD3 R3, PT, PT, R9, -0x100000, RZ ;  /* 0xfff0000009030810 */ /* 0x000fe20007ffe0ff */
[----:B------:R-:W-:-:S04]  /*8b70*/  @P0 VIADD R0, R0, 0x1 ;  /* 0x0000000100000836 */ /* 0x000fc80000000000 */
        /* <DEDUP_REMOVED lines=51> */
.L_x_6008:
        /* <DEDUP_REMOVED lines=22> */
.L_x_6011:
[----:B------:R-:W-:Y:S05]  /*9010*/  BSYNC.RECONVERGENT B2 ;  /* 0x0000000000027941 */ /* 0x000fea0003800200 */
.L_x_6010:
        /* <DEDUP_REMOVED lines=29> */
.L_x_6009:
[----:B------:R-:W-:Y:S05]  /*91f0*/  BSYNC.RECONVERGENT B1 ;  /* 0x0000000000017941 */ /* 0x000fea0003800200 */
.L_x_6007:
        /* <DEDUP_REMOVED lines=9> */
.L_x_6000:
[----:B------:R-:W-:Y:S05]  /*9290*/  BSYNC.RECONVERGENT B6 ;  /* 0x0000000000067941 */ /* 0x000fea0003800200 */
.L_x_5999:
[----:B------:R-:W-:Y:S01]  /*92a0*/  ISETP.GE.U32.AND P0, PT, R16, R50, PT ;  /* 0x000000321000720c */ /* 0x000fe20003f06070 */
[----:B------:R-:W-:Y:S04]  /*92b0*/  BSSY.RECONVERGENT B0, `(.L_x_6012) ;  /* 0x0000033000007945 */ /* 0x000fe80003800200 */
[----:B------:R-:W-:Y:S08]  /*92c0*/  BSSY.RELIABLE B1, `(.L_x_6013) ;  /* 0x000002b000017945 */ /* 0x000ff00003800100 */
[----:B------:R-:W-:Y:S05]  /*92d0*/  @P0 BRA `(.L_x_6014) ;  /* 0x0000000000300947 */ /* 0x000fea0003800000 */
[----:B------:R-:W0:Y:S01]  /*92e0*/  LDC.64 R4, c[0x0][0x388] ;  /* 0x0000e200ff047b82 */ /* 0x000e220000000a00 */
[----:B------:R-:W-:Y:S02]  /*92f0*/  IMAD.IADD R7, R52, 0x1, R16 ;  /* 0x0000000134077824 */ /* 0x000fe400078e0210 */
[----:B------:R-:W-:-:S05]  /*9300*/  VIADD R16, R16, 0x80 ;  /* 0x0000008010107836 */ /* 0x000fca0000000000 */
[----:B------:R-:W-:Y:S01]  /*9310*/  ISETP.GE.U32.AND P0, PT, R16, R50, PT ;  /* 0x000000321000720c */ /* 0x000fe20003f06070 */
[----:B0-----:R-:W-:-:S05]  /*9320*/  IMAD.WIDE.U32 R4, R7, 0x8, R4 ;  /* 0x0000000807047825 */ /* 0x001fca00078e0004 */
[----:B------:R0:W-:Y:S07]  /*9330*/  STG.E.64 desc[UR36][R4.64], R46 ;  /* 0x0000002e04007986 */ /* 0x0001ee000c101b24 */
[----:B------:R-:W-:Y:S05]  /*9340*/  @P0 BRA `(.L_x_6015) ;  /* 0x0000000000300947 */ /* 0x000fea0003800000 */
[----:B0-----:R-:W0:Y:S01]  /*9350*/  LDC.64 R4, c[0x0][0x388] ;  /* 0x0000e200ff047b82 */ /* 0x001e220000000a00 */
[----:B------:R-:W-:Y:S01]  /*9360*/  IADD3 R7, PT, PT, R52, R16, RZ ;  /* 0x0000001034077210 */ /* 0x000fe20007ffe0ff */
[----:B------:R-:W-:-:S04]  /*9370*/  VIADD R16, R16, 0x80 ;  /* 0x0000008010107836 */ /* 0x000fc80000000000 */
[----:B0-----:R-:W-:-:S05]  /*9380*/  IMAD.WIDE.U32 R4, R7, 0x8, R4 ;  /* 0x0000000807047825 */ /* 0x001fca00078e0004 */
[----:B------:R0:W-:Y:S02]  /*9390*/  STG.E.64 desc[UR36][R4.64], R34 ;  /* 0x0000002204007986 */ /* 0x0001e4000c101b24 */
.L_x_6014:
[----:B------:R-:W-:-:S13]  /*93a0*/  ISETP.GE.U32.AND P0, PT, R16, R50, PT ;  /* 0x000000321000720c */ /* 0x000fda0003f06070 */
[----:B------:R-:W-:Y:S05]  /*93b0*/  @P0 BRA `(.L_x_6016) ;  /* 0x0000000000300947 */ /* 0x000fea0003800000 */
[----:B0-----:R-:W0:Y:S01]  /*93c0*/  LDC.64 R4, c[0x0][0x388] ;  /* 0x0000e200ff047b82 */ /* 0x001e220000000a00 */
[----:B------:R-:W-:Y:S02]  /*93d0*/  IMAD.IADD R7, R52, 0x1, R16 ;  /* 0x0000000134077824 */ /* 0x000fe400078e0210 */
[----:B------:R-:W-:Y:S02]  /*93e0*/  VIADD R16, R16, 0x80 ;  /* 0x0000008010107836 */ /* 0x000fe40000000000 */
[----:B0-----:R-:W-:-:S05]  /*93f0*/  IMAD.WIDE.U32 R4, R7, 0x8, R4 ;  /* 0x0000000807047825 */ /* 0x001fca00078e0004 */
[----:B------:R1:W-:Y:S02]  /*9400*/  STG.E.64 desc[UR36][R4.64], R32 ;  /* 0x0000002004007986 */ /* 0x0003e4000c101b24 */
.L_x_6015:
[----:B------:R-:W-:-:S13]  /*9410*/  ISETP.GE.U32.AND P0, PT, R16, R50, PT ;  /* 0x000000321000720c */ /* 0x000fda0003f06070 */
[----:B------:R-:W-:Y:S05]  /*9420*/  @P0 BRA `(.L_x_6017) ;  /* 0x0000000000300947 */ /* 0x000fea0003800000 */
[----:B01----:R-:W0:Y:S01]  /*9430*/  LDC.64 R4, c[0x0][0x388] ;  /* 0x0000e200ff047b82 */ /* 0x003e220000000a00 */
[----:B------:R-:W-:Y:S01]  /*9440*/  IADD3 R7, PT, PT, R52, R16, RZ ;  /* 0x0000001034077210 */ /* 0x000fe20007ffe0ff */
[----:B------:R-:W-:-:S04]  /*9450*/  VIADD R16, R16, 0x80 ;  /* 0x0000008010107836 */ /* 0x000fc80000000000 */
[----:B0-----:R-:W-:-:S05]  /*9460*/  IMAD.WIDE.U32 R4, R7, 0x8, R4 ;  /* 0x0000000807047825 */ /* 0x001fca00078e0004 */
[----:B------:R1:W-:Y:S02]  /*9470*/  STG.E.64 desc[UR36][R4.64], R30 ;  /* 0x0000001e04007986 */ /* 0x0003e4000c101b24 */
.L_x_6016:
[----:B------:R-:W-:-:S13]  /*9480*/  ISETP.GE.U32.AND P0, PT, R16, R50, PT ;  /* 0x000000321000720c */ /* 0x000fda0003f06070 */
[----:B------:R-:W-:Y:S05]  /*9490*/  @P0 BRA `(.L_x_6018) ;  /* 0x0000000000340947 */ /* 0x000fea0003800000 */
[----:B01----:R-:W0:Y:S01]  /*94a0*/  LDC.64 R4, c[0x0][0x388] ;  /* 0x0000e200ff047b82 */ /* 0x003e220000000a00 */
[----:B------:R-:W-:Y:S02]  /*94b0*/  IMAD.IADD R7, R52, 0x1, R16 ;  /* 0x0000000134077824 */ /* 0x000fe400078e0210 */
[----:B------:R-:W-:Y:S02]  /*94c0*/  VIADD R16, R16, 0x80 ;  /* 0x0000008010107836 */ /* 0x000fe40000000000 */
[----:B0-----:R-:W-:-:S05]  /*94d0*/  IMAD.WIDE.U32 R4, R7, 0x8, R4 ;  /* 0x0000000807047825 */ /* 0x001fca00078e0004 */
[----:B------:R2:W-:Y:S02]  /*94e0*/  STG.E.64 desc[UR36][R4.64], R28 ;  /* 0x0000001c04007986 */ /* 0x0005e4000c101b24 */
.L_x_6017:
[----:B------:R-:W-:-:S13]  /*94f0*/  ISETP.GE.U32.AND P0, PT, R16, R50, PT ;  /* 0x000000321000720c */ /* 0x000fda0003f06070 */
[----:B------:R-:W-:Y:S05]  /*9500*/  @P0 BREAK.RELIABLE B1 ;  /* 0x0000000000010942 */ /* 0x000fea0003800100 */
[----:B------:R-:W-:Y:S05]  /*9510*/  @P0 BRA `(.L_x_6019) ;  /* 0x0000000000300947 */ /* 0x000fea0003800000 */
[----:B012---:R-:W0:Y:S01]  /*9520*/  LDC.64 R4, c[0x0][0x388] ;  /* 0x0000e200ff047b82 */ /* 0x007e220000000a00 */
[----:B------:R-:W-:Y:S01]  /*9530*/  IADD3 R7, PT, PT, R52, R16, RZ ;  /* 0x0000001034077210 */ /* 0x000fe20007ffe0ff */
[----:B------:R-:W-:-:S04]  /*9540*/  VIADD R16, R16, 0x80 ;  /* 0x0000008010107836 */ /* 0x000fc80000000000 */
[----:B0-----:R-:W-:-:S05]  /*9550*/  IMAD.WIDE.U32 R4, R7, 0x8, R4 ;  /* 0x0000000807047825 */ /* 0x001fca00078e0004 */
[----:B------:R2:W-:Y:S02]  /*9560*/  STG.E.64 desc[UR36][R4.64], R26 ;  /* 0x0000001a04007986 */ /* 0x0005e4000c101b24 */
.L_x_6018:
[----:B------:R-:W-:Y:S05]  /*9570*/  BSYNC.RELIABLE B1 ;  /* 0x0000000000017941 */ /* 0x000fea0003800100 */
.L_x_6013:
[----:B------:R-:W-:-:S13]  /*9580*/  ISETP.GE.U32.AND P0, PT, R16, R50, PT ;  /* 0x000000321000720c */ /* 0x000fda0003f06070 */
[----:B012---:R-:W0:Y:S01]  /*9590*/  @!P0 LDC.64 R4, c[0x0][0x388] ;  /* 0x0000e200ff048b82 */ /* 0x007e220000000a00 */
[----:B------:R-:W-:Y:S02]  /*95a0*/  @!P0 IMAD.IADD R7, R52, 0x1, R16 ;  /* 0x0000000134078824 */ /* 0x000fe400078e0210 */
[----:B------:R-:W-:Y:S02]  /*95b0*/  @!P0 VIADD R16, R16, 0x80 ;  /* 0x0000008010108836 */ /* 0x000fe40000000000 */
[----:B0-----:R-:W-:-:S05]  /*95c0*/  @!P0 IMAD.WIDE.U32 R4, R7, 0x8, R4 ;  /* 0x0000000807048825 */ /* 0x001fca00078e0004 */
[----:B------:R3:W-:Y:S02]  /*95d0*/  @!P0 STG.E.64 desc[UR36][R4.64], R24 ;  /* 0x0000001804008986 */ /* 0x0007e4000c101b24 */
.L_x_6019:
[----:B------:R-:W-:Y:S05]  /*95e0*/  BSYNC.RECONVERGENT B0 ;  /* 0x0000000000007941 */ /* 0x000fea0003800200 */
.L_x_6012:
[----:B------:R-:W-:-:S13]  /*95f0*/  ISETP.GE.U32.AND P0, PT, R16, R50, PT ;  /* 0x000000321000720c */ /* 0x000fda0003f06070 */
[----:B------:R-:W-:Y:S05]  /*9600*/  @P0 EXIT ;  /* 0x000000000000094d */ /* 0x000fea0003800000 */
[----:B0123--:R-:W0:Y:S01]  /*9610*/  LDC.64 R4, c[0x0][0x388] ;  /* 0x0000e200ff047b82 */ /* 0x00fe220000000a00 */
[----:B------:R-:W-:-:S05]  /*9620*/  IADD3 R7, PT, PT, R52, R16, RZ ;  /* 0x0000001034077210 */ /* 0x000fca0007ffe0ff */
[----:B0-----:R-:W-:-:S05]  /*9630*/  IMAD.WIDE.U32 R4, R7, 0x8, R4 ;  /* 0x0000000807047825 */ /* 0x001fca00078e0004 */
[----:B------:R-:W-:Y:S01]  /*9640*/  STG.E.64 desc[UR36][R4.64], R2 ;  /* 0x0000000204007986 */ /* 0x000fe2000c101b24 */
[----:B------:R-:W-:Y:S05]  /*9650*/  EXIT ;  /* 0x000000000000794d */ /* 0x000fea0003800000 */
.L_x_5905:
        /* <DEDUP_REMOVED lines=8> */
[----:B------:R-:W-:-:S03]  /*96e0*/  IMAD.WIDE.U32 R4, R7, 0x10, R4 ;  /* 0x0000001007047825 */ /* 0x000fc600078e0004 */
[----:B------:R0:W5:Y:S04]  /*96f0*/  LDG.E.128 R24, desc[UR36][R2.64+0x1000] ;  /* 0x0010002402187981 */ /* 0x000168000c1e1d00 */
[----:B------:R0:W5:Y:S04]  /*9700*/  LDG.E.128 R16, desc[UR36][R2.64+0x1800] ;  /* 0x0018002402107981 */ /* 0x000168000c1e1d00 */
[----:B------:R0:W5:Y:S04]  /*9710*/  LDG.E.128 R48, desc[UR36][R4.64] ;  /* 0x0000002404307981 */ /* 0x000168000c1e1d00 */
[----:B------:R0:W5:Y:S04]  /*9720*/  LDG.E.128 R44, desc[UR36][R4.64+0x800] ;  /* 0x00080024042c7981 */ /* 0x000168000c1e1d00 */
[----:B------:R0:W5:Y:S04]  /*9730*/  LDG.E.128 R40, desc[UR36][R4.64+0x1000] ;  /* 0x0010002404287981 */ /* 0x000168000c1e1d00 */
[----:B------:R0:W5:Y:S01]  /*9740*/  LDG.E.128 R36, desc[UR36][R4.64+0x1800] ;  /* 0x0018002404247981 */ /* 0x000162000c1e1d00 */
[----:B------:R-:W-:Y:S01]  /*9750*/  BSSY.RECONVERGENT B6, `(.L_x_6020) ;  /* 0x0000014000067945 */ /* 0x000fe20003800200 */
[----:B---3--:R-:W-:-:S02]  /*9760*/  DSETP.GTU.AND P0, PT, R32, 1, PT ;  /* 0x3ff000002000742a */ /* 0x008fc40003f0c000 */
[----:B------:R-:W-:-:S14]  /*9770*/  DSETP.GE.AND P1, PT, R32, RZ, PT ;  /* 0x000000ff2000722a */ /* 0x000fdc0003f26000 */
[----:B0-----:R-:W-:Y:S05]  /*9780*/  @!P0 BRA P1, `(.L_x_6021) ;  /* 0x0000000000408947 */ /* 0x001fea0000800000 */
        /* <DEDUP_REMOVED lines=15> */
[----:B--2--5:R-:W-:Y:S05]  /*9880*/  CALL.ABS.NOINC R2 ;  /* 0x0000000002007343 */ /* 0x024fea0003c00000 */
.L_x_6021:
[----:B------:R-:W-:Y:S05]  /*9890*/  BSYNC.RECONVERGENT B6 ;  /* 0x0000000000067941 */ /* 0x000fea0003800200 */
.L_x_6020:
[C---:B-----5:R-:W-:Y:S01]  /*98a0*/  DSETP.GTU.AND P0, PT, R48.reuse, 1, PT ;  /* 0x3ff000003000742a */ /* 0x060fe20003f0c000 */
        /* <DEDUP_REMOVED lines=19> */
.L_x_6023:
[----:B------:R-:W-:Y:S05]  /*99e0*/  BSYNC.RECONVERGENT B6 ;  /* 0x0000000000067941 */ /* 0x000fea0003800200 */
.L_x_6022:
[----:B------:R-:W-:Y:S01]  /*99f0*/  ISETP.GT.AND P0, PT, R33, 0xfffff, PT ;  /* 0x000fffff2100780c */ /* 0x000fe20003f04270 */
[----:B------:R-:W-:Y:S01]  /*9a00*/  IMAD.MOV.U32 R4, RZ, RZ, R32 ;  /* 0x000000ffff047224 */ /* 0x000fe200078e0020 */
[----:B------:R-:W-:Y:S01]  /*9a10*/  MOV R5, R33 ;  /* 0x0000002100057202 */ /* 0x000fe20000000f00 */
[----:B------:R-:W-:Y:S01]  /*9a20*/  IMAD.MOV.U32 R0, RZ, RZ, R33 ;  /* 0x000000ffff007224 */ /* 0x000fe200078e0021 */
[----:B------:R-:W-:Y:S01]  /*9a30*/  BSSY.RECONVERGENT B0, `(.L_x_6024) ;  /* 0x0000051000007945 */ /* 0x000fe20003800200 */
[----:B------:R-:W-:-:S08]  /*9a40*/  MOV R3, 0xfffffc01 ;  /* 0xfffffc0100037802 */ /* 0x000fd00000000f00 */
        /* <DEDUP_REMOVED lines=17> */
[----:B------:R-:W-:Y:S01]  /*9b60*/  UMOV UR6, 0x80000000 ;  /* 0x8000000000067882 */ /* 0x000fe20000000000 */
[----:B------:R-:W-:-:S11]  /*9b70*/  UMOV UR7, 0x43300000 ;  /* 0x4330000000077882 */ /* 0x000fd60000000000 */
        /* <DEDUP_REMOVED lines=14> */
[----:B------:R-:W-:Y:S01]  /*9c60*/  LEA.HI R14, R0, R3, RZ, 0xc ;  /* 0x00000003000e7211 */ /* 0x000fe200078f60ff */
[----:B------:R-:W-:Y:S01]  /*9c70*/  DADD R2, R4, -R8 ;  /* 0x0000000004027229 */ /* 0x000fe20000000808 */
[----:B------:R-:W-:-:S03]  /*9c80*/  IMAD.MOV.U32 R15, RZ, RZ, 0x43300000 ;  /* 0x43300000ff0f7424 */ /* 0x000fc600078e00ff */
[----:B------:R-:W-:Y:S01]  /*9c90*/  DFMA R12, R10, R12, UR4 ;  /* 0x000000040a0c7e2b */ /* 0x000fe2000800000c */
[----:B------:R-:W-:Y:S01]  /*9ca0*/  UMOV UR4, 0xa9ab0956 ;  /* 0xa9ab095600047882 */ /* 0x000fe20000000000 */
[----:B------:R-:W-:Y:S01]  /*9cb0*/  UMOV UR5, 0x3f1745cb ;  /* 0x3f1745cb00057882 */ /* 0x000fe20000000000 */
[----:B------:R-:W-:Y:S01]  /*9cc0*/  @P0 VIADD R14, R14, 0x1 ;  /* 0x000000010e0e0836 */ /* 0x000fe20000000000 */
[----:B------:R-:W-:-:S04]  /*9cd0*/  DADD R20, R2, R2 ;  /* 0x0000000002147229 */ /* 0x000fc80000000002 */
[----:B------:R-:W-:Y:S01]  /*9ce0*/  DFMA R12, R10, R12, UR4 ;  /* 0x000000040a0c7e2b */ /* 0x000fe2000800000c */
[----:B------:R-:W-:Y:S01]  /*9cf0*/  UMOV UR4, 0x2d1b5154 ;  /* 0x2d1b515400047882 */ /* 0x000fe20000000000 */
[----:B------:R-:W-:Y:S01]  /*9d00*/  UMOV UR5, 0x3f3c71c7 ;  /* 0x3f3c71c700057882 */ /* 0x000fe20000000000 */
[----:B------:R-:W-:Y:S01]  /*9d10*/  LOP3.LUT R14, R14, 0x80000000, RZ, 0x3c, !PT ;  /* 0x800000000e0e7812 */ /* 0x000fe200078e3cff */
[----:B------:R-:W-:-:S04]  /*9d20*/  DFMA R20, R4, -R8, R20 ;  /* 0x800000080414722b */ /* 0x000fc80000000014 */
[----:B------:R-:W-:Y:S01]  /*9d30*/  DFMA R12, R10, R12, UR4 ;  /* 0x000000040a0c7e2b */ /* 0x000fe2000800000c */
[----:B------:R-:W-:Y:S01]  /*9d40*/  UMOV UR4, 0x923be72d ;  /* 0x923be72d00047882 */ /* 0x000fe20000000000 */
[----:B------:R-:W-:Y:S01]  /*9d50*/  UMOV UR5, 0x3f624924 ;  /* 0x3f62492400057882 */ /* 0x000fe20000000000 */
[----:B------:R-:W-:Y:S01]  /*9d60*/  DADD R2, R14, -UR6 ;  /* 0x800000060e027e29 */ /* 0x000fe20008000000 */
[----:B------:R-:W-:Y:S01]  /*9d70*/  UMOV UR6, 0xfefa39ef ;  /* 0xfefa39ef00067882 */ /* 0x000fe20000000000 */
[----:B------:R-:W-:Y:S01]  /*9d80*/  UMOV UR7, 0x3fe62e42 ;  /* 0x3fe62e4200077882 */ /* 0x000fe20000000000 */
[----:B------:R-:W-:Y:S02]  /*9d90*/  DMUL R20, R6, R20 ;  /* 0x0000001406147228 */ /* 0x000fe40000000000 */
        /* <DEDUP_REMOVED lines=20> */
.L_x_6025:
[----:B------:R-:W-:Y:S01]  /*9ee0*/  MOV R2, 0x0 ;  /* 0x0000000000027802 */ /* 0x000fe20000000f00 */
[----:B------:R-:W-:Y:S01]  /*9ef0*/  IMAD.MOV.U32 R3, RZ, RZ, 0x7ff00000 ;  /* 0x7ff00000ff037424 */ /* 0x000fe200078e00ff */
[----:B------:R-:W-:-:S05]  /*9f00*/  LOP3.LUT P0, RZ, R5, 0x7fffffff, RZ, 0xc0, !PT ;  /* 0x7fffffff05ff7812 */ /* 0x000fca000780c0ff */
[----:B------:R-:W-:-:S10]  /*9f10*/  DFMA R2, R4, R2, +INF ;  /* 0x7ff000000402742b */ /* 0x000fd40000000002 */
[----:B------:R-:W-:Y:S02]  /*9f20*/  FSEL R12, R2, RZ, P0 ;  /* 0x000000ff020c7208 */ /* 0x000fe40000000000 */
[----:B------:R-:W-:-:S07]  /*9f30*/  FSEL R13, R3, -QNAN , P0 ;  /* 0xfff00000030d7808 */ /* 0x000fce0000000000 */
.L_x_6026:
[----:B------:R-:W-:Y:S05]  /*9f40*/  BSYNC.RECONVERGENT B0 ;  /* 0x0000000000007941 */ /* 0x000fea0003800200 */
.L_x_6024:
        /* <DEDUP_REMOVED lines=25> */
[----:B------:R-:W-:-:S07]  /*a0e0*/  IMAD.MOV.U32 R7, RZ, RZ, R5 ;  /* 0x000000ffff077224 */ /* 0x000fce00078e0005 */
[----:B------:R-:W-:Y:S05]  /*a0f0*/  CALL.REL.NOINC `($__internal_26_$__cuda_sm20_div_rn_f64_full) ;  /* 0x0000008000307944 */ /* 0x000fea0003c00000 */
.L_x_6030:
[----:B------:R-:W-:Y:S05]  /*a100*/  BSYNC.RECONVERGENT B2 ;  /* 0x0000000000027941 */ /* 0x000fea0003800200 */
.L_x_6029:
[----:B------:R-:W-:Y:S01]  /*a110*/  DMUL R2, R32, R2 ;  /* 0x0000000220027228 */ /* 0x000fe20000000000 */
[----:B------:R-:W-:Y:S01]  /*a120*/  IMAD.MOV.U32 R8, RZ, RZ, -0x314d23bc ;  /* 0xceb2dc44ff087424 */ /* 0x000fe200078e00ff */
[----:B------:R-:W-:Y:S01]  /*a130*/  UMOV UR4, 0x2fbe14b5 ;  /* 0x2fbe14b500047882 */ /* 0x000fe20000000000 */
[----:B------:R-:W-:Y:S01]  /*a140*/  IMAD.MOV.U32 R9, RZ, RZ, 0x3ed087ff ;  /* 0x3ed087ffff097424 */ /* 0x000fe200078e00ff */
        /* <DEDUP_REMOVED lines=26> */
.L_x_6028:
        /* <DEDUP_REMOVED lines=14> */
[----:B------:R-:W-:Y:S01]  /*a3d0*/  MOV R21, 0x3ed0ee25 ;  /* 0x3ed0ee2500157802 */ /* 0x000fe20000000f00 */
[----:B------:R-:W-:Y:S01]  /*a3e0*/  IMAD.MOV.U32 R20, RZ, RZ, -0x748574fc ;  /* 0x8b7a8b04ff147424 */ /* 0x000fe200078e00ff */
        /* <DEDUP_REMOVED lines=61> */
.L_x_6032:
[----:B------:R-:W-:Y:S01]  /*a7c0*/  IMAD.MOV.U32 R2, RZ, RZ, 0x0 ;  /* 0x00000000ff027424 */ /* 0x000fe200078e00ff */
[----:B------:R-:W-:Y:S02]  /*a7d0*/  MOV R3, 0x7ff00000 ;  /* 0x7ff0000000037802 */ /* 0x000fe40000000f00 */
[----:B------:R-:W-:-:S04]  /*a7e0*/  LOP3.LUT P0, RZ, R5, 0x7fffffff, RZ, 0xc0, !PT ;  /* 0x7fffffff05ff7812 */ /* 0x000fc8000780c0ff */
[----:B------:R-:W-:-:S10]  /*a7f0*/  DFMA R2, R4, R2, +INF ;  /* 0x7ff000000402742b */ /* 0x000fd40000000002 */
[----:B------:R-:W-:Y:S02]  /*a800*/  FSEL R4, R2, RZ, P0 ;  /* 0x000000ff02047208 */ /* 0x000fe40000000000 */
[----:B------:R-:W-:-:S07]  /*a810*/  FSEL R5, R3, -QNAN , P0 ;  /* 0xfff0000003057808 */ /* 0x000fce0000000000 */
.L_x_6031:
[----:B------:R-:W-:Y:S05]  /*a820*/  BSYNC.RECONVERGENT B1 ;  /* 0x0000000000017941 */ /* 0x000fea0003800200 */
.L_x_6027:
[----:B------:R-:W-:Y:S01]  /*a830*/  DSETP.GEU.AND P0, PT, R12, -100, PT ;  /* 0xc05900000c00742a */ /* 0x000fe20003f0e000 */
[----:B------:R-:W-:Y:S01]  /*a840*/  BSSY.RECONVERGENT B6, `(.L_x_6033) ;  /* 0x000001c000067945 */ /* 0x000fe20003800200 */
[----:B------:R-:W-:Y:S02]  /*a850*/  DADD R32, R48, -1 ;  /* 0xbff0000030207429 */ /* 0x000fe40000000000 */
[----:B------:R-:W-:Y:S02]  /*a860*/  DSETP.GE.AND P1, PT, R34, RZ, PT ;  /* 0x000000ff2200722a */ /* 0x000fe40003f26000 */
[----:B------:R-:W-:Y:S02]  /*a870*/  FSEL R2, R12, RZ, P0 ;  /* 0x000000ff0c027208 */ /* 0x000fe40000000000 */
[----:B------:R-:W-:Y:S01]  /*a880*/  FSEL R3, R13, -3.390625, P0 ;  /* 0xc05900000d037808 */ /* 0x000fe20000000000 */
[----:B------:R-:W-:-:S05]  /*a890*/  DSETP.GEU.AND P0, PT, R4, -100, PT ;  /* 0xc05900000400742a */ /* 0x000fca0003f0e000 */
[----:B------:R-:W-:Y:S01]  /*a8a0*/  DMUL R48, R48, R2 ;  /* 0x0000000230307228 */ /* 0x000fe20000000000 */
[----:B------:R-:W-:Y:S02]  /*a8b0*/  FSEL R2, R4, RZ, P0 ;  /* 0x000000ff04027208 */ /* 0x000fe40000000000 */
[----:B------:R-:W-:Y:S01]  /*a8c0*/  FSEL R3, R5, -3.390625, P0 ;  /* 0xc059000005037808 */ /* 0x000fe20000000000 */
[----:B------:R-:W-:-:S05]  /*a8d0*/  DSETP.GTU.AND P0, PT, R34, 1, PT ;  /* 0x3ff000002200742a */ /* 0x000fca0003f0c000 */
[----:B------:R-:W-:-:S09]  /*a8e0*/  DFMA R32, R32, R2, -R48 ;  /* 0x000000022020722b */ /* 0x000fd20000000830 */
        /* <DEDUP_REMOVED lines=17> */
.L_x_6034:
[----:B------:R-:W-:Y:S05]  /*aa00*/  BSYNC.RECONVERGENT B6 ;  /* 0x0000000000067941 */ /* 0x000fea0003800200 */
.L_x_6033:
        /* <DEDUP_REMOVED lines=20> */
.L_x_6036:
[----:B------:R-:W-:Y:S05]  /*ab50*/  BSYNC.RECONVERGENT B6 ;  /* 0x0000000000067941 */ /* 0x000fea0003800200 */
.L_x_6035:
[----:B------:R-:W-:Y:S01]  /*ab60*/  ISETP.GT.AND P1, PT, R35, 0xfffff, PT ;  /* 0x000fffff2300780c */ /* 0x000fe20003f24270 */
[----:B------:R-:W-:Y:S01]  /*ab70*/  IMAD.MOV.U32 R2, RZ, RZ, R34 ;  /* 0x000000ffff027224 */ /* 0x000fe200078e0022 */
[----:B------:R-:W-:Y:S01]  /*ab80*/  MOV R3, R35 ;  /* 0x0000002300037202 */ /* 0x000fe20000000f00 */
[----:B------:R-:W-:Y:S01]  /*ab90*/  IMAD.MOV.U32 R0, RZ, RZ, R35 ;  /* 0x000000ffff007224 */ /* 0x000fe200078e0023 */
[----:B------:R-:W-:Y:S09]  /*aba0*/  BSSY.RECONVERGENT B0, `(.L_x_6037) ;  /* 0x0000052000007945 */ /* 0x000ff20003800200 */
[----:B------:R-:W-:-:S10]  /*abb0*/  @!P1 DMUL R2, R34, 1.80143985094819840000e+16 ;  /* 0x4350000022029828 */ /* 0x000fd40000000000 */
        /* <DEDUP_REMOVED lines=8> */
[----:B------:R-:W-:Y:S01]  /*ac40*/  @P2 DFMA R6, R2, R6, +INF ;  /* 0x7ff000000206242b */ /* 0x000fe20000000006 */
[----:B------:R-:W-:Y:S02]  /*ac50*/  IMAD.MOV.U32 R3, RZ, RZ, -0x3ff ;  /* 0xfffffc01ff037424 */ /* 0x000fe400078e00ff */
[----:B------:R-:W-:-:S07]  /*ac60*/  @!P1 IMAD.MOV.U32 R3, RZ, RZ, -0x435 ;  /* 0xfffffbcbff039424 */ /* 0x000fce00078e00ff */
        /* <DEDUP_REMOVED lines=14> */
[----:B------:R-:W-:Y:S01]  /*ad50*/  UMOV UR6, 0x80000000 ;  /* 0x8000000000067882 */ /* 0x000fe20000000000 */
[----:B------:R-:W-:Y:S01]  /*ad60*/  ISETP.GE.U32.AND P1, PT, R7, 0x3ff6a09f, PT ;  /* 0x3ff6a09f0700780c */ /* 0x000fe20003f26070 */
[----:B------:R-:W-:Y:S01]  /*ad70*/  UMOV UR7, 0x43300000 ;  /* 0x4330000000077882 */ /* 0x000fe20000000000 */
[----:B------:R-:W-:-:S11]  /*ad80*/  MOV R23, 0x43300000 ;  /* 0x4330000000177802 */ /* 0x000fd60000000f00 */
        /* <DEDUP_REMOVED lines=51> */
.L_x_6038:
[----:B------:R-:W-:Y:S05]  /*b0c0*/  BSYNC.RECONVERGENT B0 ;  /* 0x0000000000007941 */ /* 0x000fea0003800200 */
.L_x_6037:
[----:B------:R-:W-:Y:S04]  /*b0d0*/  BSSY.RECONVERGENT B1, `(.L_x_6039) ;  /* 0x0000088000017945 */ /* 0x000fe80003800200 */
[----:B------:R-:W-:Y:S05]  /*b0e0*/  @P0 BRA !P3, `(.L_x_6040) ;  /* 0x00000004004c0947 */ /* 0x000fea0005800000 */
[----:B------:R-:W-:-:S10]  /*b0f0*/  DADD R2, -R34, 1 ;  /* 0x3ff0000022027429 */ /* 0x000fd40000000100 */
[----:B------:R-:W-:Y:S01]  /*b100*/  ISETP.GT.AND P0, PT, R3, 0xfffff, PT ;  /* 0x000fffff0300780c */ /* 0x000fe20003f04270 */
[----:B------:R-:W-:Y:S02]  /*b110*/  IMAD.MOV.U32 R4, RZ, RZ, R2 ;  /* 0x000000ffff047224 */ /* 0x000fe400078e0002 */
[----:B------:R-:W-:-:S10]  /*b120*/  IMAD.MOV.U32 R5, RZ, RZ, R3 ;  /* 0x000000ffff057224 */ /* 0x000fd400078e0003 */
        /* <DEDUP_REMOVED lines=79> */
.L_x_6040:
        /* <DEDUP_REMOVED lines=21> */
.L_x_6043:
[----:B------:R-:W-:Y:S05]  /*b770*/  BSYNC.RECONVERGENT B2 ;  /* 0x0000000000027941 */ /* 0x000fea0003800200 */
.L_x_6042:
        /* <DEDUP_REMOVED lines=29> */
.L_x_6041:
[----:B------:R-:W-:Y:S05]  /*b950*/  BSYNC.RECONVERGENT B1 ;  /* 0x0000000000017941 */ /* 0x000fea0003800200 */
.L_x_6039:
[----:B------:R-:W-:Y:S01]  /*b960*/  DSETP.GEU.AND P0, PT, R12, -100, PT ;  /* 0xc05900000c00742a */ /* 0x000fe20003f0e000 */
[----:B------:R-:W-:Y:S01]  /*b970*/  BSSY.RECONVERGENT B6, `(.L_x_6044) ;  /* 0x000001c000067945 */ /* 0x000fe20003800200 */
[----:B------:R-:W-:Y:S02]  /*b980*/  DSETP.GE.AND P1, PT, R28, RZ, PT ;  /* 0x000000ff1c00722a */ /* 0x000fe40003f26000 */
[----:B------:R-:W-:Y:S02]  /*b990*/  DADD R2, R50, -1 ;  /* 0xbff0000032027429 */ /* 0x000fe40000000000 */
        /* <DEDUP_REMOVED lines=17> */
[----:B0-----:R-:W-:Y:S01]  /*bab0*/  MOV R4, UR4 ;  /* 0x0000000400047c02 */ /* 0x001fe20008000f00 */
[----:B------:R-:W-:Y:S02]  /*bac0*/  IMAD.U32 R5, RZ, RZ, UR5 ;  /* 0x00000005ff057e24 */ /* 0x000fe4000f8e00ff */
[----:B---3--:R-:W-:-:S02]  /*bad0*/  IMAD.U32 R6, RZ, RZ, UR6 ;  /* 0x00000006ff067e24 */ /* 0x008fc4000f8e00ff */
[----:B------:R-:W-:Y:S01]  /*bae0*/  IMAD.U32 R7, RZ, RZ, UR7 ;  /* 0x00000007ff077e24 */ /* 0x000fe2000f8e00ff */
[----:B----4-:R-:W-:Y:S01]  /*baf0*/  MOV R10, UR8 ;  /* 0x00000008000a7c02 */ /* 0x010fe20008000f00 */
[----:B-1----:R-:W-:-:S07]  /*bb00*/  IMAD.U32 R11, RZ, RZ, UR9 ;  /* 0x00000009ff0b7e24 */ /* 0x002fce000f8e00ff */
[----:B------:R-:W-:-:S07]  /*bb10*/  LEPC R20, `(.L_x_6045) ;  /* 0x000000001014794e */ /* 0x000fce0000000000 */
[----:B--2---:R-:W-:Y:S05]  /*bb20*/  CALL.ABS.NOINC R2 ;  /* 0x0000000002007343 */ /* 0x004fea0003c00000 */
.L_x_6045:
[----:B------:R-:W-:Y:S05]  /*bb30*/  BSYNC.RECONVERGENT B6 ;  /* 0x0000000000067941 */ /* 0x000fea0003800200 */
.L_x_6044:
        /* <DEDUP_REMOVED lines=20> */
.L_x_6047:
[----:B------:R-:W-:Y:S05]  /*bc80*/  BSYNC.RECONVERGENT B6 ;  /* 0x0000000000067941 */ /* 0x000fea0003800200 */
.L_x_6046:
        /* <DEDUP_REMOVED lines=11> */
[----:B------:R-:W-:Y:S01]  /*bd40*/  @P2 IMAD.MOV.U32 R6, RZ, RZ, 0x0 ;  /* 0x00000000ff062424 */ /* 0x000fe200078e00ff */
[----:B------:R-:W-:Y:S02]  /*bd50*/  @P2 MOV R7, 0x7ff00000 ;  /* 0x7ff0000000072802 */ /* 0x000fe40000000f00 */
[----:B------:R-:W-:-:S04]  /*bd60*/  @P2 LOP3.LUT P0, RZ, R3, 0x7fffffff, RZ, 0xc0, !PT ;  /* 0x7fffffff03ff2812 */ /* 0x000fc8000780c0ff */
[----:B------:R-:W-:Y:S01]  /*bd70*/  @P2 DFMA R6, R2, R6, +INF ;  /* 0x7ff000000206242b */ /* 0x000fe20000000006 */
[----:B------:R-:W-:Y:S01]  /*bd80*/  IMAD.MOV.U32 R3, RZ, RZ, -0x3ff ;  /* 0xfffffc01ff037424 */ /* 0x000fe200078e00ff */
[----:B------:R-:W-:-:S08]  /*bd90*/  @!P1 MOV R3, 0xfffffbcb ;  /* 0xfffffbcb00039802 */ /* 0x000fd00000000f00 */
        /* <DEDUP_REMOVED lines=69> */
.L_x_6049:
[----:B------:R-:W-:Y:S05]  /*c1f0*/  BSYNC.RECONVERGENT B0 ;  /* 0x0000000000007941 */ /* 0x000fea0003800200 */
.L_x_6048:
        /* <DEDUP_REMOVED lines=85> */
.L_x_6051:
        /* <DEDUP_REMOVED lines=21> */
.L_x_6054:
[----:B------:R-:W-:Y:S05]  /*c8a0*/  BSYNC.RECONVERGENT B2 ;  /* 0x0000000000027941 */ /* 0x000fea0003800200 */
.L_x_6053:
        /* <DEDUP_REMOVED lines=29> */
.L_x_6052:
[----:B------:R-:W-:Y:S05]  /*ca80*/  BSYNC.RECONVERGENT B1 ;  /* 0x0000000000017941 */ /* 0x000fea0003800200 */
.L_x_6050:
        /* <DEDUP_REMOVED lines=21> */
[----:B0-----:R-:W-:Y:S01]  /*cbe0*/  IMAD.U32 R4, RZ, RZ, UR4 ;  /* 0x00000004ff047e24 */ /* 0x001fe2000f8e00ff */
[----:B------:R-:W-:Y:S01]  /*cbf0*/  MOV R5, UR5 ;  /* 0x0000000500057c02 */ /* 0x000fe20008000f00 */
[----:B---3--:R-:W-:-:S02]  /*cc00*/  IMAD.U32 R6, RZ, RZ, UR6 ;  /* 0x00000006ff067e24 */ /* 0x008fc4000f8e00ff */
[----:B------:R-:W-:Y:S02]  /*cc10*/  IMAD.U32 R7, RZ, RZ, UR7 ;  /* 0x00000007ff077e24 */ /* 0x000fe4000f8e00ff */
[----:B----4-:R-:W-:Y:S01]  /*cc20*/  IMAD.U32 R10, RZ, RZ, UR8 ;  /* 0x00000008ff0a7e24 */ /* 0x010fe2000f8e00ff */
[----:B-1----:R-:W-:-:S07]  /*cc30*/  MOV R11, UR9 ;  /* 0x00000009000b7c02 */ /* 0x002fce0008000f00 */
[----:B------:R-:W-:-:S07]  /*cc40*/  LEPC R20, `(.L_x_6056) ;  /* 0x000000001014794e */ /* 0x000fce0000000000 */
[----:B--2---:R-:W-:Y:S05]  /*cc50*/  CALL.ABS.NOINC R2 ;  /* 0x0000000002007343 */ /* 0x004fea0003c00000 */
.L_x_6056:
[----:B------:R-:W-:Y:S05]  /*cc60*/  BSYNC.RECONVERGENT B6 ;  /* 0x0000000000067941 */ /* 0x000fea0003800200 */
.L_x_6055:
        /* <DEDUP_REMOVED lines=20> */
.L_x_6058:
[----:B------:R-:W-:Y:S05]  /*cdb0*/  BSYNC.RECONVERGENT B6 ;  /* 0x0000000000067941 */ /* 0x000fea0003800200 */
.L_x_6057:
        /* <DEDUP_REMOVED lines=87> */
.L_x_6060:
[----:B------:R-:W-:Y:S05]  /*d330*/  BSYNC.RECONVERGENT B0 ;  /* 0x0000000000007941 */ /* 0x000fea0003800200 */
.L_x_6059:
        /* <DEDUP_REMOVED lines=85> */
.L_x_6062:
        /* <DEDUP_REMOVED lines=21> */
.L_x_6065:
[----:B------:R-:W-:Y:S05]  /*d9e0*/  BSYNC.RECONVERGENT B2 ;  /* 0x0000000000027941 */ /* 0x000fea0003800200 */
.L_x_6064:
        /* <DEDUP_REMOVED lines=29> */
.L_x_6063:
[----:B------:R-:W-:Y:S05]  /*dbc0*/  BSYNC.RECONVERGENT B1 ;  /* 0x0000000000017941 */ /* 0x000fea0003800200 */
.L_x_6061:
        /* <DEDUP_REMOVED lines=29> */
.L_x_6067:
[----:B------:R-:W-:Y:S05]  /*dda0*/  BSYNC.RECONVERGENT B6 ;  /* 0x0000000000067941 */ /* 0x000fea0003800200 */
.L_x_6066:
        /* <DEDUP_REMOVED lines=20> */
.L_x_6069:
[----:B------:R-:W-:Y:S05]  /*def0*/  BSYNC.RECONVERGENT B6 ;  /* 0x0000000000067941 */ /* 0x000fea0003800200 */
.L_x_6068:
        /* <DEDUP_REMOVED lines=87> */
.L_x_6071:
[----:B------:R-:W-:Y:S05]  /*e470*/  BSYNC.RECONVERGENT B0 ;  /* 0x0000000000007941 */ /* 0x000fea0003800200 */
.L_x_6070:
        /* <DEDUP_REMOVED lines=8> */
[----:B------:R-:W-:Y:S01]  /*e500*/  @!P0 IMAD.MOV.U32 R11, RZ, RZ, R3 ;  /* 0x000000ffff0b8224 */ /* 0x000fe200078e0003 */
[----:B------:R-:W-:-:S03]  /*e510*/  @!P0 MOV R8, R2 ;  /* 0x0000000200088202 */ /* 0x000fc60000000f00 */
        /* <DEDUP_REMOVED lines=11> */
[C---:B------:R-:W-:Y:S01]  /*e5d0*/  LOP3.LUT R2, R11.reuse, 0xfffff, RZ, 0xc0, !PT ;  /* 0x000fffff0b027812 */ /* 0x040fe200078ec0ff */
        /* <DEDUP_REMOVED lines=9> */
[----:B------:R-:W-:-:S12]  /*e670*/  UMOV UR7, 0x43300000 ;  /* 0x4330000000077882 */ /* 0x000fd80000000000 */
        /* <DEDUP_REMOVED lines=53> */
.L_x_6073:
        /* <DEDUP_REMOVED lines=21> */
.L_x_6076:
[----:B------:R-:W-:Y:S05]  /*eb20*/  BSYNC.RECONVERGENT B2 ;  /* 0x0000000000027941 */ /* 0x000fea0003800200 */
.L_x_6075:
        /* <DEDUP_REMOVED lines=29> */
.L_x_6074:
[----:B------:R-:W-:Y:S05]  /*ed00*/  BSYNC.RECONVERGENT B1 ;  /* 0x0000000000017941 */ /* 0x000fea0003800200 */
.L_x_6072:
        /* <DEDUP_REMOVED lines=29> */
.L_x_6078:
[----:B------:R-:W-:Y:S05]  /*eee0*/  BSYNC.RECONVERGENT B6 ;  /* 0x0000000000067941 */ /* 0x000fea0003800200 */
.L_x_6077:
        /* <DEDUP_REMOVED lines=20> */
.L_x_6080:
[----:B------:R-:W-:Y:S05]  /*f030*/  BSYNC.RECONVERGENT B6 ;  /* 0x0000000000067941 */ /* 0x000fea0003800200 */
.L_x_6079:
[----:B------:R-:W-:Y:S01]  /*f040*/  ISETP.GT.AND P1, PT, R27, 0xfffff, PT ;  /* 0x000fffff1b00780c */ /* 0x000fe20003f24270 */
[----:B------:R-:W-:Y:S01]  /*f050*/  IMAD.MOV.U32 R2, RZ, RZ, R26 ;  /* 0x000000ffff027224 */ /* 0x000fe200078e001a */
[----:B------:R-:W-:Y:S01]  /*f060*/  BSSY.RECONVERGENT B0, `(.L_x_6081) ;  /* 0x0000054000007945 */ /* 0x000fe20003800200 */
[--C-:B------:R-:W-:Y:S01]  /*f070*/  IMAD.MOV.U32 R3, RZ, RZ, R27.reuse ;  /* 0x000000ffff037224 */ /* 0x100fe200078e001b */
[----:B------:R-:W-:Y:S01]  /*f080*/  MOV R10, R26 ;  /* 0x0000001a000a7202 */ /* 0x000fe20000000f00 */
[----:B------:R-:W-:Y:S02]  /*f090*/  IMAD.MOV.U32 R0, RZ, RZ, R27 ;  /* 0x000000ffff007224 */ /* 0x000fe400078e001b */
[----:B------:R-:W-:-:S06]  /*f0a0*/  IMAD.MOV.U32 R15, RZ, RZ, -0x3ff ;  /* 0xfffffc01ff0f7424 */ /* 0x000fcc00078e00ff */
        /* <DEDUP_REMOVED lines=17> */
[----:B------:R-:W-:Y:S01]  /*f1c0*/  IMAD.MOV.U32 R6, RZ, RZ, RZ ;  /* 0x000000ffff067224 */ /* 0x000fe200078e00ff */
[----:B------:R-:W-:Y:S01]  /*f1d0*/  MOV R21, 0x3ed0ee25 ;  /* 0x3ed0ee2500157802 */ /* 0x000fe20000000f00 */
[----:B------:R-:W-:Y:S01]  /*f1e0*/  IMAD.MOV.U32 R20, RZ, RZ, -0x748574fc ;  /* 0x8b7a8b04ff147424 */ /* 0x000fe200078e00ff */
[----:B------:R-:W-:Y:S01]  /*f1f0*/  LOP3.LUT R11, R2, 0x3ff00000, RZ, 0xfc, !PT ;  /* 0x3ff00000020b7812 */ /* 0x000fe200078efcff */
[----:B------:R-:W-:Y:S01]  /*f200*/  UMOV UR4, 0x3ae80f1e ;  /* 0x3ae80f1e00047882 */ /* 0x000fe20000000000 */
[----:B------:R-:W-:Y:S01]  /*f210*/  UMOV UR5, 0x3eb1380b ;  /* 0x3eb1380b00057882 */ /* 0x000fe20000000000 */
[----:B------:R-:W-:Y:S01]  /*f220*/  UMOV UR6, 0x80000000 ;  /* 0x8000000000067882 */ /* 0x000fe20000000000 */
[----:B------:R-:W-:Y:S01]  /*f230*/  ISETP.GE.U32.AND P1, PT, R11, 0x3ff6a09f, PT ;  /* 0x3ff6a09f0b00780c */ /* 0x000fe20003f26070 */
[----:B------:R-:W-:-:S12]  /*f240*/  UMOV UR7, 0x43300000 ;  /* 0x4330000000077882 */ /* 0x000fd80000000000 */
[----:B------:R-:W-:-:S05]  /*f250*/  @P1 IADD3 R3, PT, PT, R11, -0x100000, RZ ;  /* 0xfff000000b031810 */ /* 0x000fca0007ffe0ff */
        /* <DEDUP_REMOVED lines=35> */
[----:B------:R-:W-:Y:S01]  /*f490*/  UMOV UR5, 0x3f899999 ;  /* 0x3f89999900057882 */ /* 0x000fe20000000000 */
[----:B------:R-:W-:-:S05]  /*f4a0*/  DFMA R10, R20, UR6, R2 ;  /* 0x00000006140a7c2b */ /* 0x000fca0008000002 */
        /* <DEDUP_REMOVED lines=15> */
.L_x_6082:
[----:B------:R-:W-:Y:S05]  /*f5a0*/  BSYNC.RECONVERGENT B0 ;  /* 0x0000000000007941 */ /* 0x000fea0003800200 */
.L_x_6081:
[----:B------:R-:W-:Y:S04]  /*f5b0*/  BSSY.RECONVERGENT B1, `(.L_x_6083) ;  /* 0x0000088000017945 */ /* 0x000fe80003800200 */
[----:B------:R-:W-:Y:S05]  /*f5c0*/  @P0 BRA !P3, `(.L_x_6084) ;  /* 0x00000004004c0947 */ /* 0x000fea0005800000 */
        /* <DEDUP_REMOVED lines=9> */
[----:B------:R-:W-:Y:S01]  /*f660*/  ISETP.GE.U32.AND P1, PT, R0, 0x7fefffff, PT ;  /* 0x7fefffff0000780c */ /* 0x000fe20003f26070 */
[----:B------:R-:W-:Y:S01]  /*f670*/  IMAD.MOV.U32 R0, RZ, RZ, -0x3ff ;  /* 0xfffffc01ff007424 */ /* 0x000fe200078e00ff */
[----:B------:R-:W-:-:S11]  /*f680*/  @!P0 MOV R0, 0xfffffbcb ;  /* 0xfffffbcb00008802 */ /* 0x000fd60000000f00 */
        /* <DEDUP_REMOVED lines=71> */
.L_x_6084:
        /* <DEDUP_REMOVED lines=21> */
.L_x_6087:
[----:B------:R-:W-:Y:S05]  /*fc50*/  BSYNC.RECONVERGENT B2 ;  /* 0x0000000000027941 */ /* 0x000fea0003800200 */
.L_x_6086:
        /* <DEDUP_REMOVED lines=29> */
.L_x_6085:
[----:B------:R-:W-:Y:S05]  /*fe30*/  BSYNC.RECONVERGENT B1 ;  /* 0x0000000000017941 */ /* 0x000fea0003800200 */
.L_x_6083:
        /* <DEDUP_REMOVED lines=29> */
.L_x_6089:
[----:B------:R-:W-:Y:S05]  /*10010*/  BSYNC.RECONVERGENT B6 ;  /* 0x0000000000067941 */ /* 0x000fea0003800200 */
.L_x_6088:
        /* <DEDUP_REMOVED lines=20> */
.L_x_6091:
[----:B------:R-:W-:Y:S05]  /*10160*/  BSYNC.RECONVERGENT B6 ;  /* 0x0000000000067941 */ /* 0x000fea0003800200 */
.L_x_6090:
[----:B------:R-:W-:Y:S01]  /*10170*/  ISETP.GT.AND P1, PT, R17, 0xfffff, PT ;  /* 0x000fffff1100780c */ /* 0x000fe20003f24270 */
[--C-:B------:R-:W-:Y:S01]  /*10180*/  IMAD.MOV.U32 R3, RZ, RZ, R17.reuse ;  /* 0x000000ffff037224 */ /* 0x100fe200078e0011 */
[----:B------:R-:W-:Y:S01]  /*10190*/  MOV R2, R16 ;  /* 0x0000001000027202 */ /* 0x000fe20000000f00 */
[----:B------:R-:W-:Y:S01]  /*101a0*/  IMAD.MOV.U32 R0, RZ, RZ, R17 ;  /* 0x000000ffff007224 */ /* 0x000fe200078e0011 */
[----:B------:R-:W-:Y:S01]  /*101b0*/  BSSY.RECONVERGENT B0, `(.L_x_6092) ;  /* 0x0000052000007945 */ /* 0x000fe20003800200 */
[----:B------:R-:W-:Y:S01]  /*101c0*/  IMAD.MOV.U32 R10, RZ, RZ, R16 ;  /* 0x000000ffff0a7224 */ /* 0x000fe200078e0010 */
[----:B------:R-:W-:-:S07]  /*101d0*/  MOV R21, 0xfffffc01 ;  /* 0xfffffc0100157802 */ /* 0x000fce0000000f00 */
[----:B------:R-:W-:Y:S01]  /*101e0*/  @!P1 DMUL R2, R16, 1.80143985094819840000e+16 ;  /* 0x4350000010029828 */ /* 0x000fe20000000000 */
[----:B------:R-:W-:-:S09]  /*101f0*/  @!P1 IMAD.MOV.U32 R21, RZ, RZ, -0x435 ;  /* 0xfffffbcbff159424 */ /* 0x000fd200078e00ff */
[----:B------:R-:W-:Y:S02]  /*10200*/  @!P1 IMAD.MOV.U32 R0, RZ, RZ, R3 ;  /* 0x000000ffff009224 */ /* 0x000fe400078e0003 */
[----:B------:R-:W-:-:S03]  /*10210*/  @!P1 IMAD.MOV.U32 R10, RZ, RZ, R2 ;  /* 0x000000ffff0a9224 */ /* 0x000fc600078e0002 */
[----:B------:R-:W-:-:S04]  /*10220*/  IADD3 R4, PT, PT, R0, -0x1, RZ ;  /* 0xffffffff00047810 */ /* 0x000fc80007ffe0ff */
        /* <DEDUP_REMOVED lines=22> */
[----:B------:R-:W-:Y:S01]  /*10390*/  @P1 VIADD R3, R11, 0xfff00000 ;  /* 0xfff000000b031836 */ /* 0x000fe20000000000 */
[----:B------:R-:W-:-:S04]  /*103a0*/  @P1 IADD3 R21, PT, PT, R21, 0x1, RZ ;  /* 0x0000000115151810 */ /* 0x000fc80007ffe0ff */
[----:B------:R-:W-:Y:S02]  /*103b0*/  @P1 MOV R11, R3 ;  /* 0x00000003000b1202 */ /* 0x000fe40000000f00 */
[----:B------:R-:W-:Y:S01]  /*103c0*/  LOP3.LUT R20, R21, 0x80000000, RZ, 0x3c, !PT ;  /* 0x8000000015147812 */ /* 0x000fe200078e3cff */
[----:B------:R-:W-:-:S03]  /*103d0*/  IMAD.MOV.U32 R21, RZ, RZ, 0x43300000 ;  /* 0x43300000ff157424 */ /* 0x000fc600078e00ff */
        /* <DEDUP_REMOVED lines=47> */
.L_x_6093:
[----:B------:R-:W-:Y:S05]  /*106d0*/  BSYNC.RECONVERGENT B0 ;  /* 0x0000000000007941 */ /* 0x000fea0003800200 */
.L_x_6092:
        /* <DEDUP_REMOVED lines=8> */
[----:B------:R-:W-:Y:S01]  /*10760*/  @!P0 MOV R9, R3 ;  /* 0x0000000300098202 */ /* 0x000fe20000000f00 */
        /* <DEDUP_REMOVED lines=76> */
.L_x_6095:
        /* <DEDUP_REMOVED lines=21> */
.L_x_6098:
[----:B------:R-:W-:Y:S05]  /*10d80*/  BSYNC.RECONVERGENT B2 ;  /* 0x0000000000027941 */ /* 0x000fea0003800200 */
.L_x_6097:
[----:B------:R-:W-:Y:S01]  /*10d90*/  DMUL R2, R16, R2 ;  /* 0x0000000210027228 */ /* 0x000fe20000000000 */
[----:B------:R-:W-:Y:S01]  /*10da0*/  IMAD.MOV.U32 R8, RZ, RZ, -0x314d23bc ;  /* 0xceb2dc44ff087424 */ /* 0x000fe200078e00ff */
[----:B------:R-:W-:Y:S01]  /*10db0*/  MOV R9, 0x3ed087ff ;  /* 0x3ed087ff00097802 */ /* 0x000fe20000000f00 */
        /* <DEDUP_REMOVED lines=26> */
.L_x_6096:
[----:B------:R-:W-:Y:S05]  /*10f60*/  BSYNC.RECONVERGENT B1 ;  /* 0x0000000000017941 */ /* 0x000fea0003800200 */
.L_x_6094:
        /* <DEDUP_REMOVED lines=29> */
.L_x_6100:
[----:B------:R-:W-:Y:S05]  /*11140*/  BSYNC.RECONVERGENT B6 ;  /* 0x0000000000067941 */ /* 0x000fea0003800200 */
.L_x_6099:
        /* <DEDUP_REMOVED lines=20> */
.L_x_6102:
[----:B------:R-:W-:Y:S05]  /*11290*/  BSYNC.RECONVERGENT B6 ;  /* 0x0000000000067941 */ /* 0x000fea0003800200 */
.L_x_6101:
[----:B------:R-:W-:Y:S01]  /*112a0*/  ISETP.GT.AND P1, PT, R19, 0xfffff, PT ;  /* 0x000fffff1300780c */ /* 0x000fe20003f24270 */
[--C-:B------:R-:W-:Y:S01]  /*112b0*/  IMAD.MOV.U32 R2, RZ, RZ, R18.reuse ;  /* 0x000000ffff027224 */ /* 0x100fe200078e0012 */
[----:B------:R-:W-:Y:S01]  /*112c0*/  MOV R3, R19 ;  /* 0x0000001300037202 */ /* 0x000fe20000000f00 */
[----:B------:R-:W-:Y:S01]  /*112d0*/  IMAD.MOV.U32 R0, RZ, RZ, R19 ;  /* 0x000000ffff007224 */ /* 0x000fe200078e0013 */
[----:B------:R-:W-:Y:S01]  /*112e0*/  BSSY.RECONVERGENT B0, `(.L_x_6103) ;  /* 0x0000052000007945 */ /* 0x000fe20003800200 */
[----:B------:R-:W-:Y:S02]  /*112f0*/  IMAD.MOV.U32 R10, RZ, RZ, R18 ;  /* 0x000000ffff0a7224 */ /* 0x000fe400078e0012 */
[----:B------:R-:W-:-:S06]  /*11300*/  IMAD.MOV.U32 R21, RZ, RZ, -0x3ff ;  /* 0xfffffc01ff157424 */ /* 0x000fcc00078e00ff */
[----:B------:R-:W-:Y:S01]  /*11310*/  @!P1 DMUL R2, R18, 1.80143985094819840000e+16 ;  /* 0x4350000012029828 */ /* 0x000fe20000000000 */
[----:B------:R-:W-:-:S09]  /*11320*/  @!P1 IMAD.MOV.U32 R21, RZ, RZ, -0x435 ;  /* 0xfffffbcbff159424 */ /* 0x000fd200078e00ff */
[----:B------:R-:W-:Y:S01]  /*11330*/  @!P1 IMAD.MOV.U32 R0, RZ, RZ, R3 ;  /* 0x000000ffff009224 */ /* 0x000fe200078e0003 */
[----:B------:R-:W-:-:S03]  /*11340*/  @!P1 MOV R10, R2 ;  /* 0x00000002000a9202 */ /* 0x000fc60000000f00 */
        /* <DEDUP_REMOVED lines=25> */
[----:B------:R-:W-:-:S03]  /*114e0*/  @P1 IMAD.MOV.U32 R11, RZ, RZ, R3 ;  /* 0x000000ffff0b1224 */ /* 0x000fc600078e0003 */
[----:B------:R-:W-:Y:S02]  /*114f0*/  LOP3.LUT R20, R21, 0x80000000, RZ, 0x3c, !PT ;  /* 0x8000000015147812 */ /* 0x000fe400078e3cff */
[----:B------:R-:W-:Y:S01]  /*11500*/  MOV R21, 0x43300000 ;  /* 0x4330000000157802 */ /* 0x000fe20000000f00 */
[C---:B------:R-:W-:Y:S02]  /*11510*/  DADD R12, R10.reuse, 1 ;  /* 0x3ff000000a0c7429 */ /* 0x040fe40000000000 */
[----:B------:R-:W-:-:S03]  /*11520*/  DADD R10, R10, -1 ;  /* 0xbff000000a0a7429 */ /* 0x000fc60000000000 */
[----:B------:R-:W-:Y:S01]  /*11530*/  DADD R20, R20, -UR6 ;  /* 0x8000000614147e29 */ /* 0x000fe20008000000 */
[----:B------:R-:W0:Y:S01]  /*11540*/  MUFU.RCP64H R9, R13 ;  /* 0x0000000d00097308 */ /* 0x000e220000001800 */
[----:B------:R-:W-:Y:S01]  /*11550*/  UMOV UR6, 0xfefa39ef ;  /* 0xfefa39ef00067882 */ /* 0x000fe20000000000 */
        /* <DEDUP_REMOVED lines=42> */
.L_x_6104:
[----:B------:R-:W-:Y:S05]  /*11800*/  BSYNC.RECONVERGENT B0 ;  /* 0x0000000000007941 */ /* 0x000fea0003800200 */
.L_x_6103:
[----:B------:R-:W-:Y:S04]  /*11810*/  BSSY.RECONVERGENT B1, `(.L_x_6105) ;  /* 0x0000088000017945 */ /* 0x000fe80003800200 */
[----:B------:R-:W-:Y:S05]  /*11820*/  @P0 BRA !P3, `(.L_x_6106) ;  /* 0x00000004004c0947 */ /* 0x000fea0005800000 */
[----:B------:R-:W-:-:S10]  /*11830*/  DADD R8, -R18, 1 ;  /* 0x3ff0000012087429 */ /* 0x000fd40000000100 */
[----:B------:R-:W-:Y:S01]  /*11840*/  ISETP.GT.AND P0, PT, R9, 0xfffff, PT ;  /* 0x000fffff0900780c */ /* 0x000fe20003f04270 */
[--C-:B------:R-:W-:Y:S02]  /*11850*/  IMAD.MOV.U32 R2, RZ, RZ, R8.reuse ;  /* 0x000000ffff027224 */ /* 0x100fe400078e0008 */
[----:B------:R-:W-:Y:S02]  /*11860*/  IMAD.MOV.U32 R3, RZ, RZ, R9 ;  /* 0x000000ffff037224 */ /* 0x000fe400078e0009 */
[----:B------:R-:W-:-:S08]  /*11870*/  IMAD.MOV.U32 R10, RZ, RZ, R8 ;  /* 0x000000ffff0a7224 */ /* 0x000fd000078e0008 */
[----:B------:R-:W-:-:S10]  /*11880*/  @!P0 DMUL R2, R2, 1.80143985094819840000e+16 ;  /* 0x4350000002028828 */ /* 0x000fd40000000000 */
[----:B------:R-:W-:Y:S02]  /*11890*/  @!P0 IMAD.MOV.U32 R9, RZ, RZ, R3 ;  /* 0x000000ffff098224 */ /* 0x000fe400078e0003 */
[----:B------:R-:W-:-:S03]  /*118a0*/  @!P0 IMAD.MOV.U32 R10, RZ, RZ, R2 ;  /* 0x000000ffff0a8224 */ /* 0x000fc600078e0002 */
[----:B------:R-:W-:-:S04]  /*118b0*/  IADD3 R0, PT, PT, R9, -0x1, RZ ;  /* 0xffffffff09007810 */ /* 0x000fc80007ffe0ff */
[----:B------:R-:W-:Y:S02]  /*118c0*/  ISETP.GE.U32.AND P1, PT, R0, 0x7fefffff, PT ;  /* 0x7fefffff0000780c */ /* 0x000fe40003f26070 */
[----:B------:R-:W-:Y:S01]  /*118d0*/  MOV R0, 0xfffffc01 ;  /* 0xfffffc0100007802 */ /* 0x000fe20000000f00 */
        /* <DEDUP_REMOVED lines=72> */
.L_x_6106:
        /* <DEDUP_REMOVED lines=21> */
.L_x_6109:
[----:B------:R-:W-:Y:S05]  /*11eb0*/  BSYNC.RECONVERGENT B2 ;  /* 0x0000000000027941 */ /* 0x000fea0003800200 */
.L_x_6108:
        /* <DEDUP_REMOVED lines=29> */
.L_x_6107:
[----:B------:R-:W-:Y:S05]  /*12090*/  BSYNC.RECONVERGENT B1 ;  /* 0x0000000000017941 */ /* 0x000fea0003800200 */
.L_x_6105:
[----:B------:R-:W0:Y:S01]  /*120a0*/  S2R R7, SR_TID.X ;  /* 0x0000000000077919 */ /* 0x000e220000002100 */
[----:B------:R-:W1:Y:S01]  /*120b0*/  LDC.64 R4, c[0x0][0x388] ;  /* 0x0000e200ff047b82 */ /* 0x000e620000000a00 */
[----:B------:R-:W-:-:S06]  /*120c0*/  DSETP.GEU.AND P0, PT, R12, -100, PT ;  /* 0xc05900000c00742a */ /* 0x000fcc0003f0e000 */
[----:B------:R-:W-:Y:S02]  /*120d0*/  FSEL R2, R12, RZ, P0 ;  /* 0x000000ff0c027208 */ /* 0x000fe40000000000 */
[----:B------:R-:W-:Y:S01]  /*120e0*/  FSEL R3, R13, -3.390625, P0 ;  /* 0xc05900000d037808 */ /* 0x000fe20000000000 */
[----:B------:R-:W-:-:S05]  /*120f0*/  DSETP.GEU.AND P0, PT, R18, -100, PT ;  /* 0xc05900001200742a */ /* 0x000fca0003f0e000 */
[C---:B------:R-:W-:Y:S01]  /*12100*/  DMUL R2, R38.reuse, R2 ;  /* 0x0000000226027228 */ /* 0x040fe20000000000 */
[----:B------:R-:W-:Y:S01]  /*12110*/  FSEL R18, R18, RZ, P0 ;  /* 0x000000ff12127208 */ /* 0x000fe20000000000 */
[----:B------:R-:W-:Y:S01]  /*12120*/  DADD R38, R38, -1 ;  /* 0xbff0000026267429 */ /* 0x000fe20000000000 */
[----:B------:R-:W-:Y:S01]  /*12130*/  FSEL R19, R19, -3.390625, P0 ;  /* 0xc059000013137808 */ /* 0x000fe20000000000 */
[----:B-1----:R-:W-:-:S06]  /*12140*/  IMAD.WIDE.U32 R52, R52, 0x8, R4 ;  /* 0x0000000834347825 */ /* 0x002fcc00078e0004 */
[----:B------:R-:W-:Y:S01]  /*12150*/  DFMA R18, R38, R18, -R2 ;  /* 0x000000122612722b */ /* 0x000fe20000000802 */
[----:B0-----:R-:W-:-:S05]  /*12160*/  IMAD.WIDE.U32 R52, R7, 0x10, R52 ;  /* 0x0000001007347825 */ /* 0x001fca00078e0034 */
[----:B------:R-:W-:Y:S04]  /*12170*/  STG.E.128 desc[UR36][R52.64], R32 ;  /* 0x0000002034007986 */ /* 0x000fe8000c101d24 */
[----:B------:R-:W-:Y:S04]  /*12180*/  STG.E.128 desc[UR36][R52.64+0x800], R28 ;  /* 0x0008001c34007986 */ /* 0x000fe8000c101d24 */
[----:B------:R-:W-:Y:S04]  /*12190*/  STG.E.128 desc[UR36][R52.64+0x1000], R24 ;  /* 0x0010001834007986 */ /* 0x000fe8000c101d24 */
[----:B------:R-:W-:Y:S01]  /*121a0*/  STG.E.128 desc[UR36][R52.64+0x1800], R16 ;  /* 0x0018001034007986 */ /* 0x000fe2000c101d24 */
[----:B------:R-:W-:Y:S05]  /*121b0*/  EXIT ;  /* 0x000000000000794d */ /* 0x000fea0003800000 */
        .weak           $__internal_26_$__cuda_sm20_div_rn_f64_full
        .type           $__internal_26_$__cuda_sm20_div_rn_f64_full,@function
        .size           $__internal_26_$__cuda_sm20_div_rn_f64_full,(.L_x_11235 - $__internal_26_$__cuda_sm20_div_rn_f64_full)
$__internal_26_$__cuda_sm20_div_rn_f64_full:
[----:B------:R-:W-:Y:S01]  /*121c0*/  FSETP.GEU.AND P2, PT, |R3|, 1.469367938527859385e-39, PT ;  /* 0x001000000300780b */ /* 0x000fe20003f4e200 */
[----:B------:R-:W-:Y:S01]  /*121d0*/  IMAD.MOV.U32 R55, RZ, RZ, 0x1ca00000 ;  /* 0x1ca00000ff377424 */ /* 0x000fe200078e00ff */
[C---:B------:R-:W-:Y:S01]  /*121e0*/  FSETP.GEU.AND P0, PT, |R7|.reuse, 1.469367938527859385e-39, PT ;  /* 0x001000000700780b */ /* 0x040fe20003f0e200 */
[----:B------:R-:W-:Y:S01]  /*121f0*/  BSSY.RECONVERGENT B0, `(.L_x_6110) ;  /* 0x000005a000007945 */ /* 0x000fe20003800200 */
[----:B------:R-:W-:Y:S02]  /*12200*/  MOV R6, R4 ;  /* 0x0000000400067202 */ /* 0x000fe40000000f00 */
[----:B------:R-:W-:Y:S02]  /*12210*/  LOP3.LUT R5, R7, 0x800fffff, RZ, 0xc0, !PT ;  /* 0x800fffff07057812 */ /* 0x000fe400078ec0ff */
[----:B------:R-:W-:Y:S02]  /*12220*/  LOP3.LUT R54, R3, 0x7ff00000, RZ, 0xc0, !PT ;  /* 0x7ff0000003367812 */ /* 0x000fe400078ec0ff */
[----:B------:R-:W-:-:S02]  /*12230*/  LOP3.LUT R5, R5, 0x3ff00000, RZ, 0xfc, !PT ;  /* 0x3ff0000005057812 */ /* 0x000fc400078efcff */
[C---:B------:R-:W-:Y:S01]  /*12240*/  LOP3.LUT R53, R7.reuse, 0x7ff00000, RZ, 0xc0, !PT ;  /* 0x7ff0000007357812 */ /* 0x040fe200078ec0ff */
[----:B------:R-:W-:Y:S01]  /*12250*/  @!P2 IMAD.MOV.U32 R14, RZ, RZ, RZ ;  /* 0x000000ffff0ea224 */ /* 0x000fe200078e00ff */
[----:B------:R-:W-:Y:S01]  /*12260*/  @!P2 LOP3.LUT R8, R7, 0x7ff00000, RZ, 0xc0, !PT ;  /* 0x7ff000000708a812 */ /* 0x000fe200078ec0ff */
[----:B------:R-:W-:Y:S01]  /*12270*/  @!P0 DMUL R4, R6, 8.98846567431157953865e+307 ;  /* 0x7fe0000006048828 */ /* 0x000fe20000000000 */
[C---:B------:R-:W-:Y:S02]  /*12280*/  ISETP.GE.U32.AND P1, PT, R54.reuse, R53, PT ;  /* 0x000000353600720c */ /* 0x040fe40003f26070 */
[----:B------:R-:W-:Y:S02]  /*12290*/  @!P2 ISETP.GE.U32.AND P3, PT, R54, R8, PT ;  /* 0x000000083600a20c */ /* 0x000fe40003f66070 */
[C---:B------:R-:W-:Y:S01]  /*122a0*/  SEL R9, R55.reuse, 0x63400000, !P1 ;  /* 0x6340000037097807 */ /* 0x040fe20004800000 */
[----:B------:R-:W0:Y:S01]  /*122b0*/  MUFU.RCP64H R11, R5 ;  /* 0x00000005000b7308 */ /* 0x000e220000001800 */
[----:B------:R-:W-:-:S02]  /*122c0*/  @!P2 SEL R8, R55, 0x63400000, !P3 ;  /* 0x634000003708a807 */ /* 0x000fc40005800000 */
[--C-:B------:R-:W-:Y:S02]  /*122d0*/  LOP3.LUT R9, R9, 0x800fffff, R3.reuse, 0xf8, !PT ;  /* 0x800fffff09097812 */ /* 0x100fe400078ef803 */
[----:B------:R-:W-:Y:S02]  /*122e0*/  @!P2 LOP3.LUT R8, R8, 0x80000000, R3, 0xf8, !PT ;  /* 0x800000000808a812 */ /* 0x000fe400078ef803 */
[----:B------:R-:W-:Y:S02]  /*122f0*/  MOV R10, 0x1 ;  /* 0x00000001000a7802 */ /* 0x000fe40000000f00 */
[----:B------:R-:W-:Y:S01]  /*12300*/  @!P2 LOP3.LUT R15, R8, 0x100000, RZ, 0xfc, !PT ;  /* 0x00100000080fa812 */ /* 0x000fe200078efcff */
[----:B------:R-:W-:-:S06]  /*12310*/  IMAD.MOV.U32 R8, RZ, RZ, R2 ;  /* 0x000000ffff087224 */ /* 0x000fcc00078e0002 */
[----:B------:R-:W-:Y:S02]  /*12320*/  @!P2 DFMA R8, R8, 2, -R14 ;  /* 0x400000000808a82b */ /* 0x000fe4000000080e */
[----:B0-----:R-:W-:-:S08]  /*12330*/  DFMA R14, R10, -R4, 1 ;  /* 0x3ff000000a0e742b */ /* 0x001fd00000000804 */
[----:B------:R-:W-:-:S08]  /*12340*/  DFMA R14, R14, R14, R14 ;  /* 0x0000000e0e0e722b */ /* 0x000fd0000000000e */
[----:B------:R-:W-:-:S08]  /*12350*/  DFMA R10, R10, R14, R10 ;  /* 0x0000000e0a0a722b */ /* 0x000fd0000000000a */
[----:B------:R-:W-:-:S08]  /*12360*/  DFMA R14, R10, -R4, 1 ;  /* 0x3ff000000a0e742b */ /* 0x000fd00000000804 */
[----:B------:R-:W-:-:S08]  /*12370*/  DFMA R10, R10, R14, R10 ;  /* 0x0000000e0a0a722b */ /* 0x000fd0000000000a */
[----:B------:R-:W-:-:S08]  /*12380*/  DMUL R14, R10, R8 ;  /* 0x000000080a0e7228 */ /* 0x000fd00000000000 */
[----:B------:R-:W-:-:S08]  /*12390*/  DFMA R20, R14, -R4, R8 ;  /* 0x800000040e14722b */ /* 0x000fd00000000008 */
[----:B------:R-:W-:Y:S01]  /*123a0*/  DFMA R14, R10, R20, R14 ;  /* 0x000000140a0e722b */ /* 0x000fe2000000000e */
[----:B------:R-:W-:Y:S01]  /*123b0*/  IMAD.MOV.U32 R20, RZ, RZ, R54 ;  /* 0x000000ffff147224 */ /* 0x000fe200078e0036 */
[----:B------:R-:W-:Y:S01]  /*123c0*/  @!P2 LOP3.LUT R20, R9, 0x7ff00000, RZ, 0xc0, !PT ;  /* 0x7ff000000914a812 */ /* 0x000fe200078ec0ff */
[----:B------:R-:W-:Y:S01]  /*123d0*/  IMAD.MOV.U32 R21, RZ, RZ, R53 ;  /* 0x000000ffff157224 */ /* 0x000fe200078e0035 */
[----:B------:R-:W-:-:S03]  /*123e0*/  @!P0 LOP3.LUT R21, R5, 0x7ff00000, RZ, 0xc0, !PT ;  /* 0x7ff0000005158812 */ /* 0x000fc600078ec0ff */
[----:B------:R-:W-:-:S05]  /*123f0*/  VIADD R10, R20, 0xffffffff ;  /* 0xffffffff140a7836 */ /* 0x000fca0000000000 */
[----:B------:R-:W-:Y:S02]  /*12400*/  ISETP.GT.U32.AND P0, PT, R10, 0x7feffffe, PT ;  /* 0x7feffffe0a00780c */ /* 0x000fe40003f04070 */
[----:B------:R-:W-:-:S04]  /*12410*/  IADD3 R10, PT, PT, R21, -0x1, RZ ;  /* 0xffffffff150a7810 */ /* 0x000fc80007ffe0ff */
[----:B------:R-:W-:-:S13]  /*12420*/  ISETP.GT.U32.OR P0, PT, R10, 0x7feffffe, P0 ;  /* 0x7feffffe0a00780c */ /* 0x000fda0000704470 */
[----:B------:R-:W-:Y:S05]  /*12430*/  @P0 BRA `(.L_x_6111) ;  /* 0x0000000000740947 */ /* 0x000fea0003800000 */
[----:B------:R-:W-:-:S04]  /*12440*/  LOP3.LUT R2, R7, 0x7ff00000, RZ, 0xc0, !PT ;  /* 0x7ff0000007027812 */ /* 0x000fc800078ec0ff */
[CC--:B------:R-:W-:Y:S02]  /*12450*/  ISETP.GE.U32.AND P0, PT, R54.reuse, R2.reuse, PT ;  /* 0x000000023600720c */ /* 0x0c0fe40003f06070 */
[----:B------:R-:W-:Y:S02]  /*12460*/  VIADDMNMX R2, R54, -R2, 0xb9600000, !PT ;  /* 0xb960000036027446 */ /* 0x000fe40007800902 */
[----:B------:R-:W-:Y:S02]  /*12470*/  SEL R20, R55, 0x63400000, !P0 ;  /* 0x6340000037147807 */ /* 0x000fe40004000000 */
[----:B------:R-:W-:-:S05]  /*12480*/  VIMNMX R2, PT, PT, R2, 0x46a00000, PT ;  /* 0x46a0000002027848 */ /* 0x000fca0003fe0100 */
[----:B------:R-:W-:Y:S02]  /*12490*/  IMAD.IADD R20, R2, 0x1, -R20 ;  /* 0x0000000102147824 */ /* 0x000fe400078e0a14 */
[----:B------:R-:W-:Y:S02]  /*124a0*/  IMAD.MOV.U32 R2, RZ, RZ, RZ ;  /* 0x000000ffff027224 */ /* 0x000fe400078e00ff */
[----:B------:R-:W-:-:S06]  /*124b0*/  VIADD R3, R20, 0x7fe00000 ;  /* 0x7fe0000014037836 */ /* 0x000fcc0000000000 */
[----:B------:R-:W-:-:S10]  /*124c0*/  DMUL R10, R14, R2 ;  /* 0x000000020e0a7228 */ /* 0x000fd40000000000 */
[----:B------:R-:W-:-:S13]  /*124d0*/  FSETP.GTU.AND P0, PT, |R11|, 1.469367938527859385e-39, PT ;  /* 0x001000000b00780b */ /* 0x000fda0003f0c200 */
[----:B------:R-:W-:Y:S05]  /*124e0*/  @P0 BRA `(.L_x_6112) ;  /* 0x0000000000a80947 */ /* 0x000fea0003800000 */
[----:B------:R-:W-:-:S06]  /*124f0*/  DFMA R4, R14, -R4, R8 ;  /* 0x800000040e04722b */ /* 0x000fcc0000000008 */
[----:B------:R-:W-:-:S04]  /*12500*/  MOV R4, RZ ;  /* 0x000000ff00047202 */ /* 0x000fc80000000f00 */
        /* <DEDUP_REMOVED lines=12> */
[----:B------:R-:W-:-:S05]  /*125d0*/  FSEL R10, R6, R11, !P0 ;  /* 0x0000000b060a7208 */ /* 0x000fca0004000000 */
[----:B------:R-:W-:Y:S01]  /*125e0*/  IMAD.MOV.U32 R11, RZ, RZ, R10 ;  /* 0x000000ffff0b7224 */ /* 0x000fe200078e000a */
[----:B------:R-:W-:Y:S01]  /*125f0*/  MOV R10, R4 ;  /* 0x00000004000a7202 */ /* 0x000fe20000000f00 */
[----:B------:R-:W-:Y:S06]  /*12600*/  BRA `(.L_x_6112) ;  /* 0x0000000000607947 */ /* 0x000fec0003800000 */
.L_x_6111:
        /* <DEDUP_REMOVED lines=12> */
[----:B------:R-:W-:Y:S01]  /*126d0*/  @!P0 IMAD.MOV.U32 R10, RZ, RZ, RZ ;  /* 0x000000ffff0a8224 */ /* 0x000fe200078e00ff */
[----:B------:R-:W-:Y:S01]  /*126e0*/  @!P0 MOV R11, R2 ;  /* 0x00000002000b8202 */ /* 0x000fe20000000f00 */
[----:B------:R-:W-:Y:S02]  /*126f0*/  @P0 IMAD.MOV.U32 R10, RZ, RZ, RZ ;  /* 0x000000ffff0a0224 */ /* 0x000fe400078e00ff */
[----:B------:R-:W-:Y:S01]  /*12700*/  @P0 IMAD.MOV.U32 R11, RZ, RZ, R3 ;  /* 0x000000ffff0b0224 */ /* 0x000fe200078e0003 */
[----:B------:R-:W-:Y:S06]  /*12710*/  BRA `(.L_x_6112) ;  /* 0x00000000001c7947 */ /* 0x000fec0003800000 */
.L_x_6114:
[----:B------:R-:W-:-:S05]  /*12720*/  LOP3.LUT R10, R7, 0x80000, RZ, 0xfc, !PT ;  /* 0x00080000070a7812 */ /* 0x000fca00078efcff */
[----:B------:R-:W-:Y:S01]  /*12730*/  IMAD.MOV.U32 R11, RZ, RZ, R10 ;  /* 0x000000ffff0b7224 */ /* 0x000fe200078e000a */
[----:B------:R-:W-:Y:S01]  /*12740*/  MOV R10, R6 ;  /* 0x00000006000a7202 */ /* 0x000fe20000000f00 */
[----:B------:R-:W-:Y:S06]  /*12750*/  BRA `(.L_x_6112) ;  /* 0x00000000000c7947 */ /* 0x000fec0003800000 */
.L_x_6113:
[----:B------:R-:W-:-:S05]  /*12760*/  LOP3.LUT R10, R3, 0x80000, RZ, 0xfc, !PT ;  /* 0x00080000030a7812 */ /* 0x000fca00078efcff */
[----:B------:R-:W-:Y:S02]  /*12770*/  IMAD.MOV.U32 R11, RZ, RZ, R10 ;  /* 0x000000ffff0b7224 */ /* 0x000fe400078e000a */
[----:B------:R-:W-:-:S07]  /*12780*/  IMAD.MOV.U32 R10, RZ, RZ, R2 ;  /* 0x000000ffff0a7224 */ /* 0x000fce00078e0002 */
.L_x_6112:
[----:B------:R-:W-:Y:S05]  /*12790*/  BSYNC.RECONVERGENT B0 ;  /* 0x0000000000007941 */ /* 0x000fea0003800200 */
.L_x_6110:
[----:B------:R-:W-:Y:S01]  /*127a0*/  IMAD.MOV.U32 R4, RZ, RZ, R0 ;  /* 0x000000ffff047224 */ /* 0x000fe200078e0000 */
[----:B------:R-:W-:Y:S01]  /*127b0*/  MOV R3, R11 ;  /* 0x0000000b00037202 */ /* 0x000fe20000000f00 */
[----:B------:R-:W-:Y:S02]  /*127c0*/  IMAD.MOV.U32 R5, RZ, RZ, 0x0 ;  /* 0x00000000ff057424 */ /* 0x000fe400078e00ff */
[----:B------:R-:W-:Y:S02]  /*127d0*/  IMAD.MOV.U32 R2, RZ, RZ, R10 ;  /* 0x000000ffff027224 */ /* 0x000fe400078e000a */
[----:B------:R-:W-:Y:S05]  /*127e0*/  RET.REL.NODEC R4 `(_ZN2at6native29vectorized_elementwise_kernelILi2EZZZNS0_29binary_cross_entropy_out_cudaERKNS_6TensorES4_RKSt8optionalIS2_ElRS2_ENKUlvE_clEvENKUlvE_clEvEUlddE_St5arrayIPcLm3EEEEviT0_T1_) ;  /* 0xfffffed804047950 */ /* 0x000fea0003c3ffff */
.L_x_6115:
        /* <DEDUP_REMOVED lines=9> */
.L_x_11235:


//--------------------- .text._ZN2at6native29vectorized_elementwise_kernelILi4EZZZNS0_29binary_cross_entropy_out_cudaERKNS_6TensorES4_RKSt8optionalIS2_ElRS2_ENKUlvE_clEvENKUlvE_clEvEUlddE_St5arrayIPcLm3EEEEviT0_T1_ --------------------------
	.section	.text._ZN2at6native29vectorized_elementwise_kernelILi4EZZZNS0_29binary_cross_entropy_out_cudaERKNS_6TensorES4_RKSt8optionalIS2_ElRS2_ENKUlvE_clEvENKUlvE_clEvEUlddE_St5arrayIPcLm3EEEEviT0_T1_,"ax",@progbits
	.align	128
        .global         _ZN2at6native29vectorized_elementwise_kernelILi4EZZZNS0_29binary_cross_entropy_out_cudaERKNS_6TensorES4_RKSt8optionalIS2_ElRS2_ENKUlvE_clEvENKUlvE_clEvEUlddE_St5arrayIPcLm3EEEEviT0_T1_
        .type           _ZN2at6native29vectorized_elementwise_kernelILi4EZZZNS0_29binary_cross_entropy_out_cudaERKNS_6TensorES4_RKSt8optionalIS2_ElRS2_ENKUlvE_clEvENKUlvE_clEvEUlddE_St5arrayIPcLm3EEEEviT0_T1_,@function
        .size           _ZN2at6native29vectorized_elementwise_kernelILi4EZZZNS0_29binary_cross_entropy_out_cudaERKNS_6TensorES4_RKSt8optionalIS2_ElRS2_ENKUlvE_clEvENKUlvE_clEvEUlddE_St5arrayIPcLm3EEEEviT0_T1_,(.L_x_11236 - _ZN2at6native29vectorized_elementwise_kernelILi4EZZZNS0_29binary_cross_entropy_out_cudaERKNS_6TensorES4_RKSt8optionalIS2_ElRS2_ENKUlvE_clEvENKUlvE_clEvEUlddE_St5arrayIPcLm3EEEEviT0_T1_)
        .other          _ZN2at6native29vectorized_elementwise_kernelILi4EZZZNS0_29binary_cross_entropy_out_cudaERKNS_6TensorES4_RKSt8optionalIS2_ElRS2_ENKUlvE_clEvENKUlvE_clEvEUlddE_St5arrayIPcLm3EEEEviT0_T1_,@"STO_CUDA_ENTRY STV_DEFAULT"
_ZN2at6native29vectorized_elementwise_kernelILi4EZZZNS0_29binary_cross_entropy_out_cudaERKNS_6TensorES4_RKSt8optionalIS2_ElRS2_ENKUlvE_clEvENKUlvE_clEvEUlddE_St5arrayIPcLm3EEEEviT0_T1_:
.text._ZN2at6native29vectorized_elementwise_kernelILi4EZZZNS0_29binary_cross_entropy_out_cudaERKNS_6TensorES4_RKSt8optionalIS2_ElRS2_ENKUlvE_clEvENKUlvE_clEvEUlddE_St5arrayIPcLm3EEEEviT0_T1_:
        /* <DEDUP_REMOVED lines=119> */
.L_x_6120:
[----:B------:R-:W-:Y:S05]  /*0770*/  BSYNC.RECONVERGENT B7 ;  /* 0x0000000000077941 */ /* 0x000fea0003800200 */
.L_x_6119:
        /* <DEDUP_REMOVED lines=20> */
.L_x_6122:
[----:B------:R-:W-:Y:S05]  /*08c0*/  BSYNC.RECONVERGENT B7 ;  /* 0x0000000000077941 */ /* 0x000fea0003800200 */
.L_x_6121:
        /* <DEDUP_REMOVED lines=79> */
.L_x_6124:
[----:B------:R-:W-:Y:S01]  /*0dc0*/  IMAD.MOV.U32 R4, RZ, RZ, 0x0 ;  /* 0x00000000ff047424 */ /* 0x000fe200078e00ff */
[----:B------:R-:W-:Y:S01]  /*0dd0*/  LOP3.LUT P0, RZ, R3, 0x7fffffff, RZ, 0xc0, !PT ;  /* 0x7fffffff03ff7812 */ /* 0x000fe2000780c0ff */
[----:B------:R-:W-:-:S06]  /*0de0*/  IMAD.MOV.U32 R5, RZ, RZ, 0x7ff00000 ;  /* 0x7ff00000ff057424 */ /* 0x000fcc00078e00ff */
[----:B------:R-:W-:-:S10]  /*0df0*/  DFMA R4, R2, R4, +INF ;  /* 0x7ff000000204742b */ /* 0x000fd40000000004 */
[----:B------:R-:W-:Y:S02]  /*0e00*/  FSEL R12, R4, RZ, P0 ;  /* 0x000000ff040c7208 */ /* 0x000fe40000000000 */
[----:B------:R-:W-:-:S07]  /*0e10*/  FSEL R13, R5, -QNAN , P0 ;  /* 0xfff00000050d7808 */ /* 0x000fce0000000000 */
.L_x_6125:
[----:B------:R-:W-:Y:S05]  /*0e20*/  BSYNC.RECONVERGENT B0 ;  /* 0x0000000000007941 */ /* 0x000fea0003800200 */
.L_x_6123:
        /* <DEDUP_REMOVED lines=26> */
[----:B------:R-:W-:Y:S05]  /*0fd0*/  CALL.REL.NOINC `($__internal_27_$__cuda_sm20_div_rn_f64_full) ;  /* 0x0000011000607944 */ /* 0x000fea0003c00000 */
.L_x_6129:
[----:B------:R-:W-:Y:S05]  /*0fe0*/  BSYNC.RECONVERGENT B2 ;  /* 0x0000000000027941 */ /* 0x000fea0003800200 */
.L_x_6128:
        /* <DEDUP_REMOVED lines=30> */
.L_x_6127:
        /* <DEDUP_REMOVED lines=77> */
.L_x_6131:
[----:B------:R-:W-:Y:S01]  /*16a0*/  IMAD.MOV.U32 R2, RZ, RZ, 0x0 ;  /* 0x00000000ff027424 */ /* 0x000fe200078e00ff */
[----:B------:R-:W-:Y:S01]  /*16b0*/  LOP3.LUT P0, RZ, R5, 0x7fffffff, RZ, 0xc0, !PT ;  /* 0x7fffffff05ff7812 */ /* 0x000fe2000780c0ff */
[----:B------:R-:W-:-:S06]  /*16c0*/  IMAD.MOV.U32 R3, RZ, RZ, 0x7ff00000 ;  /* 0x7ff00000ff037424 */ /* 0x000fcc00078e00ff */
[----:B------:R-:W-:-:S10]  /*16d0*/  DFMA R2, R4, R2, +INF ;  /* 0x7ff000000402742b */ /* 0x000fd40000000002 */
[----:B------:R-:W-:Y:S02]  /*16e0*/  FSEL R4, R2, RZ, P0 ;  /* 0x000000ff02047208 */ /* 0x000fe40000000000 */
[----:B------:R-:W-:-:S07]  /*16f0*/  FSEL R5, R3, -QNAN , P0 ;  /* 0xfff0000003057808 */ /* 0x000fce0000000000 */
.L_x_6130:
[----:B------:R-:W-:Y:S05]  /*1700*/  BSYNC.RECONVERGENT B1 ;  /* 0x0000000000017941 */ /* 0x000fea0003800200 */
.L_x_6126:
        /* <DEDUP_REMOVED lines=9> */
.L_x_6118:
[----:B------:R-:W-:Y:S05]  /*17a0*/  BSYNC.RECONVERGENT B6 ;  /* 0x0000000000067941 */ /* 0x000fea0003800200 */
.L_x_6117:
        /* <DEDUP_REMOVED lines=24> */
.L_x_6135:
[----:B------:R-:W-:Y:S05]  /*1930*/  BSYNC.RECONVERGENT B7 ;  /* 0x0000000000077941 */ /* 0x000fea0003800200 */
.L_x_6134:
        /* <DEDUP_REMOVED lines=20> */
.L_x_6137:
[----:B------:R-:W-:Y:S05]  /*1a80*/  BSYNC.RECONVERGENT B7 ;  /* 0x0000000000077941 */ /* 0x000fea0003800200 */
.L_x_6136:
        /* <DEDUP_REMOVED lines=86> */
.L_x_6139:
[----:B------:R-:W-:Y:S05]  /*1ff0*/  BSYNC.RECONVERGENT B0 ;  /* 0x0000000000007941 */ /* 0x000fea0003800200 */
.L_x_6138:
        /* <DEDUP_REMOVED lines=85> */
.L_x_6141:
        /* <DEDUP_REMOVED lines=20> */
[----:B------:R-:W-:Y:S05]  /*2690*/  CALL.REL.NOINC `($__internal_27_$__cuda_sm20_div_rn_f64_full) ;  /* 0x000000f800b07944 */ /* 0x000fea0003c00000 */
.L_x_6144:
[----:B------:R-:W-:Y:S05]  /*26a0*/  BSYNC.RECONVERGENT B2 ;  /* 0x0000000000027941 */ /* 0x000fea0003800200 */
.L_x_6143:
        /* <DEDUP_REMOVED lines=29> */
.L_x_6142:
[----:B------:R-:W-:Y:S05]  /*2880*/  BSYNC.RECONVERGENT B1 ;  /* 0x0000000000017941 */ /* 0x000fea0003800200 */
.L_x_6140:
        /* <DEDUP_REMOVED lines=9> */
.L_x_6133:
[----:B------:R-:W-:Y:S05]  /*2920*/  BSYNC.RECONVERGENT B6 ;  /* 0x0000000000067941 */ /* 0x000fea0003800200 */
.L_x_6132:
        /* <DEDUP_REMOVED lines=25> */
.L_x_6148:
[----:B------:R-:W-:Y:S05]  /*2ac0*/  BSYNC.RECONVERGENT B7 ;  /* 0x0000000000077941 */ /* 0x000fea0003800200 */
.L_x_6147:
        /* <DEDUP_REMOVED lines=20> */
.L_x_6150:
[----:B------:R-:W-:Y:S05]  /*2c10*/  BSYNC.RECONVERGENT B7 ;  /* 0x0000000000077941 */ /* 0x000fea0003800200 */
.L_x_6149:
        /* <DEDUP_REMOVED lines=86> */
.L_x_6152:
[----:B------:R-:W-:Y:S05]  /*3180*/  BSYNC.RECONVERGENT B0 ;  /* 0x0000000000007941 */ /* 0x000fea0003800200 */
.L_x_6151:
        /* <DEDUP_REMOVED lines=85> */
.L_x_6154:
        /* <DEDUP_REMOVED lines=21> */
.L_x_6157:
[----:B------:R-:W-:Y:S05]  /*3830*/  BSYNC.RECONVERGENT B2 ;  /* 0x0000000000027941 */ /* 0x000fea0003800200 */
.L_x_6156:
        /* <DEDUP_REMOVED lines=29> */
.L_x_6155:
[----:B------:R-:W-:Y:S05]  /*3a10*/  BSYNC.RECONVERGENT B1 ;  /* 0x0000000000017941 */ /* 0x000fea0003800200 */
.L_x_6153:
        /* <DEDUP_REMOVED lines=9> */
.L_x_6146:
[----:B------:R-:W-:Y:S05]  /*3ab0*/  BSYNC.RECONVERGENT B6 ;  /* 0x0000000000067941 */ /* 0x000fea0003800200 */
.L_x_6145:
        /* <DEDUP_REMOVED lines=24> */
.L_x_6161:
[----:B------:R-:W-:Y:S05]  /*3c40*/  BSYNC.RECONVERGENT B7 ;  /* 0x0000000000077941 */ /* 0x000fea0003800200 */
.L_x_6160:
        /* <DEDUP_REMOVED lines=20> */
.L_x_6163:
[----:B------:R-:W-:Y:S05]  /*3d90*/  BSYNC.RECONVERGENT B7 ;  /* 0x0000000000077941 */ /* 0x000fea0003800200 */
.L_x_6162:
        /* <DEDUP_REMOVED lines=86> */
.L_x_6165:
[----:B------:R-:W-:Y:S05]  /*4300*/  BSYNC.RECONVERGENT B0 ;  /* 0x0000000000007941 */ /* 0x000fea0003800200 */
.L_x_6164:
        /* <DEDUP_REMOVED lines=85> */
.L_x_6167:
        /* <DEDUP_REMOVED lines=21> */
.L_x_6170:
[----:B------:R-:W-:Y:S05]  /*49b0*/  BSYNC.RECONVERGENT B2 ;  /* 0x0000000000027941 */ /* 0x000fea0003800200 */
.L_x_6169:
        /* <DEDUP_REMOVED lines=29> */
.L_x_6168:
[----:B------:R-:W-:Y:S05]  /*4b90*/  BSYNC.RECONVERGENT B1 ;  /* 0x0000000000017941 */ /* 0x000fea0003800200 */
.L_x_6166:
        /* <DEDUP_REMOVED lines=9> */
.L_x_6159:
[----:B------:R-:W-:Y:S05]  /*4c30*/  BSYNC.RECONVERGENT B6 ;  /* 0x0000000000067941 */ /* 0x000fea0003800200 */
.L_x_6158:
        /* <DEDUP_REMOVED lines=24> */
.L_x_6174:
[----:B------:R-:W-:Y:S05]  /*4dc0*/  BSYNC.RECONVERGENT B7 ;  /* 0x0000000000077941 */ /* 0x000fea0003800200 */
.L_x_6173:
        /* <DEDUP_REMOVED lines=20> */
.L_x_6176:
[----:B------:R-:W-:Y:S05]  /*4f10*/  BSYNC.RECONVERGENT B7 ;  /* 0x0000000000077941 */ /* 0x000fea0003800200 */
.L_x_6175:
        /* <DEDUP_REMOVED lines=87> */
.L_x_6178:
[----:B------:R-:W-:Y:S05]  /*5490*/  BSYNC.RECONVERGENT B0 ;  /* 0x0000000000007941 */ /* 0x000fea0003800200 */
.L_x_6177:
        /* <DEDUP_REMOVED lines=85> */
.L_x_6180:
        /* <DEDUP_REMOVED lines=21> */
.L_x_6183:
[----:B------:R-:W-:Y:S05]  /*5b40*/  BSYNC.RECONVERGENT B2 ;  /* 0x0000000000027941 */ /* 0x000fea0003800200 */
.L_x_6182:
        /* <DEDUP_REMOVED lines=29> */
.L_x_6181:
[----:B------:R-:W-:Y:S05]  /*5d20*/  BSYNC.RECONVERGENT B1 ;  /* 0x0000000000017941 */ /* 0x000fea0003800200 */
.L_x_6179:
        /* <DEDUP_REMOVED lines=9> */
.L_x_6172:
[----:B------:R-:W-:Y:S05]  /*5dc0*/  BSYNC.RECONVERGENT B6 ;  /* 0x0000000000067941 */ /* 0x000fea0003800200 */
.L_x_6171:
        /* <DEDUP_REMOVED lines=24> */
.L_x_6187:
[----:B------:R-:W-:Y:S05]  /*5f50*/  BSYNC.RECONVERGENT B7 ;  /* 0x0000000000077941 */ /* 0x000fea0003800200 */
.L_x_6186:
        /* <DEDUP_REMOVED lines=20> */
.L_x_6189:
[----:B------:R-:W-:Y:S05]  /*60a0*/  BSYNC.RECONVERGENT B7 ;  /* 0x0000000000077941 */ /* 0x000fea0003800200 */
.L_x_6188:
        /* <DEDUP_REMOVED lines=87> */
.L_x_6191:
[----:B------:R-:W-:Y:S05]  /*6620*/  BSYNC.RECONVERGENT B0 ;  /* 0x0000000000007941 */ /* 0x000fea0003800200 */
.L_x_6190:
        /* <DEDUP_REMOVED lines=85> */
.L_x_6193:
        /* <DEDUP_REMOVED lines=21> */
[----:B------:R-:W-:Y:S05]  /*6cd0*/  CALL.REL.NOINC `($__internal_27_$__cuda_sm20_div_rn_f64_full) ;  /* 0x000000b400207944 */ /* 0x000fea0003c00000 */
.L_x_6196:
[----:B------:R-:W-:Y:S05]  /*6ce0*/  BSYNC.RECONVERGENT B2 ;  /* 0x0000000000027941 */ /* 0x000fea0003800200 */
.L_x_6195:
        /* <DEDUP_REMOVED lines=29> */
.L_x_6194:
[----:B------:R-:W-:Y:S05]  /*6ec0*/  BSYNC.RECONVERGENT B1 ;  /* 0x0000000000017941 */ /* 0x000fea0003800200 */
.L_x_6192:
        /* <DEDUP_REMOVED lines=9> */
.L_x_6185:
[----:B------:R-:W-:Y:S05]  /*6f60*/  BSYNC.RECONVERGENT B6 ;  /* 0x0000000000067941 */ /* 0x000fea0003800200 */
.L_x_6184:
        /* <DEDUP_REMOVED lines=24> */
.L_x_6200:
[----:B------:R-:W-:Y:S05]  /*70f0*/  BSYNC.RECONVERGENT B7 ;  /* 0x0000000000077941 */ /* 0x000fea0003800200 */
.L_x_6199:
        /* <DEDUP_REMOVED lines=20> */
.L_x_6202:
[----:B------:R-:W-:Y:S05]  /*7240*/  BSYNC.RECONVERGENT B7 ;  /* 0x0000000000077941 */ /* 0x000fea0003800200 */
.L_x_6201:
        /* <DEDUP_REMOVED lines=87> */
.L_x_6204:
[----:B------:R-:W-:Y:S05]  /*77c0*/  BSYNC.RECONVERGENT B0 ;  /* 0x0000000000007941 */ /* 0x000fea0003800200 */
.L_x_6203:
        /* <DEDUP_REMOVED lines=85> */
.L_x_6206:
        /* <DEDUP_REMOVED lines=21> */
[----:B------:R-:W-:Y:S05]  /*7e70*/  CALL.REL.NOINC `($__internal_27_$__cuda_sm20_div_rn_f64_full) ;  /* 0x000000a000b87944 */ /* 0x000fea0003c00000 */
.L_x_6209:
[----:B------:R-:W-:Y:S05]  /*7e80*/  BSYNC.RECONVERGENT B2 ;  /* 0x0000000000027941 */ /* 0x000fea0003800200 */
.L_x_6208:
        /* <DEDUP_REMOVED lines=29> */
.L_x_6207:
[----:B------:R-:W-:Y:S05]  /*8060*/  BSYNC.RECONVERGENT B1 ;  /* 0x0000000000017941 */ /* 0x000fea0003800200 */
.L_x_6205:
        /* <DEDUP_REMOVED lines=9> */
.L_x_6198:
[----:B------:R-:W-:Y:S05]  /*8100*/  BSYNC.RECONVERGENT B6 ;  /* 0x0000000000067941 */ /* 0x000fea0003800200 */
.L_x_6197:
        /* <DEDUP_REMOVED lines=24> */
.L_x_6213:
[----:B------:R-:W-:Y:S05]  /*8290*/  BSYNC.RECONVERGENT B7 ;  /* 0x0000000000077941 */ /* 0x000fea0003800200 */
.L_x_6212:
        /* <DEDUP_REMOVED lines=20> */
.L_x_6215:
[----:B------:R-:W-:Y:S05]  /*83e0*/  BSYNC.RECONVERGENT B7 ;  /* 0x0000000000077941 */ /* 0x000fea0003800200 */
.L_x_6214:
        /* <DEDUP_REMOVED lines=86> */
.L_x_6217:
[----:B------:R-:W-:Y:S05]  /*8950*/  BSYNC.RECONVERGENT B0 ;  /* 0x0000000000007941 */ /* 0x000fea0003800200 */
.L_x_6216:
        /* <DEDUP_REMOVED lines=85> */
.L_x_6219:
        /* <DEDUP_REMOVED lines=22> */
.L_x_6222:
[----:B------:R-:W-:Y:S05]  /*9010*/  BSYNC.RECONVERGENT B2 ;  /* 0x0000000000027941 */ /* 0x000fea0003800200 */
.L_x_6221:
        /* <DEDUP_REMOVED lines=29> */
.L_x_6220:
[----:B------:R-:W-:Y:S05]  /*91f0*/  BSYNC.RECONVERGENT B1 ;  /* 0x0000000000017941 */ /* 0x000fea0003800200 */
.L_x_6218:
        /* <DEDUP_REMOVED lines=9> */
.L_x_6211:
[----:B------:R-:W-:Y:S05]  /*9290*/  BSYNC.RECONVERGENT B6 ;  /* 0x0000000000067941 */ /* 0x000fea0003800200 */
.L_x_6210:
        /* <DEDUP_REMOVED lines=16> */
.L_x_6225:
[----:B------:R-:W-:-:S13]  /*93a0*/  ISETP.GE.U32.AND P0, PT, R16, R50, PT ;  /* 0x000000321000720c */ /* 0x000fda0003f06070 */
[----:B------:R-:W-:Y:S05]  /*93b0*/  @P0 BRA `(.L_x_6227) ;  /* 0x0000000000300947 */ /* 0x000fea0003800000 */
[----:B0-----:R-:W0:Y:S01]  /*93c0*/  LDC.64 R4, c[0x0][0x388] ;  /* 0x0000e200ff047b82 */ /* 0x001e220000000a00 */
[----:B------:R-:W-:Y:S02]  /*93d0*/  IMAD.IADD R7, R52, 0x1, R16 ;  /* 0x0000000134077824 */ /* 0x000fe400078e0210 */
[----:B------:R-:W-:Y:S02]  /*93e0*/  VIADD R16, R16, 0x80 ;  /* 0x0000008010107836 */ /* 0x000fe40000000000 */
[----:B0-----:R-:W-:-:S05]  /*93f0*/  IMAD.WIDE.U32 R4, R7, 0x8, R4 ;  /* 0x0000000807047825 */ /* 0x001fca00078e0004 */
[----:B------:R1:W-:Y:S02]  /*9400*/  STG.E.64 desc[UR36][R4.64], R32 ;  /* 0x0000002004007986 */ /* 0x0003e4000c101b24 */
.L_x_6226:
[----:B------:R-:W-:-:S13]  /*9410*/  ISETP.GE.U32.AND P0, PT, R16, R50, PT ;  /* 0x000000321000720c */ /* 0x000fda0003f06070 */
[----:B------:R-:W-:Y:S05]  /*9420*/  @P0 BRA `(.L_x_6228) ;  /* 0x0000000000300947 */ /* 0x000fea0003800000 */
[----:B01----:R-:W0:Y:S01]  /*9430*/  LDC.64 R4, c[0x0][0x388] ;  /* 0x0000e200ff047b82 */ /* 0x003e220000000a00 */
[----:B------:R-:W-:Y:S01]  /*9440*/  IADD3 R7, PT, PT, R52, R16, RZ ;  /* 0x0000001034077210 */ /* 0x000fe20007ffe0ff */
[----:B------:R-:W-:-:S04]  /*9450*/  VIADD R16, R16, 0x80 ;  /* 0x0000008010107836 */ /* 0x000fc80000000000 */
[----:B0-----:R-:W-:-:S05]  /*9460*/  IMAD.WIDE.U32 R4, R7, 0x8, R4 ;  /* 0x0000000807047825 */ /* 0x001fca00078e0004 */
[----:B------:R1:W-:Y:S02]  /*9470*/  STG.E.64 desc[UR36][R4.64], R30 ;  /* 0x0000001e04007986 */ /* 0x0003e4000c101b24 */
.L_x_6227:
[----:B------:R-:W-:-:S13]  /*9480*/  ISETP.GE.U32.AND P0, PT, R16, R50, PT ;  /* 0x000000321000720c */ /* 0x000fda0003f06070 */
[----:B------:R-:W-:Y:S05]  /*9490*/  @P0 BRA `(.L_x_6229) ;  /* 0x0000000000340947 */ /* 0x000fea0003800000 */
[----:B01----:R-:W0:Y:S01]  /*94a0*/  LDC.64 R4, c[0x0][0x388] ;  /* 0x0000e200ff047b82 */ /* 0x003e220000000a00 */
[----:B------:R-:W-:Y:S02]  /*94b0*/  IMAD.IADD R7, R52, 0x1, R16 ;  /* 0x0000000134077824 */ /* 0x000fe400078e0210 */
[----:B------:R-:W-:Y:S02]  /*94c0*/  VIADD R16, R16, 0x80 ;  /* 0x0000008010107836 */ /* 0x000fe40000000000 */
[----:B0-----:R-:W-:-:S05]  /*94d0*/  IMAD.WIDE.U32 R4, R7, 0x8, R4 ;  /* 0x0000000807047825 */ /* 0x001fca00078e0004 */
[----:B------:R2:W-:Y:S02]  /*94e0*/  STG.E.64 desc[UR36][R4.64], R28 ;  /* 0x0000001c04007986 */ /* 0x0005e4000c101b24 */
.L_x_6228:
        /* <DEDUP_REMOVED lines=8> */
.L_x_6229:
[----:B------:R-:W-:Y:S05]  /*9570*/  BSYNC.RELIABLE B1 ;  /* 0x0000000000017941 */ /* 0x000fea0003800100 */
.L_x_6224:
[----:B------:R-:W-:-:S13]  /*9580*/  ISETP.GE.U32.AND P0, PT, R16, R50, PT ;  /* 0x000000321000720c */ /* 0x000fda0003f06070 */
[----:B012---:R-:W0:Y:S01]  /*9590*/  @!P0 LDC.64 R4, c[0x0][0x388] ;  /* 0x0000e200ff048b82 */ /* 0x007e220000000a00 */
[----:B------:R-:W-:Y:S02]  /*95a0*/  @!P0 IMAD.IADD R7, R52, 0x1, R16 ;  /* 0x0000000134078824 */ /* 0x000fe400078e0210 */
[----:B------:R-:W-:Y:S02]  /*95b0*/  @!P0 VIADD R16, R16, 0x80 ;  /* 0x0000008010108836 */ /* 0x000fe40000000000 */
[----:B0-----:R-:W-:-:S05]  /*95c0*/  @!P0 IMAD.WIDE.U32 R4, R7, 0x8, R4 ;  /* 0x0000000807048825 */ /* 0x001fca00078e0004 */
[----:B------:R3:W-:Y:S02]  /*95d0*/  @!P0 STG.E.64 desc[UR36][R4.64], R24 ;  /* 0x0000001804008986 */ /* 0x0007e4000c101b24 */
.L_x_6230:
[----:B------:R-:W-:Y:S05]  /*95e0*/  BSYNC.RECONVERGENT B0 ;  /* 0x0000000000007941 */ /* 0x000fea0003800200 */
.L_x_6223:
[----:B------:R-:W-:-:S13]  /*95f0*/  ISETP.GE.U32.AND P0, PT, R16, R50, PT ;  /* 0x000000321000720c */ /* 0x000fda0003f06070 */
[----:B------:R-:W-:Y:S05]  /*9600*/  @P0 EXIT ;  /* 0x000000000000094d */ /* 0x000fea0003800000 */
[----:B0123--:R-:W0:Y:S01]  /*9610*/  LDC.64 R4, c[0x0][0x388] ;  /* 0x0000e200ff047b82 */ /* 0x00fe220000000a00 */
[----:B------:R-:W-:-:S05]  /*9620*/  IADD3 R7, PT, PT, R52, R16, RZ ;  /* 0x0000001034077210 */ /* 0x000fca0007ffe0ff */
[----:B0-----:R-:W-:-:S05]  /*9630*/  IMAD.WIDE.U32 R4, R7, 0x8, R4 ;  /* 0x0000000807047825 */ /* 0x001fca00078e0004 */
[----:B------:R-:W-:Y:S01]  /*9640*/  STG.E.64 desc[UR36][R4.64], R2 ;  /* 0x0000000204007986 */ /* 0x000fe2000c101b24 */
[----:B------:R-:W-:Y:S05]  /*9650*/  EXIT ;  /* 0x000000000000794d */ /* 0x000fea0003800000 */
.L_x_6116:
[----:B------:R-:W0:Y:S01]  /*9660*/  S2R R7, SR_TID.X ;  /* 0x0000000000077919 */ /* 0x000e220000002100 */
[----:B------:R-:W1:Y:S08]  /*9670*/  LDC.64 R2, c[0x0][0x390] ;  /* 0x0000e400ff027b82 */ /* 0x000e700000000a00 */
[----:B------:R-:W2:Y:S01]  /*9680*/  LDC.64 R4, c[0x0][0x398] ;  /* 0x0000e600ff047b82 */ /* 0x000ea20000000a00 */
[----:B-1----:R-:W-:-:S04]  /*9690*/  IMAD.WIDE.U32 R2, R52, 0x8, R2 ;  /* 0x0000000834027825 */ /* 0x002fc800078e0002 */
[----:B0-----:R-:W-:-:S05]  /*96a0*/  IMAD.WIDE.U32 R2, R7, 0x20, R2 ;  /* 0x0000002007027825 */ /* 0x001fca00078e0002 */
[----:B------:R-:W3:Y:S01]  /*96b0*/  LDG.E.ENL2.256 R28, R32, desc[UR36][R2.64] ;  /* 0xfe0000240220797e */ /* 0x000ee2000812191c */
[----:B--2---:R-:W-:-:S03]  /*96c0*/  IMAD.WIDE.U32 R4, R52, 0x8, R4 ;  /* 0x0000000834047825 */ /* 0x004fc600078e0004 */
[----:B------:R0:W5:Y:S01]  /*96d0*/  LDG.E.ENL2.256 R16, R24, desc[UR36][R2.64+0x1000] ;  /* 0xfe0080240218797e */ /* 0x0001620008121910 */
[----:B------:R-:W-:-:S05]  /*96e0*/  IMAD.WIDE.U32 R4, R7, 0x20, R4 ;  /* 0x0000002007047825 */ /* 0x000fca00078e0004 */
[----:B------:R0:W5:Y:S04]  /*96f0*/  LDG.E.ENL2.256 R44, R48, desc[UR36][R4.64] ;  /* 0xfe0000240430797e */ /* 0x000168000812192c */
[----:B------:R0:W5:Y:S01]  /*9700*/  LDG.E.ENL2.256 R36, R40, desc[UR36][R4.64+0x1000] ;  /* 0xfe0080240428797e */ /* 0x0001620008121924 */
[----:B------:R-:W-:Y:S01]  /*9710*/  BSSY.RECONVERGENT B6, `(.L_x_6231) ;  /* 0x0000014000067945 */ /* 0x000fe20003800200 */
[C---:B---3--:R-:W-:Y:S02]  /*9720*/  DSETP.GTU.AND P0, PT, R32.reuse, 1, PT ;  /* 0x3ff000002000742a */ /* 0x048fe40003f0c000 */
        /* <DEDUP_REMOVED lines=18> */
.L_x_6232:
[----:B------:R-:W-:Y:S05]  /*9850*/  BSYNC.RECONVERGENT B6 ;  /* 0x0000000000067941 */ /* 0x000fea0003800200 */
.L_x_6231:
        /* <DEDUP_REMOVED lines=20> */
.L_x_6234:
[----:B------:R-:W-:Y:S05]  /*99a0*/  BSYNC.RECONVERGENT B6 ;  /* 0x0000000000067941 */ /* 0x000fea0003800200 */
.L_x_6233:
        /* <DEDUP_REMOVED lines=79> */
.L_x_6236:
[----:B------:R-:W-:Y:S01]  /*9ea0*/  MOV R2, 0x0 ;  /* 0x0000000000027802 */ /* 0x000fe20000000f00 */
[----:B------:R-:W-:Y:S01]  /*9eb0*/  IMAD.MOV.U32 R3, RZ, RZ, 0x7ff00000 ;  /* 0x7ff00000ff037424 */ /* 0x000fe200078e00ff */
[----:B------:R-:W-:-:S05]  /*9ec0*/  LOP3.LUT P0, RZ, R5, 0x7fffffff, RZ, 0xc0, !PT ;  /* 0x7fffffff05ff7812 */ /* 0x000fca000780c0ff */
[----:B------:R-:W-:-:S10]  /*9ed0*/  DFMA R2, R4, R2, +INF ;  /* 0x7ff000000402742b */ /* 0x000fd40000000002 */
[----:B------:R-:W-:Y:S02]  /*9ee0*/  FSEL R12, R2, RZ, P0 ;  /* 0x000000ff020c7208 */ /* 0x000fe40000000000 */
[----:B------:R-:W-:-:S07]  /*9ef0*/  FSEL R13, R3, -QNAN , P0 ;  /* 0xfff00000030d7808 */ /* 0x000fce0000000000 */
.L_x_6237:
[----:B------:R-:W-:Y:S05]  /*9f00*/  BSYNC.RECONVERGENT B0 ;  /* 0x0000000000007941 */ /* 0x000fea0003800200 */
.L_x_6235:
        /* <DEDUP_REMOVED lines=26> */
[----:B------:R-:W-:Y:S05]  /*a0b0*/  CALL.REL.NOINC `($__internal_27_$__cuda_sm20_div_rn_f64_full) ;  /* 0x0000008000287944 */ /* 0x000fea0003c00000 */
.L_x_6241:
[----:B------:R-:W-:Y:S05]  /*a0c0*/  BSYNC.RECONVERGENT B2 ;  /* 0x0000000000027941 */ /* 0x000fea0003800200 */
.L_x_6240:
        /* <DEDUP_REMOVED lines=30> */
.L_x_6239:
        /* <DEDUP_REMOVED lines=77> */
.L_x_6243:
[----:B------:R-:W-:Y:S01]  /*a780*/  IMAD.MOV.U32 R2, RZ, RZ, 0x0 ;  /* 0x00000000ff027424 */ /* 0x000fe200078e00ff */
[----:B------:R-:W-:Y:S02]  /*a790*/  MOV R3, 0x7ff00000 ;  /* 0x7ff0000000037802 */ /* 0x000fe40000000f00 */
[----:B------:R-:W-:-:S04]  /*a7a0*/  LOP3.LUT P0, RZ, R5, 0x7fffffff, RZ, 0xc0, !PT ;  /* 0x7fffffff05ff7812 */ /* 0x000fc8000780c0ff */
[----:B------:R-:W-:-:S10]  /*a7b0*/  DFMA R2, R4, R2, +INF ;  /* 0x7ff000000402742b */ /* 0x000fd40000000002 */
[----:B------:R-:W-:Y:S02]  /*a7c0*/  FSEL R4, R2, RZ, P0 ;  /* 0x000000ff02047208 */ /* 0x000fe40000000000 */
[----:B------:R-:W-:-:S07]  /*a7d0*/  FSEL R5, R3, -QNAN , P0 ;  /* 0xfff0000003057808 */ /* 0x000fce0000000000 */
.L_x_6242:
[----:B------:R-:W-:Y:S05]  /*a7e0*/  BSYNC.RECONVERGENT B1 ;  /* 0x0000000000017941 */ /* 0x000fea0003800200 */
.L_x_6238:
        /* <DEDUP_REMOVED lines=29> */
.L_x_6245:
[----:B------:R-:W-:Y:S05]  /*a9c0*/  BSYNC.RECONVERGENT B6 ;  /* 0x0000000000067941 */ /* 0x000fea0003800200 */
.L_x_6244:
        /* <DEDUP_REMOVED lines=20> */
.L_x_6247:
[----:B------:R-:W-:Y:S05]  /*ab10*/  BSYNC.RECONVERGENT B6 ;  /* 0x0000000000067941 */ /* 0x000fea0003800200 */
.L_x_6246:
        /* <DEDUP_REMOVED lines=86> */
.L_x_6249:
[----:B------:R-:W-:Y:S05]  /*b080*/  BSYNC.RECONVERGENT B0 ;  /* 0x0000000000007941 */ /* 0x000fea0003800200 */
.L_x_6248:
        /* <DEDUP_REMOVED lines=85> */
.L_x_6251:
        /* <DEDUP_REMOVED lines=21> */
.L_x_6254:
[----:B------:R-:W-:Y:S05]  /*b730*/  BSYNC.RECONVERGENT B2 ;  /* 0x0000000000027941 */ /* 0x000fea0003800200 */
.L_x_6253:
        /* <DEDUP_REMOVED lines=29> */
.L_x_6252:
[----:B------:R-:W-:Y:S05]  /*b910*/  BSYNC.RECONVERGENT B1 ;  /* 0x0000000000017941 */ /* 0x000fea0003800200 */
.L_x_6250:
        /* <DEDUP_REMOVED lines=29> */
.L_x_6256:
[----:B------:R-:W-:Y:S05]  /*baf0*/  BSYNC.RECONVERGENT B6 ;  /* 0x0000000000067941 */ /* 0x000fea0003800200 */
.L_x_6255:
        /* <DEDUP_REMOVED lines=20> */
.L_x_6258:
[----:B------:R-:W-:Y:S05]  /*bc40*/  BSYNC.RECONVERGENT B6 ;  /* 0x0000000000067941 */ /* 0x000fea0003800200 */
.L_x_6257:
        /* <DEDUP_REMOVED lines=86> */
.L_x_6260:
[----:B------:R-:W-:Y:S05]  /*c1b0*/  BSYNC.RECONVERGENT B0 ;  /* 0x0000000000007941 */ /* 0x000fea0003800200 */
.L_x_6259:
        /* <DEDUP_REMOVED lines=85> */
.L_x_6262:
        /* <DEDUP_REMOVED lines=21> */
.L_x_6265:
[----:B------:R-:W-:Y:S05]  /*c860*/  BSYNC.RECONVERGENT B2 ;  /* 0x0000000000027941 */ /* 0x000fea0003800200 */
.L_x_6264:
        /* <DEDUP_REMOVED lines=29> */
.L_x_6263:
[----:B------:R-:W-:Y:S05]  /*ca40*/  BSYNC.RECONVERGENT B1 ;  /* 0x0000000000017941 */ /* 0x000fea0003800200 */
.L_x_6261:
        /* <DEDUP_REMOVED lines=29> */
.L_x_6267:
[----:B------:R-:W-:Y:S05]  /*cc20*/  BSYNC.RECONVERGENT B6 ;  /* 0x0000000000067941 */ /* 0x000fea0003800200 */
.L_x_6266:
        /* <DEDUP_REMOVED lines=20> */
.L_x_6269:
[----:B------:R-:W-:Y:S05]  /*cd70*/  BSYNC.RECONVERGENT B6 ;  /* 0x0000000000067941 */ /* 0x000fea0003800200 */
.L_x_6268:
        /* <DEDUP_REMOVED lines=87> */
.L_x_6271:
[----:B------:R-:W-:Y:S05]  /*d2f0*/  BSYNC.RECONVERGENT B0 ;  /* 0x0000000000007941 */ /* 0x000fea0003800200 */
.L_x_6270:
        /* <DEDUP_REMOVED lines=85> */
.L_x_6273:
        /* <DEDUP_REMOVED lines=21> */
.L_x_6276:
[----:B------:R-:W-:Y:S05]  /*d9a0*/  BSYNC.RECONVERGENT B2 ;  /* 0x0000000000027941 */ /* 0x000fea0003800200 */
.L_x_6275:
        /* <DEDUP_REMOVED lines=29> */
.L_x_6274:
[----:B------:R-:W-:Y:S05]  /*db80*/  BSYNC.RECONVERGENT B1 ;  /* 0x0000000000017941 */ /* 0x000fea0003800200 */
.L_x_6272:
        /* <DEDUP_REMOVED lines=29> */
.L_x_6278:
[----:B------:R-:W-:Y:S05]  /*dd60*/  BSYNC.RECONVERGENT B6 ;  /* 0x0000000000067941 */ /* 0x000fea0003800200 */
.L_x_6277:
        /* <DEDUP_REMOVED lines=20> */
.L_x_6280:
[----:B------:R-:W-:Y:S05]  /*deb0*/  BSYNC.RECONVERGENT B6 ;  /* 0x0000000000067941 */ /* 0x000fea0003800200 */
.L_x_6279:
        /* <DEDUP_REMOVED lines=87> */
.L_x_6282:
[----:B------:R-:W-:Y:S05]  /*e430*/  BSYNC.RECONVERGENT B0 ;  /* 0x0000000000007941 */ /* 0x000fea0003800200 */
.L_x_6281:
        /* <DEDUP_REMOVED lines=85> */
.L_x_6284:
        /* <DEDUP_REMOVED lines=21> */
.L_x_6287:
[----:B------:R-:W-:Y:S05]  /*eae0*/  BSYNC.RECONVERGENT B2 ;  /* 0x0000000000027941 */ /* 0x000fea0003800200 */
.L_x_6286:
        /* <DEDUP_REMOVED lines=29> */
.L_x_6285:
[----:B------:R-:W-:Y:S05]  /*ecc0*/  BSYNC.RECONVERGENT B1 ;  /* 0x0000000000017941 */ /* 0x000fea0003800200 */
.L_x_6283:
        /* <DEDUP_REMOVED lines=29> */
.L_x_6289:
[----:B------:R-:W-:Y:S05]  /*eea0*/  BSYNC.RECONVERGENT B6 ;  /* 0x0000000000067941 */ /* 0x000fea0003800200 */
.L_x_6288:
        /* <DEDUP_REMOVED lines=20> */
.L_x_6291:
[----:B------:R-:W-:Y:S05]  /*eff0*/  BSYNC.RECONVERGENT B6 ;  /* 0x0000000000067941 */ /* 0x000fea0003800200 */
.L_x_6290:
        /* <DEDUP_REMOVED lines=86> */
.L_x_6293:
[----:B------:R-:W-:Y:S05]  /*f560*/  BSYNC.RECONVERGENT B0 ;  /* 0x0000000000007941 */ /* 0x000fea0003800200 */
.L_x_6292:
        /* <DEDUP_REMOVED lines=85> */
.L_x_6295:
        /* <DEDUP_REMOVED lines=21> */
.L_x_6298:
[----:B------:R-:W-:Y:S05]  /*fc10*/  BSYNC.RECONVERGENT B2 ;  /* 0x0000000000027941 */ /* 0x000fea0003800200 */
.L_x_6297:
        /* <DEDUP_REMOVED lines=29> */
.L_x_6296:
[----:B------:R-:W-:Y:S05]  /*fdf0*/  BSYNC.RECONVERGENT B1 ;  /* 0x0000000000017941 */ /* 0x000fea0003800200 */
.L_x_6294:
        /* <DEDUP_REMOVED lines=29> */
.L_x_6300:
[----:B------:R-:W-:Y:S05]  /*ffd0*/  BSYNC.RECONVERGENT B6 ;  /* 0x0000000000067941 */ /* 0x000fea0003800200 */
.L_x_6299:
        /* <DEDUP_REMOVED lines=20> */
.L_x_6302:
[----:B------:R-:W-:Y:S05]  /*10120*/  BSYNC.RECONVERGENT B6 ;  /* 0x0000000000067941 */ /* 0x000fea0003800200 */
.L_x_6301:
        /* <DEDUP_REMOVED lines=86> */
.L_x_6304:
[----:B------:R-:W-:Y:S05]  /*10690*/  BSYNC.RECONVERGENT B0 ;  /* 0x0000000000007941 */ /* 0x000fea0003800200 */
.L_x_6303:
        /* <DEDUP_REMOVED lines=85> */
.L_x_6306:
        /* <DEDUP_REMOVED lines=21> */
.L_x_6309:
[----:B------:R-:W-:Y:S05]  /*10d40*/  BSYNC.RECONVERGENT B2 ;  /* 0x0000000000027941 */ /* 0x000fea0003800200 */
.L_x_6308:
        /* <DEDUP_REMOVED lines=29> */
.L_x_6307:
[----:B------:R-:W-:Y:S05]  /*10f20*/  BSYNC.RECONVERGENT B1 ;  /* 0x0000000000017941 */ /* 0x000fea0003800200 */
.L_x_6305:
        /* <DEDUP_REMOVED lines=29> */
.L_x_6311:
[----:B------:R-:W-:Y:S05]  /*11100*/  BSYNC.RECONVERGENT B6 ;  /* 0x0000000000067941 */ /* 0x000fea0003800200 */
.L_x_6310:
        /* <DEDUP_REMOVED lines=20> */
.L_x_6313:
[----:B------:R-:W-:Y:S05]  /*11250*/  BSYNC.RECONVERGENT B6 ;  /* 0x0000000000067941 */ /* 0x000fea0003800200 */
.L_x_6312:
        /* <DEDUP_REMOVED lines=86> */
.L_x_6315:
[----:B------:R-:W-:Y:S05]  /*117c0*/  BSYNC.RECONVERGENT B0 ;  /* 0x0000000000007941 */ /* 0x000fea0003800200 */
.L_x_6314:
        /* <DEDUP_REMOVED lines=85> */
.L_x_6317:
        /* <DEDUP_REMOVED lines=21> */
.L_x_6320:
[----:B------:R-:W-:Y:S05]  /*11e70*/  BSYNC.RECONVERGENT B2 ;  /* 0x0000000000027941 */ /* 0x000fea0003800200 */
.L_x_6319:
        /* <DEDUP_REMOVED lines=29> */
.L_x_6318:
[----:B------:R-:W-:Y:S05]  /*12050*/  BSYNC.RECONVERGENT B1 ;  /* 0x0000000000017941 */ /* 0x000fea0003800200 */
.L_x_6316:
        /* <DEDUP_REMOVED lines=13> */
[----:B------:R-:W-:Y:S04]  /*12130*/  STG.E.ENL2.256 desc[UR36][R52.64], R32, R28 ;  /* 0xf8000020341c797f */ /* 0x000fe8000f121824 */
[----:B------:R-:W-:Y:S01]  /*12140*/  STG.E.ENL2.256 desc[UR36][R52.64+0x1000], R24, R16 ;  /* 0xf80080183410797f */ /* 0x000fe2000f121824 */
[----:B------:R-:W-:Y:S05]  /*12150*/  EXIT ;  /* 0x000000000000794d */ /* 0x000fea0003800000 */
        .weak           $__internal_27_$__cuda_sm20_div_rn_f64_full
        .type           $__internal_27_$__cuda_sm20_div_rn_f64_full,@function
        .size           $__internal_27_$__cuda_sm20_div_rn_f64_full,(.L_x_11236 - $__internal_27_$__cuda_sm20_div_rn_f64_full)
$__internal_27_$__cuda_sm20_div_rn_f64_full:
        /* <DEDUP_REMOVED lines=69> */
.L_x_6322:
        /* <DEDUP_REMOVED lines=17> */
.L_x_6325:
[----:B------:R-:W-:-:S05]  /*126c0*/  LOP3.LUT R10, R7, 0x80000, RZ, 0xfc, !PT ;  /* 0x00080000070a7812 */ /* 0x000fca00078efcff */
[----:B------:R-:W-:Y:S01]  /*126d0*/  IMAD.MOV.U32 R11, RZ, RZ, R10 ;  /* 0x000000ffff0b7224 */ /* 0x000fe200078e000a */
[----:B------:R-:W-:Y:S01]  /*126e0*/  MOV R10, R6 ;  /* 0x00000006000a7202 */ /* 0x000fe20000000f00 */
[----:B------:R-:W-:Y:S06]  /*126f0*/  BRA `(.L_x_6323) ;  /* 0x00000000000c7947 */ /* 0x000fec0003800000 */
.L_x_6324:
[----:B------:R-:W-:-:S05]  /*12700*/  LOP3.LUT R10, R3, 0x80000, RZ, 0xfc, !PT ;  /* 0x00080000030a7812 */ /* 0x000fca00078efcff */
[----:B------:R-:W-:Y:S02]  /*12710*/  IMAD.MOV.U32 R11, RZ, RZ, R10 ;  /* 0x000000ffff0b7224 */ /* 0x000fe400078e000a */
[----:B------:R-:W-:-:S07]  /*12720*/  IMAD.MOV.U32 R10, RZ, RZ, R2 ;  /* 0x000000ffff0a7224 */ /* 0x000fce00078e0002 */
.L_x_6323:
[----:B------:R-:W-:Y:S05]  /*12730*/  BSYNC.RECONVERGENT B0 ;  /* 0x0000000000007941 */ /* 0x000fea0003800200 */
.L_x_6321:
[----:B------:R-:W-:Y:S01]  /*12740*/  IMAD.MOV.U32 R4, RZ, RZ, R0 ;  /* 0x000000ffff047224 */ /* 0x000fe200078e0000 */
[----:B------:R-:W-:Y:S01]  /*12750*/  MOV R3, R11 ;  /* 0x0000000b00037202 */ /* 0x000fe20000000f00 */
[----:B------:R-:W-:Y:S02]  /*12760*/  IMAD.MOV.U32 R5, RZ, RZ, 0x0 ;  /* 0x00000000ff057424 */ /* 0x000fe400078e00ff */
[----:B------:R-:W-:Y:S02]  /*12770*/  IMAD.MOV.U32 R2, RZ, RZ, R10 ;  /* 0x000000ffff027224 */ /* 0x000fe400078e000a */
[----:B------:R-:W-:Y:S05]  /*12780*/  RET.REL.NODEC R4 `(_ZN2at6native29vectorized_elementwise_kernelILi4EZZZNS0_29binary_cross_entropy_out_cudaERKNS_6TensorES4_RKSt8optionalIS2_ElRS2_ENKUlvE_clEvENKUlvE_clEvEUlddE_St5arrayIPcLm3EEEEviT0_T1_) ;  /* 0xfffffed8041c7950 */ /* 0x000fea0003c3ffff */
.L_x_6326:
        /* <DEDUP_REMOVED lines=15> */
.L_x_11236:


//--------------------- .text._ZN2at6native29vectorized_elementwise_kernelILi8EZZZNS0_29binary_cross_entropy_out_cudaERKNS_6TensorES4_RKSt8optionalIS2_ElRS2_ENKUlvE_clEvENKUlvE_clEvEUlddE_St5arrayIPcLm3EEEEviT0_T1_ --------------------------
	.section	.text._ZN2at6native29vectorized_elementwise_kernelILi8EZZZNS0_29binary_cross_entropy_out_cudaERKNS_6TensorES4_RKSt8optionalIS2_ElRS2_ENKUlvE_clEvENKUlvE_clEvEUlddE_St5arrayIPcLm3EEEEviT0_T1_,"ax",@progbits
	.align	128
        .global         _ZN2at6native29vectorized_elementwise_kernelILi8EZZZNS0_29binary_cross_entropy_out_cudaERKNS_6TensorES4_RKSt8optionalIS2_ElRS2_ENKUlvE_clEvENKUlvE_clEvEUlddE_St5arrayIPcLm3EEEEviT0_T1_
        .type           _ZN2at6native29vectorized_elementwise_kernelILi8EZZZNS0_29binary_cross_entropy_out_cudaERKNS_6TensorES4_RKSt8optionalIS2_ElRS2_ENKUlvE_clEvENKUlvE_clEvEUlddE_St5arrayIPcLm3EEEEviT0_T1_,@function
        .size           _ZN2at6native29vectorized_elementwise_kernelILi8EZZZNS0_29binary_cross_entropy_out_cudaERKNS_6TensorES4_RKSt8optionalIS2_ElRS2_ENKUlvE_clEvENKUlvE_clEvEUlddE_St5arrayIPcLm3EEEEviT0_T1_,(.L_x_11237 - _ZN2at6native29vectorized_elementwise_kernelILi8EZZZNS0_29binary_cross_entropy_out_cudaERKNS_6TensorES4_RKSt8optionalIS2_ElRS2_ENKUlvE_clEvENKUlvE_clEvEUlddE_St5arrayIPcLm3EEEEviT0_T1_)
        .other          _ZN2at6native29vectorized_elementwise_kernelILi8EZZZNS0_29binary_cross_entropy_out_cudaERKNS_6TensorES4_RKSt8optionalIS2_ElRS2_ENKUlvE_clEvENKUlvE_clEvEUlddE_St5arrayIPcLm3EEEEviT0_T1_,@"STO_CUDA_ENTRY STV_DEFAULT"
_ZN2at6native29vectorized_elementwise_kernelILi8EZZZNS0_29binary_cross_entropy_out_cudaERKNS_6TensorES4_RKSt8optionalIS2_ElRS2_ENKUlvE_clEvENKUlvE_clEvEUlddE_St5arrayIPcLm3EEEEviT0_T1_:
.text._ZN2at6native29vectorized_elementwise_kernelILi8EZZZNS0_29binary_cross_entropy_out_cudaERKNS_6TensorES4_RKSt8optionalIS2_ElRS2_ENKUlvE_clEvENKUlvE_clEvEUlddE_St5arrayIPcLm3EEEEviT0_T1_:
        /* <DEDUP_REMOVED lines=119> */
.L_x_6331:
[----:B------:R-:W-:Y:S05]  /*0770*/  BSYNC.RECONVERGENT B7 ;  /* 0x0000000000077941 */ /* 0x000fea0003800200 */
.L_x_6330:
        /* <DEDUP_REMOVED lines=20> */
.L_x_6333:
[----:B------:R-:W-:Y:S05]  /*08c0*/  BSYNC.RECONVERGENT B7 ;  /* 0x0000000000077941 */ /* 0x000fea0003800200 */
.L_x_6332:
        /* <DEDUP_REMOVED lines=79> */
.L_x_6335:
[----:B------:R-:W-:Y:S01]  /*0dc0*/  IMAD.MOV.U32 R4, RZ, RZ, 0x0 ;  /* 0x00000000ff047424 */ /* 0x000fe200078e00ff */
[----:B------:R-:W-:Y:S01]  /*0dd0*/  LOP3.LUT P0, RZ, R3, 0x7fffffff, RZ, 0xc0, !PT ;  /* 0x7fffffff03ff7812 */ /* 0x000fe2000780c0ff */
[----:B------:R-:W-:-:S06]  /*0de0*/  IMAD.MOV.U32 R5, RZ, RZ, 0x7ff00000 ;  /* 0x7ff00000ff057424 */ /* 0x000fcc00078e00ff */
[----:B------:R-:W-:-:S10]  /*0df0*/  DFMA R4, R2, R4, +INF ;  /* 0x7ff000000204742b */ /* 0x000fd40000000004 */
[----:B------:R-:W-:Y:S02]  /*0e00*/  FSEL R12, R4, RZ, P0 ;  /* 0x000000ff040c7208 */ /* 0x000fe40000000000 */
[----:B------:R-:W-:-:S07]  /*0e10*/  FSEL R13, R5, -QNAN , P0 ;  /* 0xfff00000050d7808 */ /* 0x000fce0000000000 */
.L_x_6336:
[----:B------:R-:W-:Y:S05]  /*0e20*/  BSYNC.RECONVERGENT B0 ;  /* 0x0000000000007941 */ /* 0x000fea0003800200 */
.L_x_6334:
        /* <DEDUP_REMOVED lines=26> */
[----:B------:R-:W-:Y:S05]  /*0fd0*/  CALL.REL.NOINC `($__internal_28_$__cuda_sm20_div_rn_f64_full) ;  /* 0x0000011000607944 */ /* 0x000fea0003c00000 */
.L_x_6340:
[----:B------:R-:W-:Y:S05]  /*0fe0*/  BSYNC.RECONVERGENT B2 ;  /* 0x0000000000027941 */ /* 0x000fea0003800200 */
.L_x_6339:
        /* <DEDUP_REMOVED lines=30> */
.L_x_6338:
        /* <DEDUP_REMOVED lines=77> */
.L_x_6342:
[----:B------:R-:W-:Y:S01]  /*16a0*/  IMAD.MOV.U32 R2, RZ, RZ, 0x0 ;  /* 0x00000000ff027424 */ /* 0x000fe200078e00ff */
[----:B------:R-:W-:Y:S01]  /*16b0*/  LOP3.LUT P0, RZ, R5, 0x7fffffff, RZ, 0xc0, !PT ;  /* 0x7fffffff05ff7812 */ /* 0x000fe2000780c0ff */
[----:B------:R-:W-:-:S06]  /*16c0*/  IMAD.MOV.U32 R3, RZ, RZ, 0x7ff00000 ;  /* 0x7ff00000ff037424 */ /* 0x000fcc00078e00ff */
[----:B------:R-:W-:-:S10]  /*16d0*/  DFMA R2, R4, R2, +INF ;  /* 0x7ff000000402742b */ /* 0x000fd40000000002 */
[----:B------:R-:W-:Y:S02]  /*16e0*/  FSEL R4, R2, RZ, P0 ;  /* 0x000000ff02047208 */ /* 0x000fe40000000000 */
[----:B------:R-:W-:-:S07]  /*16f0*/  FSEL R5, R3, -QNAN , P0 ;  /* 0xfff0000003057808 */ /* 0x000fce0000000000 */
.L_x_6341:
[----:B------:R-:W-:Y:S05]  /*1700*/  BSYNC.RECONVERGENT B1 ;  /* 0x0000000000017941 */ /* 0x000fea0003800200 */
.L_x_6337:
        /* <DEDUP_REMOVED lines=9> */
.L_x_6329:
[----:B------:R-:W-:Y:S05]  /*17a0*/  BSYNC.RECONVERGENT B6 ;  /* 0x0000000000067941 */ /* 0x000fea0003800200 */
.L_x_6328:
        /* <DEDUP_REMOVED lines=24> */
.L_x_6346:
[----:B------:R-:W-:Y:S05]  /*1930*/  BSYNC.RECONVERGENT B7 ;  /* 0x0000000000077941 */ /* 0x000fea0003800200 */
.L_x_6345:
        /* <DEDUP_REMOVED lines=20> */
.L_x_6348:
[----:B------:R-:W-:Y:S05]  /*1a80*/  BSYNC.RECONVERGENT B7 ;  /* 0x0000000000077941 */ /* 0x000fea0003800200 */
.L_x_6347:
        /* <DEDUP_REMOVED lines=86> */
.L_x_6350:
[----:B------:R-:W-:Y:S05]  /*1ff0*/  BSYNC.RECONVERGENT B0 ;  /* 0x0000000000007941 */ /* 0x000fea0003800200 */
.L_x_6349:
        /* <DEDUP_REMOVED lines=85> */
.L_x_6352:
        /* <DEDUP_REMOVED lines=20> */
[----:B------:R-:W-:Y:S05]  /*2690*/  CALL.REL.NOINC `($__internal_28_$__cuda_sm20_div_rn_f64_full) ;  /* 0x000000f800b07944 */ /* 0x000fea0003c00000 */
.L_x_6355:
[----:B------:R-:W-:Y:S05]  /*26a0*/  BSYNC.RECONVERGENT B2 ;  /* 0x0000000000027941 */ /* 0x000fea0003800200 */
.L_x_6354:
        /* <DEDUP_REMOVED lines=29> */
.L_x_6353:
[----:B------:R-:W-:Y:S05]  /*2880*/  BSYNC.RECONVERGENT B1 ;  /* 0x0000000000017941 */ /* 0x000fea0003800200 */
.L_x_6351:
        /* <DEDUP_REMOVED lines=9> */
.L_x_6344:
[----:B------:R-:W-:Y:S05]  /*2920*/  BSYNC.RECONVERGENT B6 ;  /* 0x0000000000067941 */ /* 0x000fea0003800200 */
.L_x_6343:
        /* <DEDUP_REMOVED lines=25> */
.L_x_6359:
[----:B------:R-:W-:Y:S05]  /*2ac0*/  BSYNC.RECONVERGENT B7 ;  /* 0x0000000000077941 */ /* 0x000fea0003800200 */
.L_x_6358:
        /* <DEDUP_REMOVED lines=20> */
.L_x_6361:
[----:B------:R-:W-:Y:S05]  /*2c10*/  BSYNC.RECONVERGENT B7 ;  /* 0x0000000000077941 */ /* 0x000fea0003800200 */
.L_x_6360:
        /* <DEDUP_REMOVED lines=86> */
.L_x_6363:
[----:B------:R-:W-:Y:S05]  /*3180*/  BSYNC.RECONVERGENT B0 ;  /* 0x0000000000007941 */ /* 0x000fea0003800200 */
.L_x_6362:
        /* <DEDUP_REMOVED lines=85> */
.L_x_6365:
        /* <DEDUP_REMOVED lines=21> */
.L_x_6368:
[----:B------:R-:W-:Y:S05]  /*3830*/  BSYNC.RECONVERGENT B2 ;  /* 0x0000000000027941 */ /* 0x000fea0003800200 */
.L_x_6367:
        /* <DEDUP_REMOVED lines=29> */
.L_x_6366:
[----:B------:R-:W-:Y:S05]  /*3a10*/  BSYNC.RECONVERGENT B1 ;  /* 0x0000000000017941 */ /* 0x000fea0003800200 */
.L_x_6364:
        /* <DEDUP_REMOVED lines=9> */
.L_x_6357:
[----:B------:R-:W-:Y:S05]  /*3ab0*/  BSYNC.RECONVERGENT B6 ;  /* 0x0000000000067941 */ /* 0x000fea0003800200 */
.L_x_6356:
        /* <DEDUP_REMOVED lines=24> */
.L_x_6372:
[----:B------:R-:W-:Y:S05]  /*3c40*/  BSYNC.RECONVERGENT B7 ;  /* 0x0000000000077941 */ /* 0x000fea0003800200 */
.L_x_6371:
        /* <DEDUP_REMOVED lines=20> */
.L_x_6374:
[----:B------:R-:W-:Y:S05]  /*3d90*/  BSYNC.RECONVERGENT B7 ;  /* 0x0000000000077941 */ /* 0x000fea0003800200 */
.L_x_6373:
        /* <DEDUP_REMOVED lines=86> */
.L_x_6376:
[----:B------:R-:W-:Y:S05]  /*4300*/  BSYNC.RECONVERGENT B0 ;  /* 0x0000000000007941 */ /* 0x000fea0003800200 */
.L_x_6375:
        /* <DEDUP_REMOVED lines=85> */
.L_x_6378:
        /* <DEDUP_REMOVED lines=21> */
.L_x_6381:
[----:B------:R-:W-:Y:S05]  /*49b0*/  BSYNC.RECONVERGENT B2 ;  /* 0x0000000000027941 */ /* 0x000fea0003800200 */
.L_x_6380:
        /* <DEDUP_REMOVED lines=29> */
.L_x_6379:
[----:B------:R-:W-:Y:S05]  /*4b90*/  BSYNC.RECONVERGENT B1 ;  /* 0x0000000000017941 */ /* 0x000fea0003800200 */
.L_x_6377:
        /* <DEDUP_REMOVED lines=9> */
.L_x_6370:
[----:B------:R-:W-:Y:S05]  /*4c30*/  BSYNC.RECONVERGENT B6 ;  /* 0x0000000000067941 */ /* 0x000fea0003800200 */
.L_x_6369:
        /* <DEDUP_REMOVED lines=24> */
.L_x_6385:
[----:B------:R-:W-:Y:S05]  /*4dc0*/  BSYNC.RECONVERGENT B7 ;  /* 0x0000000000077941 */ /* 0x000fea0003800200 */
.L_x_6384:
        /* <DEDUP_REMOVED lines=20> */
.L_x_6387:
[----:B------:R-:W-:Y:S05]  /*4f10*/  BSYNC.RECONVERGENT B7 ;  /* 0x0000000000077941 */ /* 0x000fea0003800200 */
.L_x_6386:
        /* <DEDUP_REMOVED lines=87> */
.L_x_6389:
[----:B------:R-:W-:Y:S05]  /*5490*/  BSYNC.RECONVERGENT B0 ;  /* 0x0000000000007941 */ /* 0x000fea0003800200 */
.L_x_6388:
        /* <DEDUP_REMOVED lines=85> */
.L_x_6391:
        /* <DEDUP_REMOVED lines=21> */
.L_x_6394:
[----:B------:R-:W-:Y:S05]  /*5b40*/  BSYNC.RECONVERGENT B2 ;  /* 0x0000000000027941 */ /* 0x000fea0003800200 */
.L_x_6393:
        /* <DEDUP_REMOVED lines=29> */
.L_x_6392:
[----:B------:R-:W-:Y:S05]  /*5d20*/  BSYNC.RECONVERGENT B1 ;  /* 0x0000000000017941 */ /* 0x000fea0003800200 */
.L_x_6390:
        /* <DEDUP_REMOVED lines=9> */
.L_x_6383:
[----:B------:R-:W-:Y:S05]  /*5dc0*/  BSYNC.RECONVERGENT B6 ;  /* 0x0000000000067941 */ /* 0x000fea0003800200 */
.L_x_6382:
        /* <DEDUP_REMOVED lines=24> */
.L_x_6398:
[----:B------:R-:W-:Y:S05]  /*5f50*/  BSYNC.RECONVERGENT B7 ;  /* 0x0000000000077941 */ /* 0x000fea0003800200 */
.L_x_6397:
        /* <DEDUP_REMOVED lines=20> */
.L_x_6400:
[----:B------:R-:W-:Y:S05]  /*60a0*/  BSYNC.RECONVERGENT B7 ;  /* 0x0000000000077941 */ /* 0x000fea0003800200 */
.L_x_6399:
        /* <DEDUP_REMOVED lines=87> */
.L_x_6402:
[----:B------:R-:W-:Y:S05]  /*6620*/  BSYNC.RECONVERGENT B0 ;  /* 0x0000000000007941 */ /* 0x000fea0003800200 */
.L_x_6401:
        /* <DEDUP_REMOVED lines=85> */
.L_x_6404:
        /* <DEDUP_REMOVED lines=21> */
[----:B------:R-:W-:Y:S05]  /*6cd0*/  CALL.REL.NOINC `($__internal_28_$__cuda_sm20_div_rn_f64_full) ;  /* 0x000000b400207944 */ /* 0x000fea0003c00000 */
.L_x_6407:
[----:B------:R-:W-:Y:S05]  /*6ce0*/  BSYNC.RECONVERGENT B2 ;  /* 0x0000000000027941 */ /* 0x000fea0003800200 */
.L_x_6406:
        /* <DEDUP_REMOVED lines=29> */
.L_x_6405:
[----:B------:R-:W-:Y:S05]  /*6ec0*/  BSYNC.RECONVERGENT B1 ;  /* 0x0000000000017941 */ /* 0x000fea0003800200 */
.L_x_6403:
        /* <DEDUP_REMOVED lines=9> */
.L_x_6396:
[----:B------:R-:W-:Y:S05]  /*6f60*/  BSYNC.RECONVERGENT B6 ;  /* 0x0000000000067941 */ /* 0x000fea0003800200 */
.L_x_6395:
        /* <DEDUP_REMOVED lines=24> */
.L_x_6411:
[----:B------:R-:W-:Y:S05]  /*70f0*/  BSYNC.RECONVERGENT B7 ;  /* 0x0000000000077941 */ /* 0x000fea0003800200 */
.L_x_6410:
        /* <DEDUP_REMOVED lines=20> */
.L_x_6413:
[----:B------:R-:W-:Y:S05]  /*7240*/  BSYNC.RECONVERGENT B7 ;  /* 0x0000000000077941 */ /* 0x000fea0003800200 */
.L_x_6412:
        /* <DEDUP_REMOVED lines=87> */
.L_x_6415:
[----:B------:R-:W-:Y:S05]  /*77c0*/  BSYNC.RECONVERGENT B0 ;  /* 0x0000000000007941 */ /* 0x000fea0003800200 */
.L_x_6414:
        /* <DEDUP_REMOVED lines=85> */
.L_x_6417:
        /* <DEDUP_REMOVED lines=21> */
[----:B------:R-:W-:Y:S05]  /*7e70*/  CALL.REL.NOINC `($__internal_28_$__cuda_sm20_div_rn_f64_full) ;  /* 0x000000a000b87944 */ /* 0x000fea0003c00000 */
.L_x_6420:
[----:B------:R-:W-:Y:S05]  /*7e80*/  BSYNC.RECONVERGENT B2 ;  /* 0x0000000000027941 */ /* 0x000fea0003800200 */
.L_x_6419:
        /* <DEDUP_REMOVED lines=29> */
.L_x_6418:
[----:B------:R-:W-:Y:S05]  /*8060*/  BSYNC.RECONVERGENT B1 ;  /* 0x0000000000017941 */ /* 0x000fea0003800200 */
.L_x_6416:
        /* <DEDUP_REMOVED lines=9> */
.L_x_6409:
[----:B------:R-:W-:Y:S05]  /*8100*/  BSYNC.RECONVERGENT B6 ;  /* 0x0000000000067941 */ /* 0x000fea0003800200 */
.L_x_6408:
        /* <DEDUP_REMOVED lines=24> */
.L_x_6424:
[----:B------:R-:W-:Y:S05]  /*8290*/  BSYNC.RECONVERGENT B7 ;  /* 0x0000000000077941 */ /* 0x000fea0003800200 */
.L_x_6423:
        /* <DEDUP_REMOVED lines=20> */
.L_x_6426:
[----:B------:R-:W-:Y:S05]  /*83e0*/  BSYNC.RECONVERGENT B7 ;  /* 0x0000000000077941 */ /* 0x000fea0003800200 */
.L_x_6425:
        /* <DEDUP_REMOVED lines=86> */
.L_x_6428:
[----:B------:R-:W-:Y:S05]  /*8950*/  BSYNC.RECONVERGENT B0 ;  /* 0x0000000000007941 */ /* 0x000fea0003800200 */
.L_x_6427:
        /* <DEDUP_REMOVED lines=85> */
.L_x_6430:
        /* <DEDUP_REMOVED lines=22> */
.L_x_6433:
[----:B------:R-:W-:Y:S05]  /*9010*/  BSYNC.RECONVERGENT B2 ;  /* 0x0000000000027941 */ /* 0x000fea0003800200 */
.L_x_6432:
        /* <DEDUP_REMOVED lines=29> */
.L_x_6431:
[----:B------:R-:W-:Y:S05]  /*91f0*/  BSYNC.RECONVERGENT B1 ;  /* 0x0000000000017941 */ /* 0x000fea0003800200 */
.L_x_6429:
        /* <DEDUP_REMOVED lines=9> */
.L_x_6422:
[----:B------:R-:W-:Y:S05]  /*9290*/  BSYNC.RECONVERGENT B6 ;  /* 0x0000000000067941 */ /* 0x000fea0003800200 */
.L_x_6421:
        /* <DEDUP_REMOVED lines=16> */
.L_x_6436:
[----:B------:R-:W-:-:S13]  /*93a0*/  ISETP.GE.U32.AND P0, PT, R16, R50, PT ;  /* 0x000000321000720c */ /* 0x000fda0003f06070 */
[----:B------:R-:W-:Y:S05]  /*93b0*/  @P0 BRA `(.L_x_6438) ;  /* 0x0000000000300947 */ /* 0x000fea0003800000 */
[----:B0-----:R-:W0:Y:S01]  /*93c0*/  LDC.64 R4, c[0x0][0x388] ;  /* 0x0000e200ff047b82 */ /* 0x001e220000000a00 */
[----:B------:R-:W-:Y:S02]  /*93d0*/  IMAD.IADD R7, R52, 0x1, R16 ;  /* 0x0000000134077824 */ /* 0x000fe400078e0210 */
[----:B------:R-:W-:Y:S02]  /*93e0*/  VIADD R16, R16, 0x80 ;  /* 0x0000008010107836 */ /* 0x000fe40000000000 */
[----:B0-----:R-:W-:-:S05]  /*93f0*/  IMAD.WIDE.U32 R4, R7, 0x8, R4 ;  /* 0x0000000807047825 */ /* 0x001fca00078e0004 */
[----:B------:R1:W-:Y:S02]  /*9400*/  STG.E.64 desc[UR36][R4.64], R32 ;  /* 0x0000002004007986 */ /* 0x0003e4000c101b24 */
.L_x_6437:
[----:B------:R-:W-:-:S13]  /*9410*/  ISETP.GE.U32.AND P0, PT, R16, R50, PT ;  /* 0x000000321000720c */ /* 0x000fda0003f06070 */
[----:B------:R-:W-:Y:S05]  /*9420*/  @P0 BRA `(.L_x_6439) ;  /* 0x0000000000300947 */ /* 0x000fea0003800000 */
[----:B01----:R-:W0:Y:S01]  /*9430*/  LDC.64 R4, c[0x0][0x388] ;  /* 0x0000e200ff047b82 */ /* 0x003e220000000a00 */
[----:B------:R-:W-:Y:S01]  /*9440*/  IADD3 R7, PT, PT, R52, R16, RZ ;  /* 0x0000001034077210 */ /* 0x000fe20007ffe0ff */
[----:B------:R-:W-:-:S04]  /*9450*/  VIADD R16, R16, 0x80 ;  /* 0x0000008010107836 */ /* 0x000fc80000000000 */
[----:B0-----:R-:W-:-:S05]  /*9460*/  IMAD.WIDE.U32 R4, R7, 0x8, R4 ;  /* 0x0000000807047825 */ /* 0x001fca00078e0004 */
[----:B------:R1:W-:Y:S02]  /*9470*/  STG.E.64 desc[UR36][R4.64], R30 ;  /* 0x0000001e04007986 */ /* 0x0003e4000c101b24 */
.L_x_6438:
[----:B------:R-:W-:-:S13]  /*9480*/  ISETP.GE.U32.AND P0, PT, R16, R50, PT ;  /* 0x000000321000720c */ /* 0x000fda0003f06070 */
[----:B------:R-:W-:Y:S05]  /*9490*/  @P0 BRA `(.L_x_6440) ;  /* 0x0000000000340947 */ /* 0x000fea0003800000 */
[----:B01----:R-:W0:Y:S01]  /*94a0*/  LDC.64 R4, c[0x0][0x388] ;  /* 0x0000e200ff047b82 */ /* 0x003e220000000a00 */
[----:B------:R-:W-:Y:S02]  /*94b0*/  IMAD.IADD R7, R52, 0x1, R16 ;  /* 0x0000000134077824 */ /* 0x000fe400078e0210 */
[----:B------:R-:W-:Y:S02]  /*94c0*/  VIADD R16, R16, 0x80 ;  /* 0x0000008010107836 */ /* 0x000fe40000000000 */
[----:B0-----:R-:W-:-:S05]  /*94d0*/  IMAD.WIDE.U32 R4, R7, 0x8, R4 ;  /* 0x0000000807047825 */ /* 0x001fca00078e0004 */
[----:B------:R2:W-:Y:S02]  /*94e0*/  STG.E.64 desc[UR36][R4.64], R28 ;  /* 0x0000001c04007986 */ /* 0x0005e4000c101b24 */
.L_x_6439:
        /* <DEDUP_REMOVED lines=8> */
.L_x_6440:
[----:B------:R-:W-:Y:S05]  /*9570*/  BSYNC.RELIABLE B1 ;  /* 0x0000000000017941 */ /* 0x000fea0003800100 */
.L_x_6435:
[----:B------:R-:W-:-:S13]  /*9580*/  ISETP.GE.U32.AND P0, PT, R16, R50, PT ;  /* 0x000000321000720c */ /* 0x000fda0003f06070 */
[----:B012---:R-:W0:Y:S01]  /*9590*/  @!P0 LDC.64 R4, c[0x0][0x388] ;  /* 0x0000e200ff048b82 */ /* 0x007e220000000a00 */
[----:B------:R-:W-:Y:S02]  /*95a0*/  @!P0 IMAD.IADD R7, R52, 0x1, R16 ;  /* 0x0000000134078824 */ /* 0x000fe400078e0210 */
[----:B------:R-:W-:Y:S02]  /*95b0*/  @!P0 VIADD R16, R16, 0x80 ;  /* 0x0000008010108836 */ /* 0x000fe40000000000 */
[----:B0-----:R-:W-:-:S05]  /*95c0*/  @!P0 IMAD.WIDE.U32 R4, R7, 0x8, R4 ;  /* 0x0000000807048825 */ /* 0x001fca00078e0004 */
[----:B------:R3:W-:Y:S02]  /*95d0*/  @!P0 STG.E.64 desc[UR36][R4.64], R24 ;  /* 0x0000001804008986 */ /* 0x0007e4000c101b24 */
.L_x_6441:
[----:B------:R-:W-:Y:S05]  /*95e0*/  BSYNC.RECONVERGENT B0 ;  /* 0x0000000000007941 */ /* 0x000fea0003800200 */
.L_x_6434:
[----:B------:R-:W-:-:S13]  /*95f0*/  ISETP.GE.U32.AND P0, PT, R16, R50, PT ;  /* 0x000000321000720c */ /* 0x000fda0003f06070 */
[----:B------:R-:W-:Y:S05]  /*9600*/  @P0 EXIT ;  /* 0x000000000000094d */ /* 0x000fea0003800000 */
[----:B0123--:R-:W0:Y:S01]  /*9610*/  LDC.64 R4, c[0x0][0x388] ;  /* 0x0000e200ff047b82 */ /* 0x00fe220000000a00 */
[----:B------:R-:W-:-:S05]  /*9620*/  IADD3 R7, PT, PT, R52, R16, RZ ;  /* 0x0000001034077210 */ /* 0x000fca0007ffe0ff */
[----:B0-----:R-:W-:-:S05]  /*9630*/  IMAD.WIDE.U32 R4, R7, 0x8, R4 ;  /* 0x0000000807047825 */ /* 0x001fca00078e0004 */
[----:B------:R-:W-:Y:S01]  /*9640*/  STG.E.64 desc[UR36][R4.64], R2 ;  /* 0x0000000204007986 */ /* 0x000fe2000c101b24 */
[----:B------:R-:W-:Y:S05]  /*9650*/  EXIT ;  /* 0x000000000000794d */ /* 0x000fea0003800000 */
.L_x_6327:
        /* <DEDUP_REMOVED lines=31> */
.L_x_6443:
[----:B------:R-:W-:Y:S05]  /*9850*/  BSYNC.RECONVERGENT B6 ;  /* 0x0000000000067941 */ /* 0x000fea0003800200 */
.L_x_6442:
        /* <DEDUP_REMOVED lines=20> */
.L_x_6445:
[----:B------:R-:W-:Y:S05]  /*99a0*/  BSYNC.RECONVERGENT B6 ;  /* 0x0000000000067941 */ /* 0x000fea0003800200 */
.L_x_6444:
        /* <DEDUP_REMOVED lines=79> */
.L_x_6447:
[----:B------:R-:W-:Y:S01]  /*9ea0*/  MOV R2, 0x0 ;  /* 0x0000000000027802 */ /* 0x000fe20000000f00 */
[----:B------:R-:W-:Y:S01]  /*9eb0*/  IMAD.MOV.U32 R3, RZ, RZ, 0x7ff00000 ;  /* 0x7ff00000ff037424 */ /* 0x000fe200078e00ff */
[----:B------:R-:W-:-:S05]  /*9ec0*/  LOP3.LUT P0, RZ, R5, 0x7fffffff, RZ, 0xc0, !PT ;  /* 0x7fffffff05ff7812 */ /* 0x000fca000780c0ff */
[----:B------:R-:W-:-:S10]  /*9ed0*/  DFMA R2, R4, R2, +INF ;  /* 0x7ff000000402742b */ /* 0x000fd40000000002 */
[----:B------:R-:W-:Y:S02]  /*9ee0*/  FSEL R12, R2, RZ, P0 ;  /* 0x000000ff020c7208 */ /* 0x000fe40000000000 */
[----:B------:R-:W-:-:S07]  /*9ef0*/  FSEL R13, R3, -QNAN , P0 ;  /* 0xfff00000030d7808 */ /* 0x000fce0000000000 */
.L_x_6448:
[----:B------:R-:W-:Y:S05]  /*9f00*/  BSYNC.RECONVERGENT B0 ;  /* 0x0000000000007941 */ /* 0x000fea0003800200 */
.L_x_6446:
        /* <DEDUP_REMOVED lines=26> */
[----:B------:R-:W-:Y:S05]  /*a0b0*/  CALL.REL.NOINC `($__internal_28_$__cuda_sm20_div_rn_f64_full) ;  /* 0x0000008000287944 */ /* 0x000fea0003c00000 */
.L_x_6452:
[----:B------:R-:W-:Y:S05]  /*a0c0*/  BSYNC.RECONVERGENT B2 ;  /* 0x0000000000027941 */ /* 0x000fea0003800200 */
.L_x_6451:
        /* <DEDUP_REMOVED lines=30> */
.L_x_6450:
        /* <DEDUP_REMOVED lines=77> */
.L_x_6454:
[----:B------:R-:W-:Y:S01]  /*a780*/  IMAD.MOV.U32 R2, RZ, RZ, 0x0 ;  /* 0x00000000ff027424 */ /* 0x000fe200078e00ff */
[----:B------:R-:W-:Y:S02]  /*a790*/  MOV R3, 0x7ff00000 ;  /* 0x7ff0000000037802 */ /* 0x000fe40000000f00 */
[----:B------:R-:W-:-:S04]  /*a7a0*/  LOP3.LUT P0, RZ, R5, 0x7fffffff, RZ, 0xc0, !PT ;  /* 0x7fffffff05ff7812 */ /* 0x000fc8000780c0ff */
[----:B------:R-:W-:-:S10]  /*a7b0*/  DFMA R2, R4, R2, +INF ;  /* 0x7ff000000402742b */ /* 0x000fd40000000002 */
[----:B------:R-:W-:Y:S02]  /*a7c0*/  FSEL R4, R2, RZ, P0 ;  /* 0x000000ff02047208 */ /* 0x000fe40000000000 */
[----:B------:R-:W-:-:S07]  /*a7d0*/  FSEL R5, R3, -QNAN , P0 ;  /* 0xfff0000003057808 */ /* 0x000fce0000000000 */
.L_x_6453:
[----:B------:R-:W-:Y:S05]  /*a7e0*/  BSYNC.RECONVERGENT B1 ;  /* 0x0000000000017941 */ /* 0x000fea0003800200 */
.L_x_6449:
        /* <DEDUP_REMOVED lines=29> */
.L_x_6456:
[----:B------:R-:W-:Y:S05]  /*a9c0*/  BSYNC.RECONVERGENT B6 ;  /* 0x0000000000067941 */ /* 0x000fea0003800200 */
.L_x_6455:
        /* <DEDUP_REMOVED lines=20> */
.L_x_6458:
[----:B------:R-:W-:Y:S05]  /*ab10*/  BSYNC.RECONVERGENT B6 ;  /* 0x0000000000067941 */ /* 0x000fea0003800200 */
.L_x_6457:
        /* <DEDUP_REMOVED lines=86> */
.L_x_6460:
[----:B------:R-:W-:Y:S05]  /*b080*/  BSYNC.RECONVERGENT B0 ;  /* 0x0000000000007941 */ /* 0x000fea0003800200 */
.L_x_6459:
        /* <DEDUP_REMOVED lines=85> */
.L_x_6462:
        /* <DEDUP_REMOVED lines=21> */
.L_x_6465:
[----:B------:R-:W-:Y:S05]  /*b730*/  BSYNC.RECONVERGENT B2 ;  /* 0x0000000000027941 */ /* 0x000fea0003800200 */
.L_x_6464:
        /* <DEDUP_REMOVED lines=29> */
.L_x_6463:
[----:B------:R-:W-:Y:S05]  /*b910*/  BSYNC.RECONVERGENT B1 ;  /* 0x0000000000017941 */ /* 0x000fea0003800200 */
.L_x_6461:
        /* <DEDUP_REMOVED lines=29> */
.L_x_6467:
[----:B------:R-:W-:Y:S05]  /*baf0*/  BSYNC.RECONVERGENT B6 ;  /* 0x0000000000067941 */ /* 0x000fea0003800200 */
.L_x_6466:
        /* <DEDUP_REMOVED lines=20> */
.L_x_6469:
[----:B------:R-:W-:Y:S05]  /*bc40*/  BSYNC.RECONVERGENT B6 ;  /* 0x0000000000067941 */ /* 0x000fea0003800200 */
.L_x_6468:
        /* <DEDUP_REMOVED lines=86> */
.L_x_6471:
[----:B------:R-:W-:Y:S05]  /*c1b0*/  BSYNC.RECONVERGENT B0 ;  /* 0x0000000000007941 */ /* 0x000fea0003800200 */
.L_x_6470:
        /* <DEDUP_REMOVED lines=85> */
.L_x_6473:
        /* <DEDUP_REMOVED lines=21> */
.L_x_6476:
[----:B------:R-:W-:Y:S05]  /*c860*/  BSYNC.RECONVERGENT B2 ;  /* 0x0000000000027941 */ /* 0x000fea0003800200 */
.L_x_6475:
        /* <DEDUP_REMOVED lines=29> */
.L_x_6474:
[----:B------:R-:W-:Y:S05]  /*ca40*/  BSYNC.RECONVERGENT B1 ;  /* 0x0000000000017941 */ /* 0x000fea0003800200 */
.L_x_6472:
        /* <DEDUP_REMOVED lines=29> */
.L_x_6478:
[----:B------:R-:W-:Y:S05]  /*cc20*/  BSYNC.RECONVERGENT B6 ;  /* 0x0000000000067941 */ /* 0x000fea0003800200 */
.L_x_6477:
        /* <DEDUP_REMOVED lines=20> */
.L_x_6480:
[----:B------:R-:W-:Y:S05]  /*cd70*/  BSYNC.RECONVERGENT B6 ;  /* 0x0000000000067941 */ /* 0x000fea0003800200 */
.L_x_6479:
        /* <DEDUP_REMOVED lines=87> */
.L_x_6482:
[----:B------:R-:W-:Y:S05]  /*d2f0*/  BSYNC.RECONVERGENT B0 ;  /* 0x0000000000007941 */ /* 0x000fea0003800200 */
.L_x_6481:
        /* <DEDUP_REMOVED lines=85> */
.L_x_6484:
        /* <DEDUP_REMOVED lines=21> */
.L_x_6487:
[----:B------:R-:W-:Y:S05]  /*d9a0*/  BSYNC.RECONVERGENT B2 ;  /* 0x0000000000027941 */ /* 0x000fea0003800200 */
.L_x_6486:
        /* <DEDUP_REMOVED lines=29> */
.L_x_6485:
[----:B------:R-:W-:Y:S05]  /*db80*/  BSYNC.RECONVERGENT B1 ;  /* 0x0000000000017941 */ /* 0x000fea0003800200 */
.L_x_6483:
        /* <DEDUP_REMOVED lines=29> */
.L_x_6489:
[----:B------:R-:W-:Y:S05]  /*dd60*/  BSYNC.RECONVERGENT B6 ;  /* 0x0000000000067941 */ /* 0x000fea0003800200 */
.L_x_6488:
        /* <DEDUP_REMOVED lines=20> */
.L_x_6491:
[----:B------:R-:W-:Y:S05]  /*deb0*/  BSYNC.RECONVERGENT B6 ;  /* 0x0000000000067941 */ /* 0x000fea0003800200 */
.L_x_6490:
        /* <DEDUP_REMOVED lines=87> */
.L_x_6493:
[----:B------:R-:W-:Y:S05]  /*e430*/  BSYNC.RECONVERGENT B0 ;  /* 0x0000000000007941 */ /* 0x000fea0003800200 */
.L_x_6492:
        /* <DEDUP_REMOVED lines=85> */
.L_x_6495:
        /* <DEDUP_REMOVED lines=21> */
.L_x_6498:
[----:B------:R-:W-:Y:S05]  /*eae0*/  BSYNC.RECONVERGENT B2 ;  /* 0x0000000000027941 */ /* 0x000fea0003800200 */
.L_x_6497:
        /* <DEDUP_REMOVED lines=29> */
.L_x_6496:
[----:B------:R-:W-:Y:S05]  /*ecc0*/  BSYNC.RECONVERGENT B1 ;  /* 0x0000000000017941 */ /* 0x000fea0003800200 */
.L_x_6494:
        /* <DEDUP_REMOVED lines=29> */
.L_x_6500:
[----:B------:R-:W-:Y:S05]  /*eea0*/  BSYNC.RECONVERGENT B6 ;  /* 0x0000000000067941 */ /* 0x000fea0003800200 */
.L_x_6499:
        /* <DEDUP_REMOVED lines=20> */
.L_x_6502:
[----:B------:R-:W-:Y:S05]  /*eff0*/  BSYNC.RECONVERGENT B6 ;  /* 0x0000000000067941 */ /* 0x000fea0003800200 */
.L_x_6501:
        /* <DEDUP_REMOVED lines=86> */
.L_x_6504:
[----:B------:R-:W-:Y:S05]  /*f560*/  BSYNC.RECONVERGENT B0 ;  /* 0x0000000000007941 */ /* 0x000fea0003800200 */
.L_x_6503:
        /* <DEDUP_REMOVED lines=85> */
.L_x_6506:
        /* <DEDUP_REMOVED lines=21> */
.L_x_6509:
[----:B------:R-:W-:Y:S05]  /*fc10*/  BSYNC.RECONVERGENT B2 ;  /* 0x0000000000027941 */ /* 0x000fea0003800200 */
.L_x_6508:
        /* <DEDUP_REMOVED lines=29> */
.L_x_6507:
[----:B------:R-:W-:Y:S05]  /*fdf0*/  BSYNC.RECONVERGENT B1 ;  /* 0x0000000000017941 */ /* 0x000fea0003800200 */
.L_x_6505:
        /* <DEDUP_REMOVED lines=29> */
.L_x_6511:
[----:B------:R-:W-:Y:S05]  /*ffd0*/  BSYNC.RECONVERGENT B6 ;  /* 0x0000000000067941 */ /* 0x000fea0003800200 */
.L_x_6510:
        /* <DEDUP_REMOVED lines=20> */
.L_x_6513:
[----:B------:R-:W-:Y:S05]  /*10120*/  BSYNC.RECONVERGENT B6 ;  /* 0x0000000000067941 */ /* 0x000fea0003800200 */
.L_x_6512:
        /* <DEDUP_REMOVED lines=86> */
.L_x_6515:
[----:B------:R-:W-:Y:S05]  /*10690*/  BSYNC.RECONVERGENT B0 ;  /* 0x0000000000007941 */ /* 0x000fea0003800200 */
.L_x_6514:
        /* <DEDUP_REMOVED lines=85> */
.L_x_6517:
        /* <DEDUP_REMOVED lines=21> */
.L_x_6520:
[----:B------:R-:W-:Y:S05]  /*10d40*/  BSYNC.RECONVERGENT B2 ;  /* 0x0000000000027941 */ /* 0x000fea0003800200 */
.L_x_6519:
        /* <DEDUP_REMOVED lines=29> */
.L_x_6518:
[----:B------:R-:W-:Y:S05]  /*10f20*/  BSYNC.RECONVERGENT B1 ;  /* 0x0000000000017941 */ /* 0x000fea0003800200 */
.L_x_6516:
        /* <DEDUP_REMOVED lines=29> */
.L_x_6522:
[----:B------:R-:W-:Y:S05]  /*11100*/  BSYNC.RECONVERGENT B6 ;  /* 0x0000000000067941 */ /* 0x000fea0003800200 */
.L_x_6521:
        /* <DEDUP_REMOVED lines=20> */
.L_x_6524:
[----:B------:R-:W-:Y:S05]  /*11250*/  BSYNC.RECONVERGENT B6 ;  /* 0x0000000000067941 */ /* 0x000fea0003800200 */
.L_x_6523:
        /* <DEDUP_REMOVED lines=86> */
.L_x_6526:
[----:B------:R-:W-:Y:S05]  /*117c0*/  BSYNC.RECONVERGENT B0 ;  /* 0x0000000000007941 */ /* 0x000fea0003800200 */
.L_x_6525:
        /* <DEDUP_REMOVED lines=85> */
.L_x_6528:
        /* <DEDUP_REMOVED lines=21> */
.L_x_6531:
[----:B------:R-:W-:Y:S05]  /*11e70*/  BSYNC.RECONVERGENT B2 ;  /* 0x0000000000027941 */ /* 0x000fea0003800200 */
.L_x_6530:
        /* <DEDUP_REMOVED lines=29> */
.L_x_6529:
[----:B------:R-:W-:Y:S05]  /*12050*/  BSYNC.RECONVERGENT B1 ;  /* 0x0000000000017941 */ /* 0x000fea0003800200 */
.L_x_6527:
        /* <DEDUP_REMOVED lines=16> */
        .weak           $__internal_28_$__cuda_sm20_div_rn_f64_full
        .type           $__internal_28_$__cuda_sm20_div_rn_f64_full,@function
        .size           $__internal_28_$__cuda_sm20_div_rn_f64_full,(.L_x_11237 - $__internal_28_$__cuda_sm20_div_rn_f64_full)
$__internal_28_$__cuda_sm20_div_rn_f64_full:
        /* <DEDUP_REMOVED lines=69> */
.L_x_6533:
        /* <DEDUP_REMOVED lines=17> */
.L_x_6536:
[----:B------:R-:W-:-:S05]  /*126c0*/  LOP3.LUT R10, R7, 0x80000, RZ, 0xfc, !PT ;  /* 0x00080000070a7812 */ /* 0x000fca00078efcff */
[----:B------:R-:W-:Y:S01]  /*126d0*/  IMAD.MOV.U32 R11, RZ, RZ, R10 ;  /* 0x000000ffff0b7224 */ /* 0x000fe200078e000a */
[----:B------:R-:W-:Y:S01]  /*126e0*/  MOV R10, R6 ;  /* 0x00000006000a7202 */ /* 0x000fe20000000f00 */
[----:B------:R-:W-:Y:S06]  /*126f0*/  BRA `(.L_x_6534) ;  /* 0x00000000000c7947 */ /* 0x000fec0003800000 */
.L_x_6535:
[----:B------:R-:W-:-:S05]  /*12700*/  LOP3.LUT R10, R3, 0x80000, RZ, 0xfc, !PT ;  /* 0x00080000030a7812 */ /* 0x000fca00078efcff */
[----:B------:R-:W-:Y:S02]  /*12710*/  IMAD.MOV.U32 R11, RZ, RZ, R10 ;  /* 0x000000ffff0b7224 */ /* 0x000fe400078e000a */
[----:B------:R-:W-:-:S07]  /*12720*/  IMAD.MOV.U32 R10, RZ, RZ, R2 ;  /* 0x000000ffff0a7224 */ /* 0x000fce00078e0002 */
.L_x_6534:
[----:B------:R-:W-:Y:S05]  /*12730*/  BSYNC.RECONVERGENT B0 ;  /* 0x0000000000007941 */ /* 0x000fea0003800200 */
.L_x_6532:
[----:B------:R-:W-:Y:S01]  /*12740*/  IMAD.MOV.U32 R4, RZ, RZ, R0 ;  /* 0x000000ffff047224 */ /* 0x000fe200078e0000 */
[----:B------:R-:W-:Y:S01]  /*12750*/  MOV R3, R11 ;  /* 0x0000000b00037202 */ /* 0x000fe20000000f00 */
[----:B------:R-:W-:Y:S02]  /*12760*/  IMAD.MOV.U32 R5, RZ, RZ, 0x0 ;  /* 0x00000000ff057424 */ /* 0x000fe400078e00ff */
[----:B------:R-:W-:Y:S02]  /*12770*/  IMAD.MOV.U32 R2, RZ, RZ, R10 ;  /* 0x000000ffff027224 */ /* 0x000fe400078e000a */
[----:B------:R-:W-:Y:S05]  /*12780*/  RET.REL.NODEC R4 `(_ZN2at6native29vectorized_elementwise_kernelILi8EZZZNS0_29binary_cross_entropy_out_cudaERKNS_6TensorES4_RKSt8optionalIS2_ElRS2_ENKUlvE_clEvENKUlvE_clEvEUlddE_St5arrayIPcLm3EEEEviT0_T1_) ;  /* 0xfffffed8041c7950 */ /* 0x000fea0003c3ffff */
.L_x_6537:
        /* <DEDUP_REMOVED lines=15> */
.L_x_11237:


//--------------------- .text._ZN2at6native18elementwise_kernelILi128ELi4EZNS0_15gpu_kernel_implIZZZN37_INTERNAL_cee6930f_7_Loss_cu_5b0651e139_GLOBAL__N__cee6930f_7_Loss_cu_5b0651e140binary_cross_entropy_backward_out_kernelERNS_6TensorERKS5_S8_S8_ENKUlvE_clEvENKUlvE2_clEvEUlN3c108BFloat16ESC_SC_E_EEvRNS_18TensorIteratorBaseERKT_EUliE_EEviT1_ --------------------------
	.section	.text._ZN2at6native18elementwise_kernelILi128ELi4EZNS0_15gpu_kernel_implIZZZN37_INTERNAL_cee6930f_7_Loss_cu_5b0651e139_GLOBAL__N__cee6930f_7_Loss_cu_5b0651e140binary_cross_entropy_backward_out_kernelERNS_6TensorERKS5_S8_S8_ENKUlvE_clEvENKUlvE2_clEvEUlN3c108BFloat16ESC_SC_E_EEvRNS_18TensorIteratorBaseERKT_EUliE_EEviT1_,"ax",@progbits
	.align	128
        .global         _ZN2at6native18elementwise_kernelILi128ELi4EZNS0_15gpu_kernel_implIZZZN37_INTERNAL_cee6930f_7_Loss_cu_5b0651e139_GLOBAL__N__cee6930f_7_Loss_cu_5b0651e140binary_cross_entropy_backward_out_kernelERNS_6TensorERKS5_S8_S8_ENKUlvE_clEvENKUlvE2_clEvEUlN3c108BFloat16ESC_SC_E_EEvRNS_18TensorIteratorBaseERKT_EUliE_EEviT1_
        .type           _ZN2at6native18elementwise_kernelILi128ELi4EZNS0_15gpu_kernel_implIZZZN37_INTERNAL_cee6930f_7_Loss_cu_5b0651e139_GLOBAL__N__cee6930f_7_Loss_cu_5b0651e140binary_cross_entropy_backward_out_kernelERNS_6TensorERKS5_S8_S8_ENKUlvE_clEvENKUlvE2_clEvEUlN3c108BFloat16ESC_SC_E_EEvRNS_18TensorIteratorBaseERKT_EUliE_EEviT1_,@function
        .size           _ZN2at6native18elementwise_kernelILi128ELi4EZNS0_15gpu_kernel_implIZZZN37_INTERNAL_cee6930f_7_Loss_cu_5b0651e139_GLOBAL__N__cee6930f_7_Loss_cu_5b0651e140binary_cross_entropy_backward_out_kernelERNS_6TensorERKS5_S8_S8_ENKUlvE_clEvENKUlvE2_clEvEUlN3c108BFloat16ESC_SC_E_EEvRNS_18TensorIteratorBaseERKT_EUliE_EEviT1_,(.L_x_11273 - _ZN2at6native18elementwise_kernelILi128ELi4EZNS0_15gpu_kernel_implIZZZN37_INTERNAL_cee6930f_7_Loss_cu_5b0651e139_GLOBAL__N__cee6930f_7_Loss_cu_5b0651e140binary_cross_entropy_backward_out_kernelERNS_6TensorERKS5_S8_S8_ENKUlvE_clEvENKUlvE2_clEvEUlN3c108BFloat16ESC_SC_E_EEvRNS_18TensorIteratorBaseERKT_EUliE_EEviT1_)
        .other          _ZN2at6native18elementwise_kernelILi128ELi4EZNS0_15gpu_kernel_implIZZZN37_INTERNAL_cee6930f_7_Loss_cu_5b0651e139_GLOBAL__N__cee6930f_7_Loss_cu_5b0651e140binary_cross_entropy_backward_out_kernelERNS_6TensorERKS5_S8_S8_ENKUlvE_clEvENKUlvE2_clEvEUlN3c108BFloat16ESC_SC_E_EEvRNS_18TensorIteratorBaseERKT_EUliE_EEviT1_,@"STO_CUDA_ENTRY STV_DEFAULT"
_ZN2at6native18elementwise_kernelILi128ELi4EZNS0_15gpu_kernel_implIZZZN37_INTERNAL_cee6930f_7_Loss_cu_5b0651e139_GLOBAL__N__cee6930f_7_Loss_cu_5b0651e140binary_cross_entropy_backward_out_kernelERNS_6TensorERKS5_S8_S8_ENKUlvE_clEvENKUlvE2_clEvEUlN3c108BFloat16ESC_SC_E_EEvRNS_18TensorIteratorBaseERKT_EUliE_EEviT1_:
.text._ZN2at6native18elementwise_kernelILi128ELi4EZNS0_15gpu_kernel_implIZZZN37_INTERNAL_cee6930f_7_Loss_cu_5b0651e139_GLOBAL__N__cee6930f_7_Loss_cu_5b0651e140binary_cross_entropy_backward_out_kernelERNS_6TensorERKS5_S8_S8_ENKUlvE_clEvENKUlvE2_clEvEUlN3c108BFloat16ESC_SC_E_EEvRNS_18TensorIteratorBaseERKT_EUliE_EEviT1_:
        /* <DEDUP_REMOVED lines=12> */
[----:B------:R-:W-:Y:S01]  /*00c0*/  UISETP.LT.U32.AND UP0, UPT, UR42, 0x18, UPT ;  /* 0x000000182a00788c */ /* 0x000fe2000bf01070 */
[----:B------:R-:W2:Y:S03]  /*00d0*/  LDCU.U8 UR44, c[0x0][0x669] ;  /* 0x0000cd20ff2c77ac */ /* 0x000ea60008000000 */
[----:B-1----:R-:W-:Y:S01]  /*00e0*/  LOP3.LUT R17, R17, UR4, RZ, 0xfc, !PT ;  /* 0x0000000411117c12 */ /* 0x002fe2000f8efcff */
[----:B------:R-:W-:-:S03]  /*00f0*/  USEL UR38, UR42, 0x18, UP0 ;  /* 0x000000182a267887 */ /* 0x000fc60008000000 */
[----:B----4-:R-:W-:Y:S01]  /*0100*/  ISETP.GE.AND P0, PT, R17, UR5, PT ;  /* 0x0000000511007c0c */ /* 0x010fe2000bf06270 */
[----:B------:R-:W-:-:S12]  /*0110*/  UIADD3 UR38, UPT, UPT, UR38, 0x1, URZ ;  /* 0x0000000126267890 */ /* 0x000fd8000fffe0ff */
[----:B0-23--:R-:W-:Y:S05]  /*0120*/  @P0 BRA `(.L_x_6539) ;  /* 0x0000005800280947 */ /* 0x00dfea0003800000 */
[----:B------:R-:W-:Y:S01]  /*0130*/  UISETP.NE.AND UP0, UPT, UR41, URZ, UPT ;  /* 0x000000ff2900728c */ /* 0x000fe2000bf05270 */
[----:B------:R-:W-:Y:S02]  /*0140*/  IMAD.MOV.U32 R19, RZ, RZ, RZ ;  /* 0x000000ffff137224 */ /* 0x000fe400078e00ff */
[----:B------:R-:W-:Y:S02]  /*0150*/  IMAD.MOV.U32 R22, RZ, RZ, RZ ;  /* 0x000000ffff167224 */ /* 0x000fe400078e00ff */
[----:B------:R-:W-:Y:S02]  /*0160*/  IMAD.MOV.U32 R0, RZ, RZ, RZ ;  /* 0x000000ffff007224 */ /* 0x000fe400078e00ff */
[----:B------:R-:W-:Y:S02]  /*0170*/  IMAD.MOV.U32 R16, RZ, RZ, RZ ;  /* 0x000000ffff107224 */ /* 0x000fe400078e00ff */
[----:B------:R-:W-:Y:S05]  /*0180*/  BRA.U !UP0, `(.L_x_6540) ;  /* 0x0000001508d47547 */ /* 0x000fea000b800000 */
[----:B------:R-:W0:Y:S01]  /*0190*/  LDCU.64 UR4, c[0x0][0x390] ;  /* 0x00007200ff0477ac */ /* 0x000e220008000a00 */
[----:B------:R-:W-:Y:S01]  /*01a0*/  IMAD.MOV.U32 R16, RZ, RZ, RZ ;  /* 0x000000ffff107224 */ /* 0x000fe200078e00ff */
[----:B------:R-:W1:Y:S01]  /*01b0*/  LDCU UR6, c[0x0][0x38c] ;  /* 0x00007180ff0677ac */ /* 0x000e620008000800 */
[----:B------:R-:W2:Y:S01]  /*01c0*/  LDCU.64 UR8, c[0x0][0x4b8] ;  /* 0x00009700ff0877ac */ /* 0x000ea20008000a00 */
[----:B------:R-:W3:Y:S01]  /*01d0*/  LDCU.64 UR10, c[0x0][0x4c0] ;  /* 0x00009800ff0a77ac */ /* 0x000ee20008000a00 */
[----:B------:R-:W-:Y:S01]  /*01e0*/  UISETP.NE.AND UP0, UPT, UR42, URZ, UPT ;  /* 0x000000ff2a00728c */ /* 0x000fe2000bf05270 */
[----:B0-----:R-:W-:-:S05]  /*01f0*/  IMAD.HI.U32 R2, R17, UR4, R16 ;  /* 0x0000000411027c27 */ /* 0x001fca000f8e0010 */
[----:B------:R-:W-:-:S05]  /*0200*/  SHF.R.U32.HI R3, RZ, UR5, R2 ;  /* 0x00000005ff037c19 */ /* 0x000fca0008011602 */
[----:B------:R-:W-:-:S04]  /*0210*/  IMAD.MOV R0, RZ, RZ, -R3 ;  /* 0x000000ffff007224 */ /* 0x000fc800078e0a03 */
[----:B-1----:R-:W-:-:S04]  /*0220*/  IMAD R19, R0, UR6, R17 ;  /* 0x0000000600137c24 */ /* 0x002fc8000f8e0211 */
[C---:B--2---:R-:W-:Y:S02]  /*0230*/  IMAD R16, R19.reuse, UR8, RZ ;  /* 0x0000000813107c24 */ /* 0x044fe4000f8e02ff */
[C---:B------:R-:W-:Y:S02]  /*0240*/  IMAD R0, R19.reuse, UR9, RZ ;  /* 0x0000000913007c24 */ /* 0x040fe4000f8e02ff */
[C---:B---3--:R-:W-:Y:S02]  /*0250*/  IMAD R22, R19.reuse, UR10, RZ ;  /* 0x0000000a13167c24 */ /* 0x048fe4000f8e02ff */
[----:B------:R-:W-:Y:S01]  /*0260*/  IMAD R19, R19, UR11, RZ ;  /* 0x0000000b13137c24 */ /* 0x000fe2000f8e02ff */
[----:B------:R-:W-:Y:S06]  /*0270*/  BRA.U !UP0, `(.L_x_6540) ;  /* 0x0000001508987547 */ /* 0x000fec000b800000 */
[----:B------:R-:W0:Y:S01]  /*0280*/  LDCU.64 UR6, c[0x0][0x398] ;  /* 0x00007300ff0677ac */ /* 0x000e220008000a00 */
[----:B------:R-:W-:Y:S01]  /*0290*/  IMAD.MOV.U32 R2, RZ, RZ, RZ ;  /* 0x000000ffff027224 */ /* 0x000fe200078e00ff */
[----:B------:R-:W1:Y:S01]  /*02a0*/  LDCU UR4, c[0x0][0x3a0] ;  /* 0x00007400ff0477ac */ /* 0x000e620008000800 */
[----:B------:R-:W2:Y:S01]  /*02b0*/  LDCU.64 UR8, c[0x0][0x4c8] ;  /* 0x00009900ff0877ac */ /* 0x000ea20008000a00 */
[----:B------:R-:W3:Y:S01]  /*02c0*/  LDCU.64 UR10, c[0x0][0x4d0] ;  /* 0x00009a00ff0a77ac */ /* 0x000ee20008000a00 */
[----:B------:R-:W-:Y:S01]  /*02d0*/  UISETP.NE.AND UP0, UPT, UR38, 0x2, UPT ;  /* 0x000000022600788c */ /* 0x000fe2000bf05270 */
[----:B0-----:R-:W-:-:S05]  /*02e0*/  IMAD.HI.U32 R4, R3, UR7, R2 ;  /* 0x0000000703047c27 */ /* 0x001fca000f8e0002 */
[----:B-1----:R-:W-:-:S05]  /*02f0*/  SHF.R.U32.HI R5, RZ, UR4, R4 ;  /* 0x00000004ff057c19 */ /* 0x002fca0008011604 */
[----:B------:R-:W-:-:S04]  /*0300*/  IMAD.MOV R2, RZ, RZ, -R5 ;  /* 0x000000ffff027224 */ /* 0x000fc800078e0a05 */
[----:B------:R-:W-:-:S04]  /*0310*/  IMAD R3, R2, UR6, R3 ;  /* 0x0000000602037c24 */ /* 0x000fc8000f8e0203 */
[C---:B--2---:R-:W-:Y:S02]  /*0320*/  IMAD R16, R3.reuse, UR8, R16 ;  /* 0x0000000803107c24 */ /* 0x044fe4000f8e0210 */
[C---:B------:R-:W-:Y:S02]  /*0330*/  IMAD R0, R3.reuse, UR9, R0 ;  /* 0x0000000903007c24 */ /* 0x040fe4000f8e0200 */
[C---:B---3--:R-:W-:Y:S02]  /*0340*/  IMAD R22, R3.reuse, UR10, R22 ;  /* 0x0000000a03167c24 */ /* 0x048fe4000f8e0216 */
[----:B------:R-:W-:Y:S01]  /*0350*/  IMAD R19, R3, UR11, R19 ;  /* 0x0000000b03137c24 */ /* 0x000fe2000f8e0213 */
        /* <DEDUP_REMOVED lines=8> */
[----:B------:R-:W-:-:S05]  /*03e0*/  SHF.R.U32.HI R3, RZ, UR5, R2 ;  /* 0x00000005ff037c19 */ /* 0x000fca0008011602 */
[----:B------:R-:W-:-:S04]  /*03f0*/  IMAD.MOV R4, RZ, RZ, -R3 ;  /* 0x000000ffff047224 */ /* 0x000fc800078e0a03 */
[----:B-1----:R-:W-:-:S04]  /*0400*/  IMAD R5, R4, UR6, R5 ;  /* 0x0000000604057c24 */ /* 0x002fc8000f8e0205 */
[C---:B--2---:R-:W-:Y:S02]  /*0410*/  IMAD R16, R5.reuse, UR8, R16 ;  /* 0x0000000805107c24 */ /* 0x044fe4000f8e0210 */
[C---:B------:R-:W-:Y:S02]  /*0420*/  IMAD R0, R5.reuse, UR9, R0 ;  /* 0x0000000905007c24 */ /* 0x040fe4000f8e0200 */
[C---:B---3--:R-:W-:Y:S02]  /*0430*/  IMAD R22, R5.reuse, UR10, R22 ;  /* 0x0000000a05167c24 */ /* 0x048fe4000f8e0216 */
[----:B------:R-:W-:Y:S01]  /*0440*/  IMAD R19, R5, UR11, R19 ;  /* 0x0000000b05137c24 */ /* 0x000fe2000f8e0213 */
[----:B------:R-:W-:Y:S06]  /*0450*/  BRA.U !UP0, `(.L_x_6540) ;  /* 0x0000001508207547 */ /* 0x000fec000b800000 */
[----:B------:R-:W0:Y:S01]  /*0460*/  LDCU.64 UR6, c[0x0][0x3b0] ;  /* 0x00007600ff0677ac */ /* 0x000e220008000a00 */
[----:B------:R-:W-:Y:S01]  /*0470*/  HFMA2 R2, -RZ, RZ, 0, 0 ;  /* 0x00000000ff027431 */ /* 0x000fe200000001ff */
        /* <DEDUP_REMOVED lines=80> */
[----:B------:R-:W-:-:S04]  /*0980*/  SHF.R.U32.HI R3, RZ, UR5, R2 ;  /* 0x00000005ff037c19 */ /* 0x000fc80008011602 */
[----:B------:R-:W-:-:S05]  /*0990*/  IADD3 R4, PT, PT, -R3, RZ, RZ ;  /* 0x000000ff03047210 */ /* 0x000fca0007ffe1ff */
        /* <DEDUP_REMOVED lines=82> */
[----:B------:R-:W-:Y:S01]  /*0ec0*/  MOV R4, RZ ;  /* 0x000000ff00047202 */ /* 0x000fe20000000f00 */
        /* <DEDUP_REMOVED lines=80> */
[----:B-1----:R-:W-:-:S04]  /*13d0*/  SHF.R.U32.HI R5, RZ, UR4, R4 ;  /* 0x00000004ff057c19 */ /* 0x002fc80008011604 */
[----:B------:R-:W-:-:S05]  /*13e0*/  IADD3 R2, PT, PT, -R5, RZ, RZ ;  /* 0x000000ff05027210 */ /* 0x000fca0007ffe1ff */
        /* <DEDUP_REMOVED lines=71> */
[----:B0-----:R-:W-:-:S05]  /*1860*/  IMAD.HI.U32 R2, R5, UR4, R4 ;  /* 0x0000000405027c27 */ /* 0x001fca000f8e0004 */
[----:B------:R-:W-:-:S05]  /*1870*/  SHF.R.U32.HI R2, RZ, UR5, R2 ;  /* 0x00000005ff027c19 */ /* 0x000fca0008011602 */
[----:B------:R-:W-:-:S04]  /*1880*/  IMAD.MOV R3, RZ, RZ, -R2 ;  /* 0x000000ffff037224 */ /* 0x000fc800078e0a02 */
[----:B-1----:R-:W-:-:S04]  /*1890*/  IMAD R5, R3, UR6, R5 ;  /* 0x0000000603057c24 */ /* 0x002fc8000f8e0205 */
[C---:B--2---:R-:W-:Y:S02]  /*18a0*/  IMAD R16, R5.reuse, UR8, R16 ;  /* 0x0000000805107c24 */ /* 0x044fe4000f8e0210 */
[C---:B------:R-:W-:Y:S02]  /*18b0*/  IMAD R0, R5.reuse, UR9, R0 ;  /* 0x0000000905007c24 */ /* 0x040fe4000f8e0200 */
[C---:B---3--:R-:W-:Y:S02]  /*18c0*/  IMAD R22, R5.reuse, UR10, R22 ;  /* 0x0000000a05167c24 */ /* 0x048fe4000f8e0216 */
[----:B------:R-:W-:-:S07]  /*18d0*/  IMAD R19, R5, UR11, R19 ;  /* 0x0000000b05137c24 */ /* 0x000fce000f8e0213 */
.L_x_6540:
        /* <DEDUP_REMOVED lines=19> */
.L_x_6544:
[----:B------:R-:W2:Y:S02]  /*1a10*/  LDG.E.U8 R2, desc[UR36][R2.64] ;  /* 0x0000002402027981 */ /* 0x000ea4000c1e1100 */
[----:B--2---:R-:W-:-:S04]  /*1a20*/  I2FP.F32.U32 R0, R2 ;  /* 0x0000000200007245 */ /* 0x004fc80000201000 */
[----:B------:R-:W-:-:S04]  /*1a30*/  F2FP.BF16.F32.PACK_AB R0, RZ, R0 ;  /* 0x00000000ff00723e */ /* 0x000fc800000010ff */
[----:B------:R-:W-:Y:S01]  /*1a40*/  PRMT R18, R0, 0x7610, R18 ;  /* 0x0000761000127816 */ /* 0x000fe20000000012 */
[----:B------:R-:W-:Y:S06]  /*1a50*/  BRA `(.L_x_6546) ;  /* 0x0000000c00c07947 */ /* 0x000fec0003800000 */
.L_x_6543:
        /* <DEDUP_REMOVED lines=11> */
.L_x_6548:
[----:B------:R-:W2:Y:S02]  /*1b10*/  LDG.E R2, desc[UR36][R2.64] ;  /* 0x0000002402027981 */ /* 0x000ea4000c1e1900 */
[----:B--2---:R-:W-:-:S04]  /*1b20*/  I2FP.F32.S32 R0, R2 ;  /* 0x0000000200007245 */ /* 0x004fc80000201400 */
[----:B------:R-:W-:-:S04]  /*1b30*/  F2FP.BF16.F32.PACK_AB R0, RZ, R0 ;  /* 0x00000000ff00723e */ /* 0x000fc800000010ff */
[----:B------:R-:W-:Y:S01]  /*1b40*/  PRMT R18, R0, 0x7610, R18 ;  /* 0x0000761000127816 */ /* 0x000fe20000000012 */
[----:B------:R-:W-:Y:S06]  /*1b50*/  BRA `(.L_x_6546) ;  /* 0x0000000c00807947 */ /* 0x000fec0003800000 */
.L_x_6547:
[----:B------:R-:W2:Y:S02]  /*1b60*/  LDG.E.U16 R2, desc[UR36][R2.64] ;  /* 0x0000002402027981 */ /* 0x000ea4000c1e1500 */
[----:B--2---:R-:W0:Y:S02]  /*1b70*/  I2F.S16 R0, R2 ;  /* 0x0000000200007306 */ /* 0x004e240000101400 */
[----:B0-----:R-:W-:-:S04]  /*1b80*/  F2FP.BF16.F32.PACK_AB R0, RZ, R0 ;  /* 0x00000000ff00723e */ /* 0x001fc800000010ff */
[----:B------:R-:W-:Y:S01]  /*1b90*/  PRMT R18, R0, 0x7610, R18 ;  /* 0x0000761000127816 */ /* 0x000fe20000000012 */
[----:B------:R-:W-:Y:S06]  /*1ba0*/  BRA `(.L_x_6546) ;  /* 0x0000000c006c7947 */ /* 0x000fec0003800000 */
.L_x_6542:
        /* <DEDUP_REMOVED lines=9> */
.L_x_6550:
[----:B------:R-:W2:Y:S02]  /*1c40*/  LDG.E.U16 R0, desc[UR36][R2.64] ;  /* 0x0000002402007981 */ /* 0x000ea4000c1e1500 */
[----:B--2---:R-:W-:-:S05]  /*1c50*/  HADD2.F32 R0, -RZ, R0.H0_H0 ;  /* 0x20000000ff007230 */ /* 0x004fca0000004100 */
[----:B------:R-:W-:-:S04]  /*1c60*/  F2FP.BF16.F32.PACK_AB R0, RZ, R0 ;  /* 0x00000000ff00723e */ /* 0x000fc800000010ff */
[----:B------:R-:W-:Y:S01]  /*1c70*/  PRMT R18, R0, 0x7610, R18 ;  /* 0x0000761000127816 */ /* 0x000fe20000000012 */
[----:B------:R-:W-:Y:S06]  /*1c80*/  BRA `(.L_x_6546) ;  /* 0x0000000c00347947 */ /* 0x000fec0003800000 */
.L_x_6549:
        /* <DEDUP_REMOVED lines=9> */
.L_x_6552:
[----:B------:R-:W2:Y:S02]  /*1d20*/  LDG.E.U16 R2, desc[UR36][R2.64] ;  /* 0x0000002402027981 */ /* 0x000ea4000c1e1500 */
[----:B--2---:R-:W-:-:S05]  /*1d30*/  HADD2.F32 R0, -RZ, R2.H0_H0 ;  /* 0x20000002ff007230 */ /* 0x004fca0000004100 */
[----:B------:R-:W-:-:S04]  /*1d40*/  F2FP.BF16.F32.PACK_AB R0, RZ, R0 ;  /* 0x00000000ff00723e */ /* 0x000fc800000010ff */
[----:B------:R-:W-:Y:S01]  /*1d50*/  PRMT R18, R0, 0x7610, R18 ;  /* 0x0000761000127816 */ /* 0x000fe20000000012 */
[----:B------:R-:W-:Y:S06]  /*1d60*/  BRA `(.L_x_6546) ;  /* 0x0000000800fc7947 */ /* 0x000fec0003800000 */
.L_x_6551:
        /* <DEDUP_REMOVED lines=9> */
.L_x_6541:
        /* <DEDUP_REMOVED lines=14> */
.L_x_6555:
        /* <DEDUP_REMOVED lines=9> */
.L_x_6554:
        /* <DEDUP_REMOVED lines=27> */
.L_x_6557:
        /* <DEDUP_REMOVED lines=14> */
.L_x_6556:
[----:B------:R0:W5:Y:S01]  /*2200*/  LDG.E.U16 R18, desc[UR36][R2.64] ;  /* 0x0000002402127981 */ /* 0x000162000c1e1500 */
[----:B------:R-:W-:Y:S05]  /*2210*/  BRA `(.L_x_6546) ;  /* 0x0000000400d07947 */ /* 0x000fea0003800000 */
.L_x_6553:
        /* <DEDUP_REMOVED lines=13> */
.L_x_6560:
        /* <DEDUP_REMOVED lines=21> */
.L_x_6564:
[----:B------:R-:W-:Y:S05]  /*2440*/  BSYNC.RECONVERGENT B1 ;  /* 0x0000000000017941 */ /* 0x000fea0003800200 */
.L_x_6563:
[----:B------:R-:W-:Y:S01]  /*2450*/  IMAD.SHL.U32 R0, R0, 0x100000, RZ ;  /* 0x0010000000007824 */ /* 0x000fe200078e00ff */
[----:B------:R-:W-:-:S04]  /*2460*/  LEA R2, R2, 0x3b800000, 0x17 ;  /* 0x3b80000002027811 */ /* 0x000fc800078eb8ff */
[----:B------:R-:W-:-:S07]  /*2470*/  LOP3.LUT R0, R2, R0, R7, 0xfe, !PT ;  /* 0x0000000002007212 */ /* 0x000fce00078efe07 */
.L_x_6562:
[----:B------:R-:W-:Y:S05]  /*2480*/  BSYNC.RECONVERGENT B0 ;  /* 0x0000000000007941 */ /* 0x000fea0003800200 */
.L_x_6561:
[----:B------:R-:W-:-:S04]  /*2490*/  F2FP.BF16.F32.PACK_AB R0, RZ, R0 ;  /* 0x00000000ff00723e */ /* 0x000fc800000010ff */
[----:B------:R-:W-:Y:S01]  /*24a0*/  PRMT R18, R0, 0x7610, R18 ;  /* 0x0000761000127816 */ /* 0x000fe20000000012 */
[----:B------:R-:W-:Y:S06]  /*24b0*/  BRA `(.L_x_6546) ;  /* 0x0000000400287947 */ /* 0x000fec0003800000 */
.L_x_6559:
        /* <DEDUP_REMOVED lines=21> */
.L_x_6568:
[----:B------:R-:W-:Y:S05]  /*2610*/  BSYNC.RECONVERGENT B1 ;  /* 0x0000000000017941 */ /* 0x000fea0003800200 */
.L_x_6567:
[----:B------:R-:W-:Y:S01]  /*2620*/  IMAD.SHL.U32 R0, R0, 0x200000, RZ ;  /* 0x0020000000007824 */ /* 0x000fe200078e00ff */
[----:B------:R-:W-:-:S04]  /*2630*/  LEA R2, R2, 0x37800000, 0x17 ;  /* 0x3780000002027811 */ /* 0x000fc800078eb8ff */
[----:B------:R-:W-:-:S07]  /*2640*/  LOP3.LUT R0, R2, R0, R7, 0xfe, !PT ;  /* 0x0000000002007212 */ /* 0x000fce00078efe07 */
.L_x_6566:
[----:B------:R-:W-:Y:S05]  /*2650*/  BSYNC.RECONVERGENT B0 ;  /* 0x0000000000007941 */ /* 0x000fea0003800200 */
.L_x_6565:
[----:B------:R-:W-:-:S04]  /*2660*/  F2FP.BF16.F32.PACK_AB R0, RZ, R0 ;  /* 0x00000000ff00723e */ /* 0x000fc800000010ff */
[----:B------:R-:W-:Y:S01]  /*2670*/  PRMT R18, R0, 0x7610, R18 ;  /* 0x0000761000127816 */ /* 0x000fe20000000012 */
[----:B------:R-:W-:Y:S06]  /*2680*/  BRA `(.L_x_6546) ;  /* 0x0000000000b47947 */ /* 0x000fec0003800000 */
.L_x_6558:
[----:B------:R-:W-:-:S09]  /*2690*/  UISETP.NE.AND UP0, UPT, UR4, 0x1c, UPT ;  /* 0x0000001c0400788c */ /* 0x000fd2000bf05270 */
[----:B------:R-:W-:Y:S05]  /*26a0*/  BRA.U !UP0, `(.L_x_6569) ;  /* 0x00000001089c7547 */ /* 0x000fea000b800000 */
[----:B------:R-:W-:-:S09]  /*26b0*/  UISETP.NE.AND UP0, UPT, UR4, 0x1d, UPT ;  /* 0x0000001d0400788c */ /* 0x000fd2000bf05270 */
[----:B------:R-:W-:Y:S05]  /*26c0*/  BRA.U !UP0, `(.L_x_6570) ;  /* 0x0000000108807547 */ /* 0x000fea000b800000 */
[----:B------:R-:W-:-:S09]  /*26d0*/  UISETP.NE.AND UP0, UPT, UR4, 0x2c, UPT ;  /* 0x0000002c0400788c */ /* 0x000fd2000bf05270 */
[----:B------:R-:W-:Y:S05]  /*26e0*/  BRA.U !UP0, `(.L_x_6571) ;  /* 0x0000000108487547 */ /* 0x000fea000b800000 */
.L_x_6545:
        /* <DEDUP_REMOVED lines=16> */
.L_x_6572:
[----:B------:R-:W-:Y:S01]  /*27f0*/  PRMT R18, RZ, 0x7610, R18 ;  /* 0x00007610ff127816 */ /* 0x000fe20000000012 */
[----:B------:R-:W-:Y:S06]  /*2800*/  BRA `(.L_x_6546) ;  /* 0x0000000000547947 */ /* 0x000fec0003800000 */
.L_x_6571:
        /* <DEDUP_REMOVED lines=8> */
.L_x_6574:
[----:B------:R-:W-:Y:S05]  /*2890*/  BSYNC.RECONVERGENT B0 ;  /* 0x0000000000007941 */ /* 0x000fea0003800200 */
.L_x_6573:
[----:B------:R-:W-:-:S04]  /*28a0*/  F2FP.BF16.F32.PACK_AB R0, RZ, R0 ;  /* 0x00000000ff00723e */ /* 0x000fc800000010ff */
[----:B------:R-:W-:Y:S01]  /*28b0*/  PRMT R18, R0, 0x7610, R18 ;  /* 0x0000761000127816 */ /* 0x000fe20000000012 */
[----:B------:R-:W-:Y:S06]  /*28c0*/  BRA `(.L_x_6546) ;  /* 0x0000000000247947 */ /* 0x000fec0003800000 */
.L_x_6570:
[----:B------:R-:W2:Y:S02]  /*28d0*/  LDG.E.64 R2, desc[UR36][R2.64] ;  /* 0x0000002402027981 */ /* 0x000ea4000c1e1b00 */
[----:B--2---:R-:W0:Y:S02]  /*28e0*/  I2F.U64 R0, R2 ;  /* 0x0000000200007312 */ /* 0x004e240000301000 */
[----:B0-----:R-:W-:-:S04]  /*28f0*/  F2FP.BF16.F32.PACK_AB R0, RZ, R0 ;  /* 0x00000000ff00723e */ /* 0x001fc800000010ff */
[----:B------:R-:W-:Y:S01]  /*2900*/  PRMT R18, R0, 0x7610, R18 ;  /* 0x0000761000127816 */ /* 0x000fe20000000012 */
[----:B------:R-:W-:Y:S06]  /*2910*/  BRA `(.L_x_6546) ;  /* 0x0000000000107947 */ /* 0x000fec0003800000 */
.L_x_6569:
[----:B------:R-:W2:Y:S02]  /*2920*/  LDG.E R2, desc[UR36][R2.64] ;  /* 0x0000002402027981 */ /* 0x000ea4000c1e1900 */
[----:B--2---:R-:W-:-:S04]  /*2930*/  I2FP.F32.U32 R0, R2 ;  /* 0x0000000200007245 */ /* 0x004fc80000201000 */
[----:B------:R-:W-:-:S04]  /*2940*/  F2FP.BF16.F32.PACK_AB R0, RZ, R0 ;  /* 0x00000000ff00723e */ /* 0x000fc800000010ff */
[----:B------:R-:W-:-:S07]  /*2950*/  PRMT R18, R0, 0x7610, R18 ;  /* 0x0000761000127816 */ /* 0x000fce0000000012 */
.L_x_6546:
        /* <DEDUP_REMOVED lines=19> */
.L_x_6578:
[----:B------:R-:W2:Y:S02]  /*2a90*/  LDG.E.U8 R2, desc[UR36][R2.64] ;  /* 0x0000002402027981 */ /* 0x000ea4000c1e1100 */
[----:B--2---:R-:W-:-:S04]  /*2aa0*/  I2FP.F32.U32 R0, R2 ;  /* 0x0000000200007245 */ /* 0x004fc80000201000 */
[----:B------:R-:W-:-:S04]  /*2ab0*/  F2FP.BF16.F32.PACK_AB R0, RZ, R0 ;  /* 0x00000000ff00723e */ /* 0x000fc800000010ff */
[----:B------:R-:W-:Y:S01]  /*2ac0*/  PRMT R22, R0, 0x7610, R22 ;  /* 0x0000761000167816 */ /* 0x000fe20000000016 */
[----:B------:R-:W-:Y:S06]  /*2ad0*/  BRA `(.L_x_6580) ;  /* 0x0000000c00c07947 */ /* 0x000fec0003800000 */
.L_x_6577:
        /* <DEDUP_REMOVED lines=11> */
.L_x_6582:
[----:B------:R-:W2:Y:S02]  /*2b90*/  LDG.E R2, desc[UR36][R2.64] ;  /* 0x0000002402027981 */ /* 0x000ea4000c1e1900 */
[----:B--2---:R-:W-:-:S04]  /*2ba0*/  I2FP.F32.S32 R0, R2 ;  /* 0x0000000200007245 */ /* 0x004fc80000201400 */
[----:B------:R-:W-:-:S04]  /*2bb0*/  F2FP.BF16.F32.PACK_AB R0, RZ, R0 ;  /* 0x00000000ff00723e */ /* 0x000fc800000010ff */
[----:B------:R-:W-:Y:S01]  /*2bc0*/  PRMT R22, R0, 0x7610, R22 ;  /* 0x0000761000167816 */ /* 0x000fe20000000016 */
[----:B------:R-:W-:Y:S06]  /*2bd0*/  BRA `(.L_x_6580) ;  /* 0x0000000c00807947 */ /* 0x000fec0003800000 */
.L_x_6581:
[----:B------:R-:W2:Y:S02]  /*2be0*/  LDG.E.U16 R2, desc[UR36][R2.64] ;  /* 0x0000002402027981 */ /* 0x000ea4000c1e1500 */
[----:B--2---:R-:W0:Y:S02]  /*2bf0*/  I2F.S16 R0, R2 ;  /* 0x0000000200007306 */ /* 0x004e240000101400 */
[----:B0-----:R-:W-:-:S04]  /*2c00*/  F2FP.BF16.F32.PACK_AB R0, RZ, R0 ;  /* 0x00000000ff00723e */ /* 0x001fc800000010ff */
[----:B------:R-:W-:Y:S01]  /*2c10*/  PRMT R22, R0, 0x7610, R22 ;  /* 0x0000761000167816 */ /* 0x000fe20000000016 */
[----:B------:R-:W-:Y:S06]  /*2c20*/  BRA `(.L_x_6580) ;  /* 0x0000000c006c7947 */ /* 0x000fec0003800000 */
.L_x_6576:
        /* <DEDUP_REMOVED lines=9> */
.L_x_6584:
[----:B------:R-:W2:Y:S02]  /*2cc0*/  LDG.E.U16 R0, desc[UR36][R2.64] ;  /* 0x0000002402007981 */ /* 0x000ea4000c1e1500 */
[----:B--2---:R-:W-:-:S05]  /*2cd0*/  HADD2.F32 R0, -RZ, R0.H0_H0 ;  /* 0x20000000ff007230 */ /* 0x004fca0000004100 */
[----:B------:R-:W-:-:S04]  /*2ce0*/  F2FP.BF16.F32.PACK_AB R0, RZ, R0 ;  /* 0x00000000ff00723e */ /* 0x000fc800000010ff */
[----:B------:R-:W-:Y:S01]  /*2cf0*/  PRMT R22, R0, 0x7610, R22 ;  /* 0x0000761000167816 */ /* 0x000fe20000000016 */
[----:B------:R-:W-:Y:S06]  /*2d00*/  BRA `(.L_x_6580) ;  /* 0x0000000c00347947 */ /* 0x000fec0003800000 */
.L_x_6583:
        /* <DEDUP_REMOVED lines=9> */
.L_x_6586:
[----:B------:R-:W2:Y:S02]  /*2da0*/  LDG.E.U16 R2, desc[UR36][R2.64] ;  /* 0x0000002402027981 */ /* 0x000ea4000c1e1500 */
[----:B--2---:R-:W-:-:S05]  /*2db0*/  HADD2.F32 R0, -RZ, R2.H0_H0 ;  /* 0x20000002ff007230 */ /* 0x004fca0000004100 */
[----:B------:R-:W-:-:S04]  /*2dc0*/  F2FP.BF16.F32.PACK_AB R0, RZ, R0 ;  /* 0x00000000ff00723e */ /* 0x000fc800000010ff */
[----:B------:R-:W-:Y:S01]  /*2dd0*/  PRMT R22, R0, 0x7610, R22 ;  /* 0x0000761000167816 */ /* 0x000fe20000000016 */
[----:B------:R-:W-:Y:S06]  /*2de0*/  BRA `(.L_x_6580) ;  /* 0x0000000800fc7947 */ /* 0x000fec0003800000 */
.L_x_6585:
        /* <DEDUP_REMOVED lines=9> */
.L_x_6575:
        /* <DEDUP_REMOVED lines=14> */
.L_x_6589:
        /* <DEDUP_REMOVED lines=9> */
.L_x_6588:
        /* <DEDUP_REMOVED lines=27> */
.L_x_6591:
        /* <DEDUP_REMOVED lines=14> */
.L_x_6590:
[----:B------:R0:W5:Y:S01]  /*3280*/  LDG.E.U16 R22, desc[UR36][R2.64] ;  /* 0x0000002402167981 */ /* 0x000162000c1e1500 */
[----:B------:R-:W-:Y:S05]  /*3290*/  BRA `(.L_x_6580) ;  /* 0x0000000400d07947 */ /* 0x000fea0003800000 */
.L_x_6587:
        /* <DEDUP_REMOVED lines=13> */
.L_x_6594:
        /* <DEDUP_REMOVED lines=21> */
.L_x_6598:
[----:B------:R-:W-:Y:S05]  /*34c0*/  BSYNC.RECONVERGENT B1 ;  /* 0x0000000000017941 */ /* 0x000fea0003800200 */
.L_x_6597:
[----:B------:R-:W-:Y:S01]  /*34d0*/  IMAD.SHL.U32 R0, R0, 0x100000, RZ ;  /* 0x0010000000007824 */ /* 0x000fe200078e00ff */
[----:B------:R-:W-:-:S04]  /*34e0*/  LEA R2, R2, 0x3b800000, 0x17 ;  /* 0x3b80000002027811 */ /* 0x000fc800078eb8ff */
[----:B------:R-:W-:-:S07]  /*34f0*/  LOP3.LUT R0, R2, R0, R7, 0xfe, !PT ;  /* 0x0000000002007212 */ /* 0x000fce00078efe07 */
.L_x_6596:
[----:B------:R-:W-:Y:S05]  /*3500*/  BSYNC.RECONVERGENT B0 ;  /* 0x0000000000007941 */ /* 0x000fea0003800200 */
.L_x_6595:
[----:B------:R-:W-:-:S04]  /*3510*/  F2FP.BF16.F32.PACK_AB R0, RZ, R0 ;  /* 0x00000000ff00723e */ /* 0x000fc800000010ff */
[----:B------:R-:W-:Y:S01]  /*3520*/  PRMT R22, R0, 0x7610, R22 ;  /* 0x0000761000167816 */ /* 0x000fe20000000016 */
[----:B------:R-:W-:Y:S06]  /*3530*/  BRA `(.L_x_6580) ;  /* 0x0000000400287947 */ /* 0x000fec0003800000 */
.L_x_6593:
        /* <DEDUP_REMOVED lines=21> */
.L_x_6602:
[----:B------:R-:W-:Y:S05]  /*3690*/  BSYNC.RECONVERGENT B1 ;  /* 0x0000000000017941 */ /* 0x000fea0003800200 */
.L_x_6601:
[----:B------:R-:W-:Y:S01]  /*36a0*/  IMAD.SHL.U32 R0, R0, 0x200000, RZ ;  /* 0x0020000000007824 */ /* 0x000fe200078e00ff */
[----:B------:R-:W-:-:S04]  /*36b0*/  LEA R2, R2, 0x37800000, 0x17 ;  /* 0x3780000002027811 */ /* 0x000fc800078eb8ff */
[----:B------:R-:W-:-:S07]  /*36c0*/  LOP3.LUT R0, R2, R0, R7, 0xfe, !PT ;  /* 0x0000000002007212 */ /* 0x000fce00078efe07 */
.L_x_6600:
[----:B------:R-:W-:Y:S05]  /*36d0*/  BSYNC.RECONVERGENT B0 ;  /* 0x0000000000007941 */ /* 0x000fea0003800200 */
.L_x_6599:
[----:B------:R-:W-:-:S04]  /*36e0*/  F2FP.BF16.F32.PACK_AB R0, RZ, R0 ;  /* 0x00000000ff00723e */ /* 0x000fc800000010ff */
[----:B------:R-:W-:Y:S01]  /*36f0*/  PRMT R22, R0, 0x7610, R22 ;  /* 0x0000761000167816 */ /* 0x000fe20000000016 */
[----:B------:R-:W-:Y:S06]  /*3700*/  BRA `(.L_x_6580) ;  /* 0x0000000000b47947 */ /* 0x000fec0003800000 */
.L_x_6592:
[----:B------:R-:W-:-:S09]  /*3710*/  UISETP.NE.AND UP0, UPT, UR4, 0x1c, UPT ;  /* 0x0000001c0400788c */ /* 0x000fd2000bf05270 */
[----:B------:R-:W-:Y:S05]  /*3720*/  BRA.U !UP0, `(.L_x_6603) ;  /* 0x00000001089c7547 */ /* 0x000fea000b800000 */
[----:B------:R-:W-:-:S09]  /*3730*/  UISETP.NE.AND UP0, UPT, UR4, 0x1d, UPT ;  /* 0x0000001d0400788c */ /* 0x000fd2000bf05270 */
[----:B------:R-:W-:Y:S05]  /*3740*/  BRA.U !UP0, `(.L_x_6604) ;  /* 0x0000000108807547 */ /* 0x000fea000b800000 */
[----:B------:R-:W-:-:S09]  /*3750*/  UISETP.NE.AND UP0, UPT, UR4, 0x2c, UPT ;  /* 0x0000002c0400788c */ /* 0x000fd2000bf05270 */
[----:B------:R-:W-:Y:S05]  /*3760*/  BRA.U !UP0, `(.L_x_6605) ;  /* 0x0000000108487547 */ /* 0x000fea000b800000 */
.L_x_6579:
        /* <DEDUP_REMOVED lines=15> */
[----:B--2--5:R-:W-:Y:S05]  /*3860*/  CALL.ABS.NOINC R2 ;  /* 0x0000000002007343 */ /* 0x024fea0003c00000 */
.L_x_6606:
[----:B------:R-:W-:Y:S01]  /*3870*/  PRMT R22, RZ, 0x7610, R22 ;  /* 0x00007610ff167816 */ /* 0x000fe20000000016 */
[----:B------:R-:W-:Y:S06]  /*3880*/  BRA `(.L_x_6580) ;  /* 0x0000000000547947 */ /* 0x000fec0003800000 */
.L_x_6605:
        /* <DEDUP_REMOVED lines=8> */
.L_x_6608:
[----:B------:R-:W-:Y:S05]  /*3910*/  BSYNC.RECONVERGENT B0 ;  /* 0x0000000000007941 */ /* 0x000fea0003800200 */
.L_x_6607:
[----:B------:R-:W-:-:S04]  /*3920*/  F2FP.BF16.F32.PACK_AB R0, RZ, R0 ;  /* 0x00000000ff00723e */ /* 0x000fc800000010ff */
[----:B------:R-:W-:Y:S01]  /*3930*/  PRMT R22, R0, 0x7610, R22 ;  /* 0x0000761000167816 */ /* 0x000fe20000000016 */
[----:B------:R-:W-:Y:S06]  /*3940*/  BRA `(.L_x_6580) ;  /* 0x0000000000247947 */ /* 0x000fec0003800000 */
.L_x_6604:
[----:B------:R-:W2:Y:S02]  /*3950*/  LDG.E.64 R2, desc[UR36][R2.64] ;  /* 0x0000002402027981 */ /* 0x000ea4000c1e1b00 */
[----:B--2---:R-:W0:Y:S02]  /*3960*/  I2F.U64 R0, R2 ;  /* 0x0000000200007312 */ /* 0x004e240000301000 */
[----:B0-----:R-:W-:-:S04]  /*3970*/  F2FP.BF16.F32.PACK_AB R0, RZ, R0 ;  /* 0x00000000ff00723e */ /* 0x001fc800000010ff */
[----:B------:R-:W-:Y:S01]  /*3980*/  PRMT R22, R0, 0x7610, R22 ;  /* 0x0000761000167816 */ /* 0x000fe20000000016 */
[----:B------:R-:W-:Y:S06]  /*3990*/  BRA `(.L_x_6580) ;  /* 0x0000000000107947 */ /* 0x000fec0003800000 */
.L_x_6603:
[----:B------:R-:W2:Y:S02]  /*39a0*/  LDG.E R2, desc[UR36][R2.64] ;  /* 0x0000002402027981 */ /* 0x000ea4000c1e1900 */
[----:B--2---:R-:W-:-:S04]  /*39b0*/  I2FP.F32.U32 R0, R2 ;  /* 0x0000000200007245 */ /* 0x004fc80000201000 */
[----:B------:R-:W-:-:S04]  /*39c0*/  F2FP.BF16.F32.PACK_AB R0, RZ, R0 ;  /* 0x00000000ff00723e */ /* 0x000fc800000010ff */
[----:B------:R-:W-:-:S07]  /*39d0*/  PRMT R22, R0, 0x7610, R22 ;  /* 0x0000761000167816 */ /* 0x000fce0000000016 */
.L_x_6580:
        /* <DEDUP_REMOVED lines=16> */
[----:B0-----:R-:W-:Y:S01]  /*3ae0*/  F2FP.BF16.F32.PACK_AB R0, RZ, R0 ;  /* 0x00000000ff00723e */ /* 0x001fe200000010ff */
[----:B------:R-:W-:Y:S06]  /*3af0*/  BRA `(.L_x_6614) ;  /* 0x0000000c00947947 */ /* 0x000fec0003800000 */
.L_x_6612:
[----:B------:R-:W2:Y:S02]  /*3b00*/  LDG.E.U8 R2, desc[UR36][R2.64] ;  /* 0x0000002402027981 */ /* 0x000ea4000c1e1100 */
[----:B--2---:R-:W-:-:S04]  /*3b10*/  I2FP.F32.U32 R0, R2 ;  /* 0x0000000200007245 */ /* 0x004fc80000201000 */
[----:B------:R-:W-:Y:S01]  /*3b20*/  F2FP.BF16.F32.PACK_AB R0, RZ, R0 ;  /* 0x00000000ff00723e */ /* 0x000fe200000010ff */
[----:B------:R-:W-:Y:S06]  /*3b30*/  BRA `(.L_x_6614) ;  /* 0x0000000c00847947 */ /* 0x000fec0003800000 */
.L_x_6611:
        /* <DEDUP_REMOVED lines=8> */
[----:B0-----:R-:W-:Y:S01]  /*3bc0*/  F2FP.BF16.F32.PACK_AB R0, RZ, R0 ;  /* 0x00000000ff00723e */ /* 0x001fe200000010ff */
[----:B------:R-:W-:Y:S06]  /*3bd0*/  BRA `(.L_x_6614) ;  /* 0x0000000c005c7947 */ /* 0x000fec0003800000 */
.L_x_6616:
[----:B------:R-:W2:Y:S02]  /*3be0*/  LDG.E R2, desc[UR36][R2.64] ;  /* 0x0000002402027981 */ /* 0x000ea4000c1e1900 */
[----:B--2---:R-:W-:-:S04]  /*3bf0*/  I2FP.F32.S32 R0, R2 ;  /* 0x0000000200007245 */ /* 0x004fc80000201400 */
[----:B------:R-:W-:Y:S01]  /*3c00*/  F2FP.BF16.F32.PACK_AB R0, RZ, R0 ;  /* 0x00000000ff00723e */ /* 0x000fe200000010ff */
[----:B------:R-:W-:Y:S06]  /*3c10*/  BRA `(.L_x_6614) ;  /* 0x0000000c004c7947 */ /* 0x000fec0003800000 */
.L_x_6615:
[----:B------:R-:W2:Y:S02]  /*3c20*/  LDG.E.U16 R2, desc[UR36][R2.64] ;  /* 0x0000002402027981 */ /* 0x000ea4000c1e1500 */
[----:B--2---:R-:W0:Y:S02]  /*3c30*/  I2F.S16 R0, R2 ;  /* 0x0000000200007306 */ /* 0x004e240000101400 */
[----:B0-----:R-:W-:Y:S01]  /*3c40*/  F2FP.BF16.F32.PACK_AB R0, RZ, R0 ;  /* 0x00000000ff00723e */ /* 0x001fe200000010ff */
[----:B------:R-:W-:Y:S06]  /*3c50*/  BRA `(.L_x_6614) ;  /* 0x0000000c003c7947 */ /* 0x000fec0003800000 */
.L_x_6610:
        /* <DEDUP_REMOVED lines=9> */
.L_x_6618:
[----:B------:R-:W2:Y:S02]  /*3cf0*/  LDG.E.U16 R0, desc[UR36][R2.64] ;  /* 0x0000002402007981 */ /* 0x000ea4000c1e1500 */
[----:B--2---:R-:W-:-:S05]  /*3d00*/  HADD2.F32 R0, -RZ, R0.H0_H0 ;  /* 0x20000000ff007230 */ /* 0x004fca0000004100 */
[----:B------:R-:W-:Y:S01]  /*3d10*/  F2FP.BF16.F32.PACK_AB R0, RZ, R0 ;  /* 0x00000000ff00723e */ /* 0x000fe200000010ff */
[----:B------:R-:W-:Y:S06]  /*3d20*/  BRA `(.L_x_6614) ;  /* 0x0000000c00087947 */ /* 0x000fec0003800000 */
.L_x_6617:
        /* <DEDUP_REMOVED lines=9> */
.L_x_6620:
[----:B------:R-:W2:Y:S02]  /*3dc0*/  LDG.E.U16 R2, desc[UR36][R2.64] ;  /* 0x0000002402027981 */ /* 0x000ea4000c1e1500 */
[----:B--2---:R-:W-:-:S05]  /*3dd0*/  HADD2.F32 R0, -RZ, R2.H0_H0 ;  /* 0x20000002ff007230 */ /* 0x004fca0000004100 */
[----:B------:R-:W-:Y:S01]  /*3de0*/  F2FP.BF16.F32.PACK_AB R0, RZ, R0 ;  /* 0x00000000ff00723e */ /* 0x000fe200000010ff */
[----:B------:R-:W-:Y:S06]  /*3df0*/  BRA `(.L_x_6614) ;  /* 0x0000000800d47947 */ /* 0x000fec0003800000 */
.L_x_6619:
[----:B------:R-:W2:Y:S01]  /*3e00*/  LDG.E.64 R2, desc[UR36][R2.64] ;  /* 0x0000002402027981 */ /* 0x000ea2000c1e1b00 */
[----:B------:R-:W-:Y:S01]  /*3e10*/  UMOV UR4, 0xf0000000 ;  /* 0xf000000000047882 */ /* 0x000fe20000000000 */
[----:B------:R-:W-:Y:S01]  /*3e20*/  UMOV UR5, 0x380fffff ;  /* 0x380fffff00057882 */ /* 0x000fe20000000000 */
[----:B--2---:R-:W0:Y:S01]  /*3e30*/  F2F.F32.F64 R0, R2 ;  /* 0x0000000200007310 */ /* 0x004e220000301000 */
[----:B------:R-:W-:-:S14]  /*3e40*/  DSETP.GEU.AND P0, PT, |R2|, UR4, PT ;  /* 0x0000000402007e2a */ /* 0x000fdc000bf0e200 */
[----:B0-----:R-:W-:-:S05]  /*3e50*/  @!P0 FMUL R0, R0, 1.175494350822287508e-38 ;  /* 0x0080000000008820 */ /* 0x001fca0000400000 */
[----:B------:R-:W-:Y:S01]  /*3e60*/  F2FP.BF16.F32.PACK_AB R0, RZ, R0 ;  /* 0x00000000ff00723e */ /* 0x000fe200000010ff */
[----:B------:R-:W-:Y:S06]  /*3e70*/  BRA `(.L_x_6614) ;  /* 0x0000000800b47947 */ /* 0x000fec0003800000 */
.L_x_6609:
        /* <DEDUP_REMOVED lines=11> */
[----:B------:R-:W-:Y:S01]  /*3f30*/  F2FP.BF16.F32.PACK_AB R0, RZ, R0 ;  /* 0x00000000ff00723e */ /* 0x000fe200000010ff */
[----:B------:R-:W-:Y:S06]  /*3f40*/  BRA `(.L_x_6614) ;  /* 0x0000000800807947 */ /* 0x000fec0003800000 */
.L_x_6623:
        /* <DEDUP_REMOVED lines=8> */
.L_x_6622:
        /* <DEDUP_REMOVED lines=27> */
.L_x_6625:
        /* <DEDUP_REMOVED lines=11> */
[----:B------:R-:W-:Y:S01]  /*4230*/  F2FP.BF16.F32.PACK_AB R0, RZ, R0 ;  /* 0x00000000ff00723e */ /* 0x000fe200000010ff */
[----:B------:R-:W-:Y:S06]  /*4240*/  BRA `(.L_x_6614) ;  /* 0x0000000400c07947 */ /* 0x000fec0003800000 */
.L_x_6624:
[----:B------:R0:W5:Y:S01]  /*4250*/  LDG.E.U16 R0, desc[UR36][R2.64] ;  /* 0x0000002402007981 */ /* 0x000162000c1e1500 */
[----:B------:R-:W-:Y:S05]  /*4260*/  BRA `(.L_x_6614) ;  /* 0x0000000400b87947 */ /* 0x000fea0003800000 */
.L_x_6621:
        /* <DEDUP_REMOVED lines=10> */
[----:B------:R-:W-:Y:S01]  /*4310*/  F2FP.BF16.F32.PACK_AB R0, RZ, R0 ;  /* 0x00000000ff00723e */ /* 0x000fe200000010ff */
[----:B------:R-:W-:Y:S06]  /*4320*/  BRA `(.L_x_6614) ;  /* 0x0000000400887947 */ /* 0x000fec0003800000 */
.L_x_6628:
        /* <DEDUP_REMOVED lines=21> */
.L_x_6632:
[----:B------:R-:W-:Y:S05]  /*4480*/  BSYNC.RECONVERGENT B1 ;  /* 0x0000000000017941 */ /* 0x000fea0003800200 */
.L_x_6631:
[----:B------:R-:W-:Y:S01]  /*4490*/  IMAD.SHL.U32 R0, R0, 0x100000, RZ ;  /* 0x0010000000007824 */ /* 0x000fe200078e00ff */
[----:B------:R-:W-:-:S04]  /*44a0*/  LEA R2, R2, 0x3b800000, 0x17 ;  /* 0x3b80000002027811 */ /* 0x000fc800078eb8ff */
[----:B------:R-:W-:-:S07]  /*44b0*/  LOP3.LUT R0, R2, R0, R7, 0xfe, !PT ;  /* 0x0000000002007212 */ /* 0x000fce00078efe07 */
.L_x_6630:
[----:B------:R-:W-:Y:S05]  /*44c0*/  BSYNC.RECONVERGENT B0 ;  /* 0x0000000000007941 */ /* 0x000fea0003800200 */
.L_x_6629:
[----:B------:R-:W-:Y:S01]  /*44d0*/  F2FP.BF16.F32.PACK_AB R0, RZ, R0 ;  /* 0x00000000ff00723e */ /* 0x000fe200000010ff */
[----:B------:R-:W-:Y:S06]  /*44e0*/  BRA `(.L_x_6614) ;  /* 0x0000000400187947 */ /* 0x000fec0003800000 */
.L_x_6627:
        /* <DEDUP_REMOVED lines=21> */
.L_x_6636:
[----:B------:R-:W-:Y:S05]  /*4640*/  BSYNC.RECONVERGENT B1 ;  /* 0x0000000000017941 */ /* 0x000fea0003800200 */
.L_x_6635:
[----:B------:R-:W-:Y:S01]  /*4650*/  IMAD.SHL.U32 R0, R0, 0x200000, RZ ;  /* 0x0020000000007824 */ /* 0x000fe200078e00ff */
[----:B------:R-:W-:-:S04]  /*4660*/  LEA R2, R2, 0x37800000, 0x17 ;  /* 0x3780000002027811 */ /* 0x000fc800078eb8ff */
[----:B------:R-:W-:-:S07]  /*4670*/  LOP3.LUT R0, R2, R0, R7, 0xfe, !PT ;  /* 0x0000000002007212 */ /* 0x000fce00078efe07 */
.L_x_6634:
[----:B------:R-:W-:Y:S05]  /*4680*/  BSYNC.RECONVERGENT B0 ;  /* 0x0000000000007941 */ /* 0x000fea0003800200 */
.L_x_6633:
[----:B------:R-:W-:Y:S01]  /*4690*/  F2FP.BF16.F32.PACK_AB R0, RZ, R0 ;  /* 0x00000000ff00723e */ /* 0x000fe200000010ff */
[----:B------:R-:W-:Y:S06]  /*46a0*/  BRA `(.L_x_6614) ;  /* 0x0000000000a87947 */ /* 0x000fec0003800000 */
.L_x_6626:
[----:B------:R-:W-:-:S09]  /*46b0*/  UISETP.NE.AND UP0, UPT, UR4, 0x1c, UPT ;  /* 0x0000001c0400788c */ /* 0x000fd2000bf05270 */
[----:B------:R-:W-:Y:S05]  /*46c0*/  BRA.U !UP0, `(.L_x_6637) ;  /* 0x0000000108947547 */ /* 0x000fea000b800000 */
[----:B------:R-:W-:-:S09]  /*46d0*/  UISETP.NE.AND UP0, UPT, UR4, 0x1d, UPT ;  /* 0x0000001d0400788c */ /* 0x000fd2000bf05270 */
[----:B------:R-:W-:Y:S05]  /*46e0*/  BRA.U !UP0, `(.L_x_6638) ;  /* 0x00000001087c7547 */ /* 0x000fea000b800000 */
[----:B------:R-:W-:-:S09]  /*46f0*/  UISETP.NE.AND UP0, UPT, UR4, 0x2c, UPT ;  /* 0x0000002c0400788c */ /* 0x000fd2000bf05270 */
[----:B------:R-:W-:Y:S05]  /*4700*/  BRA.U !UP0, `(.L_x_6639) ;  /* 0x0000000108487547 */ /* 0x000fea000b800000 */
.L_x_6613:
        /* <DEDUP_REMOVED lines=16> */
.L_x_6640:
[----:B------:R-:W-:Y:S01]  /*4810*/  PRMT R0, RZ, 0x7610, R0 ;  /* 0x00007610ff007816 */ /* 0x000fe20000000000 */
[----:B------:R-:W-:Y:S06]  /*4820*/  BRA `(.L_x_6614) ;  /* 0x0000000000487947 */ /* 0x000fec0003800000 */
.L_x_6639:
        /* <DEDUP_REMOVED lines=8> */
.L_x_6642:
[----:B------:R-:W-:Y:S05]  /*48b0*/  BSYNC.RECONVERGENT B0 ;  /* 0x0000000000007941 */ /* 0x000fea0003800200 */
.L_x_6641:
[----:B------:R-:W-:Y:S01]  /*48c0*/  F2FP.BF16.F32.PACK_AB R0, RZ, R0 ;  /* 0x00000000ff00723e */ /* 0x000fe200000010ff */
[----:B------:R-:W-:Y:S06]  /*48d0*/  BRA `(.L_x_6614) ;  /* 0x00000000001c7947 */ /* 0x000fec0003800000 */
.L_x_6638:
[----:B------:R-:W2:Y:S02]  /*48e0*/  LDG.E.64 R2, desc[UR36][R2.64] ;  /* 0x0000002402027981 */ /* 0x000ea4000c1e1b00 */
[----:B--2---:R-:W0:Y:S02]  /*48f0*/  I2F.U64 R0, R2 ;  /* 0x0000000200007312 */ /* 0x004e240000301000 */
[----:B0-----:R-:W-:Y:S01]  /*4900*/  F2FP.BF16.F32.PACK_AB R0, RZ, R0 ;  /* 0x00000000ff00723e */ /* 0x001fe200000010ff */
[----:B------:R-:W-:Y:S06]  /*4910*/  BRA `(.L_x_6614) ;  /* 0x00000000000c7947 */ /* 0x000fec0003800000 */
.L_x_6637:
[----:B------:R-:W2:Y:S02]  /*4920*/  LDG.E R2, desc[UR36][R2.64] ;  /* 0x0000002402027981 */ /* 0x000ea4000c1e1900 */
[----:B--2---:R-:W-:-:S04]  /*4930*/  I2FP.F32.U32 R0, R2 ;  /* 0x0000000200007245 */ /* 0x004fc80000201000 */
[----:B------:R-:W-:-:S07]  /*4940*/  F2FP.BF16.F32.PACK_AB R0, RZ, R0 ;  /* 0x00000000ff00723e */ /* 0x000fce00000010ff */
.L_x_6614:
[----:B-----5:R-:W-:Y:S01]  /*4950*/  IMAD.U32 R22, R22, 0x10000, RZ ;  /* 0x0001000016167824 */ /* 0x020fe200078e00ff */
[----:B------:R-:W1:Y:S01]  /*4960*/  LDCU.64 UR6, c[0x0][0x648] ;  /* 0x0000c900ff0677ac */ /* 0x000e620008000a00 */
[----:B------:R-:W-:Y:S02]  /*4970*/  IMAD.U32 R5, R0, 0x10000, RZ ;  /* 0x0001000000057824 */ /* 0x000fe400078e00ff */
[----:B0-----:R-:W-:Y:S01]  /*4980*/  FADD.FTZ R2, -R22, 1 ;  /* 0x3f80000016027421 */ /* 0x001fe20000010100 */
[----:B------:R-:W-:Y:S02]  /*4990*/  IMAD.U32 R18, R18, 0x10000, RZ ;  /* 0x0001000012127824 */ /* 0x000fe400078e00ff */
[----:B------:R-:W-:Y:S01]  /*49a0*/  FADD.FTZ R5, R22, -R5 ;  /* 0x8000000516057221 */ /* 0x000fe20000010000 */
[----:B------:R-:W-:Y:S02]  /*49b0*/  UPRMT UR4, UR44, 0x9910, URZ ;  /* 0x000099102c047896 */ /* 0x000fe400080000ff */
[----:B------:R-:W0:Y:S02]  /*49c0*/  F2F.BF16.F32 R2, R2 ;  /* 0x0000000200027304 */ /* 0x000e240000202000 */
[----:B------:R-:W-:-:S06]  /*49d0*/  UISETP.GT.AND UP0, UPT, UR4, 0x9, UPT ;  /* 0x000000090400788c */ /* 0x000fcc000bf04270 */
[----:B------:R-:W2:Y:S01]  /*49e0*/  F2F.BF16.F32 R5, R5 ;  /* 0x0000000500057304 */ /* 0x000ea20000202000 */
[----:B0-----:R-:W-:-:S04]  /*49f0*/  IMAD.U32 R3, R2, 0x10000, RZ ;  /* 0x0001000002037824 */ /* 0x001fc800078e00ff */
[----:B------:R-:W-:Y:S01]  /*4a00*/  FMUL.FTZ R3, R22, R3 ;  /* 0x0000000316037220 */ /* 0x000fe20000410000 */
[----:B--2---:R-:W-:-:S05]  /*4a10*/  IMAD.U32 R7, R5, 0x10000, RZ ;  /* 0x0001000005077824 */ /* 0x004fca00078e00ff */
[----:B------:R-:W0:Y:S01]  /*4a20*/  F2F.BF16.F32 R3, R3 ;  /* 0x0000000300037304 */ /* 0x000e220000202000 */
[----:B------:R-:W-:-:S07]  /*4a30*/  FMUL.FTZ R7, R18, R7 ;  /* 0x0000000712077220 */ /* 0x000fce0000410000 */
[----:B------:R-:W2:Y:S01]  /*4a40*/  F2F.BF16.F32 R7, R7 ;  /* 0x0000000700077304 */ /* 0x000ea20000202000 */
[----:B0-----:R-:W-:-:S04]  /*4a50*/  SHF.L.U32 R0, R3, 0x10, RZ ;  /* 0x0000001003007819 */ /* 0x001fc800000006ff */
[----:B------:R-:W-:Y:S01]  /*4a60*/  FMNMX.FTZ R0, R0, 1.0018652574217412621e-12, !PT ;  /* 0x2b8d000000007809 */ /* 0x000fe20007810000 */
[----:B--2---:R-:W-:-:S05]  /*4a70*/  IMAD.U32 R2, R7, 0x10000, RZ ;  /* 0x0001000007027824 */ /* 0x004fca00078e00ff */
[----:B------:R-:W0:Y:S02]  /*4a80*/  F2F.BF16.F32 R0, R0 ;  /* 0x0000000000007304 */ /* 0x000e240000202000 */
[----:B0-----:R-:W-:-:S06]  /*4a90*/  IMAD.U32 R4, R0, 0x10000, RZ ;  /* 0x0001000000047824 */ /* 0x001fcc00078e00ff */
[----:B------:R-:W0:Y:S02]  /*4aa0*/  MUFU.RCP R3, R4 ;  /* 0x0000000400037308 */ /* 0x000e240000001000 */
[----:B0-----:R-:W-:Y:S01]  /*4ab0*/  FMUL.FTZ R5, R2, R3 ;  /* 0x0000000302057220 */ /* 0x001fe20000410000 */
[----:B-1----:R-:W-:-:S05]  /*4ac0*/  IADD3 R2, P0, PT, R16, UR6, RZ ;  /* 0x0000000610027c10 */ /* 0x002fca000ff1e0ff */
[----:B------:R-:W0:Y:S01]  /*4ad0*/  F2F.BF16.F32 R5, R5 ;  /* 0x0000000500057304 */ /* 0x000e220000202000 */
[----:B------:R-:W-:Y:S01]  /*4ae0*/  IMAD.X R3, RZ, RZ, UR7, P0 ;  /* 0x00000007ff037e24 */ /* 0x000fe200080e06ff */
        /* <DEDUP_REMOVED lines=9> */
[----:B0-----:R-:W-:-:S04]  /*4b80*/  IMAD.U32 R0, R5, 0x10000, RZ ;  /* 0x0001000005007824 */ /* 0x001fc800078e00ff */
[----:B------:R-:W0:Y:S02]  /*4b90*/  F2I.FTZ.TRUNC.NTZ R5, R0 ;  /* 0x0000000000057305 */ /* 0x000e24000021f100 */
[----:B0-----:R0:W-:Y:S01]  /*4ba0*/  STG.E.U8 desc[UR36][R2.64], R5 ;  /* 0x0000000502007986 */ /* 0x0011e2000c101124 */
[----:B------:R-:W-:Y:S05]  /*4bb0*/  BRA `(.L_x_6648) ;  /* 0x0000000c00807947 */ /* 0x000fea0003800000 */
.L_x_6646:
[----:B0-----:R-:W-:-:S06]  /*4bc0*/  IMAD.U32 R5, R5, 0x10000, RZ ;  /* 0x0001000005057824 */ /* 0x001fcc00078e00ff */
[----:B------:R-:W0:Y:S02]  /*4bd0*/  F2I.S64.TRUNC R4, R5 ;  /* 0x0000000500047311 */ /* 0x000e24000020d900 */
[----:B0-----:R0:W-:Y:S01]  /*4be0*/  STG.E.U8 desc[UR36][R2.64], R4 ;  /* 0x0000000402007986 */ /* 0x0011e2000c101124 */
[----:B------:R-:W-:Y:S05]  /*4bf0*/  BRA `(.L_x_6648) ;  /* 0x0000000c00707947 */ /* 0x000fea0003800000 */
.L_x_6645:
[----:B------:R-:W-:-:S09]  /*4c00*/  UISETP.NE.AND UP0, UPT, UR4, 0x2, UPT ;  /* 0x000000020400788c */ /* 0x000fd2000bf05270 */
[----:B------:R-:W-:Y:S05]  /*4c10*/  BRA.U !UP0, `(.L_x_6649) ;  /* 0x0000000108307547 */ /* 0x000fea000b800000 */
[----:B------:R-:W-:-:S09]  /*4c20*/  UISETP.NE.AND UP0, UPT, UR4, 0x3, UPT ;  /* 0x000000030400788c */ /* 0x000fd2000bf05270 */
[----:B------:R-:W-:Y:S05]  /*4c30*/  BRA.U !UP0, `(.L_x_6650) ;  /* 0x0000000108187547 */ /* 0x000fea000b800000 */
[----:B------:R-:W-:-:S09]  /*4c40*/  UISETP.NE.AND UP0, UPT, UR4, 0x4, UPT ;  /* 0x000000040400788c */ /* 0x000fd2000bf05270 */
[----:B------:R-:W-:Y:S05]  /*4c50*/  BRA.U UP0, `(.L_x_6647) ;  /* 0x0000000900b87547 */ /* 0x000fea000b800000 */
[----:B0-----:R-:W-:-:S06]  /*4c60*/  IMAD.U32 R5, R5, 0x10000, RZ ;  /* 0x0001000005057824 */ /* 0x001fcc00078e00ff */
[----:B------:R-:W0:Y:S02]  /*4c70*/  F2I.S64.TRUNC R4, R5 ;  /* 0x0000000500047311 */ /* 0x000e24000020d900 */
[----:B0-----:R0:W-:Y:S01]  /*4c80*/  STG.E.64 desc[UR36][R2.64], R4 ;  /* 0x0000000402007986 */ /* 0x0011e2000c101b24 */
[----:B------:R-:W-:Y:S05]  /*4c90*/  BRA `(.L_x_6648) ;  /* 0x0000000c00487947 */ /* 0x000fea0003800000 */
.L_x_6650:
[----:B0-----:R-:W-:-:S06]  /*4ca0*/  IMAD.U32 R5, R5, 0x10000, RZ ;  /* 0x0001000005057824 */ /* 0x001fcc00078e00ff */
[----:B------:R-:W0:Y:S02]  /*4cb0*/  F2I.FTZ.TRUNC.NTZ R5, R5 ;  /* 0x0000000500057305 */ /* 0x000e24000021f100 */
[----:B0-----:R0:W-:Y:S01]  /*4cc0*/  STG.E desc[UR36][R2.64], R5 ;  /* 0x0000000502007986 */ /* 0x0011e2000c101924 */
[----:B------:R-:W-:Y:S05]  /*4cd0*/  BRA `(.L_x_6648) ;  /* 0x0000000c00387947 */ /* 0x000fea0003800000 */
.L_x_6649:
[----:B0-----:R-:W-:-:S06]  /*4ce0*/  IMAD.U32 R5, R5, 0x10000, RZ ;  /* 0x0001000005057824 */ /* 0x001fcc00078e00ff */
[----:B------:R-:W0:Y:S02]  /*4cf0*/  F2I.FTZ.TRUNC.NTZ R5, R5 ;  /* 0x0000000500057305 */ /* 0x000e24000021f100 */
[----:B0-----:R0:W-:Y:S01]  /*4d00*/  STG.E.U16 desc[UR36][R2.64], R5 ;  /* 0x0000000502007986 */ /* 0x0011e2000c101524 */
[----:B------:R-:W-:Y:S05]  /*4d10*/  BRA `(.L_x_6648) ;  /* 0x0000000c00287947 */ /* 0x000fea0003800000 */
.L_x_6644:
[----:B------:R-:W-:-:S09]  /*4d20*/  UISETP.GT.AND UP0, UPT, UR4, 0x6, UPT ;  /* 0x000000060400788c */ /* 0x000fd2000bf04270 */
[----:B------:R-:W-:Y:S05]  /*4d30*/  BRA.U UP0, `(.L_x_6651) ;  /* 0x00000001002c7547 */ /* 0x000fea000b800000 */
[----:B------:R-:W-:-:S09]  /*4d40*/  UISETP.NE.AND UP0, UPT, UR4, 0x5, UPT ;  /* 0x000000050400788c */ /* 0x000fd2000bf05270 */
[----:B------:R-:W-:Y:S05]  /*4d50*/  BRA.U !UP0, `(.L_x_6652) ;  /* 0x0000000108147547 */ /* 0x000fea000b800000 */
[----:B------:R-:W-:-:S09]  /*4d60*/  UISETP.NE.AND UP0, UPT, UR4, 0x6, UPT ;  /* 0x000000060400788c */ /* 0x000fd2000bf05270 */
[----:B------:R-:W-:Y:S05]  /*4d70*/  BRA.U UP0, `(.L_x_6647) ;  /* 0x0000000900707547 */ /* 0x000fea000b800000 */
[----:B0-----:R-:W-:-:S05]  /*4d80*/  SHF.L.U32 R5, R5, 0x10, RZ ;  /* 0x0000001005057819 */ /* 0x001fca00000006ff */
[----:B------:R0:W-:Y:S01]  /*4d90*/  STG.E desc[UR36][R2.64], R5 ;  /* 0x0000000502007986 */ /* 0x0001e2000c101924 */
[----:B------:R-:W-:Y:S05]  /*4da0*/  BRA `(.L_x_6648) ;  /* 0x0000000c00047947 */ /* 0x000fea0003800000 */
.L_x_6652:
[----:B0-----:R-:W-:-:S05]  /*4db0*/  IMAD.U32 R0, R5, 0x10000, RZ ;  /* 0x0001000005007824 */ /* 0x001fca00078e00ff */
[----:B------:R-:W-:-:S05]  /*4dc0*/  F2FP.F16.F32.PACK_AB R0, RZ, R0 ;  /* 0x00000000ff00723e */ /* 0x000fca00000000ff */
[----:B------:R0:W-:Y:S01]  /*4dd0*/  STG.E.U16 desc[UR36][R2.64], R0 ;  /* 0x0000000002007986 */ /* 0x0001e2000c101524 */
[----:B------:R-:W-:Y:S05]  /*4de0*/  BRA `(.L_x_6648) ;  /* 0x0000000800f47947 */ /* 0x000fea0003800000 */
.L_x_6651:
[----:B------:R-:W-:-:S09]  /*4df0*/  UISETP.NE.AND UP0, UPT, UR4, 0x7, UPT ;  /* 0x000000070400788c */ /* 0x000fd2000bf05270 */
[----:B------:R-:W-:Y:S05]  /*4e00*/  BRA.U !UP0, `(.L_x_6653) ;  /* 0x0000000108347547 */ /* 0x000fea000b800000 */
[----:B------:R-:W-:-:S09]  /*4e10*/  UISETP.NE.AND UP0, UPT, UR4, 0x8, UPT ;  /* 0x000000080400788c */ /* 0x000fd2000bf05270 */
[----:B------:R-:W-:Y:S05]  /*4e20*/  BRA.U !UP0, `(.L_x_6654) ;  /* 0x0000000108187547 */ /* 0x000fea000b800000 */
[----:B------:R-:W-:-:S09]  /*4e30*/  UISETP.NE.AND UP0, UPT, UR4, 0x9, UPT ;  /* 0x000000090400788c */ /* 0x000fd2000bf05270 */
[----:B------:R-:W-:Y:S05]  /*4e40*/  BRA.U UP0, `(.L_x_6647) ;  /* 0x00000009003c7547 */ /* 0x000fea000b800000 */
[----:B0-----:R-:W-:Y:S02]  /*4e50*/  IMAD.U32 R4, R5, 0x10000, RZ ;  /* 0x0001000005047824 */ /* 0x001fe400078e00ff */
[----:B------:R-:W-:-:S05]  /*4e60*/  IMAD.MOV.U32 R5, RZ, RZ, RZ ;  /* 0x000000ffff057224 */ /* 0x000fca00078e00ff */
[----:B------:R0:W-:Y:S01]  /*4e70*/  STG.E.64 desc[UR36][R2.64], R4 ;  /* 0x0000000402007986 */ /* 0x0001e2000c101b24 */
[----:B------:R-:W-:Y:S05]  /*4e80*/  BRA `(.L_x_6648) ;  /* 0x0000000800cc7947 */ /* 0x000fea0003800000 */
.L_x_6654:
[----:B0-----:R-:W-:-:S05]  /*4e90*/  IMAD.U32 R5, R5, 0x10000, RZ ;  /* 0x0001000005057824 */ /* 0x001fca00078e00ff */
[----:B------:R-:W-:-:S04]  /*4ea0*/  F2FP.F16.F32.PACK_AB R5, RZ, R5 ;  /* 0x00000005ff05723e */ /* 0x000fc800000000ff */
[----:B------:R-:W-:-:S05]  /*4eb0*/  PRMT R5, R5, 0x5410, RZ ;  /* 0x0000541005057816 */ /* 0x000fca00000000ff */
[----:B------:R0:W-:Y:S01]  /*4ec0*/  STG.E desc[UR36][R2.64], R5 ;  /* 0x0000000502007986 */ /* 0x0001e2000c101924 */
[----:B------:R-:W-:Y:S05]  /*4ed0*/  BRA `(.L_x_6648) ;  /* 0x0000000800b87947 */ /* 0x000fea0003800000 */
.L_x_6653:
[----:B0-----:R-:W-:-:S04]  /*4ee0*/  IMAD.U32 R4, R5, 0x10000, RZ ;  /* 0x0001000005047824 */ /* 0x001fc800078e00ff */
[----:B------:R-:W-:-:S06]  /*4ef0*/  FMUL.FTZ R4, R4, 1 ;  /* 0x3f80000004047820 */ /* 0x000fcc0000410000 */
[----:B------:R-:W0:Y:S02]  /*4f00*/  F2F.F64.F32 R4, R4 ;  /* 0x0000000400047310 */ /* 0x000e240000201800 */
[----:B0-----:R0:W-:Y:S01]  /*4f10*/  STG.E.64 desc[UR36][R2.64], R4 ;  /* 0x0000000402007986 */ /* 0x0011e2000c101b24 */
[----:B------:R-:W-:Y:S05]  /*4f20*/  BRA `(.L_x_6648) ;  /* 0x0000000800a47947 */ /* 0x000fea0003800000 */
.L_x_6643:
        /* <DEDUP_REMOVED lines=8> */
[----:B0-----:R-:W-:-:S05]  /*4fb0*/  IMAD.U32 R5, R5, 0x10000, RZ ;  /* 0x0001000005057824 */ /* 0x001fca00078e00ff */
[----:B------:R-:W-:-:S04]  /*4fc0*/  FSETP.NEU.FTZ.AND P0, PT, R5, RZ, PT ;  /* 0x000000ff0500720b */ /* 0x000fc80003f1d000 */
[----:B------:R-:W-:-:S05]  /*4fd0*/  SEL R5, RZ, 0x1, !P0 ;  /* 0x00000001ff057807 */ /* 0x000fca0004000000 */
[----:B------:R0:W-:Y:S01]  /*4fe0*/  STG.E.U8 desc[UR36][R2.64], R5 ;  /* 0x0000000502007986 */ /* 0x0001e2000c101124 */
[----:B------:R-:W-:Y:S05]  /*4ff0*/  BRA `(.L_x_6648) ;  /* 0x0000000800707947 */ /* 0x000fea0003800000 */
.L_x_6657:
[----:B0-----:R-:W-:Y:S01]  /*5000*/  IMAD.U32 R5, R5, 0x10000, RZ ;  /* 0x0001000005057824 */ /* 0x001fe200078e00ff */
[----:B------:R-:W-:-:S03]  /*5010*/  CS2R R6, SRZ ;  /* 0x0000000000067805 */ /* 0x000fc6000001ff00 */
[----:B------:R-:W-:-:S06]  /*5020*/  FMUL.FTZ R5, R5, 1 ;  /* 0x3f80000005057820 */ /* 0x000fcc0000410000 */
[----:B------:R-:W0:Y:S02]  /*5030*/  F2F.F64.F32 R4, R5 ;  /* 0x0000000500047310 */ /* 0x000e240000201800 */
[----:B0-----:R0:W-:Y:S01]  /*5040*/  STG.E.128 desc[UR36][R2.64], R4 ;  /* 0x0000000402007986 */ /* 0x0011e2000c101d24 */
[----:B------:R-:W-:Y:S05]  /*5050*/  BRA `(.L_x_6648) ;  /* 0x0000000800587947 */ /* 0x000fea0003800000 */
.L_x_6656:
[----:B------:R-:W-:-:S09]  /*5060*/  UISETP.NE.AND UP0, UPT, UR4, 0xf, UPT ;  /* 0x0000000f0400788c */ /* 0x000fd2000bf05270 */
[----:B------:R-:W-:Y:S05]  /*5070*/  BRA.U !UP0, `(.L_x_6658) ;  /* 0x0000000108a07547 */ /* 0x000fea000b800000 */
[----:B------:R-:W-:-:S09]  /*5080*/  UISETP.NE.AND UP0, UPT, UR4, 0x17, UPT ;  /* 0x000000170400788c */ /* 0x000fd2000bf05270 */
[----:B------:R-:W-:Y:S05]  /*5090*/  BRA.U !UP0, `(.L_x_6659) ;  /* 0x00000001084c7547 */ /* 0x000fea000b800000 */
[----:B------:R-:W-:-:S09]  /*50a0*/  UISETP.NE.AND UP0, UPT, UR4, 0x18, UPT ;  /* 0x000000180400788c */ /* 0x000fd2000bf05270 */
[----:B------:R-:W-:Y:S05]  /*50b0*/  BRA.U UP0, `(.L_x_6647) ;  /* 0x0000000500a07547 */ /* 0x000fea000b800000 */
[----:B0-----:R-:W-:Y:S01]  /*50c0*/  IMAD.U32 R7, R5, 0x10000, RZ ;  /* 0x0001000005077824 */ /* 0x001fe200078e00ff */
        /* <DEDUP_REMOVED lines=12> */
.L_x_6661:
[----:B------:R-:W-:Y:S05]  /*5190*/  BSYNC.RECONVERGENT B0 ;  /* 0x0000000000007941 */ /* 0x000fea0003800200 */
.L_x_6660:
[----:B------:R-:W-:-:S05]  /*51a0*/  LOP3.LUT R5, R0, 0x80, R5, 0xf8, !PT ;  /* 0x0000008000057812 */ /* 0x000fca00078ef805 */
[----:B------:R0:W-:Y:S01]  /*51b0*/  STG.E.U8 desc[UR36][R2.64], R5 ;  /* 0x0000000502007986 */ /* 0x0001e2000c101124 */
[----:B------:R-:W-:Y:S05]  /*51c0*/  BRA `(.L_x_6648) ;  /* 0x0000000400fc7947 */ /* 0x000fea0003800000 */
.L_x_6659:
[----:B0-----:R-:W-:Y:S01]  /*51d0*/  IMAD.U32 R7, R5, 0x10000, RZ ;  /* 0x0001000005077824 */ /* 0x001fe200078e00ff */
        /* <DEDUP_REMOVED lines=10> */
[----:B------:R-:W-:Y:S01]  /*5280*/  @P0 LOP3.LUT R4, R0, 0x1, RZ, 0xc0, !PT ;  /* 0x0000000100040812 */ /* 0x000fe200078ec0ff */
[----:B------:R-:W-:-:S03]  /*5290*/  @!P0 FADD.FTZ R0, R6, 128 ;  /* 0x4300000006008421 */ /* 0x000fc60000010000 */
[----:B------:R-:W-:-:S04]  /*52a0*/  @P0 IADD3 R4, PT, PT, R7, 0x80fffff, R4 ;  /* 0x080fffff07040810 */ /* 0x000fc80007ffe004 */
[----:B------:R-:W-:-:S07]  /*52b0*/  @P0 SHF.R.U32.HI R0, RZ, 0x15, R4 ;  /* 0x00000015ff000819 */ /* 0x000fce0000011604 */
.L_x_6663:
[----:B------:R-:W-:Y:S05]  /*52c0*/  BSYNC.RECONVERGENT B0 ;  /* 0x0000000000007941 */ /* 0x000fea0003800200 */
.L_x_6662:
[----:B------:R-:W-:-:S05]  /*52d0*/  LOP3.LUT R5, R0, 0x80, R5, 0xf8, !PT ;  /* 0x0000008000057812 */ /* 0x000fca00078ef805 */
[----:B------:R0:W-:Y:S01]  /*52e0*/  STG.E.U8 desc[UR36][R2.64], R5 ;  /* 0x0000000502007986 */ /* 0x0001e2000c101124 */
[----:B------:R-:W-:Y:S05]  /*52f0*/  BRA `(.L_x_6648) ;  /* 0x0000000400b07947 */ /* 0x000fea0003800000 */
.L_x_6658:
[----:B0-----:R0:W-:Y:S01]  /*5300*/  STG.E.U16 desc[UR36][R2.64], R5 ;  /* 0x0000000502007986 */ /* 0x0011e2000c101524 */
[----:B------:R-:W-:Y:S05]  /*5310*/  BRA `(.L_x_6648) ;  /* 0x0000000400a87947 */ /* 0x000fea0003800000 */
.L_x_6655:
        /* <DEDUP_REMOVED lines=8> */
[----:B0-----:R-:W-:-:S06]  /*53a0*/  IMAD.U32 R5, R5, 0x10000, RZ ;  /* 0x0001000005057824 */ /* 0x001fcc00078e00ff */
[----:B------:R-:W0:Y:S02]  /*53b0*/  F2I.FTZ.U32.TRUNC.NTZ R5, R5 ;  /* 0x0000000500057305 */ /* 0x000e24000021f000 */
[----:B0-----:R4:W-:Y:S01]  /*53c0*/  STG.E.U16 desc[UR36][R2.64], R5 ;  /* 0x0000000502007986 */ /* 0x0019e2000c101524 */
[----:B------:R-:W-:Y:S05]  /*53d0*/  BRA `(.L_x_6648) ;  /* 0x0000000400787947 */ /* 0x000fea0003800000 */
.L_x_6666:
[----:B0-----:R-:W-:Y:S01]  /*53e0*/  IMAD.U32 R5, R5, 0x10000, RZ ;  /* 0x0001000005057824 */ /* 0x001fe200078e00ff */
        /* <DEDUP_REMOVED lines=12> */
.L_x_6669:
[----:B------:R-:W-:-:S04]  /*54b0*/  SHF.R.U32.HI R0, RZ, 0x14, R5 ;  /* 0x00000014ff007819 */ /* 0x000fc80000011605 */
[----:B------:R-:W-:-:S04]  /*54c0*/  LOP3.LUT R0, R0, 0x1, RZ, 0xc0, !PT ;  /* 0x0000000100007812 */ /* 0x000fc800078ec0ff */
[----:B------:R-:W-:-:S04]  /*54d0*/  IADD3 R0, PT, PT, R5, 0x487ffff, R0 ;  /* 0x0487ffff05007810 */ /* 0x000fc80007ffe000 */
[----:B------:R-:W-:-:S04]  /*54e0*/  SHF.R.U32.HI R0, RZ, 0x14, R0 ;  /* 0x00000014ff007819 */ /* 0x000fc80000011600 */
[----:B------:R-:W-:-:S07]  /*54f0*/  LOP3.LUT R4, R0, 0xff, RZ, 0xc0, !PT ;  /* 0x000000ff00047812 */ /* 0x000fce00078ec0ff */
.L_x_6670:
[----:B------:R-:W-:-:S04]  /*5500*/  SHF.R.U32.HI R5, RZ, 0x18, R5 ;  /* 0x00000018ff057819 */ /* 0x000fc80000011605 */
[----:B------:R-:W-:-:S04]  /*5510*/  LOP3.LUT R4, R4, 0x80, R5, 0xf8, !PT ;  /* 0x0000008004047812 */ /* 0x000fc800078ef805 */
[----:B------:R-:W-:-:S07]  /*5520*/  PRMT R0, R4, 0x7610, R0 ;  /* 0x0000761004007816 */ /* 0x000fce0000000000 */
.L_x_6668:
[----:B------:R-:W-:Y:S05]  /*5530*/  BSYNC.RECONVERGENT B0 ;  /* 0x0000000000007941 */ /* 0x000fea0003800200 */
.L_x_6667:
[----:B------:R3:W-:Y:S01]  /*5540*/  STG.E.U8 desc[UR36][R2.64], R0 ;  /* 0x0000000002007986 */ /* 0x0007e2000c101124 */
[----:B------:R-:W-:Y:S05]  /*5550*/  BRA `(.L_x_6648) ;  /* 0x0000000400187947 */ /* 0x000fea0003800000 */
.L_x_6665:
        /* <DEDUP_REMOVED lines=13> */
.L_x_6673:
[----:B------:R-:W-:-:S04]  /*5630*/  SHF.R.U32.HI R0, RZ, 0x15, R5 ;  /* 0x00000015ff007819 */ /* 0x000fc80000011605 */
[----:B------:R-:W-:-:S04]  /*5640*/  LOP3.LUT R0, R0, 0x1, RZ, 0xc0, !PT ;  /* 0x0000000100007812 */ /* 0x000fc800078ec0ff */
[----:B------:R-:W-:-:S04]  /*5650*/  IADD3 R0, PT, PT, R5, 0x88fffff, R0 ;  /* 0x088fffff05007810 */ /* 0x000fc80007ffe000 */
[----:B------:R-:W-:-:S04]  /*5660*/  SHF.R.U32.HI R0, RZ, 0x15, R0 ;  /* 0x00000015ff007819 */ /* 0x000fc80000011600 */
[----:B------:R-:W-:-:S07]  /*5670*/  LOP3.LUT R4, R0, 0xff, RZ, 0xc0, !PT ;  /* 0x000000ff00047812 */ /* 0x000fce00078ec0ff */
.L_x_6674:
[----:B------:R-:W-:-:S04]  /*5680*/  SHF.R.U32.HI R5, RZ, 0x18, R5 ;  /* 0x00000018ff057819 */ /* 0x000fc80000011605 */
[----:B------:R-:W-:-:S04]  /*5690*/  LOP3.LUT R4, R4, 0x80, R5, 0xf8, !PT ;  /* 0x0000008004047812 */ /* 0x000fc800078ef805 */
[----:B------:R-:W-:-:S07]  /*56a0*/  PRMT R0, R4, 0x7610, R0 ;  /* 0x0000761004007816 */ /* 0x000fce0000000000 */
.L_x_6672:
[----:B------:R-:W-:Y:S05]  /*56b0*/  BSYNC.RECONVERGENT B0 ;  /* 0x0000000000007941 */ /* 0x000fea0003800200 */
.L_x_6671:
[----:B------:R0:W-:Y:S01]  /*56c0*/  STG.E.U8 desc[UR36][R2.64], R0 ;  /* 0x0000000002007986 */ /* 0x0001e2000c101124 */
[----:B------:R-:W-:Y:S05]  /*56d0*/  BRA `(.L_x_6648) ;  /* 0x0000000000b87947 */ /* 0x000fea0003800000 */
.L_x_6664:
[----:B------:R-:W-:-:S09]  /*56e0*/  UISETP.NE.AND UP0, UPT, UR4, 0x1c, UPT ;  /* 0x0000001c0400788c */ /* 0x000fd2000bf05270 */
[----:B------:R-:W-:Y:S05]  /*56f0*/  BRA.U !UP0, `(.L_x_6675) ;  /* 0x0000000108a47547 */ /* 0x000fea000b800000 */
[----:B------:R-:W-:-:S09]  /*5700*/  UISETP.NE.AND UP0, UPT, UR4, 0x1d, UPT ;  /* 0x0000001d0400788c */ /* 0x000fd2000bf05270 */
[----:B------:R-:W-:Y:S05]  /*5710*/  BRA.U !UP0, `(.L_x_6676) ;  /* 0x00000001088c7547 */ /* 0x000fea000b800000 */
[----:B------:R-:W-:-:S09]  /*5720*/  UISETP.NE.AND UP0, UPT, UR4, 0x2c, UPT ;  /* 0x0000002c0400788c */ /* 0x000fd2000bf05270 */
[----:B------:R-:W-:Y:S05]  /*5730*/  BRA.U !UP0, `(.L_x_6677) ;  /* 0x0000000108447547 */ /* 0x000fea000b800000 */
.L_x_6647:
[----:B------:R-:W-:Y:S01]  /*5740*/  MOV R0, 0x0 ;  /* 0x0000000000007802 */ /* 0x000fe20000000f00 */
[----:B------:R-:W1:Y:S01]  /*5750*/  LDCU.64 UR6, c[0x4][0x310] ;  /* 0x01006200ff0677ac */ /* 0x000e620008000a00 */
[----:B------:R-:W-:Y:S02]  /*5760*/  IMAD.MOV.U32 R8, RZ, RZ, 0x65 ;  /* 0x00000065ff087424 */ /* 0x000fe400078e00ff */
[----:B------:R2:W3:Y:S01]  /*5770*/  LDC.64 R2, c[0x4][R0] ;  /* 0x0100000000027b82 */ /* 0x0004e20000000a00 */
[----:B------:R-:W4:Y:S01]  /*5780*/  LDCU.64 UR8, c[0x4][0x318] ;  /* 0x01006300ff0877ac */ /* 0x000f220008000a00 */
[----:B------:R-:W-:Y:S02]  /*5790*/  IMAD.MOV.U32 R12, RZ, RZ, 0x1 ;  /* 0x00000001ff0c7424 */ /* 0x000fe400078e00ff */
[----:B------:R-:W-:Y:S01]  /*57a0*/  IMAD.MOV.U32 R13, RZ, RZ, RZ ;  /* 0x000000ffff0d7224 */ /* 0x000fe200078e00ff */
[----:B------:R-:W5:Y:S01]  /*57b0*/  LDCU.64 UR4, c[0x4][0x60] ;  /* 0x01000c00ff0477ac */ /* 0x000f620008000a00 */
[----:B-1----:R-:W-:-:S02]  /*57c0*/  IMAD.U32 R4, RZ, RZ, UR6 ;  /* 0x00000006ff047e24 */ /* 0x002fc4000f8e00ff */
[----:B0-----:R-:W-:Y:S02]  /*57d0*/  IMAD.U32 R5, RZ, RZ, UR7 ;  /* 0x00000007ff057e24 */ /* 0x001fe4000f8e00ff */
[----:B----4-:R-:W-:Y:S02]  /*57e0*/  IMAD.U32 R6, RZ, RZ, UR8 ;  /* 0x00000008ff067e24 */ /* 0x010fe4000f8e00ff */
[----:B------:R-:W-:Y:S02]  /*57f0*/  IMAD.U32 R7, RZ, RZ, UR9 ;  /* 0x00000009ff077e24 */ /* 0x000fe4000f8e00ff */
[----:B-----5:R-:W-:Y:S01]  /*5800*/  IMAD.U32 R10, RZ, RZ, UR4 ;  /* 0x00000004ff0a7e24 */ /* 0x020fe2000f8e00ff */
[----:B--2---:R-:W-:-:S07]  /*5810*/  MOV R11, UR5 ;  /* 0x00000005000b7c02 */ /* 0x004fce0008000f00 */
[----:B------:R-:W-:-:S07]  /*5820*/  LEPC R20, `(.L_x_6678) ;  /* 0x000000001014794e */ /* 0x000fce0000000000 */
[----:B---3--:R-:W-:Y:S05]  /*5830*/  CALL.ABS.NOINC R2 ;  /* 0x0000000002007343 */ /* 0x008fea0003c00000 */
.L_x_6678:
[----:B------:R-:W-:Y:S05]  /*5840*/  BRA `(.L_x_6648) ;  /* 0x00000000005c7947 */ /* 0x000fea0003800000 */
.L_x_6677:
[----:B0-----:R-:W-:-:S05]  /*5850*/  IMAD.U32 R5, R5, 0x10000, RZ ;  /* 0x0001000005057824 */ /* 0x001fca00078e00ff */
        /* <DEDUP_REMOVED lines=15> */
.L_x_6676:
[----:B0-----:R-:W-:-:S06]  /*5950*/  IMAD.U32 R5, R5, 0x10000, RZ ;  /* 0x0001000005057824 */ /* 0x001fcc00078e00ff */
[----:B------:R-:W0:Y:S02]  /*5960*/  F2I.U64.TRUNC R4, R5 ;  /* 0x0000000500047311 */ /* 0x000e24000020d800 */
[----:B0-----:R1:W-:Y:S01]  /*5970*/  STG.E.64 desc[UR36][R2.64], R4 ;  /* 0x0000000402007986 */ /* 0x0013e2000c101b24 */
[----:B------:R-:W-:Y:S05]  /*5980*/  BRA `(.L_x_6648) ;  /* 0x00000000000c7947 */ /* 0x000fea0003800000 */
.L_x_6675:
[----:B0-----:R-:W-:-:S06]  /*5990*/  IMAD.U32 R5, R5, 0x10000, RZ ;  /* 0x0001000005057824 */ /* 0x001fcc00078e00ff */
[----:B------:R-:W0:Y:S02]  /*59a0*/  F2I.FTZ.U32.TRUNC.NTZ R5, R5 ;  /* 0x0000000500057305 */ /* 0x000e24000021f000 */
[----:B0-----:R0:W-:Y:S02]  /*59b0*/  STG.E desc[UR36][R2.64], R5 ;  /* 0x0000000502007986 */ /* 0x0011e4000c101924 */
.L_x_6648:
[----:B------:R-:W-:-:S07]  /*59c0*/  IADD3 R17, PT, PT, R17, 0x80, RZ ;  /* 0x0000008011117810 */ /* 0x000fce0007ffe0ff */
.L_x_6539:
[----:B------:R-:W-:Y:S05]  /*59d0*/  BSYNC.RECONVERGENT B6 ;  /* 0x0000000000067941 */ /* 0x000fea0003800200 */
.L_x_6538:
[----:B------:R-:W5:Y:S01]  /*59e0*/  LDCU UR4, c[0x0][0x380] ;  /* 0x00007000ff0477ac */ /* 0x000f620008000800 */
[----:B------:R-:W-:Y:S01]  /*59f0*/  BSSY.RECONVERGENT B6, `(.L_x_6679) ;  /* 0x000058d000067945 */ /* 0x000fe20003800200 */
[----:B-----5:R-:W-:-:S13]  /*5a00*/  ISETP.GE.AND P0, PT, R17, UR4, PT ;  /* 0x0000000411007c0c */ /* 0x020fda000bf06270 */
[----:B------:R-:W-:Y:S05]  /*5a10*/  @P0 BRA `(.L_x_6680) ;  /* 0x0000005800280947 */ /* 0x000fea0003800000 */
[----:B------:R-:W5:Y:S01]  /*5a20*/  LDCU UR4, c[0x0][0x388] ;  /* 0x00007100ff0477ac */ /* 0x000f620008000800 */
[----:B------:R-:W-:Y:S02]  /*5a30*/  IMAD.MOV.U32 R19, RZ, RZ, RZ ;  /* 0x000000ffff137224 */ /* 0x000fe400078e00ff */
[----:B------:R-:W-:Y:S02]  /*5a40*/  IMAD.MOV.U32 R22, RZ, RZ, RZ ;  /* 0x000000ffff167224 */ /* 0x000fe400078e00ff */
[----:B0--3--:R-:W-:Y:S02]  /*5a50*/  IMAD.MOV.U32 R0, RZ, RZ, RZ ;  /* 0x000000ffff007224 */ /* 0x009fe400078e00ff */
[----:B------:R-:W-:Y:S01]  /*5a60*/  IMAD.MOV.U32 R16, RZ, RZ, RZ ;  /* 0x000000ffff107224 */ /* 0x000fe200078e00ff */
[----:B-----5:R-:W-:-:S09]  /*5a70*/  UISETP.NE.AND UP0, UPT, UR4, URZ, UPT ;  /* 0x000000ff0400728c */ /* 0x020fd2000bf05270 */
[----:B------:R-:W-:Y:S05]  /*5a80*/  BRA.U !UP0, `(.L_x_6681) ;  /* 0x0000001508d47547 */ /* 0x000fea000b800000 */
[----:B------:R-:W1:Y:S01]  /*5a90*/  LDCU.64 UR4, c[0x0][0x390] ;  /* 0x00007200ff0477ac */ /* 0x000e620008000a00 */
[----:B------:R-:W-:Y:S01]  /*5aa0*/  IMAD.MOV.U32 R16, RZ, RZ, RZ ;  /* 0x000000ffff107224 */ /* 0x000fe200078e00ff */
[----:B------:R-:W0:Y:S01]  /*5ab0*/  LDCU UR6, c[0x0][0x38c] ;  /* 0x00007180ff0677ac */ /* 0x000e220008000800 */
[----:B------:R-:W3:Y:S01]  /*5ac0*/  LDCU.64 UR8, c[0x0][0x4b8] ;  /* 0x00009700ff0877ac */ /* 0x000ee20008000a00 */
[----:B------:R-:W5:Y:S01]  /*5ad0*/  LDCU.64 UR10, c[0x0][0x4c0] ;  /* 0x00009800ff0a77ac */ /* 0x000f620008000a00 */
[----:B------:R-:W-:Y:S01]  /*5ae0*/  UISETP.NE.AND UP0, UPT, UR42, URZ, UPT ;  /* 0x000000ff2a00728c */ /* 0x000fe2000bf05270 */
[----:B-12-4-:R-:W-:-:S05]  /*5af0*/  IMAD.HI.U32 R2, R17, UR4, R16 ;  /* 0x0000000411027c27 */ /* 0x016fca000f8e0010 */
[----:B------:R-:W-:-:S05]  /*5b00*/  SHF.R.U32.HI R3, RZ, UR5, R2 ;  /* 0x00000005ff037c19 */ /* 0x000fca0008011602 */
[----:B------:R-:W-:-:S04]  /*5b10*/  IMAD.MOV R0, RZ, RZ, -R3 ;  /* 0x000000ffff007224 */ /* 0x000fc800078e0a03 */
[----:B0-----:R-:W-:-:S04]  /*5b20*/  IMAD R19, R0, UR6, R17 ;  /* 0x0000000600137c24 */ /* 0x001fc8000f8e0211 */
[C---:B---3--:R-:W-:Y:S02]  /*5b30*/  IMAD R16, R19.reuse, UR8, RZ ;  /* 0x0000000813107c24 */ /* 0x048fe4000f8e02ff */
[C---:B------:R-:W-:Y:S02]  /*5b40*/  IMAD R0, R19.reuse, UR9, RZ ;  /* 0x0000000913007c24 */ /* 0x040fe4000f8e02ff */
[C---:B-----5:R-:W-:Y:S02]  /*5b50*/  IMAD R22, R19.reuse, UR10, RZ ;  /* 0x0000000a13167c24 */ /* 0x060fe4000f8e02ff */
        /* <DEDUP_REMOVED lines=360> */
.L_x_6681:
[----:B------:R-:W1:Y:S01]  /*71e0*/  LDCU.64 UR6, c[0x0][0x650] ;  /* 0x0000ca00ff0677ac */ /* 0x000e620008000a00 */
[----:B------:R-:W-:-:S04]  /*71f0*/  UPRMT UR4, UR40, 0x9910, URZ ;  /* 0x0000991028047896 */ /* 0x000fc800080000ff */
[----:B------:R-:W-:Y:S01]  /*7200*/  UISETP.GT.AND UP0, UPT, UR4, 0x9, UPT ;  /* 0x000000090400788c */ /* 0x000fe2000bf04270 */
[----:B-12-4-:R-:W-:-:S04]  /*7210*/  IADD3 R2, P0, PT, R0, UR6, RZ ;  /* 0x0000000600027c10 */ /* 0x016fc8000ff1e0ff */
        /* <DEDUP_REMOVED lines=15> */
.L_x_6685:
[----:B------:R-:W2:Y:S02]  /*7310*/  LDG.E.U8 R2, desc[UR36][R2.64] ;  /* 0x0000002402027981 */ /* 0x000ea4000c1e1100 */
[----:B--2---:R-:W-:-:S04]  /*7320*/  I2FP.F32.U32 R0, R2 ;  /* 0x0000000200007245 */ /* 0x004fc80000201000 */
[----:B------:R-:W-:-:S04]  /*7330*/  F2FP.BF16.F32.PACK_AB R0, RZ, R0 ;  /* 0x00000000ff00723e */ /* 0x000fc800000010ff */
[----:B------:R-:W-:Y:S01]  /*7340*/  PRMT R18, R0, 0x7610, R18 ;  /* 0x0000761000127816 */ /* 0x000fe20000000012 */
[----:B------:R-:W-:Y:S06]  /*7350*/  BRA `(.L_x_6687) ;  /* 0x0000000c00c07947 */ /* 0x000fec0003800000 */
.L_x_6684:
        /* <DEDUP_REMOVED lines=11> */
.L_x_6689:
[----:B------:R-:W2:Y:S02]  /*7410*/  LDG.E R2, desc[UR36][R2.64] ;  /* 0x0000002402027981 */ /* 0x000ea4000c1e1900 */
[----:B--2---:R-:W-:-:S04]  /*7420*/  I2FP.F32.S32 R0, R2 ;  /* 0x0000000200007245 */ /* 0x004fc80000201400 */
[----:B------:R-:W-:-:S04]  /*7430*/  F2FP.BF16.F32.PACK_AB R0, RZ, R0 ;  /* 0x00000000ff00723e */ /* 0x000fc800000010ff */
[----:B------:R-:W-:Y:S01]  /*7440*/  PRMT R18, R0, 0x7610, R18 ;  /* 0x0000761000127816 */ /* 0x000fe20000000012 */
[----:B------:R-:W-:Y:S06]  /*7450*/  BRA `(.L_x_6687) ;  /* 0x0000000c00807947 */ /* 0x000fec0003800000 */
.L_x_6688:
[----:B------:R-:W2:Y:S02]  /*7460*/  LDG.E.U16 R2, desc[UR36][R2.64] ;  /* 0x0000002402027981 */ /* 0x000ea4000c1e1500 */
[----:B--2---:R-:W0:Y:S02]  /*7470*/  I2F.S16 R0, R2 ;  /* 0x0000000200007306 */ /* 0x004e240000101400 */
[----:B0-----:R-:W-:-:S04]  /*7480*/  F2FP.BF16.F32.PACK_AB R0, RZ, R0 ;  /* 0x00000000ff00723e */ /* 0x001fc800000010ff */
[----:B------:R-:W-:Y:S01]  /*7490*/  PRMT R18, R0, 0x7610, R18 ;  /* 0x0000761000127816 */ /* 0x000fe20000000012 */
[----:B------:R-:W-:Y:S06]  /*74a0*/  BRA `(.L_x_6687) ;  /* 0x0000000c006c7947 */ /* 0x000fec0003800000 */
.L_x_6683:
        /* <DEDUP_REMOVED lines=9> */
.L_x_6691:
[----:B------:R-:W2:Y:S02]  /*7540*/  LDG.E.U16 R0, desc[UR36][R2.64] ;  /* 0x0000002402007981 */ /* 0x000ea4000c1e1500 */
[----:B--2---:R-:W-:-:S05]  /*7550*/  HADD2.F32 R0, -RZ, R0.H0_H0 ;  /* 0x20000000ff007230 */ /* 0x004fca0000004100 */
[----:B------:R-:W-:-:S04]  /*7560*/  F2FP.BF16.F32.PACK_AB R0, RZ, R0 ;  /* 0x00000000ff00723e */ /* 0x000fc800000010ff */
[----:B------:R-:W-:Y:S01]  /*7570*/  PRMT R18, R0, 0x7610, R18 ;  /* 0x0000761000127816 */ /* 0x000fe20000000012 */
[----:B------:R-:W-:Y:S06]  /*7580*/  BRA `(.L_x_6687) ;  /* 0x0000000c00347947 */ /* 0x000fec0003800000 */
.L_x_6690:
        /* <DEDUP_REMOVED lines=9> */
.L_x_6693:
[----:B------:R-:W2:Y:S02]  /*7620*/  LDG.E.U16 R2, desc[UR36][R2.64] ;  /* 0x0000002402027981 */ /* 0x000ea4000c1e1500 */
[----:B--2---:R-:W-:-:S05]  /*7630*/  HADD2.F32 R0, -RZ, R2.H0_H0 ;  /* 0x20000002ff007230 */ /* 0x004fca0000004100 */
[----:B------:R-:W-:-:S04]  /*7640*/  F2FP.BF16.F32.PACK_AB R0, RZ, R0 ;  /* 0x00000000ff00723e */ /* 0x000fc800000010ff */
[----:B------:R-:W-:Y:S01]  /*7650*/  PRMT R18, R0, 0x7610, R18 ;  /* 0x0000761000127816 */ /* 0x000fe20000000012 */
[----:B------:R-:W-:Y:S06]  /*7660*/  BRA `(.L_x_6687) ;  /* 0x0000000800fc7947 */ /* 0x000fec0003800000 */
.L_x_6692:
        /* <DEDUP_REMOVED lines=9> */
.L_x_6682:
        /* <DEDUP_REMOVED lines=14> */
.L_x_6696:
        /* <DEDUP_REMOVED lines=9> */
.L_x_6695:
        /* <DEDUP_REMOVED lines=27> */
.L_x_6698:
        /* <DEDUP_REMOVED lines=14> */
.L_x_6697:
[----:B------:R0:W5:Y:S01]  /*7b00*/  LDG.E.U16 R18, desc[UR36][R2.64] ;  /* 0x0000002402127981 */ /* 0x000162000c1e1500 */
[----:B------:R-:W-:Y:S05]  /*7b10*/  BRA `(.L_x_6687) ;  /* 0x0000000400d07947 */ /* 0x000fea0003800000 */
.L_x_6694:
        /* <DEDUP_REMOVED lines=13> */
.L_x_6701:
        /* <DEDUP_REMOVED lines=21> */
.L_x_6705:
[----:B------:R-:W-:Y:S05]  /*7d40*/  BSYNC.RECONVERGENT B1 ;  /* 0x0000000000017941 */ /* 0x000fea0003800200 */
.L_x_6704:
[----:B------:R-:W-:Y:S01]  /*7d50*/  IMAD.SHL.U32 R0, R0, 0x100000, RZ ;  /* 0x0010000000007824 */ /* 0x000fe200078e00ff */
[----:B------:R-:W-:-:S04]  /*7d60*/  LEA R2, R2, 0x3b800000, 0x17 ;  /* 0x3b80000002027811 */ /* 0x000fc800078eb8ff */
[----:B------:R-:W-:-:S07]  /*7d70*/  LOP3.LUT R0, R2, R0, R7, 0xfe, !PT ;  /* 0x0000000002007212 */ /* 0x000fce00078efe07 */
.L_x_6703:
[----:B------:R-:W-:Y:S05]  /*7d80*/  BSYNC.RECONVERGENT B0 ;  /* 0x0000000000007941 */ /* 0x000fea0003800200 */
.L_x_6702:
[----:B------:R-:W-:-:S04]  /*7d90*/  F2FP.BF16.F32.PACK_AB R0, RZ, R0 ;  /* 0x00000000ff00723e */ /* 0x000fc800000010ff */
[----:B------:R-:W-:Y:S01]  /*7da0*/  PRMT R18, R0, 0x7610, R18 ;  /* 0x0000761000127816 */ /* 0x000fe20000000012 */
[----:B------:R-:W-:Y:S06]  /*7db0*/  BRA `(.L_x_6687) ;  /* 0x0000000400287947 */ /* 0x000fec0003800000 */
.L_x_6700:
        /* <DEDUP_REMOVED lines=21> */
.L_x_6709:
[----:B------:R-:W-:Y:S05]  /*7f10*/  BSYNC.RECONVERGENT B1 ;  /* 0x0000000000017941 */ /* 0x000fea0003800200 */
.L_x_6708:
[----:B------:R-:W-:Y:S01]  /*7f20*/  IMAD.SHL.U32 R0, R0, 0x200000, RZ ;  /* 0x0020000000007824 */ /* 0x000fe200078e00ff */
[----:B------:R-:W-:-:S04]  /*7f30*/  LEA R2, R2, 0x37800000, 0x17 ;  /* 0x3780000002027811 */ /* 0x000fc800078eb8ff */
[----:B------:R-:W-:-:S07]  /*7f40*/  LOP3.LUT R0, R2, R0, R7, 0xfe, !PT ;  /* 0x0000000002007212 */ /* 0x000fce00078efe07 */
.L_x_6707:
[----:B------:R-:W-:Y:S05]  /*7f50*/  BSYNC.RECONVERGENT B0 ;  /* 0x0000000000007941 */ /* 0x000fea0003800200 */
.L_x_6706:
[----:B------:R-:W-:-:S04]  /*7f60*/  F2FP.BF16.F32.PACK_AB R0, RZ, R0 ;  /* 0x00000000ff00723e */ /* 0x000fc800000010ff */
[----:B------:R-:W-:Y:S01]  /*7f70*/  PRMT R18, R0, 0x7610, R18 ;  /* 0x0000761000127816 */ /* 0x000fe20000000012 */
[----:B------:R-:W-:Y:S06]  /*7f80*/  BRA `(.L_x_6687) ;  /* 0x0000000000b47947 */ /* 0x000fec0003800000 */
.L_x_6699:
        /* <DEDUP_REMOVED lines=14> */
.L_x_6713:
[----:B------:R-:W-:Y:S05]  /*8070*/  BSYNC.RECONVERGENT B0 ;  /* 0x0000000000007941 */ /* 0x000fea0003800200 */
.L_x_6712:
[----:B------:R-:W-:-:S04]  /*8080*/  F2FP.BF16.F32.PACK_AB R0, RZ, R0 ;  /* 0x00000000ff00723e */ /* 0x000fc800000010ff */
[----:B------:R-:W-:Y:S01]  /*8090*/  PRMT R18, R0, 0x7610, R18 ;  /* 0x0000761000127816 */ /* 0x000fe20000000012 */
[----:B------:R-:W-:Y:S06]  /*80a0*/  BRA `(.L_x_6687) ;  /* 0x00000000006c7947 */ /* 0x000fec0003800000 */
.L_x_6686:
        /* <DEDUP_REMOVED lines=16> */
.L_x_6714:
[----:B------:R-:W-:Y:S01]  /*81b0*/  PRMT R18, RZ, 0x7610, R18 ;  /* 0x00007610ff127816 */ /* 0x000fe20000000012 */
[----:B------:R-:W-:Y:S06]  /*81c0*/  BRA `(.L_x_6687) ;  /* 0x0000000000247947 */ /* 0x000fec0003800000 */
.L_x_6711:
[----:B------:R-:W2:Y:S02]  /*81d0*/  LDG.E.64 R2, desc[UR36][R2.64] ;  /* 0x0000002402027981 */ /* 0x000ea4000c1e1b00 */
[----:B--2---:R-:W0:Y:S02]  /*81e0*/  I2F.U64 R0, R2 ;  /* 0x0000000200007312 */ /* 0x004e240000301000 */
[----:B0-----:R-:W-:-:S04]  /*81f0*/  F2FP.BF16.F32.PACK_AB R0, RZ, R0 ;  /* 0x00000000ff00723e */ /* 0x001fc800000010ff */
[----:B------:R-:W-:Y:S01]  /*8200*/  PRMT R18, R0, 0x7610, R18 ;  /* 0x0000761000127816 */ /* 0x000fe20000000012 */
[----:B------:R-:W-:Y:S06]  /*8210*/  BRA `(.L_x_6687) ;  /* 0x0000000000107947 */ /* 0x000fec0003800000 */
.L_x_6710:
[----:B------:R-:W2:Y:S02]  /*8220*/  LDG.E R2, desc[UR36][R2.64] ;  /* 0x0000002402027981 */ /* 0x000ea4000c1e1900 */
[----:B--2---:R-:W-:-:S04]  /*8230*/  I2FP.F32.U32 R0, R2 ;  /* 0x0000000200007245 */ /* 0x004fc80000201000 */
[----:B------:R-:W-:-:S04]  /*8240*/  F2FP.BF16.F32.PACK_AB R0, RZ, R0 ;  /* 0x00000000ff00723e */ /* 0x000fc800000010ff */
[----:B------:R-:W-:-:S07]  /*8250*/  PRMT R18, R0, 0x7610, R18 ;  /* 0x0000761000127816 */ /* 0x000fce0000000012 */
.L_x_6687:
        /* <DEDUP_REMOVED lines=19> */
.L_x_6718:
[----:B------:R-:W2:Y:S02]  /*8390*/  LDG.E.U8 R2, desc[UR36][R2.64] ;  /* 0x0000002402027981 */ /* 0x000ea4000c1e1100 */
[----:B--2---:R-:W-:-:S04]  /*83a0*/  I2FP.F32.U32 R0, R2 ;  /* 0x0000000200007245 */ /* 0x004fc80000201000 */
[----:B------:R-:W-:-:S04]  /*83b0*/  F2FP.BF16.F32.PACK_AB R0, RZ, R0 ;  /* 0x00000000ff00723e */ /* 0x000fc800000010ff */
[----:B------:R-:W-:Y:S01]  /*83c0*/  PRMT R22, R0, 0x7610, R22 ;  /* 0x0000761000167816 */ /* 0x000fe20000000016 */
[----:B------:R-:W-:Y:S06]  /*83d0*/  BRA `(.L_x_6720) ;  /* 0x0000000c00c07947 */ /* 0x000fec0003800000 */
.L_x_6717:
        /* <DEDUP_REMOVED lines=11> */
.L_x_6722:
[----:B------:R-:W2:Y:S02]  /*8490*/  LDG.E R2, desc[UR36][R2.64] ;  /* 0x0000002402027981 */ /* 0x000ea4000c1e1900 */
[----:B--2---:R-:W-:-:S04]  /*84a0*/  I2FP.F32.S32 R0, R2 ;  /* 0x0000000200007245 */ /* 0x004fc80000201400 */
[----:B------:R-:W-:-:S04]  /*84b0*/  F2FP.BF16.F32.PACK_AB R0, RZ, R0 ;  /* 0x00000000ff00723e */ /* 0x000fc800000010ff */
[----:B------:R-:W-:Y:S01]  /*84c0*/  PRMT R22, R0, 0x7610, R22 ;  /* 0x0000761000167816 */ /* 0x000fe20000000016 */
[----:B------:R-:W-:Y:S06]  /*84d0*/  BRA `(.L_x_6720) ;  /* 0x0000000c00807947 */ /* 0x000fec0003800000 */
.L_x_6721:
[----:B------:R-:W2:Y:S02]  /*84e0*/  LDG.E.U16 R2, desc[UR36][R2.64] ;  /* 0x0000002402027981 */ /* 0x000ea4000c1e1500 */
[----:B--2---:R-:W0:Y:S02]  /*84f0*/  I2F.S16 R0, R2 ;  /* 0x0000000200007306 */ /* 0x004e240000101400 */
[----:B0-----:R-:W-:-:S04]  /*8500*/  F2FP.BF16.F32.PACK_AB R0, RZ, R0 ;  /* 0x00000000ff00723e */ /* 0x001fc800000010ff */
[----:B------:R-:W-:Y:S01]  /*8510*/  PRMT R22, R0, 0x7610, R22 ;  /* 0x0000761000167816 */ /* 0x000fe20000000016 */
[----:B------:R-:W-:Y:S06]  /*8520*/  BRA `(.L_x_6720) ;  /* 0x0000000c006c7947 */ /* 0x000fec0003800000 */
.L_x_6716:
        /* <DEDUP_REMOVED lines=9> */
.L_x_6724:
[----:B------:R-:W2:Y:S02]  /*85c0*/  LDG.E.U16 R0, desc[UR36][R2.64] ;  /* 0x0000002402007981 */ /* 0x000ea4000c1e1500 */
[----:B--2---:R-:W-:-:S05]  /*85d0*/  HADD2.F32 R0, -RZ, R0.H0_H0 ;  /* 0x20000000ff007230 */ /* 0x004fca0000004100 */
[----:B------:R-:W-:-:S04]  /*85e0*/  F2FP.BF16.F32.PACK_AB R0, RZ, R0 ;  /* 0x00000000ff00723e */ /* 0x000fc800000010ff */
[----:B------:R-:W-:Y:S01]  /*85f0*/  PRMT R22, R0, 0x7610, R22 ;  /* 0x0000761000167816 */ /* 0x000fe20000000016 */
[----:B------:R-:W-:Y:S06]  /*8600*/  BRA `(.L_x_6720) ;  /* 0x0000000c00347947 */ /* 0x000fec0003800000 */
.L_x_6723:
        /* <DEDUP_REMOVED lines=9> */
.L_x_6726:
[----:B------:R-:W2:Y:S02]  /*86a0*/  LDG.E.U16 R2, desc[UR36][R2.64] ;  /* 0x0000002402027981 */ /* 0x000ea4000c1e1500 */
[----:B--2---:R-:W-:-:S05]  /*86b0*/  HADD2.F32 R0, -RZ, R2.H0_H0 ;  /* 0x20000002ff007230 */ /* 0x004fca0000004100 */
[----:B------:R-:W-:-:S04]  /*86c0*/  F2FP.BF16.F32.PACK_AB R0, RZ, R0 ;  /* 0x00000000ff00723e */ /* 0x000fc800000010ff */
[----:B------:R-:W-:Y:S01]  /*86d0*/  PRMT R22, R0, 0x7610, R22 ;  /* 0x0000761000167816 */ /* 0x000fe20000000016 */
[----:B------:R-:W-:Y:S06]  /*86e0*/  BRA `(.L_x_6720) ;  /* 0x0000000800fc7947 */ /* 0x000fec0003800000 */
.L_x_6725:
        /* <DEDUP_REMOVED lines=9> */
.L_x_6715:
        /* <DEDUP_REMOVED lines=14> */
.L_x_6729:
        /* <DEDUP_REMOVED lines=9> */
.L_x_6728:
        /* <DEDUP_REMOVED lines=27> */
.L_x_6731:
        /* <DEDUP_REMOVED lines=14> */
.L_x_6730:
[----:B------:R0:W5:Y:S01]  /*8b80*/  LDG.E.U16 R22, desc[UR36][R2.64] ;  /* 0x0000002402167981 */ /* 0x000162000c1e1500 */
[----:B------:R-:W-:Y:S05]  /*8b90*/  BRA `(.L_x_6720) ;  /* 0x0000000400d07947 */ /* 0x000fea0003800000 */
.L_x_6727:
        /* <DEDUP_REMOVED lines=13> */
.L_x_6734:
        /* <DEDUP_REMOVED lines=21> */
.L_x_6738:
[----:B------:R-:W-:Y:S05]  /*8dc0*/  BSYNC.RECONVERGENT B1 ;  /* 0x0000000000017941 */ /* 0x000fea0003800200 */
.L_x_6737:
[----:B------:R-:W-:Y:S01]  /*8dd0*/  IMAD.SHL.U32 R0, R0, 0x100000, RZ ;  /* 0x0010000000007824 */ /* 0x000fe200078e00ff */
[----:B------:R-:W-:-:S04]  /*8de0*/  LEA R2, R2, 0x3b800000, 0x17 ;  /* 0x3b80000002027811 */ /* 0x000fc800078eb8ff */
[----:B------:R-:W-:-:S07]  /*8df0*/  LOP3.LUT R0, R2, R0, R7, 0xfe, !PT ;  /* 0x0000000002007212 */ /* 0x000fce00078efe07 */
.L_x_6736:
[----:B------:R-:W-:Y:S05]  /*8e00*/  BSYNC.RECONVERGENT B0 ;  /* 0x0000000000007941 */ /* 0x000fea0003800200 */
.L_x_6735:
[----:B------:R-:W-:-:S04]  /*8e10*/  F2FP.BF16.F32.PACK_AB R0, RZ, R0 ;  /* 0x00000000ff00723e */ /* 0x000fc800000010ff */
[----:B------:R-:W-:Y:S01]  /*8e20*/  PRMT R22, R0, 0x7610, R22 ;  /* 0x0000761000167816 */ /* 0x000fe20000000016 */
[----:B------:R-:W-:Y:S06]  /*8e30*/  BRA `(.L_x_6720) ;  /* 0x0000000400287947 */ /* 0x000fec0003800000 */
.L_x_6733:
        /* <DEDUP_REMOVED lines=21> */
.L_x_6742:
[----:B------:R-:W-:Y:S05]  /*8f90*/  BSYNC.RECONVERGENT B1 ;  /* 0x0000000000017941 */ /* 0x000fea0003800200 */
.L_x_6741:
[----:B------:R-:W-:Y:S01]  /*8fa0*/  IMAD.SHL.U32 R0, R0, 0x200000, RZ ;  /* 0x0020000000007824 */ /* 0x000fe200078e00ff */
[----:B------:R-:W-:-:S04]  /*8fb0*/  LEA R2, R2, 0x37800000, 0x17 ;  /* 0x3780000002027811 */ /* 0x000fc800078eb8ff */
[----:B------:R-:W-:-:S07]  /*8fc0*/  LOP3.LUT R0, R2, R0, R7, 0xfe, !PT ;  /* 0x0000000002007212 */ /* 0x000fce00078efe07 */
.L_x_6740:
[----:B------:R-:W-:Y:S05]  /*8fd0*/  BSYNC.RECONVERGENT B0 ;  /* 0x0000000000007941 */ /* 0x000fea0003800200 */
.L_x_6739:
[----:B------:R-:W-:-:S04]  /*8fe0*/  F2FP.BF16.F32.PACK_AB R0, RZ, R0 ;  /* 0x00000000ff00723e */ /* 0x000fc800000010ff */
[----:B------:R-:W-:Y:S01]  /*8ff0*/  PRMT R22, R0, 0x7610, R22 ;  /* 0x0000761000167816 */ /* 0x000fe20000000016 */
[----:B------:R-:W-:Y:S06]  /*9000*/  BRA `(.L_x_6720) ;  /* 0x0000000000b47947 */ /* 0x000fec0003800000 */
.L_x_6732:
        /* <DEDUP_REMOVED lines=14> */
.L_x_6746:
[----:B------:R-:W-:Y:S05]  /*90f0*/  BSYNC.RECONVERGENT B0 ;  /* 0x0000000000007941 */ /* 0x000fea0003800200 */
.L_x_6745:
[----:B------:R-:W-:-:S04]  /*9100*/  F2FP.BF16.F32.PACK_AB R0, RZ, R0 ;  /* 0x00000000ff00723e */ /* 0x000fc800000010ff */
[----:B------:R-:W-:Y:S01]  /*9110*/  PRMT R22, R0, 0x7610, R22 ;  /* 0x0000761000167816 */ /* 0x000fe20000000016 */
[----:B------:R-:W-:Y:S06]  /*9120*/  BRA `(.L_x_6720) ;  /* 0x00000000006c7947 */ /* 0x000fec0003800000 */
.L_x_6719:
        /* <DEDUP_REMOVED lines=16> */
.L_x_6747:
[----:B------:R-:W-:Y:S01]  /*9230*/  PRMT R22, RZ, 0x7610, R22 ;  /* 0x00007610ff167816 */ /* 0x000fe20000000016 */
[----:B------:R-:W-:Y:S06]  /*9240*/  BRA `(.L_x_6720) ;  /* 0x0000000000247947 */ /* 0x000fec0003800000 */
.L_x_6744:
[----:B------:R-:W2:Y:S02]  /*9250*/  LDG.E.64 R2, desc[UR36][R2.64] ;  /* 0x0000002402027981 */ /* 0x000ea4000c1e1b00 */
[----:B--2---:R-:W0:Y:S02]  /*9260*/  I2F.U64 R0, R2 ;  /* 0x0000000200007312 */ /* 0x004e240000301000 */
[----:B0-----:R-:W-:-:S04]  /*9270*/  F2FP.BF16.F32.PACK_AB R0, RZ, R0 ;  /* 0x00000000ff00723e */ /* 0x001fc800000010ff */
[----:B------:R-:W-:Y:S01]  /*9280*/  PRMT R22, R0, 0x7610, R22 ;  /* 0x0000761000167816 */ /* 0x000fe20000000016 */
[----:B------:R-:W-:Y:S06]  /*9290*/  BRA `(.L_x_6720) ;  /* 0x0000000000107947 */ /* 0x000fec0003800000 */
.L_x_6743:
[----:B------:R-:W2:Y:S02]  /*92a0*/  LDG.E R2, desc[UR36][R2.64] ;  /* 0x0000002402027981 */ /* 0x000ea4000c1e1900 */
[----:B--2---:R-:W-:-:S04]  /*92b0*/  I2FP.F32.U32 R0, R2 ;  /* 0x0000000200007245 */ /* 0x004fc80000201000 */
[----:B------:R-:W-:-:S04]  /*92c0*/  F2FP.BF16.F32.PACK_AB R0, RZ, R0 ;  /* 0x00000000ff00723e */ /* 0x000fc800000010ff */
[----:B------:R-:W-:-:S07]  /*92d0*/  PRMT R22, R0, 0x7610, R22 ;  /* 0x0000761000167816 */ /* 0x000fce0000000016 */
.L_x_6720:
        /* <DEDUP_REMOVED lines=18> */
.L_x_6751:
[----:B------:R-:W2:Y:S02]  /*9400*/  LDG.E.U8 R2, desc[UR36][R2.64] ;  /* 0x0000002402027981 */ /* 0x000ea4000c1e1100 */
[----:B--2---:R-:W-:-:S04]  /*9410*/  I2FP.F32.U32 R0, R2 ;  /* 0x0000000200007245 */ /* 0x004fc80000201000 */
[----:B------:R-:W-:Y:S01]  /*9420*/  F2FP.BF16.F32.PACK_AB R0, RZ, R0 ;  /* 0x00000000ff00723e */ /* 0x000fe200000010ff */
[----:B------:R-:W-:Y:S06]  /*9430*/  BRA `(.L_x_6753) ;  /* 0x0000000c00847947 */ /* 0x000fec0003800000 */
.L_x_6750:
        /* <DEDUP_REMOVED lines=10> */
.L_x_6755:
[----:B------:R-:W2:Y:S02]  /*94e0*/  LDG.E R2, desc[UR36][R2.64] ;  /* 0x0000002402027981 */ /* 0x000ea4000c1e1900 */
[----:B--2---:R-:W-:-:S04]  /*94f0*/  I2FP.F32.S32 R0, R2 ;  /* 0x0000000200007245 */ /* 0x004fc80000201400 */
[----:B------:R-:W-:Y:S01]  /*9500*/  F2FP.BF16.F32.PACK_AB R0, RZ, R0 ;  /* 0x00000000ff00723e */ /* 0x000fe200000010ff */
[----:B------:R-:W-:Y:S06]  /*9510*/  BRA `(.L_x_6753) ;  /* 0x0000000c004c7947 */ /* 0x000fec0003800000 */
.L_x_6754:
[----:B------:R-:W2:Y:S02]  /*9520*/  LDG.E.U16 R2, desc[UR36][R2.64] ;  /* 0x0000002402027981 */ /* 0x000ea4000c1e1500 */
[----:B--2---:R-:W0:Y:S02]  /*9530*/  I2F.S16 R0, R2 ;  /* 0x0000000200007306 */ /* 0x004e240000101400 */
[----:B0-----:R-:W-:Y:S01]  /*9540*/  F2FP.BF16.F32.PACK_AB R0, RZ, R0 ;  /* 0x00000000ff00723e */ /* 0x001fe200000010ff */
[----:B------:R-:W-:Y:S06]  /*9550*/  BRA `(.L_x_6753) ;  /* 0x0000000c003c7947 */ /* 0x000fec0003800000 */
.L_x_6749:
        /* <DEDUP_REMOVED lines=9> */
.L_x_6757:
[----:B------:R-:W2:Y:S02]  /*95f0*/  LDG.E.U16 R0, desc[UR36][R2.64] ;  /* 0x0000002402007981 */ /* 0x000ea4000c1e1500 */
[----:B--2---:R-:W-:-:S05]  /*9600*/  HADD2.F32 R0, -RZ, R0.H0_H0 ;  /* 0x20000000ff007230 */ /* 0x004fca0000004100 */
[----:B------:R-:W-:Y:S01]  /*9610*/  F2FP.BF16.F32.PACK_AB R0, RZ, R0 ;  /* 0x00000000ff00723e */ /* 0x000fe200000010ff */
[----:B------:R-:W-:Y:S06]  /*9620*/  BRA `(.L_x_6753) ;  /* 0x0000000c00087947 */ /* 0x000fec0003800000 */
.L_x_6756:
        /* <DEDUP_REMOVED lines=9> */
.L_x_6759:
[----:B------:R-:W2:Y:S02]  /*96c0*/  LDG.E.U16 R2, desc[UR36][R2.64] ;  /* 0x0000002402027981 */ /* 0x000ea4000c1e1500 */
[----:B--2---:R-:W-:-:S05]  /*96d0*/  HADD2.F32 R0, -RZ, R2.H0_H0 ;  /* 0x20000002ff007230 */ /* 0x004fca0000004100 */
[----:B------:R-:W-:Y:S01]  /*96e0*/  F2FP.BF16.F32.PACK_AB R0, RZ, R0 ;  /* 0x00000000ff00723e */ /* 0x000fe200000010ff */
[----:B------:R-:W-:Y:S06]  /*96f0*/  BRA `(.L_x_6753) ;  /* 0x0000000800d47947 */ /* 0x000fec0003800000 */
.L_x_6758:
        /* <DEDUP_REMOVED lines=8> */
.L_x_6748:
        /* <DEDUP_REMOVED lines=13> */
.L_x_6762:
        /* <DEDUP_REMOVED lines=8> */
.L_x_6761:
        /* <DEDUP_REMOVED lines=27> */
.L_x_6764:
        /* <DEDUP_REMOVED lines=11> */
[----:B------:R-:W-:Y:S01]  /*9b30*/  F2FP.BF16.F32.PACK_AB R0, RZ, R0 ;  /* 0x00000000ff00723e */ /* 0x000fe200000010ff */
[----:B------:R-:W-:Y:S06]  /*9b40*/  BRA `(.L_x_6753) ;  /* 0x0000000400c07947 */ /* 0x000fec0003800000 */
.L_x_6763:
[----:B------:R0:W5:Y:S01]  /*9b50*/  LDG.E.U16 R0, desc[UR36][R2.64] ;  /* 0x0000002402007981 */ /* 0x000162000c1e1500 */
[----:B------:R-:W-:Y:S05]  /*9b60*/  BRA `(.L_x_6753) ;  /* 0x0000000400b87947 */ /* 0x000fea0003800000 */
.L_x_6760:
        /* <DEDUP_REMOVED lines=12> */
.L_x_6767:
        /* <DEDUP_REMOVED lines=21> */
.L_x_6771:
[----:B------:R-:W-:Y:S05]  /*9d80*/  BSYNC.RECONVERGENT B1 ;  /* 0x0000000000017941 */ /* 0x000fea0003800200 */
.L_x_6770:
[----:B------:R-:W-:Y:S01]  /*9d90*/  IMAD.SHL.U32 R0, R0, 0x100000, RZ ;  /* 0x0010000000007824 */ /* 0x000fe200078e00ff */
[----:B------:R-:W-:-:S04]  /*9da0*/  LEA R2, R2, 0x3b800000, 0x17 ;  /* 0x3b80000002027811 */ /* 0x000fc800078eb8ff */
[----:B------:R-:W-:-:S07]  /*9db0*/  LOP3.LUT R0, R2, R0, R7, 0xfe, !PT ;  /* 0x0000000002007212 */ /* 0x000fce00078efe07 */
.L_x_6769:
[----:B------:R-:W-:Y:S05]  /*9dc0*/  BSYNC.RECONVERGENT B0 ;  /* 0x0000000000007941 */ /* 0x000fea0003800200 */
.L_x_6768:
[----:B------:R-:W-:Y:S01]  /*9dd0*/  F2FP.BF16.F32.PACK_AB R0, RZ, R0 ;  /* 0x00000000ff00723e */ /* 0x000fe200000010ff */
[----:B------:R-:W-:Y:S06]  /*9de0*/  BRA `(.L_x_6753) ;  /* 0x0000000400187947 */ /* 0x000fec0003800000 */
.L_x_6766:
        /* <DEDUP_REMOVED lines=21> */
.L_x_6775:
[----:B------:R-:W-:Y:S05]  /*9f40*/  BSYNC.RECONVERGENT B1 ;  /* 0x0000000000017941 */ /* 0x000fea0003800200 */
.L_x_6774:
[----:B------:R-:W-:Y:S01]  /*9f50*/  IMAD.SHL.U32 R0, R0, 0x200000, RZ ;  /* 0x0020000000007824 */ /* 0x000fe200078e00ff */
[----:B------:R-:W-:-:S04]  /*9f60*/  LEA R2, R2, 0x37800000, 0x17 ;  /* 0x3780000002027811 */ /* 0x000fc800078eb8ff */
[----:B------:R-:W-:-:S07]  /*9f70*/  LOP3.LUT R0, R2, R0, R7, 0xfe, !PT ;  /* 0x0000000002007212 */ /* 0x000fce00078efe07 */
.L_x_6773:
[----:B------:R-:W-:Y:S05]  /*9f80*/  BSYNC.RECONVERGENT B0 ;  /* 0x0000000000007941 */ /* 0x000fea0003800200 */
.L_x_6772:
[----:B------:R-:W-:Y:S01]  /*9f90*/  F2FP.BF16.F32.PACK_AB R0, RZ, R0 ;  /* 0x00000000ff00723e */ /* 0x000fe200000010ff */
[----:B------:R-:W-:Y:S06]  /*9fa0*/  BRA `(.L_x_6753) ;  /* 0x0000000000a87947 */ /* 0x000fec0003800000 */
.L_x_6765:
        /* <DEDUP_REMOVED lines=14> */
.L_x_6779:
[----:B------:R-:W-:Y:S05]  /*a090*/  BSYNC.RECONVERGENT B0 ;  /* 0x0000000000007941 */ /* 0x000fea0003800200 */
.L_x_6778:
[----:B------:R-:W-:Y:S01]  /*a0a0*/  F2FP.BF16.F32.PACK_AB R0, RZ, R0 ;  /* 0x00000000ff00723e */ /* 0x000fe200000010ff */
[----:B------:R-:W-:Y:S06]  /*a0b0*/  BRA `(.L_x_6753) ;  /* 0x0000000000647947 */ /* 0x000fec0003800000 */
.L_x_6752:
        /* <DEDUP_REMOVED lines=16> */
.L_x_6780:
[----:B------:R-:W-:Y:S01]  /*a1c0*/  PRMT R0, RZ, 0x7610, R0 ;  /* 0x00007610ff007816 */ /* 0x000fe20000000000 */
[----:B------:R-:W-:Y:S06]  /*a1d0*/  BRA `(.L_x_6753) ;  /* 0x00000000001c7947 */ /* 0x000fec0003800000 */
.L_x_6777:
[----:B------:R-:W2:Y:S02]  /*a1e0*/  LDG.E.64 R2, desc[UR36][R2.64] ;  /* 0x0000002402027981 */ /* 0x000ea4000c1e1b00 */
[----:B--2---:R-:W0:Y:S02]  /*a1f0*/  I2F.U64 R0, R2 ;  /* 0x0000000200007312 */ /* 0x004e240000301000 */
[----:B0-----:R-:W-:Y:S01]  /*a200*/  F2FP.BF16.F32.PACK_AB R0, RZ, R0 ;  /* 0x00000000ff00723e */ /* 0x001fe200000010ff */
[----:B------:R-:W-:Y:S06]  /*a210*/  BRA `(.L_x_6753) ;  /* 0x00000000000c7947 */ /* 0x000fec0003800000 */
.L_x_6776:
[----:B------:R-:W2:Y:S02]  /*a220*/  LDG.E R2, desc[UR36][R2.64] ;  /* 0x0000002402027981 */ /* 0x000ea4000c1e1900 */
[----:B--2---:R-:W-:-:S04]  /*a230*/  I2FP.F32.U32 R0, R2 ;  /* 0x0000000200007245 */ /* 0x004fc80000201000 */
[----:B------:R-:W-:-:S07]  /*a240*/  F2FP.BF16.F32.PACK_AB R0, RZ, R0 ;  /* 0x00000000ff00723e */ /* 0x000fce00000010ff */
.L_x_6753:
        /* <DEDUP_REMOVED lines=16> */
[----:B0-----:R-:W-:-:S05]  /*a350*/  IMAD.U32 R0, R3, 0x10000, RZ ;  /* 0x0001000003007824 */ /* 0x001fca00078e00ff */
[----:B------:R-:W-:Y:S01]  /*a360*/  FMNMX.FTZ R0, R0, 1.0018652574217412621e-12, !PT ;  /* 0x2b8d000000007809 */ /* 0x000fe20007810000 */
[----:B--2---:R-:W-:-:S05]  /*a370*/  IMAD.U32 R2, R7, 0x10000, RZ ;  /* 0x0001000007027824 */ /* 0x004fca00078e00ff */
[----:B------:R-:W0:Y:S02]  /*a380*/  F2F.BF16.F32 R0, R0 ;  /* 0x0000000000007304 */ /* 0x000e240000202000 */
[----:B0-----:R-:W-:-:S06]  /*a390*/  IMAD.U32 R4, R0, 0x10000, RZ ;  /* 0x0001000000047824 */ /* 0x001fcc00078e00ff */
[----:B------:R-:W0:Y:S02]  /*a3a0*/  MUFU.RCP R3, R4 ;  /* 0x0000000400037308 */ /* 0x000e240000001000 */
[----:B0-----:R-:W-:Y:S01]  /*a3b0*/  FMUL.FTZ R5, R2, R3 ;  /* 0x0000000302057220 */ /* 0x001fe20000410000 */
[----:B-1----:R-:W-:-:S04]  /*a3c0*/  IADD3 R2, P0, PT, R16, UR6, RZ ;  /* 0x0000000610027c10 */ /* 0x002fc8000ff1e0ff */
[----:B------:R-:W-:Y:S01]  /*a3d0*/  IADD3.X R3, PT, PT, RZ, UR7, RZ, P0, !PT ;  /* 0x00000007ff037c10 */ /* 0x000fe200087fe4ff */
[----:B------:R-:W0:Y:S01]  /*a3e0*/  F2F.BF16.F32 R5, R5 ;  /* 0x0000000500057304 */ /* 0x000e220000202000 */
        /* <DEDUP_REMOVED lines=13> */
.L_x_6784:
[----:B0-----:R-:W-:-:S06]  /*a4c0*/  IMAD.U32 R5, R5, 0x10000, RZ ;  /* 0x0001000005057824 */ /* 0x001fcc00078e00ff */
[----:B------:R-:W0:Y:S02]  /*a4d0*/  F2I.S64.TRUNC R4, R5 ;  /* 0x0000000500047311 */ /* 0x000e24000020d900 */
[----:B0-----:R0:W-:Y:S01]  /*a4e0*/  STG.E.U8 desc[UR36][R2.64], R4 ;  /* 0x0000000402007986 */ /* 0x0011e2000c101124 */
[----:B------:R-:W-:Y:S05]  /*a4f0*/  BRA `(.L_x_6786) ;  /* 0x0000000c006c7947 */ /* 0x000fea0003800000 */
.L_x_6783:
        /* <DEDUP_REMOVED lines=10> */
.L_x_6788:
[----:B0-----:R-:W-:-:S06]  /*a5a0*/  IMAD.U32 R5, R5, 0x10000, RZ ;  /* 0x0001000005057824 */ /* 0x001fcc00078e00ff */
[----:B------:R-:W0:Y:S02]  /*a5b0*/  F2I.FTZ.TRUNC.NTZ R5, R5 ;  /* 0x0000000500057305 */ /* 0x000e24000021f100 */
[----:B0-----:R0:W-:Y:S01]  /*a5c0*/  STG.E desc[UR36][R2.64], R5 ;  /* 0x0000000502007986 */ /* 0x0011e2000c101924 */
[----:B------:R-:W-:Y:S05]  /*a5d0*/  BRA `(.L_x_6786) ;  /* 0x0000000c00347947 */ /* 0x000fea0003800000 */
.L_x_6787:
[----:B0-----:R-:W-:-:S06]  /*a5e0*/  IMAD.U32 R5, R5, 0x10000, RZ ;  /* 0x0001000005057824 */ /* 0x001fcc00078e00ff */
[----:B------:R-:W0:Y:S02]  /*a5f0*/  F2I.FTZ.TRUNC.NTZ R5, R5 ;  /* 0x0000000500057305 */ /* 0x000e24000021f100 */
[----:B0-----:R0:W-:Y:S01]  /*a600*/  STG.E.U16 desc[UR36][R2.64], R5 ;  /* 0x0000000502007986 */ /* 0x0011e2000c101524 */
[----:B------:R-:W-:Y:S05]  /*a610*/  BRA `(.L_x_6786) ;  /* 0x0000000c00247947 */ /* 0x000fea0003800000 */
.L_x_6782:
[----:B------:R-:W-:-:S09]  /*a620*/  UISETP.GT.AND UP0, UPT, UR4, 0x6, UPT ;  /* 0x000000060400788c */ /* 0x000fd2000bf04270 */
[----:B------:R-:W-:Y:S05]  /*a630*/  BRA.U UP0, `(.L_x_6789) ;  /* 0x00000001002c7547 */ /* 0x000fea000b800000 */
[----:B------:R-:W-:-:S09]  /*a640*/  UISETP.NE.AND UP0, UPT, UR4, 0x5, UPT ;  /* 0x000000050400788c */ /* 0x000fd2000bf05270 */
[----:B------:R-:W-:Y:S05]  /*a650*/  BRA.U !UP0, `(.L_x_6790) ;  /* 0x0000000108147547 */ /* 0x000fea000b800000 */
[----:B------:R-:W-:-:S09]  /*a660*/  UISETP.NE.AND UP0, UPT, UR4, 0x6, UPT ;  /* 0x000000060400788c */ /* 0x000fd2000bf05270 */
[----:B------:R-:W-:Y:S05]  /*a670*/  BRA.U UP0, `(.L_x_6785) ;  /* 0x0000000900307547 */ /* 0x000fea000b800000 */
[----:B0-----:R-:W-:-:S05]  /*a680*/  IMAD.U32 R5, R5, 0x10000, RZ ;  /* 0x0001000005057824 */ /* 0x001fca00078e00ff */
[----:B------:R0:W-:Y:S01]  /*a690*/  STG.E desc[UR36][R2.64], R5 ;  /* 0x0000000502007986 */ /* 0x0001e2000c101924 */
[----:B------:R-:W-:Y:S05]  /*a6a0*/  BRA `(.L_x_6786) ;  /* 0x0000000c00007947 */ /* 0x000fea0003800000 */
.L_x_6790:
[----:B0-----:R-:W-:-:S05]  /*a6b0*/  IMAD.U32 R0, R5, 0x10000, RZ ;  /* 0x0001000005007824 */ /* 0x001fca00078e00ff */
[----:B------:R-:W-:-:S05]  /*a6c0*/  F2FP.F16.F32.PACK_AB R0, RZ, R0 ;  /* 0x00000000ff00723e */ /* 0x000fca00000000ff */
[----:B------:R0:W-:Y:S01]  /*a6d0*/  STG.E.U16 desc[UR36][R2.64], R0 ;  /* 0x0000000002007986 */ /* 0x0001e2000c101524 */
[----:B------:R-:W-:Y:S05]  /*a6e0*/  BRA `(.L_x_6786) ;  /* 0x0000000800f07947 */ /* 0x000fea0003800000 */
.L_x_6789:
        /* <DEDUP_REMOVED lines=10> */
.L_x_6792:
[----:B0-----:R-:W-:-:S04]  /*a790*/  SHF.L.U32 R5, R5, 0x10, RZ ;  /* 0x0000001005057819 */ /* 0x001fc800000006ff */
[----:B------:R-:W-:-:S04]  /*a7a0*/  F2FP.F16.F32.PACK_AB R5, RZ, R5 ;  /* 0x00000005ff05723e */ /* 0x000fc800000000ff */
[----:B------:R-:W-:-:S05]  /*a7b0*/  PRMT R5, R5, 0x5410, RZ ;  /* 0x0000541005057816 */ /* 0x000fca00000000ff */
[----:B------:R0:W-:Y:S01]  /*a7c0*/  STG.E desc[UR36][R2.64], R5 ;  /* 0x0000000502007986 */ /* 0x0001e2000c101924 */
[----:B------:R-:W-:Y:S05]  /*a7d0*/  BRA `(.L_x_6786) ;  /* 0x0000000800b47947 */ /* 0x000fea0003800000 */
.L_x_6791:
[----:B0-----:R-:W-:-:S04]  /*a7e0*/  IMAD.U32 R4, R5, 0x10000, RZ ;  /* 0x0001000005047824 */ /* 0x001fc800078e00ff */
[----:B------:R-:W-:-:S06]  /*a7f0*/  FMUL.FTZ R4, R4, 1 ;  /* 0x3f80000004047820 */ /* 0x000fcc0000410000 */
[----:B------:R-:W0:Y:S02]  /*a800*/  F2F.F64.F32 R4, R4 ;  /* 0x0000000400047310 */ /* 0x000e240000201800 */
[----:B0-----:R0:W-:Y:S01]  /*a810*/  STG.E.64 desc[UR36][R2.64], R4 ;  /* 0x0000000402007986 */ /* 0x0011e2000c101b24 */
[----:B------:R-:W-:Y:S05]  /*a820*/  BRA `(.L_x_6786) ;  /* 0x0000000800a07947 */ /* 0x000fea0003800000 */
.L_x_6781:
        /* <DEDUP_REMOVED lines=14> */
.L_x_6796:
[----:B0-----:R-:W-:Y:S01]  /*a910*/  IMAD.U32 R5, R5, 0x10000, RZ ;  /* 0x0001000005057824 */ /* 0x001fe200078e00ff */
        /* <DEDUP_REMOVED lines=17> */
.L_x_6799:
[----:B------:R-:W-:-:S04]  /*aa30*/  SHF.R.U32.HI R5, RZ, 0x18, R5 ;  /* 0x00000018ff057819 */ /* 0x000fc80000011605 */
[----:B------:R-:W-:-:S07]  /*aa40*/  LOP3.LUT R0, R0, 0x80, R5, 0xf8, !PT ;  /* 0x0000008000007812 */ /* 0x000fce00078ef805 */
.L_x_6798:
[----:B------:R-:W-:Y:S05]  /*aa50*/  BSYNC.RECONVERGENT B0 ;  /* 0x0000000000007941 */ /* 0x000fea0003800200 */
.L_x_6797:
[----:B------:R0:W-:Y:S01]  /*aa60*/  STG.E.U8 desc[UR36][R2.64], R0 ;  /* 0x0000000002007986 */ /* 0x0001e2000c101124 */
[----:B------:R-:W-:Y:S05]  /*aa70*/  BRA `(.L_x_6786) ;  /* 0x00000008000c7947 */ /* 0x000fea0003800000 */
.L_x_6795:
        /* <DEDUP_REMOVED lines=18> */
.L_x_6802:
[----:B------:R-:W-:-:S04]  /*aba0*/  SHF.R.U32.HI R5, RZ, 0x18, R5 ;  /* 0x00000018ff057819 */ /* 0x000fc80000011605 */
[----:B------:R-:W-:-:S07]  /*abb0*/  LOP3.LUT R0, R0, 0x80, R5, 0xf8, !PT ;  /* 0x0000008000007812 */ /* 0x000fce00078ef805 */
.L_x_6801:
[----:B------:R-:W-:Y:S05]  /*abc0*/  BSYNC.RECONVERGENT B0 ;  /* 0x0000000000007941 */ /* 0x000fea0003800200 */
.L_x_6800:
[----:B------:R0:W-:Y:S01]  /*abd0*/  STG.E.U8 desc[UR36][R2.64], R0 ;  /* 0x0000000002007986 */ /* 0x0001e2000c101124 */
[----:B------:R-:W-:Y:S05]  /*abe0*/  BRA `(.L_x_6786) ;  /* 0x0000000400b07947 */ /* 0x000fea0003800000 */
.L_x_6794:
[----:B------:R-:W-:-:S09]  /*abf0*/  UISETP.NE.AND UP0, UPT, UR4, 0x1c, UPT ;  /* 0x0000001c0400788c */ /* 0x000fd2000bf05270 */
[----:B------:R-:W-:Y:S05]  /*ac00*/  BRA.U !UP0, `(.L_x_6803) ;  /* 0x0000000108607547 */ /* 0x000fea000b800000 */
[----:B------:R-:W-:-:S09]  /*ac10*/  UISETP.NE.AND UP0, UPT, UR4, 0x1d, UPT ;  /* 0x0000001d0400788c */ /* 0x000fd2000bf05270 */
[----:B------:R-:W-:Y:S05]  /*ac20*/  BRA.U !UP0, `(.L_x_6804) ;  /* 0x0000000108487547 */ /* 0x000fea000b800000 */
[----:B------:R-:W-:-:S09]  /*ac30*/  UISETP.NE.AND UP0, UPT, UR4, 0x2c, UPT ;  /* 0x0000002c0400788c */ /* 0x000fd2000bf05270 */
[----:B------:R-:W-:Y:S05]  /*ac40*/  BRA.U UP0, `(.L_x_6785) ;  /* 0x0000000100bc7547 */ /* 0x000fea000b800000 */
[----:B0-----:R-:W-:-:S05]  /*ac50*/  IMAD.U32 R5, R5, 0x10000, RZ ;  /* 0x0001000005057824 */ /* 0x001fca00078e00ff */
        /* <DEDUP_REMOVED lines=15> */
.L_x_6804:
[----:B0-----:R-:W-:-:S06]  /*ad50*/  IMAD.U32 R5, R5, 0x10000, RZ ;  /* 0x0001000005057824 */ /* 0x001fcc00078e00ff */
[----:B------:R-:W0:Y:S02]  /*ad60*/  F2I.U64.TRUNC R4, R5 ;  /* 0x0000000500047311 */ /* 0x000e24000020d800 */
[----:B0-----:R0:W-:Y:S01]  /*ad70*/  STG.E.64 desc[UR36][R2.64], R4 ;  /* 0x0000000402007986 */ /* 0x0011e2000c101b24 */
[----:B------:R-:W-:Y:S05]  /*ad80*/  BRA `(.L_x_6786) ;  /* 0x0000000400487947 */ /* 0x000fea0003800000 */
.L_x_6803:
[----:B0-----:R-:W-:-:S06]  /*ad90*/  IMAD.U32 R5, R5, 0x10000, RZ ;  /* 0x0001000005057824 */ /* 0x001fcc00078e00ff */
[----:B------:R-:W0:Y:S02]  /*ada0*/  F2I.FTZ.U32.TRUNC.NTZ R5, R5 ;  /* 0x0000000500057305 */ /* 0x000e24000021f000 */
[----:B0-----:R0:W-:Y:S01]  /*adb0*/  STG.E desc[UR36][R2.64], R5 ;  /* 0x0000000502007986 */ /* 0x0011e2000c101924 */
[----:B------:R-:W-:Y:S05]  /*adc0*/  BRA `(.L_x_6786) ;  /* 0x0000000400387947 */ /* 0x000fea0003800000 */
.L_x_6793:
        /* <DEDUP_REMOVED lines=11> */
.L_x_6806:
[----:B0-----:R-:W-:Y:S01]  /*ae80*/  IMAD.U32 R5, R5, 0x10000, RZ ;  /* 0x0001000005057824 */ /* 0x001fe200078e00ff */
[----:B------:R-:W-:-:S03]  /*ae90*/  CS2R R6, SRZ ;  /* 0x0000000000067805 */ /* 0x000fc6000001ff00 */
[----:B------:R-:W-:-:S06]  /*aea0*/  FMUL.FTZ R5, R5, 1 ;  /* 0x3f80000005057820 */ /* 0x000fcc0000410000 */
[----:B------:R-:W0:Y:S02]  /*aeb0*/  F2F.F64.F32 R4, R5 ;  /* 0x0000000500047310 */ /* 0x000e240000201800 */
[----:B0-----:R1:W-:Y:S01]  /*aec0*/  STG.E.128 desc[UR36][R2.64], R4 ;  /* 0x0000000402007986 */ /* 0x0013e2000c101d24 */
[----:B------:R-:W-:Y:S05]  /*aed0*/  BRA `(.L_x_6786) ;  /* 0x0000000000f47947 */ /* 0x000fea0003800000 */
.L_x_6805:
[----:B------:R-:W-:-:S09]  /*aee0*/  UISETP.NE.AND UP0, UPT, UR4, 0xf, UPT ;  /* 0x0000000f0400788c */ /* 0x000fd2000bf05270 */
[----:B------:R-:W-:Y:S05]  /*aef0*/  BRA.U !UP0, `(.L_x_6807) ;  /* 0x0000000108e87547 */ /* 0x000fea000b800000 */
[----:B------:R-:W-:-:S09]  /*af00*/  UISETP.NE.AND UP0, UPT, UR4, 0x17, UPT ;  /* 0x000000170400788c */ /* 0x000fd2000bf05270 */
[----:B------:R-:W-:Y:S05]  /*af10*/  BRA.U !UP0, `(.L_x_6808) ;  /* 0x0000000108907547 */ /* 0x000fea000b800000 */
[----:B------:R-:W-:-:S09]  /*af20*/  UISETP.NE.AND UP0, UPT, UR4, 0x18, UPT ;  /* 0x000000180400788c */ /* 0x000fd2000bf05270 */
[----:B------:R-:W-:Y:S05]  /*af30*/  BRA.U !UP0, `(.L_x_6809) ;  /* 0x0000000108447547 */ /* 0x000fea000b800000 */
.L_x_6785:
        /* <DEDUP_REMOVED lines=9> */
[----:B0-----:R-:W-:Y:S01]  /*afd0*/  IMAD.U32 R5, RZ, RZ, UR5 ;  /* 0x00000005ff057e24 */ /* 0x001fe2000f8e00ff */
[----:B----4-:R-:W-:Y:S01]  /*afe0*/  MOV R6, UR6 ;  /* 0x0000000600067c02 */ /* 0x010fe20008000f00 */
[----:B------:R-:W-:Y:S02]  /*aff0*/  IMAD.U32 R7, RZ, RZ, UR7 ;  /* 0x00000007ff077e24 */ /* 0x000fe4000f8e00ff */
[----:B-----5:R-:W-:Y:S02]  /*b000*/  IMAD.U32 R10, RZ, RZ, UR8 ;  /* 0x00000008ff0a7e24 */ /* 0x020fe4000f8e00ff */
[----:B--2---:R-:W-:-:S07]  /*b010*/  IMAD.U32 R11, RZ, RZ, UR9 ;  /* 0x00000009ff0b7e24 */ /* 0x004fce000f8e00ff */
[----:B------:R-:W-:-:S07]  /*b020*/  LEPC R20, `(.L_x_6810) ;  /* 0x000000001014794e */ /* 0x000fce0000000000 */
[----:B---3--:R-:W-:Y:S05]  /*b030*/  CALL.ABS.NOINC R2 ;  /* 0x0000000002007343 */ /* 0x008fea0003c00000 */
.L_x_6810:
[----:B------:R-:W-:Y:S05]  /*b040*/  BRA `(.L_x_6786) ;  /* 0x0000000000987947 */ /* 0x000fea0003800000 */
.L_x_6809:
[----:B0-----:R-:W-:Y:S01]  /*b050*/  IMAD.U32 R7, R5, 0x10000, RZ ;  /* 0x0001000005077824 */ /* 0x001fe200078e00ff */
        /* <DEDUP_REMOVED lines=12> */
.L_x_6812:
[----:B------:R-:W-:Y:S05]  /*b120*/  BSYNC.RECONVERGENT B0 ;  /* 0x0000000000007941 */ /* 0x000fea0003800200 */
.L_x_6811:
[----:B------:R-:W-:-:S05]  /*b130*/  LOP3.LUT R5, R0, 0x80, R5, 0xf8, !PT ;  /* 0x0000008000057812 */ /* 0x000fca00078ef805 */
[----:B------:R3:W-:Y:S01]  /*b140*/  STG.E.U8 desc[UR36][R2.64], R5 ;  /* 0x0000000502007986 */ /* 0x0007e2000c101124 */
[----:B------:R-:W-:Y:S05]  /*b150*/  BRA `(.L_x_6786) ;  /* 0x0000000000547947 */ /* 0x000fea0003800000 */
.L_x_6808:
[----:B0-----:R-:W-:Y:S01]  /*b160*/  IMAD.U32 R5, R5, 0x10000, RZ ;  /* 0x0001000005057824 */ /* 0x001fe200078e00ff */
        /* <DEDUP_REMOVED lines=11> */
.L_x_6814:
[----:B------:R-:W-:Y:S01]  /*b220*/  HFMA2 R0, -RZ, RZ, 0, 7.569789886474609375e-06 ;  /* 0x0000007fff007431 */ /* 0x000fe200000001ff */
[----:B------:R-:W-:-:S04]  /*b230*/  ISETP.GT.U32.AND P0, PT, R4, 0x7f800000, PT ;  /* 0x7f8000000400780c */ /* 0x000fc80003f04070 */
[----:B------:R-:W-:-:S09]  /*b240*/  SEL R0, R0, 0x7c, P0 ;  /* 0x0000007c00007807 */ /* 0x000fd20000000000 */
.L_x_6815:
[----:B------:R-:W-:Y:S05]  /*b250*/  BSYNC.RECONVERGENT B0 ;  /* 0x0000000000007941 */ /* 0x000fea0003800200 */
.L_x_6813:
[----:B------:R-:W-:-:S04]  /*b260*/  SHF.R.U32.HI R5, RZ, 0x18, R5 ;  /* 0x00000018ff057819 */ /* 0x000fc80000011605 */
[----:B------:R-:W-:-:S05]  /*b270*/  LOP3.LUT R5, R0, 0x80, R5, 0xf8, !PT ;  /* 0x0000008000057812 */ /* 0x000fca00078ef805 */
[----:B------:R2:W-:Y:S01]  /*b280*/  STG.E.U8 desc[UR36][R2.64], R5 ;  /* 0x0000000502007986 */ /* 0x0005e2000c101124 */
[----:B------:R-:W-:Y:S05]  /*b290*/  BRA `(.L_x_6786) ;  /* 0x0000000000047947 */ /* 0x000fea0003800000 */
.L_x_6807:
[----:B0-----:R4:W-:Y:S02]  /*b2a0*/  STG.E.U16 desc[UR36][R2.64], R5 ;  /* 0x0000000502007986 */ /* 0x0019e4000c101524 */
.L_x_6786:
[----:B------:R-:W-:-:S07]  /*b2b0*/  VIADD R17, R17, 0x80 ;  /* 0x0000008011117836 */ /* 0x000fce0000000000 */
.L_x_6680:
[----:B------:R-:W-:Y:S05]  /*b2c0*/  BSYNC.RECONVERGENT B6 ;  /* 0x0000000000067941 */ /* 0x000fea0003800200 */
.L_x_6679:
        /* <DEDUP_REMOVED lines=384> */
.L_x_6818:
[----:B------:R-:W1:Y:S01]  /*cad0*/  LDCU.64 UR6, c[0x0][0x650] ;  /* 0x0000ca00ff0677ac */ /* 0x000e620008000a00 */
[----:B------:R-:W-:-:S04]  /*cae0*/  UPRMT UR4, UR40, 0x9910, URZ ;  /* 0x0000991028047896 */ /* 0x000fc800080000ff */
[----:B------:R-:W-:Y:S01]  /*caf0*/  UISETP.GT.AND UP0, UPT, UR4, 0x9, UPT ;  /* 0x000000090400788c */ /* 0x000fe2000bf04270 */
[----:B-12-4-:R-:W-:-:S05]  /*cb00*/  IADD3 R2, P0, PT, R0, UR6, RZ ;  /* 0x0000000600027c10 */ /* 0x016fca000ff1e0ff */
        /* <DEDUP_REMOVED lines=15> */
.L_x_6822:
[----:B------:R-:W2:Y:S02]  /*cc00*/  LDG.E.U8 R2, desc[UR36][R2.64] ;  /* 0x0000002402027981 */ /* 0x000ea4000c1e1100 */
[----:B--2---:R-:W-:-:S04]  /*cc10*/  I2FP.F32.U32 R0, R2 ;  /* 0x0000000200007245 */ /* 0x004fc80000201000 */
[----:B------:R-:W-:-:S04]  /*cc20*/  F2FP.BF16.F32.PACK_AB R0, RZ, R0 ;  /* 0x00000000ff00723e */ /* 0x000fc800000010ff */
[----:B------:R-:W-:Y:S01]  /*cc30*/  PRMT R18, R0, 0x7610, R18 ;  /* 0x0000761000127816 */ /* 0x000fe20000000012 */
[----:B------:R-:W-:Y:S06]  /*cc40*/  BRA `(.L_x_6824) ;  /* 0x0000000c00c07947 */ /* 0x000fec0003800000 */
.L_x_6821:
        /* <DEDUP_REMOVED lines=11> */
.L_x_6826:
[----:B------:R-:W2:Y:S02]  /*cd00*/  LDG.E R2, desc[UR36][R2.64] ;  /* 0x0000002402027981 */ /* 0x000ea4000c1e1900 */
[----:B--2---:R-:W-:-:S04]  /*cd10*/  I2FP.F32.S32 R0, R2 ;  /* 0x0000000200007245 */ /* 0x004fc80000201400 */
[----:B------:R-:W-:-:S04]  /*cd20*/  F2FP.BF16.F32.PACK_AB R0, RZ, R0 ;  /* 0x00000000ff00723e */ /* 0x000fc800000010ff */
[----:B------:R-:W-:Y:S01]  /*cd30*/  PRMT R18, R0, 0x7610, R18 ;  /* 0x0000761000127816 */ /* 0x000fe20000000012 */
[----:B------:R-:W-:Y:S06]  /*cd40*/  BRA `(.L_x_6824) ;  /* 0x0000000c00807947 */ /* 0x000fec0003800000 */
.L_x_6825:
[----:B------:R-:W2:Y:S02]  /*cd50*/  LDG.E.U16 R2, desc[UR36][R2.64] ;  /* 0x0000002402027981 */ /* 0x000ea4000c1e1500 */
[----:B--2---:R-:W0:Y:S02]  /*cd60*/  I2F.S16 R0, R2 ;  /* 0x0000000200007306 */ /* 0x004e240000101400 */
[----:B0-----:R-:W-:-:S04]  /*cd70*/  F2FP.BF16.F32.PACK_AB R0, RZ, R0 ;  /* 0x00000000ff00723e */ /* 0x001fc800000010ff */
[----:B------:R-:W-:Y:S01]  /*cd80*/  PRMT R18, R0, 0x7610, R18 ;  /* 0x0000761000127816 */ /* 0x000fe20000000012 */
[----:B------:R-:W-:Y:S06]  /*cd90*/  BRA `(.L_x_6824) ;  /* 0x0000000c006c7947 */ /* 0x000fec0003800000 */
.L_x_6820:
        /* <DEDUP_REMOVED lines=9> */
.L_x_6828:
[----:B------:R-:W2:Y:S02]  /*ce30*/  LDG.E.U16 R0, desc[UR36][R2.64] ;  /* 0x0000002402007981 */ /* 0x000ea4000c1e1500 */
[----:B--2---:R-:W-:-:S05]  /*ce40*/  HADD2.F32 R0, -RZ, R0.H0_H0 ;  /* 0x20000000ff007230 */ /* 0x004fca0000004100 */
[----:B------:R-:W-:-:S04]  /*ce50*/  F2FP.BF16.F32.PACK_AB R0, RZ, R0 ;  /* 0x00000000ff00723e */ /* 0x000fc800000010ff */
[----:B------:R-:W-:Y:S01]  /*ce60*/  PRMT R18, R0, 0x7610, R18 ;  /* 0x0000761000127816 */ /* 0x000fe20000000012 */
[----:B------:R-:W-:Y:S06]  /*ce70*/  BRA `(.L_x_6824) ;  /* 0x0000000c00347947 */ /* 0x000fec0003800000 */
.L_x_6827:
        /* <DEDUP_REMOVED lines=9> */
.L_x_6830:
[----:B------:R-:W2:Y:S02]  /*cf10*/  LDG.E.U16 R2, desc[UR36][R2.64] ;  /* 0x0000002402027981 */ /* 0x000ea4000c1e1500 */
[----:B--2---:R-:W-:-:S05]  /*cf20*/  HADD2.F32 R0, -RZ, R2.H0_H0 ;  /* 0x20000002ff007230 */ /* 0x004fca0000004100 */
[----:B------:R-:W-:-:S04]  /*cf30*/  F2FP.BF16.F32.PACK_AB R0, RZ, R0 ;  /* 0x00000000ff00723e */ /* 0x000fc800000010ff */
[----:B------:R-:W-:Y:S01]  /*cf40*/  PRMT R18, R0, 0x7610, R18 ;  /* 0x0000761000127816 */ /* 0x000fe20000000012 */
[----:B------:R-:W-:Y:S06]  /*cf50*/  BRA `(.L_x_6824) ;  /* 0x0000000800fc7947 */ /* 0x000fec0003800000 */
.L_x_6829:
        /* <DEDUP_REMOVED lines=9> */
.L_x_6819:
        /* <DEDUP_REMOVED lines=14> */
.L_x_6833:
        /* <DEDUP_REMOVED lines=9> */
.L_x_6832:
        /* <DEDUP_REMOVED lines=27> */
.L_x_6835:
        /* <DEDUP_REMOVED lines=14> */
.L_x_6834:
[----:B------:R0:W5:Y:S01]  /*d3f0*/  LDG.E.U16 R18, desc[UR36][R2.64] ;  /* 0x0000002402127981 */ /* 0x000162000c1e1500 */
[----:B------:R-:W-:Y:S05]  /*d400*/  BRA `(.L_x_6824) ;  /* 0x0000000400d07947 */ /* 0x000fea0003800000 */
.L_x_6831:
        /* <DEDUP_REMOVED lines=13> */
.L_x_6838:
        /* <DEDUP_REMOVED lines=21> */
.L_x_6842:
[----:B------:R-:W-:Y:S05]  /*d630*/  BSYNC.RECONVERGENT B1 ;  /* 0x0000000000017941 */ /* 0x000fea0003800200 */
.L_x_6841:
[----:B------:R-:W-:Y:S02]  /*d640*/  SHF.L.U32 R0, R0, 0x14, RZ ;  /* 0x0000001400007819 */ /* 0x000fe400000006ff */
[----:B------:R-:W-:-:S04]  /*d650*/  LEA R2, R2, 0x3b800000, 0x17 ;  /* 0x3b80000002027811 */ /* 0x000fc800078eb8ff */
[----:B------:R-:W-:-:S07]  /*d660*/  LOP3.LUT R0, R2, R0, R7, 0xfe, !PT ;  /* 0x0000000002007212 */ /* 0x000fce00078efe07 */
.L_x_6840:
[----:B------:R-:W-:Y:S05]  /*d670*/  BSYNC.RECONVERGENT B0 ;  /* 0x0000000000007941 */ /* 0x000fea0003800200 */
.L_x_6839:
[----:B------:R-:W-:-:S04]  /*d680*/  F2FP.BF16.F32.PACK_AB R0, RZ, R0 ;  /* 0x00000000ff00723e */ /* 0x000fc800000010ff */
[----:B------:R-:W-:Y:S01]  /*d690*/  PRMT R18, R0, 0x7610, R18 ;  /* 0x0000761000127816 */ /* 0x000fe20000000012 */
[----:B------:R-:W-:Y:S06]  /*d6a0*/  BRA `(.L_x_6824) ;  /* 0x0000000400287947 */ /* 0x000fec0003800000 */
.L_x_6837:
        /* <DEDUP_REMOVED lines=21> */
.L_x_6846:
[----:B------:R-:W-:Y:S05]  /*d800*/  BSYNC.RECONVERGENT B1 ;  /* 0x0000000000017941 */ /* 0x000fea0003800200 */
.L_x_6845:
[----:B------:R-:W-:Y:S01]  /*d810*/  IMAD.SHL.U32 R0, R0, 0x200000, RZ ;  /* 0x0020000000007824 */ /* 0x000fe200078e00ff */
[----:B------:R-:W-:-:S04]  /*d820*/  LEA R2, R2, 0x37800000, 0x17 ;  /* 0x3780000002027811 */ /* 0x000fc800078eb8ff */
[----:B------:R-:W-:-:S07]  /*d830*/  LOP3.LUT R0, R2, R0, R7, 0xfe, !PT ;  /* 0x0000000002007212 */ /* 0x000fce00078efe07 */
.L_x_6844:
[----:B------:R-:W-:Y:S05]  /*d840*/  BSYNC.RECONVERGENT B0 ;  /* 0x0000000000007941 */ /* 0x000fea0003800200 */
.L_x_6843:
[----:B------:R-:W-:-:S04]  /*d850*/  F2FP.BF16.F32.PACK_AB R0, RZ, R0 ;  /* 0x00000000ff00723e */ /* 0x000fc800000010ff */
[----:B------:R-:W-:Y:S01]  /*d860*/  PRMT R18, R0, 0x7610, R18 ;  /* 0x0000761000127816 */ /* 0x000fe20000000012 */
[----:B------:R-:W-:Y:S06]  /*d870*/  BRA `(.L_x_6824) ;  /* 0x0000000000b47947 */ /* 0x000fec0003800000 */
.L_x_6836:
        /* <DEDUP_REMOVED lines=14> */
.L_x_6850:
[----:B------:R-:W-:Y:S05]  /*d960*/  BSYNC.RECONVERGENT B0 ;  /* 0x0000000000007941 */ /* 0x000fea0003800200 */
.L_x_6849:
[----:B------:R-:W-:-:S04]  /*d970*/  F2FP.BF16.F32.PACK_AB R0, RZ, R0 ;  /* 0x00000000ff00723e */ /* 0x000fc800000010ff */
[----:B------:R-:W-:Y:S01]  /*d980*/  PRMT R18, R0, 0x7610, R18 ;  /* 0x0000761000127816 */ /* 0x000fe20000000012 */
[----:B------:R-:W-:Y:S06]  /*d990*/  BRA `(.L_x_6824) ;  /* 0x00000000006c7947 */ /* 0x000fec0003800000 */
.L_x_6823:
        /* <DEDUP_REMOVED lines=16> */
.L_x_6851:
[----:B------:R-:W-:Y:S01]  /*daa0*/  PRMT R18, RZ, 0x7610, R18 ;  /* 0x00007610ff127816 */ /* 0x000fe20000000012 */
[----:B------:R-:W-:Y:S06]  /*dab0*/  BRA `(.L_x_6824) ;  /* 0x0000000000247947 */ /* 0x000fec0003800000 */
.L_x_6848:
[----:B------:R-:W2:Y:S02]  /*dac0*/  LDG.E.64 R2, desc[UR36][R2.64] ;  /* 0x0000002402027981 */ /* 0x000ea4000c1e1b00 */
[----:B--2---:R-:W0:Y:S02]  /*dad0*/  I2F.U64 R0, R2 ;  /* 0x0000000200007312 */ /* 0x004e240000301000 */
[----:B0-----:R-:W-:-:S04]  /*dae0*/  F2FP.BF16.F32.PACK_AB R0, RZ, R0 ;  /* 0x00000000ff00723e */ /* 0x001fc800000010ff */
[----:B------:R-:W-:Y:S01]  /*daf0*/  PRMT R18, R0, 0x7610, R18 ;  /* 0x0000761000127816 */ /* 0x000fe20000000012 */
[----:B------:R-:W-:Y:S06]  /*db00*/  BRA `(.L_x_6824) ;  /* 0x0000000000107947 */ /* 0x000fec0003800000 */
.L_x_6847:
[----:B------:R-:W2:Y:S02]  /*db10*/  LDG.E R2, desc[UR36][R2.64] ;  /* 0x0000002402027981 */ /* 0x000ea4000c1e1900 */
[----:B--2---:R-:W-:-:S04]  /*db20*/  I2FP.F32.U32 R0, R2 ;  /* 0x0000000200007245 */ /* 0x004fc80000201000 */
[----:B------:R-:W-:-:S04]  /*db30*/  F2FP.BF16.F32.PACK_AB R0, RZ, R0 ;  /* 0x00000000ff00723e */ /* 0x000fc800000010ff */
[----:B------:R-:W-:-:S07]  /*db40*/  PRMT R18, R0, 0x7610, R18 ;  /* 0x0000761000127816 */ /* 0x000fce0000000012 */
.L_x_6824:
        /* <DEDUP_REMOVED lines=19> */
.L_x_6855:
[----:B------:R-:W2:Y:S02]  /*dc80*/  LDG.E.U8 R2, desc[UR36][R2.64] ;  /* 0x0000002402027981 */ /* 0x000ea4000c1e1100 */
[----:B--2---:R-:W-:-:S04]  /*dc90*/  I2FP.F32.U32 R0, R2 ;  /* 0x0000000200007245 */ /* 0x004fc80000201000 */
[----:B------:R-:W-:-:S04]  /*dca0*/  F2FP.BF16.F32.PACK_AB R0, RZ, R0 ;  /* 0x00000000ff00723e */ /* 0x000fc800000010ff */
[----:B------:R-:W-:Y:S01]  /*dcb0*/  PRMT R22, R0, 0x7610, R22 ;  /* 0x0000761000167816 */ /* 0x000fe20000000016 */
[----:B------:R-:W-:Y:S06]  /*dcc0*/  BRA `(.L_x_6857) ;  /* 0x0000000c00c07947 */ /* 0x000fec0003800000 */
.L_x_6854:
        /* <DEDUP_REMOVED lines=11> */
.L_x_6859:
[----:B------:R-:W2:Y:S02]  /*dd80*/  LDG.E R2, desc[UR36][R2.64] ;  /* 0x0000002402027981 */ /* 0x000ea4000c1e1900 */
[----:B--2---:R-:W-:-:S04]  /*dd90*/  I2FP.F32.S32 R0, R2 ;  /* 0x0000000200007245 */ /* 0x004fc80000201400 */
[----:B------:R-:W-:-:S04]  /*dda0*/  F2FP.BF16.F32.PACK_AB R0, RZ, R0 ;  /* 0x00000000ff00723e */ /* 0x000fc800000010ff */
[----:B------:R-:W-:Y:S01]  /*ddb0*/  PRMT R22, R0, 0x7610, R22 ;  /* 0x0000761000167816 */ /* 0x000fe20000000016 */
[----:B------:R-:W-:Y:S06]  /*ddc0*/  BRA `(.L_x_6857) ;  /* 0x0000000c00807947 */ /* 0x000fec0003800000 */
.L_x_6858:
[----:B------:R-:W2:Y:S02]  /*ddd0*/  LDG.E.U16 R2, desc[UR36][R2.64] ;  /* 0x0000002402027981 */ /* 0x000ea4000c1e1500 */
[----:B--2---:R-:W0:Y:S02]  /*dde0*/  I2F.S16 R0, R2 ;  /* 0x0000000200007306 */ /* 0x004e240000101400 */
[----:B0-----:R-:W-:-:S04]  /*ddf0*/  F2FP.BF16.F32.PACK_AB R0, RZ, R0 ;  /* 0x00000000ff00723e */ /* 0x001fc800000010ff */
[----:B------:R-:W-:Y:S01]  /*de00*/  PRMT R22, R0, 0x7610, R22 ;  /* 0x0000761000167816 */ /* 0x000fe20000000016 */
[----:B------:R-:W-:Y:S06]  /*de10*/  BRA `(.L_x_6857) ;  /* 0x0000000c006c7947 */ /* 0x000fec0003800000 */
.L_x_6853:
        /* <DEDUP_REMOVED lines=9> */
.L_x_6861:
[----:B------:R-:W2:Y:S02]  /*deb0*/  LDG.E.U16 R0, desc[UR36][R2.64] ;  /* 0x0000002402007981 */ /* 0x000ea4000c1e1500 */
[----:B--2---:R-:W-:-:S05]  /*dec0*/  HADD2.F32 R0, -RZ, R0.H0_H0 ;  /* 0x20000000ff007230 */ /* 0x004fca0000004100 */
[----:B------:R-:W-:-:S04]  /*ded0*/  F2FP.BF16.F32.PACK_AB R0, RZ, R0 ;  /* 0x00000000ff00723e */ /* 0x000fc800000010ff */
[----:B------:R-:W-:Y:S01]  /*dee0*/  PRMT R22, R0, 0x7610, R22 ;  /* 0x0000761000167816 */ /* 0x000fe20000000016 */
[----:B------:R-:W-:Y:S06]  /*def0*/  BRA `(.L_x_6857) ;  /* 0x0000000c00347947 */ /* 0x000fec0003800000 */
.L_x_6860:
        /* <DEDUP_REMOVED lines=9> */
.L_x_6863:
[----:B------:R-:W2:Y:S02]  /*df90*/  LDG.E.U16 R2, desc[UR36][R2.64] ;  /* 0x0000002402027981 */ /* 0x000ea4000c1e1500 */
[----:B--2---:R-:W-:-:S05]  /*dfa0*/  HADD2.F32 R0, -RZ, R2.H0_H0 ;  /* 0x20000002ff007230 */ /* 0x004fca0000004100 */
[----:B------:R-:W-:-:S04]  /*dfb0*/  F2FP.BF16.F32.PACK_AB R0, RZ, R0 ;  /* 0x00000000ff00723e */ /* 0x000fc800000010ff */
[----:B------:R-:W-:Y:S01]  /*dfc0*/  PRMT R22, R0, 0x7610, R22 ;  /* 0x0000761000167816 */ /* 0x000fe20000000016 */
[----:B------:R-:W-:Y:S06]  /*dfd0*/  BRA `(.L_x_6857) ;  /* 0x0000000800fc7947 */ /* 0x000fec0003800000 */
.L_x_6862:
        /* <DEDUP_REMOVED lines=9> */
.L_x_6852:
        /* <DEDUP_REMOVED lines=14> */
.L_x_6866:
        /* <DEDUP_REMOVED lines=9> */
.L_x_6865:
        /* <DEDUP_REMOVED lines=27> */
.L_x_6868:
        /* <DEDUP_REMOVED lines=14> */
.L_x_6867:
[----:B------:R0:W5:Y:S01]  /*e470*/  LDG.E.U16 R22, desc[UR36][R2.64] ;  /* 0x0000002402167981 */ /* 0x000162000c1e1500 */
[----:B------:R-:W-:Y:S05]  /*e480*/  BRA `(.L_x_6857) ;  /* 0x0000000400d07947 */ /* 0x000fea0003800000 */
.L_x_6864:
        /* <DEDUP_REMOVED lines=13> */
.L_x_6871:
        /* <DEDUP_REMOVED lines=21> */
.L_x_6875:
[----:B------:R-:W-:Y:S05]  /*e6b0*/  BSYNC.RECONVERGENT B1 ;  /* 0x0000000000017941 */ /* 0x000fea0003800200 */
.L_x_6874:
[----:B------:R-:W-:Y:S01]  /*e6c0*/  IMAD.SHL.U32 R0, R0, 0x100000, RZ ;  /* 0x0010000000007824 */ /* 0x000fe200078e00ff */
[----:B------:R-:W-:-:S04]  /*e6d0*/  LEA R2, R2, 0x3b800000, 0x17 ;  /* 0x3b80000002027811 */ /* 0x000fc800078eb8ff */
[----:B------:R-:W-:-:S07]  /*e6e0*/  LOP3.LUT R0, R2, R0, R7, 0xfe, !PT ;  /* 0x0000000002007212 */ /* 0x000fce00078efe07 */
.L_x_6873:
[----:B------:R-:W-:Y:S05]  /*e6f0*/  BSYNC.RECONVERGENT B0 ;  /* 0x0000000000007941 */ /* 0x000fea0003800200 */
.L_x_6872:
[----:B------:R-:W-:-:S04]  /*e700*/  F2FP.BF16.F32.PACK_AB R0, RZ, R0 ;  /* 0x00000000ff00723e */ /* 0x000fc800000010ff */
[----:B------:R-:W-:Y:S01]  /*e710*/  PRMT R22, R0, 0x7610, R22 ;  /* 0x0000761000167816 */ /* 0x000fe20000000016 */
[----:B------:R-:W-:Y:S06]  /*e720*/  BRA `(.L_x_6857) ;  /* 0x0000000400287947 */ /* 0x000fec0003800000 */
.L_x_6870:
        /* <DEDUP_REMOVED lines=21> */
.L_x_6879:
[----:B------:R-:W-:Y:S05]  /*e880*/  BSYNC.RECONVERGENT B1 ;  /* 0x0000000000017941 */ /* 0x000fea0003800200 */
.L_x_6878:
[----:B------:R-:W-:Y:S01]  /*e890*/  IMAD.SHL.U32 R0, R0, 0x200000, RZ ;  /* 0x0020000000007824 */ /* 0x000fe200078e00ff */
[----:B------:R-:W-:-:S04]  /*e8a0*/  LEA R2, R2, 0x37800000, 0x17 ;  /* 0x3780000002027811 */ /* 0x000fc800078eb8ff */
[----:B------:R-:W-:-:S07]  /*e8b0*/  LOP3.LUT R0, R2, R0, R7, 0xfe, !PT ;  /* 0x0000000002007212 */ /* 0x000fce00078efe07 */
.L_x_6877:
[----:B------:R-:W-:Y:S05]  /*e8c0*/  BSYNC.RECONVERGENT B0 ;  /* 0x0000000000007941 */ /* 0x000fea0003800200 */
.L_x_6876:
[----:B------:R-:W-:-:S04]  /*e8d0*/  F2FP.BF16.F32.PACK_AB R0, RZ, R0 ;  /* 0x00000000ff00723e */ /* 0x000fc800000010ff */
[----:B------:R-:W-:Y:S01]  /*e8e0*/  PRMT R22, R0, 0x7610, R22 ;  /* 0x0000761000167816 */ /* 0x000fe20000000016 */
[----:B------:R-:W-:Y:S06]  /*e8f0*/  BRA `(.L_x_6857) ;  /* 0x0000000000b47947 */ /* 0x000fec0003800000 */
.L_x_6869:
        /* <DEDUP_REMOVED lines=14> */
.L_x_6883:
[----:B------:R-:W-:Y:S05]  /*e9e0*/  BSYNC.RECONVERGENT B0 ;  /* 0x0000000000007941 */ /* 0x000fea0003800200 */
.L_x_6882:
[----:B------:R-:W-:-:S04]  /*e9f0*/  F2FP.BF16.F32.PACK_AB R0, RZ, R0 ;  /* 0x00000000ff00723e */ /* 0x000fc800000010ff */
[----:B------:R-:W-:Y:S01]  /*ea00*/  PRMT R22, R0, 0x7610, R22 ;  /* 0x0000761000167816 */ /* 0x000fe20000000016 */
[----:B------:R-:W-:Y:S06]  /*ea10*/  BRA `(.L_x_6857) ;  /* 0x00000000006c7947 */ /* 0x000fec0003800000 */
.L_x_6856:
        /* <DEDUP_REMOVED lines=16> */
.L_x_6884:
[----:B------:R-:W-:Y:S01]  /*eb20*/  PRMT R22, RZ, 0x7610, R22 ;  /* 0x00007610ff167816 */ /* 0x000fe20000000016 */
[----:B------:R-:W-:Y:S06]  /*eb30*/  BRA `(.L_x_6857) ;  /* 0x0000000000247947 */ /* 0x000fec0003800000 */
.L_x_6881:
[----:B------:R-:W2:Y:S02]  /*eb40*/  LDG.E.64 R2, desc[UR36][R2.64] ;  /* 0x0000002402027981 */ /* 0x000ea4000c1e1b00 */
[----:B--2---:R-:W0:Y:S02]  /*eb50*/  I2F.U64 R0, R2 ;  /* 0x0000000200007312 */ /* 0x004e240000301000 */
[----:B0-----:R-:W-:-:S04]  /*eb60*/  F2FP.BF16.F32.PACK_AB R0, RZ, R0 ;  /* 0x00000000ff00723e */ /* 0x001fc800000010ff */
[----:B------:R-:W-:Y:S01]  /*eb70*/  PRMT R22, R0, 0x7610, R22 ;  /* 0x0000761000167816 */ /* 0x000fe20000000016 */
[----:B------:R-:W-:Y:S06]  /*eb80*/  BRA `(.L_x_6857) ;  /* 0x0000000000107947 */ /* 0x000fec0003800000 */
.L_x_6880:
[----:B------:R-:W2:Y:S02]  /*eb90*/  LDG.E R2, desc[UR36][R2.64] ;  /* 0x0000002402027981 */ /* 0x000ea4000c1e1900 */
[----:B--2---:R-:W-:-:S04]  /*eba0*/  I2FP.F32.U32 R0, R2 ;  /* 0x0000000200007245 */ /* 0x004fc80000201000 */
[----:B------:R-:W-:-:S04]  /*ebb0*/  F2FP.BF16.F32.PACK_AB R0, RZ, R0 ;  /* 0x00000000ff00723e */ /* 0x000fc800000010ff */
[----:B------:R-:W-:-:S07]  /*ebc0*/  PRMT R22, R0, 0x7610, R22 ;  /* 0x0000761000167816 */ /* 0x000fce0000000016 */
.L_x_6857:
        /* <DEDUP_REMOVED lines=18> */
.L_x_6888:
[----:B------:R-:W2:Y:S02]  /*ecf0*/  LDG.E.U8 R2, desc[UR36][R2.64] ;  /* 0x0000002402027981 */ /* 0x000ea4000c1e1100 */
[----:B--2---:R-:W-:-:S04]  /*ed00*/  I2FP.F32.U32 R0, R2 ;  /* 0x0000000200007245 */ /* 0x004fc80000201000 */
[----:B------:R-:W-:Y:S01]  /*ed10*/  F2FP.BF16.F32.PACK_AB R0, RZ, R0 ;  /* 0x00000000ff00723e */ /* 0x000fe200000010ff */
[----:B------:R-:W-:Y:S06]  /*ed20*/  BRA `(.L_x_6890) ;  /* 0x0000000c00847947 */ /* 0x000fec0003800000 */
.L_x_6887:
        /* <DEDUP_REMOVED lines=10> */
.L_x_6892:
[----:B------:R-:W2:Y:S02]  /*edd0*/  LDG.E R2, desc[UR36][R2.64] ;  /* 0x0000002402027981 */ /* 0x000ea4000c1e1900 */
[----:B--2---:R-:W-:-:S04]  /*ede0*/  I2FP.F32.S32 R0, R2 ;  /* 0x0000000200007245 */ /* 0x004fc80000201400 */
[----:B------:R-:W-:Y:S01]  /*edf0*/  F2FP.BF16.F32.PACK_AB R0, RZ, R0 ;  /* 0x00000000ff00723e */ /* 0x000fe200000010ff */
[----:B------:R-:W-:Y:S06]  /*ee00*/  BRA `(.L_x_6890) ;  /* 0x0000000c004c7947 */ /* 0x000fec0003800000 */
.L_x_6891:
[----:B------:R-:W2:Y:S02]  /*ee10*/  LDG.E.U16 R2, desc[UR36][R2.64] ;  /* 0x0000002402027981 */ /* 0x000ea4000c1e1500 */
[----:B--2---:R-:W0:Y:S02]  /*ee20*/  I2F.S16 R0, R2 ;  /* 0x0000000200007306 */ /* 0x004e240000101400 */
[----:B0-----:R-:W-:Y:S01]  /*ee30*/  F2FP.BF16.F32.PACK_AB R0, RZ, R0 ;  /* 0x00000000ff00723e */ /* 0x001fe200000010ff */
[----:B------:R-:W-:Y:S06]  /*ee40*/  BRA `(.L_x_6890) ;  /* 0x0000000c003c7947 */ /* 0x000fec0003800000 */
.L_x_6886:
        /* <DEDUP_REMOVED lines=9> */
.L_x_6894:
[----:B------:R-:W2:Y:S02]  /*eee0*/  LDG.E.U16 R0, desc[UR36][R2.64] ;  /* 0x0000002402007981 */ /* 0x000ea4000c1e1500 */
[----:B--2---:R-:W-:-:S05]  /*eef0*/  HADD2.F32 R0, -RZ, R0.H0_H0 ;  /* 0x20000000ff007230 */ /* 0x004fca0000004100 */
[----:B------:R-:W-:Y:S01]  /*ef00*/  F2FP.BF16.F32.PACK_AB R0, RZ, R0 ;  /* 0x00000000ff00723e */ /* 0x000fe200000010ff */
[----:B------:R-:W-:Y:S06]  /*ef10*/  BRA `(.L_x_6890) ;  /* 0x0000000c00087947 */ /* 0x000fec0003800000 */
.L_x_6893:
        /* <DEDUP_REMOVED lines=9> */
.L_x_6896:
[----:B------:R-:W2:Y:S02]  /*efb0*/  LDG.E.U16 R2, desc[UR36][R2.64] ;  /* 0x0000002402027981 */ /* 0x000ea4000c1e1500 */
[----:B--2---:R-:W-:-:S05]  /*efc0*/  HADD2.F32 R0, -RZ, R2.H0_H0 ;  /* 0x20000002ff007230 */ /* 0x004fca0000004100 */
[----:B------:R-:W-:Y:S01]  /*efd0*/  F2FP.BF16.F32.PACK_AB R0, RZ, R0 ;  /* 0x00000000ff00723e */ /* 0x000fe200000010ff */
[----:B------:R-:W-:Y:S06]  /*efe0*/  BRA `(.L_x_6890) ;  /* 0x0000000800d47947 */ /* 0x000fec0003800000 */
.L_x_6895:
        /* <DEDUP_REMOVED lines=8> */
.L_x_6885:
        /* <DEDUP_REMOVED lines=13> */
.L_x_6899:
        /* <DEDUP_REMOVED lines=8> */
.L_x_6898:
        /* <DEDUP_REMOVED lines=27> */
.L_x_6901:
        /* <DEDUP_REMOVED lines=13> */
.L_x_6900:
[----:B------:R0:W5:Y:S01]  /*f440*/  LDG.E.U16 R0, desc[UR36][R2.64] ;  /* 0x0000002402007981 */ /* 0x000162000c1e1500 */
[----:B------:R-:W-:Y:S05]  /*f450*/  BRA `(.L_x_6890) ;  /* 0x0000000400b87947 */ /* 0x000fea0003800000 */
.L_x_6897:
        /* <DEDUP_REMOVED lines=12> */
.L_x_6904:
        /* <DEDUP_REMOVED lines=21> */
.L_x_6908:
[----:B------:R-:W-:Y:S05]  /*f670*/  BSYNC.RECONVERGENT B1 ;  /* 0x0000000000017941 */ /* 0x000fea0003800200 */
.L_x_6907:
[----:B------:R-:W-:Y:S01]  /*f680*/  IMAD.SHL.U32 R0, R0, 0x100000, RZ ;  /* 0x0010000000007824 */ /* 0x000fe200078e00ff */
[----:B------:R-:W-:-:S04]  /*f690*/  LEA R2, R2, 0x3b800000, 0x17 ;  /* 0x3b80000002027811 */ /* 0x000fc800078eb8ff */
[----:B------:R-:W-:-:S07]  /*f6a0*/  LOP3.LUT R0, R2, R0, R7, 0xfe, !PT ;  /* 0x0000000002007212 */ /* 0x000fce00078efe07 */
.L_x_6906:
[----:B------:R-:W-:Y:S05]  /*f6b0*/  BSYNC.RECONVERGENT B0 ;  /* 0x0000000000007941 */ /* 0x000fea0003800200 */
.L_x_6905:
[----:B------:R-:W-:Y:S01]  /*f6c0*/  F2FP.BF16.F32.PACK_AB R0, RZ, R0 ;  /* 0x00000000ff00723e */ /* 0x000fe200000010ff */
[----:B------:R-:W-:Y:S06]  /*f6d0*/  BRA `(.L_x_6890) ;  /* 0x0000000400187947 */ /* 0x000fec0003800000 */
.L_x_6903:
        /* <DEDUP_REMOVED lines=21> */
.L_x_6912:
[----:B------:R-:W-:Y:S05]  /*f830*/  BSYNC.RECONVERGENT B1 ;  /* 0x0000000000017941 */ /* 0x000fea0003800200 */
.L_x_6911:
[----:B------:R-:W-:Y:S01]  /*f840*/  IMAD.SHL.U32 R0, R0, 0x200000, RZ ;  /* 0x0020000000007824 */ /* 0x000fe200078e00ff */
[----:B------:R-:W-:-:S04]  /*f850*/  LEA R2, R2, 0x37800000, 0x17 ;  /* 0x3780000002027811 */ /* 0x000fc800078eb8ff */
[----:B------:R-:W-:-:S07]  /*f860*/  LOP3.LUT R0, R2, R0, R7, 0xfe, !PT ;  /* 0x0000000002007212 */ /* 0x000fce00078efe07 */
.L_x_6910:
[----:B------:R-:W-:Y:S05]  /*f870*/  BSYNC.RECONVERGENT B0 ;  /* 0x0000000000007941 */ /* 0x000fea0003800200 */
.L_x_6909:
[----:B------:R-:W-:Y:S01]  /*f880*/  F2FP.BF16.F32.PACK_AB R0, RZ, R0 ;  /* 0x00000000ff00723e */ /* 0x000fe200000010ff */
[----:B------:R-:W-:Y:S06]  /*f890*/  BRA `(.L_x_6890) ;  /* 0x0000000000a87947 */ /* 0x000fec0003800000 */
.L_x_6902:
        /* <DEDUP_REMOVED lines=14> */
.L_x_6916:
[----:B------:R-:W-:Y:S05]  /*f980*/  BSYNC.RECONVERGENT B0 ;  /* 0x0000000000007941 */ /* 0x000fea0003800200 */
.L_x_6915:
[----:B------:R-:W-:Y:S01]  /*f990*/  F2FP.BF16.F32.PACK_AB R0, RZ, R0 ;  /* 0x00000000ff00723e */ /* 0x000fe200000010ff */
[----:B------:R-:W-:Y:S06]  /*f9a0*/  BRA `(.L_x_6890) ;  /* 0x0000000000647947 */ /* 0x000fec0003800000 */
.L_x_6889:
        /* <DEDUP_REMOVED lines=16> */
.L_x_6917:
[----:B------:R-:W-:Y:S01]  /*fab0*/  PRMT R0, RZ, 0x7610, R0 ;  /* 0x00007610ff007816 */ /* 0x000fe20000000000 */
[----:B------:R-:W-:Y:S06]  /*fac0*/  BRA `(.L_x_6890) ;  /* 0x00000000001c7947 */ /* 0x000fec0003800000 */
.L_x_6914:
[----:B------:R-:W2:Y:S02]  /*fad0*/  LDG.E.64 R2, desc[UR36][R2.64] ;  /* 0x0000002402027981 */ /* 0x000ea4000c1e1b00 */
[----:B--2---:R-:W0:Y:S02]  /*fae0*/  I2F.U64 R0, R2 ;  /* 0x0000000200007312 */ /* 0x004e240000301000 */
[----:B0-----:R-:W-:Y:S01]  /*faf0*/  F2FP.BF16.F32.PACK_AB R0, RZ, R0 ;  /* 0x00000000ff00723e */ /* 0x001fe200000010ff */
[----:B------:R-:W-:Y:S06]  /*fb00*/  BRA `(.L_x_6890) ;  /* 0x00000000000c7947 */ /* 0x000fec0003800000 */
.L_x_6913:
[----:B------:R-:W2:Y:S02]  /*fb10*/  LDG.E R2, desc[UR36][R2.64] ;  /* 0x0000002402027981 */ /* 0x000ea4000c1e1900 */
[----:B--2---:R-:W-:-:S04]  /*fb20*/  I2FP.F32.U32 R0, R2 ;  /* 0x0000000200007245 */ /* 0x004fc80000201000 */
[----:B------:R-:W-:-:S07]  /*fb30*/  F2FP.BF16.F32.PACK_AB R0, RZ, R0 ;  /* 0x00000000ff00723e */ /* 0x000fce00000010ff */
.L_x_6890:
        /* <DEDUP_REMOVED lines=39> */
.L_x_6921:
[----:B0-----:R-:W-:-:S06]  /*fdb0*/  IMAD.U32 R5, R5, 0x10000, RZ ;  /* 0x0001000005057824 */ /* 0x001fcc00078e00ff */
[----:B------:R-:W0:Y:S02]  /*fdc0*/  F2I.S64.TRUNC R4, R5 ;  /* 0x0000000500047311 */ /* 0x000e24000020d900 */
[----:B0-----:R1:W-:Y:S01]  /*fdd0*/  STG.E.U8 desc[UR36][R2.64], R4 ;  /* 0x0000000402007986 */ /* 0x0013e2000c101124 */
[----:B------:R-:W-:Y:S05]  /*fde0*/  BRA `(.L_x_6923) ;  /* 0x0000000c006c7947 */ /* 0x000fea0003800000 */
.L_x_6920:
        /* <DEDUP_REMOVED lines=10> */
.L_x_6925:
[----:B0-----:R-:W-:-:S06]  /*fe90*/  IMAD.U32 R5, R5, 0x10000, RZ ;  /* 0x0001000005057824 */ /* 0x001fcc00078e00ff */
[----:B------:R-:W0:Y:S02]  /*fea0*/  F2I.FTZ.TRUNC.NTZ R5, R5 ;  /* 0x0000000500057305 */ /* 0x000e24000021f100 */
[----:B0-----:R3:W-:Y:S01]  /*feb0*/  STG.E desc[UR36][R2.64], R5 ;  /* 0x0000000502007986 */ /* 0x0017e2000c101924 */
[----:B------:R-:W-:Y:S05]  /*fec0*/  BRA `(.L_x_6923) ;  /* 0x0000000c00347947 */ /* 0x000fea0003800000 */
.L_x_6924:
[----:B0-----:R-:W-:-:S06]  /*fed0*/  IMAD.U32 R5, R5, 0x10000, RZ ;  /* 0x0001000005057824 */ /* 0x001fcc00078e00ff */
[----:B------:R-:W0:Y:S02]  /*fee0*/  F2I.FTZ.TRUNC.NTZ R5, R5 ;  /* 0x0000000500057305 */ /* 0x000e24000021f100 */
[----:B0-----:R2:W-:Y:S01]  /*fef0*/  STG.E.U16 desc[UR36][R2.64], R5 ;  /* 0x0000000502007986 */ /* 0x0015e2000c101524 */
[----:B------:R-:W-:Y:S05]  /*ff00*/  BRA `(.L_x_6923) ;  /* 0x0000000c00247947 */ /* 0x000fea0003800000 */
.L_x_6919:
        /* <DEDUP_REMOVED lines=9> */
.L_x_6927:
[----:B0-----:R-:W-:-:S05]  /*ffa0*/  IMAD.U32 R0, R5, 0x10000, RZ ;  /* 0x0001000005007824 */ /* 0x001fca00078e00ff */
[----:B------:R-:W-:-:S05]  /*ffb0*/  F2FP.F16.F32.PACK_AB R0, RZ, R0 ;  /* 0x00000000ff00723e */ /* 0x000fca00000000ff */
[----:B------:R0:W-:Y:S01]  /*ffc0*/  STG.E.U16 desc[UR36][R2.64], R0 ;  /* 0x0000000002007986 */ /* 0x0001e2000c101524 */
[----:B------:R-:W-:Y:S05]  /*ffd0*/  BRA `(.L_x_6923) ;  /* 0x0000000800f07947 */ /* 0x000fea0003800000 */
.L_x_6926:
        /* <DEDUP_REMOVED lines=10> */
.L_x_6929:
[----:B0-----:R-:W-:-:S04]  /*10080*/  SHF.L.U32 R5, R5, 0x10, RZ ;  /* 0x0000001005057819 */ /* 0x001fc800000006ff */
[----:B------:R-:W-:-:S04]  /*10090*/  F2FP.F16.F32.PACK_AB R5, RZ, R5 ;  /* 0x00000005ff05723e */ /* 0x000fc800000000ff */
[----:B------:R-:W-:-:S05]  /*100a0*/  PRMT R5, R5, 0x5410, RZ ;  /* 0x0000541005057816 */ /* 0x000fca00000000ff */
[----:B------:R0:W-:Y:S01]  /*100b0*/  STG.E desc[UR36][R2.64], R5 ;  /* 0x0000000502007986 */ /* 0x0001e2000c101924 */
[----:B------:R-:W-:Y:S05]  /*100c0*/  BRA `(.L_x_6923) ;  /* 0x0000000800b47947 */ /* 0x000fea0003800000 */
.L_x_6928:
[----:B0-----:R-:W-:-:S04]  /*100d0*/  IMAD.U32 R4, R5, 0x10000, RZ ;  /* 0x0001000005047824 */ /* 0x001fc800078e00ff */
[----:B------:R-:W-:-:S06]  /*100e0*/  FMUL.FTZ R4, R4, 1 ;  /* 0x3f80000004047820 */ /* 0x000fcc0000410000 */
[----:B------:R-:W0:Y:S02]  /*100f0*/  F2F.F64.F32 R4, R4 ;  /* 0x0000000400047310 */ /* 0x000e240000201800 */
[----:B0-----:R0:W-:Y:S01]  /*10100*/  STG.E.64 desc[UR36][R2.64], R4 ;  /* 0x0000000402007986 */ /* 0x0011e2000c101b24 */
[----:B------:R-:W-:Y:S05]  /*10110*/  BRA `(.L_x_6923) ;  /* 0x0000000800a07947 */ /* 0x000fea0003800000 */
.L_x_6918:
        /* <DEDUP_REMOVED lines=14> */
.L_x_6933:
        /* <DEDUP_REMOVED lines=18> */
.L_x_6936:
[----:B------:R-:W-:-:S04]  /*10320*/  SHF.R.U32.HI R5, RZ, 0x18, R5 ;  /* 0x00000018ff057819 */ /* 0x000fc80000011605 */
[----:B------:R-:W-:-:S07]  /*10330*/  LOP3.LUT R0, R0, 0x80, R5, 0xf8, !PT ;  /* 0x0000008000007812 */ /* 0x000fce00078ef805 */
.L_x_6935:
[----:B------:R-:W-:Y:S05]  /*10340*/  BSYNC.RECONVERGENT B0 ;  /* 0x0000000000007941 */ /* 0x000fea0003800200 */
.L_x_6934:
[----:B------:R0:W-:Y:S01]  /*10350*/  STG.E.U8 desc[UR36][R2.64], R0 ;  /* 0x0000000002007986 */ /* 0x0001e2000c101124 */
[----:B------:R-:W-:Y:S05]  /*10360*/  BRA `(.L_x_6923) ;  /* 0x00000008000c7947 */ /* 0x000fea0003800000 */
.L_x_6932:
        /* <DEDUP_REMOVED lines=18> */
.L_x_6939:
[----:B------:R-:W-:-:S04]  /*10490*/  SHF.R.U32.HI R5, RZ, 0x18, R5 ;  /* 0x00000018ff057819 */ /* 0x000fc80000011605 */
[----:B------:R-:W-:-:S07]  /*104a0*/  LOP3.LUT R0, R0, 0x80, R5, 0xf8, !PT ;  /* 0x0000008000007812 */ /* 0x000fce00078ef805 */
.L_x_6938:
[----:B------:R-:W-:Y:S05]  /*104b0*/  BSYNC.RECONVERGENT B0 ;  /* 0x0000000000007941 */ /* 0x000fea0003800200 */
.L_x_6937:
[----:B------:R0:W-:Y:S01]  /*104c0*/  STG.E.U8 desc[UR36][R2.64], R0 ;  /* 0x0000000002007986 */ /* 0x0001e2000c101124 */
[----:B------:R-:W-:Y:S05]  /*104d0*/  BRA `(.L_x_6923) ;  /* 0x0000000400b07947 */ /* 0x000fea0003800000 */
.L_x_6931:
        /* <DEDUP_REMOVED lines=22> */
.L_x_6941:
[----:B0-----:R-:W-:-:S06]  /*10640*/  IMAD.U32 R5, R5, 0x10000, RZ ;  /* 0x0001000005057824 */ /* 0x001fcc00078e00ff */
[----:B------:R-:W0:Y:S02]  /*10650*/  F2I.U64.TRUNC R4, R5 ;  /* 0x0000000500047311 */ /* 0x000e24000020d800 */
[----:B0-----:R0:W-:Y:S01]  /*10660*/  STG.E.64 desc[UR36][R2.64], R4 ;  /* 0x0000000402007986 */ /* 0x0011e2000c101b24 */
[----:B------:R-:W-:Y:S05]  /*10670*/  BRA `(.L_x_6923) ;  /* 0x0000000400487947 */ /* 0x000fea0003800000 */
.L_x_6940:
[----:B0-----:R-:W-:-:S06]  /*10680*/  IMAD.U32 R5, R5, 0x10000, RZ ;  /* 0x0001000005057824 */ /* 0x001fcc00078e00ff */
[----:B------:R-:W0:Y:S02]  /*10690*/  F2I.FTZ.U32.TRUNC.NTZ R5, R5 ;  /* 0x0000000500057305 */ /* 0x000e24000021f000 */
[----:B0-----:R0:W-:Y:S01]  /*106a0*/  STG.E desc[UR36][R2.64], R5 ;  /* 0x0000000502007986 */ /* 0x0011e2000c101924 */
[----:B------:R-:W-:Y:S05]  /*106b0*/  BRA `(.L_x_6923) ;  /* 0x0000000400387947 */ /* 0x000fea0003800000 */
.L_x_6930:
        /* <DEDUP_REMOVED lines=11> */
.L_x_6943:
[----:B0-----:R-:W-:Y:S01]  /*10770*/  IMAD.U32 R5, R5, 0x10000, RZ ;  /* 0x0001000005057824 */ /* 0x001fe200078e00ff */
[----:B------:R-:W-:-:S03]  /*10780*/  CS2R R6, SRZ ;  /* 0x0000000000067805 */ /* 0x000fc6000001ff00 */
[----:B------:R-:W-:-:S06]  /*10790*/  FMUL.FTZ R5, R5, 1 ;  /* 0x3f80000005057820 */ /* 0x000fcc0000410000 */
[----:B------:R-:W0:Y:S02]  /*107a0*/  F2F.F64.F32 R4, R5 ;  /* 0x0000000500047310 */ /* 0x000e240000201800 */
[----:B0-----:R0:W-:Y:S01]  /*107b0*/  STG.E.128 desc[UR36][R2.64], R4 ;  /* 0x0000000402007986 */ /* 0x0011e2000c101d24 */
[----:B------:R-:W-:Y:S05]  /*107c0*/  BRA `(.L_x_6923) ;  /* 0x0000000000f47947 */ /* 0x000fea0003800000 */
.L_x_6942:
[----:B------:R-:W-:-:S09]  /*107d0*/  UISETP.NE.AND UP0, UPT, UR4, 0xf, UPT ;  /* 0x0000000f0400788c */ /* 0x000fd2000bf05270 */
[----:B------:R-:W-:Y:S05]  /*107e0*/  BRA.U !UP0, `(.L_x_6944) ;  /* 0x0000000108e87547 */ /* 0x000fea000b800000 */
[----:B------:R-:W-:-:S09]  /*107f0*/  UISETP.NE.AND UP0, UPT, UR4, 0x17, UPT ;  /* 0x000000170400788c */ /* 0x000fd2000bf05270 */
[----:B------:R-:W-:Y:S05]  /*10800*/  BRA.U !UP0, `(.L_x_6945) ;  /* 0x0000000108907547 */ /* 0x000fea000b800000 */
[----:B------:R-:W-:-:S09]  /*10810*/  UISETP.NE.AND UP0, UPT, UR4, 0x18, UPT ;  /* 0x000000180400788c */ /* 0x000fd2000bf05270 */
[----:B------:R-:W-:Y:S05]  /*10820*/  BRA.U !UP0, `(.L_x_6946) ;  /* 0x0000000108447547 */ /* 0x000fea000b800000 */
.L_x_6922:
        /* <DEDUP_REMOVED lines=16> */
.L_x_6947:
[----:B------:R-:W-:Y:S05]  /*10930*/  BRA `(.L_x_6923) ;  /* 0x0000000000987947 */ /* 0x000fea0003800000 */
.L_x_6946:
        /* <DEDUP_REMOVED lines=13> */
.L_x_6949:
[----:B------:R-:W-:Y:S05]  /*10a10*/  BSYNC.RECONVERGENT B0 ;  /* 0x0000000000007941 */ /* 0x000fea0003800200 */
.L_x_6948:
[----:B------:R-:W-:-:S05]  /*10a20*/  LOP3.LUT R5, R0, 0x80, R5, 0xf8, !PT ;  /* 0x0000008000057812 */ /* 0x000fca00078ef805 */
[----:B------:R0:W-:Y:S01]  /*10a30*/  STG.E.U8 desc[UR36][R2.64], R5 ;  /* 0x0000000502007986 */ /* 0x0001e2000c101124 */
[----:B------:R-:W-:Y:S05]  /*10a40*/  BRA `(.L_x_6923) ;  /* 0x0000000000547947 */ /* 0x000fea0003800000 */
.L_x_6945:
        /* <DEDUP_REMOVED lines=12> */
.L_x_6951:
[----:B------:R-:W-:Y:S01]  /*10b10*/  HFMA2 R0, -RZ, RZ, 0, 7.569789886474609375e-06 ;  /* 0x0000007fff007431 */ /* 0x000fe200000001ff */
[----:B------:R-:W-:-:S04]  /*10b20*/  ISETP.GT.U32.AND P0, PT, R4, 0x7f800000, PT ;  /* 0x7f8000000400780c */ /* 0x000fc80003f04070 */
[----:B------:R-:W-:-:S09]  /*10b30*/  SEL R0, R0, 0x7c, P0 ;  /* 0x0000007c00007807 */ /* 0x000fd20000000000 */
.L_x_6952:
[----:B------:R-:W-:Y:S05]  /*10b40*/  BSYNC.RECONVERGENT B0 ;  /* 0x0000000000007941 */ /* 0x000fea0003800200 */
.L_x_6950:
[----:B------:R-:W-:-:S04]  /*10b50*/  SHF.R.U32.HI R5, RZ, 0x18, R5 ;  /* 0x00000018ff057819 */ /* 0x000fc80000011605 */
[----:B------:R-:W-:-:S05]  /*10b60*/  LOP3.LUT R5, R0, 0x80, R5, 0xf8, !PT ;  /* 0x0000008000057812 */ /* 0x000fca00078ef805 */
[----:B------:R0:W-:Y:S01]  /*10b70*/  STG.E.U8 desc[UR36][R2.64], R5 ;  /* 0x0000000502007986 */ /* 0x0001e2000c101124 */
[----:B------:R-:W-:Y:S05]  /*10b80*/  BRA `(.L_x_6923) ;  /* 0x0000000000047947 */ /* 0x000fea0003800000 */
.L_x_6944:
[----:B0-----:R0:W-:Y:S02]  /*10b90*/  STG.E.U16 desc[UR36][R2.64], R5 ;  /* 0x0000000502007986 */ /* 0x0011e4000c101524 */
.L_x_6923:
[----:B------:R-:W-:-:S07]  /*10ba0*/  VIADD R17, R17, 0x80 ;  /* 0x0000008011117836 */ /* 0x000fce0000000000 */
.L_x_6817:
[----:B------:R-:W-:Y:S05]  /*10bb0*/  BSYNC.RECONVERGENT B6 ;  /* 0x0000000000067941 */ /* 0x000fea0003800200 */
.L_x_6816:
[----:B------:R-:W5:Y:S02]  /*10bc0*/  LDCU UR4, c[0x0][0x380] ;  /* 0x00007000ff0477ac */ /* 0x000f640008000800 */
[----:B-----5:R-:W-:-:S13]  /*10bd0*/  ISETP.GE.AND P0, PT, R17, UR4, PT ;  /* 0x0000000411007c0c */ /* 0x020fda000bf06270 */
[----:B------:R-:W-:Y:S05]  /*10be0*/  @P0 EXIT ;  /* 0x000000000000094d */ /* 0x000fea0003800000 */
        /* <DEDUP_REMOVED lines=380> */
.L_x_6953:
        /* <DEDUP_REMOVED lines=22> */
.L_x_6957:
[----:B------:R-:W2:Y:S02]  /*12510*/  LDG.E.U8 R2, desc[UR36][R2.64] ;  /* 0x0000002402027981 */ /* 0x000ea4000c1e1100 */
[----:B--2---:R-:W-:-:S04]  /*12520*/  I2FP.F32.U32 R0, R2 ;  /* 0x0000000200007245 */ /* 0x004fc80000201000 */
[----:B------:R-:W-:-:S04]  /*12530*/  F2FP.BF16.F32.PACK_AB R0, RZ, R0 ;  /* 0x00000000ff00723e */ /* 0x000fc800000010ff */
[----:B------:R-:W-:Y:S01]  /*12540*/  PRMT R19, R0, 0x7610, R19 ;  /* 0x0000761000137816 */ /* 0x000fe20000000013 */
[----:B------:R-:W-:Y:S06]  /*12550*/  BRA `(.L_x_6959) ;  /* 0x0000000c00c07947 */ /* 0x000fec0003800000 */
.L_x_6956:
        /* <DEDUP_REMOVED lines=11> */
.L_x_6961:
[----:B------:R-:W2:Y:S02]  /*12610*/  LDG.E R2, desc[UR36][R2.64] ;  /* 0x0000002402027981 */ /* 0x000ea4000c1e1900 */
[----:B--2---:R-:W-:-:S04]  /*12620*/  I2FP.F32.S32 R0, R2 ;  /* 0x0000000200007245 */ /* 0x004fc80000201400 */
[----:B------:R-:W-:-:S04]  /*12630*/  F2FP.BF16.F32.PACK_AB R0, RZ, R0 ;  /* 0x00000000ff00723e */ /* 0x000fc800000010ff */
[----:B------:R-:W-:Y:S01]  /*12640*/  PRMT R19, R0, 0x7610, R19 ;  /* 0x0000761000137816 */ /* 0x000fe20000000013 */
[----:B------:R-:W-:Y:S06]  /*12650*/  BRA `(.L_x_6959) ;  /* 0x0000000c00807947 */ /* 0x000fec0003800000 */
.L_x_6960:
[----:B------:R-:W2:Y:S02]  /*12660*/  LDG.E.U16 R2, desc[UR36][R2.64] ;  /* 0x0000002402027981 */ /* 0x000ea4000c1e1500 */
[----:B--2---:R-:W0:Y:S02]  /*12670*/  I2F.S16 R0, R2 ;  /* 0x0000000200007306 */ /* 0x004e240000101400 */
[----:B0-----:R-:W-:-:S04]  /*12680*/  F2FP.BF16.F32.PACK_AB R0, RZ, R0 ;  /* 0x00000000ff00723e */ /* 0x001fc800000010ff */
[----:B------:R-:W-:Y:S01]  /*12690*/  PRMT R19, R0, 0x7610, R19 ;  /* 0x0000761000137816 */ /* 0x000fe20000000013 */
[----:B------:R-:W-:Y:S06]  /*126a0*/  BRA `(.L_x_6959) ;  /* 0x0000000c006c7947 */ /* 0x000fec0003800000 */
.L_x_6955:
        /* <DEDUP_REMOVED lines=9> */
.L_x_6963:
[----:B------:R-:W2:Y:S02]  /*12740*/  LDG.E.U16 R0, desc[UR36][R2.64] ;  /* 0x0000002402007981 */ /* 0x000ea4000c1e1500 */
[----:B--2---:R-:W-:-:S05]  /*12750*/  HADD2.F32 R0, -RZ, R0.H0_H0 ;  /* 0x20000000ff007230 */ /* 0x004fca0000004100 */
[----:B------:R-:W-:-:S04]  /*12760*/  F2FP.BF16.F32.PACK_AB R0, RZ, R0 ;  /* 0x00000000ff00723e */ /* 0x000fc800000010ff */
[----:B------:R-:W-:Y:S01]  /*12770*/  PRMT R19, R0, 0x7610, R19 ;  /* 0x0000761000137816 */ /* 0x000fe20000000013 */
[----:B------:R-:W-:Y:S06]  /*12780*/  BRA `(.L_x_6959) ;  /* 0x0000000c00347947 */ /* 0x000fec0003800000 */
.L_x_6962:
        /* <DEDUP_REMOVED lines=9> */
.L_x_6965:
[----:B------:R-:W2:Y:S02]  /*12820*/  LDG.E.U16 R2, desc[UR36][R2.64] ;  /* 0x0000002402027981 */ /* 0x000ea4000c1e1500 */
[----:B--2---:R-:W-:-:S05]  /*12830*/  HADD2.F32 R0, -RZ, R2.H0_H0 ;  /* 0x20000002ff007230 */ /* 0x004fca0000004100 */
[----:B------:R-:W-:-:S04]  /*12840*/  F2FP.BF16.F32.PACK_AB R0, RZ, R0 ;  /* 0x00000000ff00723e */ /* 0x000fc800000010ff */
[----:B------:R-:W-:Y:S01]  /*12850*/  PRMT R19, R0, 0x7610, R19 ;  /* 0x0000761000137816 */ /* 0x000fe20000000013 */
[----:B------:R-:W-:Y:S06]  /*12860*/  BRA `(.L_x_6959) ;  /* 0x0000000800fc7947 */ /* 0x000fec0003800000 */
.L_x_6964:
        /* <DEDUP_REMOVED lines=9> */
.L_x_6954:
        /* <DEDUP_REMOVED lines=14> */
.L_x_6968:
        /* <DEDUP_REMOVED lines=9> */
.L_x_6967:
        /* <DEDUP_REMOVED lines=27> */
.L_x_6970:
        /* <DEDUP_REMOVED lines=14> */
.L_x_6969:
[----:B------:R0:W5:Y:S01]  /*12d00*/  LDG.E.U16 R19, desc[UR36][R2.64] ;  /* 0x0000002402137981 */ /* 0x000162000c1e1500 */
[----:B------:R-:W-:Y:S05]  /*12d10*/  BRA `(.L_x_6959) ;  /* 0x0000000400d07947 */ /* 0x000fea0003800000 */
.L_x_6966:
        /* <DEDUP_REMOVED lines=13> */
.L_x_6973:
        /* <DEDUP_REMOVED lines=21> */
.L_x_6977:
[----:B------:R-:W-:Y:S05]  /*12f40*/  BSYNC.RECONVERGENT B1 ;  /* 0x0000000000017941 */ /* 0x000fea0003800200 */
.L_x_6976:
[----:B------:R-:W-:Y:S01]  /*12f50*/  IMAD.SHL.U32 R0, R0, 0x100000, RZ ;  /* 0x0010000000007824 */ /* 0x000fe200078e00ff */
[----:B------:R-:W-:-:S04]  /*12f60*/  LEA R2, R2, 0x3b800000, 0x17 ;  /* 0x3b80000002027811 */ /* 0x000fc800078eb8ff */
[----:B------:R-:W-:-:S07]  /*12f70*/  LOP3.LUT R0, R2, R0, R7, 0xfe, !PT ;  /* 0x0000000002007212 */ /* 0x000fce00078efe07 */
.L_x_6975:
[----:B------:R-:W-:Y:S05]  /*12f80*/  BSYNC.RECONVERGENT B0 ;  /* 0x0000000000007941 */ /* 0x000fea0003800200 */
.L_x_6974:
[----:B------:R-:W-:-:S04]  /*12f90*/  F2FP.BF16.F32.PACK_AB R0, RZ, R0 ;  /* 0x00000000ff00723e */ /* 0x000fc800000010ff */
[----:B------:R-:W-:Y:S01]  /*12fa0*/  PRMT R19, R0, 0x7610, R19 ;  /* 0x0000761000137816 */ /* 0x000fe20000000013 */
[----:B------:R-:W-:Y:S06]  /*12fb0*/  BRA `(.L_x_6959) ;  /* 0x0000000400287947 */ /* 0x000fec0003800000 */
.L_x_6972:
        /* <DEDUP_REMOVED lines=21> */
.L_x_6981:
[----:B------:R-:W-:Y:S05]  /*13110*/  BSYNC.RECONVERGENT B1 ;  /* 0x0000000000017941 */ /* 0x000fea0003800200 */
.L_x_6980:
[----:B------:R-:W-:Y:S01]  /*13120*/  IMAD.SHL.U32 R0, R0, 0x200000, RZ ;  /* 0x0020000000007824 */ /* 0x000fe200078e00ff */
[----:B------:R-:W-:-:S04]  /*13130*/  LEA R2, R2, 0x37800000, 0x17 ;  /* 0x3780000002027811 */ /* 0x000fc800078eb8ff */
[----:B------:R-:W-:-:S07]  /*13140*/  LOP3.LUT R0, R2, R0, R7, 0xfe, !PT ;  /* 0x0000000002007212 */ /* 0x000fce00078efe07 */
.L_x_6979:
[----:B------:R-:W-:Y:S05]  /*13150*/  BSYNC.RECONVERGENT B0 ;  /* 0x0000000000007941 */ /* 0x000fea0003800200 */
.L_x_6978:
[----:B------:R-:W-:-:S04]  /*13160*/  F2FP.BF16.F32.PACK_AB R0, RZ, R0 ;  /* 0x00000000ff00723e */ /* 0x000fc800000010ff */
[----:B------:R-:W-:Y:S01]  /*13170*/  PRMT R19, R0, 0x7610, R19 ;  /* 0x0000761000137816 */ /* 0x000fe20000000013 */
[----:B------:R-:W-:Y:S06]  /*13180*/  BRA `(.L_x_6959) ;  /* 0x0000000000b47947 */ /* 0x000fec0003800000 */
.L_x_6971:
        /* <DEDUP_REMOVED lines=14> */
.L_x_6985:
[----:B------:R-:W-:Y:S05]  /*13270*/  BSYNC.RECONVERGENT B0 ;  /* 0x0000000000007941 */ /* 0x000fea0003800200 */
.L_x_6984:
[----:B------:R-:W-:-:S04]  /*13280*/  F2FP.BF16.F32.PACK_AB R0, RZ, R0 ;  /* 0x00000000ff00723e */ /* 0x000fc800000010ff */
[----:B------:R-:W-:Y:S01]  /*13290*/  PRMT R19, R0, 0x7610, R19 ;  /* 0x0000761000137816 */ /* 0x000fe20000000013 */
[----:B------:R-:W-:Y:S06]  /*132a0*/  BRA `(.L_x_6959) ;  /* 0x00000000006c7947 */ /* 0x000fec0003800000 */
.L_x_6958:
        /* <DEDUP_REMOVED lines=16> */
.L_x_6986:
[----:B------:R-:W-:Y:S01]  /*133b0*/  PRMT R19, RZ, 0x7610, R19 ;  /* 0x00007610ff137816 */ /* 0x000fe20000000013 */
[----:B------:R-:W-:Y:S06]  /*133c0*/  BRA `(.L_x_6959) ;  /* 0x0000000000247947 */ /* 0x000fec0003800000 */
.L_x_6983:
[----:B------:R-:W2:Y:S02]  /*133d0*/  LDG.E.64 R2, desc[UR36][R2.64] ;  /* 0x0000002402027981 */ /* 0x000ea4000c1e1b00 */
[----:B--2---:R-:W0:Y:S02]  /*133e0*/  I2F.U64 R0, R2 ;  /* 0x0000000200007312 */ /* 0x004e240000301000 */
[----:B0-----:R-:W-:-:S04]  /*133f0*/  F2FP.BF16.F32.PACK_AB R0, RZ, R0 ;  /* 0x00000000ff00723e */ /* 0x001fc800000010ff */
[----:B------:R-:W-:Y:S01]  /*13400*/  PRMT R19, R0, 0x7610, R19 ;  /* 0x0000761000137816 */ /* 0x000fe20000000013 */
[----:B------:R-:W-:Y:S06]  /*13410*/  BRA `(.L_x_6959) ;  /* 0x0000000000107947 */ /* 0x000fec0003800000 */
.L_x_6982:
[----:B------:R-:W2:Y:S02]  /*13420*/  LDG.E R2, desc[UR36][R2.64] ;  /* 0x0000002402027981 */ /* 0x000ea4000c1e1900 */
[----:B--2---:R-:W-:-:S04]  /*13430*/  I2FP.F32.U32 R0, R2 ;  /* 0x0000000200007245 */ /* 0x004fc80000201000 */
[----:B------:R-:W-:-:S04]  /*13440*/  F2FP.BF16.F32.PACK_AB R0, RZ, R0 ;  /* 0x00000000ff00723e */ /* 0x000fc800000010ff */
[----:B------:R-:W-:-:S07]  /*13450*/  PRMT R19, R0, 0x7610, R19 ;  /* 0x0000761000137816 */ /* 0x000fce0000000013 */
.L_x_6959:
        /* <DEDUP_REMOVED lines=19> */
.L_x_6990:
[----:B------:R-:W2:Y:S02]  /*13590*/  LDG.E.U8 R2, desc[UR36][R2.64] ;  /* 0x0000002402027981 */ /* 0x000ea4000c1e1100 */
[----:B--2---:R-:W-:-:S04]  /*135a0*/  I2FP.F32.U32 R0, R2 ;  /* 0x0000000200007245 */ /* 0x004fc80000201000 */
[----:B------:R-:W-:-:S04]  /*135b0*/  F2FP.BF16.F32.PACK_AB R0, RZ, R0 ;  /* 0x00000000ff00723e */ /* 0x000fc800000010ff */
[----:B------:R-:W-:Y:S01]  /*135c0*/  PRMT R22, R0, 0x7610, R22 ;  /* 0x0000761000167816 */ /* 0x000fe20000000016 */
[----:B------:R-:W-:Y:S06]  /*135d0*/  BRA `(.L_x_6992) ;  /* 0x0000000c00c07947 */ /* 0x000fec0003800000 */
.L_x_6989:
        /* <DEDUP_REMOVED lines=11> */
.L_x_6994:
[----:B------:R-:W2:Y:S02]  /*13690*/  LDG.E R2, desc[UR36][R2.64] ;  /* 0x0000002402027981 */ /* 0x000ea4000c1e1900 */
[----:B--2---:R-:W-:-:S04]  /*136a0*/  I2FP.F32.S32 R0, R2 ;  /* 0x0000000200007245 */ /* 0x004fc80000201400 */
[----:B------:R-:W-:-:S04]  /*136b0*/  F2FP.BF16.F32.PACK_AB R0, RZ, R0 ;  /* 0x00000000ff00723e */ /* 0x000fc800000010ff */
[----:B------:R-:W-:Y:S01]  /*136c0*/  PRMT R22, R0, 0x7610, R22 ;  /* 0x0000761000167816 */ /* 0x000fe20000000016 */
[----:B------:R-:W-:Y:S06]  /*136d0*/  BRA `(.L_x_6992) ;  /* 0x0000000c00807947 */ /* 0x000fec0003800000 */
.L_x_6993:
[----:B------:R-:W2:Y:S02]  /*136e0*/  LDG.E.U16 R2, desc[UR36][R2.64] ;  /* 0x0000002402027981 */ /* 0x000ea4000c1e1500 */
[----:B--2---:R-:W0:Y:S02]  /*136f0*/  I2F.S16 R0, R2 ;  /* 0x0000000200007306 */ /* 0x004e240000101400 */
[----:B0-----:R-:W-:-:S04]  /*13700*/  F2FP.BF16.F32.PACK_AB R0, RZ, R0 ;  /* 0x00000000ff00723e */ /* 0x001fc800000010ff */
[----:B------:R-:W-:Y:S01]  /*13710*/  PRMT R22, R0, 0x7610, R22 ;  /* 0x0000761000167816 */ /* 0x000fe20000000016 */
[----:B------:R-:W-:Y:S06]  /*13720*/  BRA `(.L_x_6992) ;  /* 0x0000000c006c7947 */ /* 0x000fec0003800000 */
.L_x_6988:
        /* <DEDUP_REMOVED lines=9> */
.L_x_6996:
[----:B------:R-:W2:Y:S02]  /*137c0*/  LDG.E.U16 R0, desc[UR36][R2.64] ;  /* 0x0000002402007981 */ /* 0x000ea4000c1e1500 */
[----:B--2---:R-:W-:-:S05]  /*137d0*/  HADD2.F32 R0, -RZ, R0.H0_H0 ;  /* 0x20000000ff007230 */ /* 0x004fca0000004100 */
[----:B------:R-:W-:-:S04]  /*137e0*/  F2FP.BF16.F32.PACK_AB R0, RZ, R0 ;  /* 0x00000000ff00723e */ /* 0x000fc800000010ff */
[----:B------:R-:W-:Y:S01]  /*137f0*/  PRMT R22, R0, 0x7610, R22 ;  /* 0x0000761000167816 */ /* 0x000fe20000000016 */
[----:B------:R-:W-:Y:S06]  /*13800*/  BRA `(.L_x_6992) ;  /* 0x0000000c00347947 */ /* 0x000fec0003800000 */
.L_x_6995:
        /* <DEDUP_REMOVED lines=9> */
.L_x_6998:
[----:B------:R-:W2:Y:S02]  /*138a0*/  LDG.E.U16 R2, desc[UR36][R2.64] ;  /* 0x0000002402027981 */ /* 0x000ea4000c1e1500 */
[----:B--2---:R-:W-:-:S05]  /*138b0*/  HADD2.F32 R0, -RZ, R2.H0_H0 ;  /* 0x20000002ff007230 */ /* 0x004fca0000004100 */
[----:B------:R-:W-:-:S04]  /*138c0*/  F2FP.BF16.F32.PACK_AB R0, RZ, R0 ;  /* 0x00000000ff00723e */ /* 0x000fc800000010ff */
[----:B------:R-:W-:Y:S01]  /*138d0*/  PRMT R22, R0, 0x7610, R22 ;  /* 0x0000761000167816 */ /* 0x000fe20000000016 */
[----:B------:R-:W-:Y:S06]  /*138e0*/  BRA `(.L_x_6992) ;  /* 0x0000000800fc7947 */ /* 0x000fec0003800000 */
.L_x_6997:
        /* <DEDUP_REMOVED lines=9> */
.L_x_6987:
        /* <DEDUP_REMOVED lines=14> */
.L_x_7001:
        /* <DEDUP_REMOVED lines=9> */
.L_x_7000:
        /* <DEDUP_REMOVED lines=27> */
.L_x_7003:
        /* <DEDUP_REMOVED lines=14> */
.L_x_7002:
[----:B------:R0:W5:Y:S01]  /*13d80*/  LDG.E.U16 R22, desc[UR36][R2.64] ;  /* 0x0000002402167981 */ /* 0x000162000c1e1500 */
[----:B------:R-:W-:Y:S05]  /*13d90*/  BRA `(.L_x_6992) ;  /* 0x0000000400d07947 */ /* 0x000fea0003800000 */
.L_x_6999:
        /* <DEDUP_REMOVED lines=13> */
.L_x_7006:
        /* <DEDUP_REMOVED lines=21> */
.L_x_7010:
[----:B------:R-:W-:Y:S05]  /*13fc0*/  BSYNC.RECONVERGENT B1 ;  /* 0x0000000000017941 */ /* 0x000fea0003800200 */
.L_x_7009:
[----:B------:R-:W-:Y:S01]  /*13fd0*/  IMAD.SHL.U32 R0, R0, 0x100000, RZ ;  /* 0x0010000000007824 */ /* 0x000fe200078e00ff */
[----:B------:R-:W-:-:S04]  /*13fe0*/  LEA R2, R2, 0x3b800000, 0x17 ;  /* 0x3b80000002027811 */ /* 0x000fc800078eb8ff */
[----:B------:R-:W-:-:S07]  /*13ff0*/  LOP3.LUT R0, R2, R0, R7, 0xfe, !PT ;  /* 0x0000000002007212 */ /* 0x000fce00078efe07 */
.L_x_7008:
[----:B------:R-:W-:Y:S05]  /*14000*/  BSYNC.RECONVERGENT B0 ;  /* 0x0000000000007941 */ /* 0x000fea0003800200 */
.L_x_7007:
[----:B------:R-:W-:-:S04]  /*14010*/  F2FP.BF16.F32.PACK_AB R0, RZ, R0 ;  /* 0x00000000ff00723e */ /* 0x000fc800000010ff */
[----:B------:R-:W-:Y:S01]  /*14020*/  PRMT R22, R0, 0x7610, R22 ;  /* 0x0000761000167816 */ /* 0x000fe20000000016 */
[----:B------:R-:W-:Y:S06]  /*14030*/  BRA `(.L_x_6992) ;  /* 0x0000000400287947 */ /* 0x000fec0003800000 */
.L_x_7005:
        /* <DEDUP_REMOVED lines=21> */
.L_x_7014:
[----:B------:R-:W-:Y:S05]  /*14190*/  BSYNC.RECONVERGENT B1 ;  /* 0x0000000000017941 */ /* 0x000fea0003800200 */
.L_x_7013:
[----:B------:R-:W-:Y:S01]  /*141a0*/  IMAD.SHL.U32 R0, R0, 0x200000, RZ ;  /* 0x0020000000007824 */ /* 0x000fe200078e00ff */
[----:B------:R-:W-:-:S04]  /*141b0*/  LEA R2, R2, 0x37800000, 0x17 ;  /* 0x3780000002027811 */ /* 0x000fc800078eb8ff */
[----:B------:R-:W-:-:S07]  /*141c0*/  LOP3.LUT R0, R2, R0, R7, 0xfe, !PT ;  /* 0x0000000002007212 */ /* 0x000fce00078efe07 */
.L_x_7012:
[----:B------:R-:W-:Y:S05]  /*141d0*/  BSYNC.RECONVERGENT B0 ;  /* 0x0000000000007941 */ /* 0x000fea0003800200 */
.L_x_7011:
[----:B------:R-:W-:-:S04]  /*141e0*/  F2FP.BF16.F32.PACK_AB R0, RZ, R0 ;  /* 0x00000000ff00723e */ /* 0x000fc800000010ff */
[----:B------:R-:W-:Y:S01]  /*141f0*/  PRMT R22, R0, 0x7610, R22 ;  /* 0x0000761000167816 */ /* 0x000fe20000000016 */
[----:B------:R-:W-:Y:S06]  /*14200*/  BRA `(.L_x_6992) ;  /* 0x0000000000b47947 */ /* 0x000fec0003800000 */
.L_x_7004:
        /* <DEDUP_REMOVED lines=14> */
.L_x_7018:
[----:B------:R-:W-:Y:S05]  /*142f0*/  BSYNC.RECONVERGENT B0 ;  /* 0x0000000000007941 */ /* 0x000fea0003800200 */
.L_x_7017:
[----:B------:R-:W-:-:S04]  /*14300*/  F2FP.BF16.F32.PACK_AB R0, RZ, R0 ;  /* 0x00000000ff00723e */ /* 0x000fc800000010ff */
[----:B------:R-:W-:Y:S01]  /*14310*/  PRMT R22, R0, 0x7610, R22 ;  /* 0x0000761000167816 */ /* 0x000fe20000000016 */
[----:B------:R-:W-:Y:S06]  /*14320*/  BRA `(.L_x_6992) ;  /* 0x00000000006c7947 */ /* 0x000fec0003800000 */
.L_x_6991:
        /* <DEDUP_REMOVED lines=16> */
.L_x_7019:
[----:B------:R-:W-:Y:S01]  /*14430*/  PRMT R22, RZ, 0x7610, R22 ;  /* 0x00007610ff167816 */ /* 0x000fe20000000016 */
[----:B------:R-:W-:Y:S06]  /*14440*/  BRA `(.L_x_6992) ;  /* 0x0000000000247947 */ /* 0x000fec0003800000 */
.L_x_7016:
[----:B------:R-:W2:Y:S02]  /*14450*/  LDG.E.64 R2, desc[UR36][R2.64] ;  /* 0x0000002402027981 */ /* 0x000ea4000c1e1b00 */
[----:B--2---:R-:W0:Y:S02]  /*14460*/  I2F.U64 R0, R2 ;  /* 0x0000000200007312 */ /* 0x004e240000301000 */
[----:B0-----:R-:W-:-:S04]  /*14470*/  F2FP.BF16.F32.PACK_AB R0, RZ, R0 ;  /* 0x00000000ff00723e */ /* 0x001fc800000010ff */
[----:B------:R-:W-:Y:S01]  /*14480*/  PRMT R22, R0, 0x7610, R22 ;  /* 0x0000761000167816 */ /* 0x000fe20000000016 */
[----:B------:R-:W-:Y:S06]  /*14490*/  BRA `(.L_x_6992) ;  /* 0x0000000000107947 */ /* 0x000fec0003800000 */
.L_x_7015:
[----:B------:R-:W2:Y:S02]  /*144a0*/  LDG.E R2, desc[UR36][R2.64] ;  /* 0x0000002402027981 */ /* 0x000ea4000c1e1900 */
[----:B--2---:R-:W-:-:S04]  /*144b0*/  I2FP.F32.U32 R0, R2 ;  /* 0x0000000200007245 */ /* 0x004fc80000201000 */
[----:B------:R-:W-:-:S04]  /*144c0*/  F2FP.BF16.F32.PACK_AB R0, RZ, R0 ;  /* 0x00000000ff00723e */ /* 0x000fc800000010ff */
[----:B------:R-:W-:-:S07]  /*144d0*/  PRMT R22, R0, 0x7610, R22 ;  /* 0x0000761000167816 */ /* 0x000fce0000000016 */
.L_x_6992:
        /* <DEDUP_REMOVED lines=18> */
.L_x_7023:
[----:B------:R-:W2:Y:S02]  /*14600*/  LDG.E.U8 R2, desc[UR36][R2.64] ;  /* 0x0000002402027981 */ /* 0x000ea4000c1e1100 */
[----:B--2---:R-:W-:-:S04]  /*14610*/  I2FP.F32.U32 R0, R2 ;  /* 0x0000000200007245 */ /* 0x004fc80000201000 */
[----:B------:R-:W-:Y:S01]  /*14620*/  F2FP.BF16.F32.PACK_AB R0, RZ, R0 ;  /* 0x00000000ff00723e */ /* 0x000fe200000010ff */
[----:B------:R-:W-:Y:S06]  /*14630*/  BRA `(.L_x_7025) ;  /* 0x0000000c00847947 */ /* 0x000fec0003800000 */
.L_x_7022:
        /* <DEDUP_REMOVED lines=10> */
.L_x_7027:
[----:B------:R-:W2:Y:S02]  /*146e0*/  LDG.E R2, desc[UR36][R2.64] ;  /* 0x0000002402027981 */ /* 0x000ea4000c1e1900 */
[----:B--2---:R-:W-:-:S04]  /*146f0*/  I2FP.F32.S32 R0, R2 ;  /* 0x0000000200007245 */ /* 0x004fc80000201400 */
[----:B------:R-:W-:Y:S01]  /*14700*/  F2FP.BF16.F32.PACK_AB R0, RZ, R0 ;  /* 0x00000000ff00723e */ /* 0x000fe200000010ff */
[----:B------:R-:W-:Y:S06]  /*14710*/  BRA `(.L_x_7025) ;  /* 0x0000000c004c7947 */ /* 0x000fec0003800000 */
.L_x_7026:
[----:B------:R-:W2:Y:S02]  /*14720*/  LDG.E.U16 R2, desc[UR36][R2.64] ;  /* 0x0000002402027981 */ /* 0x000ea4000c1e1500 */
[----:B--2---:R-:W0:Y:S02]  /*14730*/  I2F.S16 R0, R2 ;  /* 0x0000000200007306 */ /* 0x004e240000101400 */
[----:B0-----:R-:W-:Y:S01]  /*14740*/  F2FP.BF16.F32.PACK_AB R0, RZ, R0 ;  /* 0x00000000ff00723e */ /* 0x001fe200000010ff */
[----:B------:R-:W-:Y:S06]  /*14750*/  BRA `(.L_x_7025) ;  /* 0x0000000c003c7947 */ /* 0x000fec0003800000 */
.L_x_7021:
        /* <DEDUP_REMOVED lines=9> */
.L_x_7029:
[----:B------:R-:W2:Y:S02]  /*147f0*/  LDG.E.U16 R0, desc[UR36][R2.64] ;  /* 0x0000002402007981 */ /* 0x000ea4000c1e1500 */
[----:B--2---:R-:W-:-:S05]  /*14800*/  HADD2.F32 R0, -RZ, R0.H0_H0 ;  /* 0x20000000ff007230 */ /* 0x004fca0000004100 */
[----:B------:R-:W-:Y:S01]  /*14810*/  F2FP.BF16.F32.PACK_AB R0, RZ, R0 ;  /* 0x00000000ff00723e */ /* 0x000fe200000010ff */
[----:B------:R-:W-:Y:S06]  /*14820*/  BRA `(.L_x_7025) ;  /* 0x0000000c00087947 */ /* 0x000fec0003800000 */
.L_x_7028:
        /* <DEDUP_REMOVED lines=9> */
.L_x_7031:
[----:B------:R-:W2:Y:S02]  /*148c0*/  LDG.E.U16 R2, desc[UR36][R2.64] ;  /* 0x0000002402027981 */ /* 0x000ea4000c1e1500 */
[----:B--2---:R-:W-:-:S05]  /*148d0*/  HADD2.F32 R0, -RZ, R2.H0_H0 ;  /* 0x20000002ff007230 */ /* 0x004fca0000004100 */
[----:B------:R-:W-:Y:S01]  /*148e0*/  F2FP.BF16.F32.PACK_AB R0, RZ, R0 ;  /* 0x00000000ff00723e */ /* 0x000fe200000010ff */
[----:B------:R-:W-:Y:S06]  /*148f0*/  BRA `(.L_x_7025) ;  /* 0x0000000800d47947 */ /* 0x000fec0003800000 */
.L_x_7030:
        /* <DEDUP_REMOVED lines=8> */
.L_x_7020:
        /* <DEDUP_REMOVED lines=13> */
.L_x_7034:
        /* <DEDUP_REMOVED lines=8> */
.L_x_7033:
        /* <DEDUP_REMOVED lines=27> */
.L_x_7036:
        /* <DEDUP_REMOVED lines=13> */
.L_x_7035:
[----:B------:R0:W5:Y:S01]  /*14d50*/  LDG.E.U16 R0, desc[UR36][R2.64] ;  /* 0x0000002402007981 */ /* 0x000162000c1e1500 */
[----:B------:R-:W-:Y:S05]  /*14d60*/  BRA `(.L_x_7025) ;  /* 0x0000000400b87947 */ /* 0x000fea0003800000 */
.L_x_7032:
        /* <DEDUP_REMOVED lines=12> */
.L_x_7039:
        /* <DEDUP_REMOVED lines=21> */
.L_x_7043:
[----:B------:R-:W-:Y:S05]  /*14f80*/  BSYNC.RECONVERGENT B1 ;  /* 0x0000000000017941 */ /* 0x000fea0003800200 */
.L_x_7042:
[----:B------:R-:W-:Y:S01]  /*14f90*/  IMAD.SHL.U32 R0, R0, 0x100000, RZ ;  /* 0x0010000000007824 */ /* 0x000fe200078e00ff */
[----:B------:R-:W-:-:S04]  /*14fa0*/  LEA R2, R2, 0x3b800000, 0x17 ;  /* 0x3b80000002027811 */ /* 0x000fc800078eb8ff */
[----:B------:R-:W-:-:S07]  /*14fb0*/  LOP3.LUT R0, R2, R0, R7, 0xfe, !PT ;  /* 0x0000000002007212 */ /* 0x000fce00078efe07 */
.L_x_7041:
[----:B------:R-:W-:Y:S05]  /*14fc0*/  BSYNC.RECONVERGENT B0 ;  /* 0x0000000000007941 */ /* 0x000fea0003800200 */
.L_x_7040:
[----:B------:R-:W-:Y:S01]  /*14fd0*/  F2FP.BF16.F32.PACK_AB R0, RZ, R0 ;  /* 0x00000000ff00723e */ /* 0x000fe200000010ff */
[----:B------:R-:W-:Y:S06]  /*14fe0*/  BRA `(.L_x_7025) ;  /* 0x0000000400187947 */ /* 0x000fec0003800000 */
.L_x_7038:
        /* <DEDUP_REMOVED lines=21> */
.L_x_7047:
[----:B------:R-:W-:Y:S05]  /*15140*/  BSYNC.RECONVERGENT B1 ;  /* 0x0000000000017941 */ /* 0x000fea0003800200 */
.L_x_7046:
[----:B------:R-:W-:Y:S02]  /*15150*/  SHF.L.U32 R0, R0, 0x15, RZ ;  /* 0x0000001500007819 */ /* 0x000fe400000006ff */
[----:B------:R-:W-:-:S04]  /*15160*/  LEA R2, R2, 0x37800000, 0x17 ;  /* 0x3780000002027811 */ /* 0x000fc800078eb8ff */
[----:B------:R-:W-:-:S07]  /*15170*/  LOP3.LUT R0, R2, R0, R7, 0xfe, !PT ;  /* 0x0000000002007212 */ /* 0x000fce00078efe07 */
.L_x_7045:
[----:B------:R-:W-:Y:S05]  /*15180*/  BSYNC.RECONVERGENT B0 ;  /* 0x0000000000007941 */ /* 0x000fea0003800200 */
.L_x_7044:
[----:B------:R-:W-:Y:S01]  /*15190*/  F2FP.BF16.F32.PACK_AB R0, RZ, R0 ;  /* 0x00000000ff00723e */ /* 0x000fe200000010ff */
[----:B------:R-:W-:Y:S06]  /*151a0*/  BRA `(.L_x_7025) ;  /* 0x0000000000a87947 */ /* 0x000fec0003800000 */
.L_x_7037:
        /* <DEDUP_REMOVED lines=14> */
.L_x_7051:
[----:B------:R-:W-:Y:S05]  /*15290*/  BSYNC.RECONVERGENT B0 ;  /* 0x0000000000007941 */ /* 0x000fea0003800200 */
.L_x_7050:
[----:B------:R-:W-:Y:S01]  /*152a0*/  F2FP.BF16.F32.PACK_AB R0, RZ, R0 ;  /* 0x00000000ff00723e */ /* 0x000fe200000010ff */
[----:B------:R-:W-:Y:S06]  /*152b0*/  BRA `(.L_x_7025) ;  /* 0x0000000000647947 */ /* 0x000fec0003800000 */
.L_x_7024:
        /* <DEDUP_REMOVED lines=16> */
.L_x_7052:
[----:B------:R-:W-:Y:S01]  /*153c0*/  PRMT R0, RZ, 0x7610, R0 ;  /* 0x00007610ff007816 */ /* 0x000fe20000000000 */
[----:B------:R-:W-:Y:S06]  /*153d0*/  BRA `(.L_x_7025) ;  /* 0x00000000001c7947 */ /* 0x000fec0003800000 */
.L_x_7049:
[----:B------:R-:W2:Y:S02]  /*153e0*/  LDG.E.64 R2, desc[UR36][R2.64] ;  /* 0x0000002402027981 */ /* 0x000ea4000c1e1b00 */
[----:B--2---:R-:W0:Y:S02]  /*153f0*/  I2F.U64 R0, R2 ;  /* 0x0000000200007312 */ /* 0x004e240000301000 */
[----:B0-----:R-:W-:Y:S01]  /*15400*/  F2FP.BF16.F32.PACK_AB R0, RZ, R0 ;  /* 0x00000000ff00723e */ /* 0x001fe200000010ff */
[----:B------:R-:W-:Y:S06]  /*15410*/  BRA `(.L_x_7025) ;  /* 0x00000000000c7947 */ /* 0x000fec0003800000 */
.L_x_7048:
[----:B------:R-:W2:Y:S02]  /*15420*/  LDG.E R2, desc[UR36][R2.64] ;  /* 0x0000002402027981 */ /* 0x000ea4000c1e1900 */
[----:B--2---:R-:W-:-:S04]  /*15430*/  I2FP.F32.U32 R0, R2 ;  /* 0x0000000200007245 */ /* 0x004fc80000201000 */
[----:B------:R-:W-:-:S07]  /*15440*/  F2FP.BF16.F32.PACK_AB R0, RZ, R0 ;  /* 0x00000000ff00723e */ /* 0x000fce00000010ff */
.L_x_7025:
[----:B-----5:R-:W-:Y:S01]  /*15450*/  IMAD.U32 R22, R22, 0x10000, RZ ;  /* 0x0001000016167824 */ /* 0x020fe200078e00ff */
[----:B------:R-:W-:Y:S01]  /*15460*/  UPRMT UR4, UR44, 0x9910, URZ ;  /* 0x000099102c047896 */ /* 0x000fe200080000ff */
[----:B------:R-:W-:Y:S02]  /*15470*/  IMAD.U32 R5, R0, 0x10000, RZ ;  /* 0x0001000000057824 */ /* 0x000fe400078e00ff */
[C---:B0-----:R-:W-:Y:S01]  /*15480*/  FADD.FTZ R2, -R22.reuse, 1 ;  /* 0x3f80000016027421 */ /* 0x041fe20000010100 */
[----:B------:R-:W-:Y:S02]  /*15490*/  IMAD.U32 R19, R19, 0x10000, RZ ;  /* 0x0001000013137824 */ /* 0x000fe400078e00ff */
[----:B------:R-:W-:Y:S01]  /*154a0*/  FADD.FTZ R5, R22, -R5 ;  /* 0x8000000516057221 */ /* 0x000fe20000010000 */
[----:B------:R-:W-:Y:S02]  /*154b0*/  UISETP.GT.AND UP0, UPT, UR4, 0x9, UPT ;  /* 0x000000090400788c */ /* 0x000fe4000bf04270 */
[----:B------:R-:W0:Y:S08]  /*154c0*/  F2F.BF16.F32 R2, R2 ;  /* 0x0000000200027304 */ /* 0x000e300000202000 */
[----:B------:R-:W1:Y:S01]  /*154d0*/  F2F.BF16.F32 R5, R5 ;  /* 0x0000000500057304 */ /* 0x000e620000202000 */
[----:B0-----:R-:W-:-:S04]  /*154e0*/  IMAD.U32 R3, R2, 0x10000, RZ ;  /* 0x0001000002037824 */ /* 0x001fc800078e00ff */
[----:B------:R-:W-:Y:S01]  /*154f0*/  FMUL.FTZ R3, R22, R3 ;  /* 0x0000000316037220 */ /* 0x000fe20000410000 */
[----:B-1----:R-:W-:-:S05]  /*15500*/  IMAD.U32 R2, R5, 0x10000, RZ ;  /* 0x0001000005027824 */ /* 0x002fca00078e00ff */
[----:B------:R-:W0:Y:S01]  /*15510*/  F2F.BF16.F32 R3, R3 ;  /* 0x0000000300037304 */ /* 0x000e220000202000 */
[----:B------:R-:W-:-:S07]  /*15520*/  FMUL.FTZ R2, R19, R2 ;  /* 0x0000000213027220 */ /* 0x000fce0000410000 */
[----:B------:R-:W1:Y:S01]  /*15530*/  F2F.BF16.F32 R2, R2 ;  /* 0x0000000200027304 */ /* 0x000e620000202000 */
[----:B0-----:R-:W-:-:S05]  /*15540*/  IMAD.U32 R0, R3, 0x10000, RZ ;  /* 0x0001000003007824 */ /* 0x001fca00078e00ff */
[----:B------:R-:W-:Y:S02]  /*15550*/  FMNMX.FTZ R0, R0, 1.0018652574217412621e-12, !PT ;  /* 0x2b8d000000007809 */ /* 0x000fe40007810000 */
[----:B-1----:R-:W-:-:S04]  /*15560*/  SHF.L.U32 R3, R2, 0x10, RZ ;  /* 0x0000001002037819 */ /* 0x002fc800000006ff */
[----:B------:R-:W0:Y:S02]  /*15570*/  F2F.BF16.F32 R0, R0 ;  /* 0x0000000000007304 */ /* 0x000e240000202000 */
[----:B0-----:R-:W-:-:S06]  /*15580*/  IMAD.U32 R4, R0, 0x10000, RZ ;  /* 0x0001000000047824 */ /* 0x001fcc00078e00ff */
[----:B------:R-:W0:Y:S02]  /*15590*/  MUFU.RCP R4, R4 ;  /* 0x0000000400047308 */ /* 0x000e240000001000 */
[----:B0-----:R-:W-:-:S06]  /*155a0*/  FMUL.FTZ R3, R3, R4 ;  /* 0x0000000403037220 */ /* 0x001fcc0000410000 */
[----:B------:R-:W0:Y:S01]  /*155b0*/  F2F.BF16.F32 R3, R3 ;  /* 0x0000000300037304 */ /* 0x000e220000202000 */
        /* <DEDUP_REMOVED lines=11> */
[----:B0-----:R-:W-:Y:S01]  /*15670*/  STG.E.U8 desc[UR36][R16.64], R3 ;  /* 0x0000000310007986 */ /* 0x001fe2000c101124 */
[----:B------:R-:W-:Y:S05]  /*15680*/  EXIT ;  /* 0x000000000000794d */ /* 0x000fea0003800000 */
.L_x_7056:
[----:B0-----:R-:W-:-:S06]  /*15690*/  IMAD.U32 R3, R3, 0x10000, RZ ;  /* 0x0001000003037824 */ /* 0x001fcc00078e00ff */
[----:B------:R-:W0:Y:S02]  /*156a0*/  F2I.S64.TRUNC R2, R3 ;  /* 0x0000000300027311 */ /* 0x000e24000020d900 */
[----:B0-----:R-:W-:Y:S01]  /*156b0*/  STG.E.U8 desc[UR36][R16.64], R2 ;  /* 0x0000000210007986 */ /* 0x001fe2000c101124 */
[----:B------:R-:W-:Y:S05]  /*156c0*/  EXIT ;  /* 0x000000000000794d */ /* 0x000fea0003800000 */
.L_x_7055:
        /* <DEDUP_REMOVED lines=8> */
[----:B0-----:R-:W-:Y:S01]  /*15750*/  STG.E.64 desc[UR36][R16.64], R2 ;  /* 0x0000000210007986 */ /* 0x001fe2000c101b24 */
[----:B------:R-:W-:Y:S05]  /*15760*/  EXIT ;  /* 0x000000000000794d */ /* 0x000fea0003800000 */
.L_x_7059:
[----:B0-----:R-:W-:-:S06]  /*15770*/  IMAD.U32 R3, R3, 0x10000, RZ ;  /* 0x0001000003037824 */ /* 0x001fcc00078e00ff */
[----:B------:R-:W0:Y:S02]  /*15780*/  F2I.FTZ.TRUNC.NTZ R3, R3 ;  /* 0x0000000300037305 */ /* 0x000e24000021f100 */
[----:B0-----:R-:W-:Y:S01]  /*15790*/  STG.E desc[UR36][R16.64], R3 ;  /* 0x0000000310007986 */ /* 0x001fe2000c101924 */
[----:B------:R-:W-:Y:S05]  /*157a0*/  EXIT ;  /* 0x000000000000794d */ /* 0x000fea0003800000 */
.L_x_7058:
[----:B0-----:R-:W-:-:S06]  /*157b0*/  IMAD.U32 R3, R3, 0x10000, RZ ;  /* 0x0001000003037824 */ /* 0x001fcc00078e00ff */
[----:B------:R-:W0:Y:S02]  /*157c0*/  F2I.FTZ.TRUNC.NTZ R3, R3 ;  /* 0x0000000300037305 */ /* 0x000e24000021f100 */
[----:B0-----:R-:W-:Y:S01]  /*157d0*/  STG.E.U16 desc[UR36][R16.64], R3 ;  /* 0x0000000310007986 */ /* 0x001fe2000c101524 */
[----:B------:R-:W-:Y:S05]  /*157e0*/  EXIT ;  /* 0x000000000000794d */ /* 0x000fea0003800000 */
.L_x_7054:
[----:B------:R-:W-:-:S09]  /*157f0*/  UISETP.GT.AND UP0, UPT, UR4, 0x6, UPT ;  /* 0x000000060400788c */ /* 0x000fd2000bf04270 */
[----:B------:R-:W-:Y:S05]  /*15800*/  BRA.U UP0, `(.L_x_7060) ;  /* 0x00000001002c7547 */ /* 0x000fea000b800000 */
[----:B------:R-:W-:-:S09]  /*15810*/  UISETP.NE.AND UP0, UPT, UR4, 0x5, UPT ;  /* 0x000000050400788c */ /* 0x000fd2000bf05270 */
[----:B------:R-:W-:Y:S05]  /*15820*/  BRA.U !UP0, `(.L_x_7061) ;  /* 0x0000000108147547 */ /* 0x000fea000b800000 */
[----:B------:R-:W-:-:S09]  /*15830*/  UISETP.NE.AND UP0, UPT, UR4, 0x6, UPT ;  /* 0x000000060400788c */ /* 0x000fd2000bf05270 */
[----:B------:R-:W-:Y:S05]  /*15840*/  BRA.U UP0, `(.L_x_7057) ;  /* 0x0000000900307547 */ /* 0x000fea000b800000 */
[----:B0-----:R-:W-:-:S05]  /*15850*/  IMAD.U32 R3, R3, 0x10000, RZ ;  /* 0x0001000003037824 */ /* 0x001fca00078e00ff */
[----:B------:R-:W-:Y:S01]  /*15860*/  STG.E desc[UR36][R16.64], R3 ;  /* 0x0000000310007986 */ /* 0x000fe2000c101924 */
[----:B------:R-:W-:Y:S05]  /*15870*/  EXIT ;  /* 0x000000000000794d */ /* 0x000fea0003800000 */
.L_x_7061:
[----:B0-----:R-:W-:-:S05]  /*15880*/  IMAD.U32 R0, R3, 0x10000, RZ ;  /* 0x0001000003007824 */ /* 0x001fca00078e00ff */
[----:B------:R-:W-:-:S05]  /*15890*/  F2FP.F16.F32.PACK_AB R0, RZ, R0 ;  /* 0x00000000ff00723e */ /* 0x000fca00000000ff */
[----:B------:R-:W-:Y:S01]  /*158a0*/  STG.E.U16 desc[UR36][R16.64], R0 ;  /* 0x0000000010007986 */ /* 0x000fe2000c101524 */
[----:B------:R-:W-:Y:S05]  /*158b0*/  EXIT ;  /* 0x000000000000794d */ /* 0x000fea0003800000 */
.L_x_7060:
        /* <DEDUP_REMOVED lines=8> */
[----:B------:R-:W-:Y:S01]  /*15940*/  STG.E.64 desc[UR36][R16.64], R2 ;  /* 0x0000000210007986 */ /* 0x000fe2000c101b24 */
[----:B------:R-:W-:Y:S05]  /*15950*/  EXIT ;  /* 0x000000000000794d */ /* 0x000fea0003800000 */
.L_x_7063:
[----:B0-----:R-:W-:-:S04]  /*15960*/  SHF.L.U32 R3, R3, 0x10, RZ ;  /* 0x0000001003037819 */ /* 0x001fc800000006ff */
[----:B------:R-:W-:-:S04]  /*15970*/  F2FP.F16.F32.PACK_AB R3, RZ, R3 ;  /* 0x00000003ff03723e */ /* 0x000fc800000000ff */
[----:B------:R-:W-:-:S05]  /*15980*/  PRMT R3, R3, 0x5410, RZ ;  /* 0x0000541003037816 */ /* 0x000fca00000000ff */
[----:B------:R-:W-:Y:S01]  /*15990*/  STG.E desc[UR36][R16.64], R3 ;  /* 0x0000000310007986 */ /* 0x000fe2000c101924 */
[----:B------:R-:W-:Y:S05]  /*159a0*/  EXIT ;  /* 0x000000000000794d */ /* 0x000fea0003800000 */
.L_x_7062:
[----:B0-----:R-:W-:-:S04]  /*159b0*/  IMAD.U32 R2, R3, 0x10000, RZ ;  /* 0x0001000003027824 */ /* 0x001fc800078e00ff */
[----:B------:R-:W-:-:S06]  /*159c0*/  FMUL.FTZ R2, R2, 1 ;  /* 0x3f80000002027820 */ /* 0x000fcc0000410000 */
[----:B------:R-:W0:Y:S02]  /*159d0*/  F2F.F64.F32 R2, R2 ;  /* 0x0000000200027310 */ /* 0x000e240000201800 */
[----:B0-----:R-:W-:Y:S01]  /*159e0*/  STG.E.64 desc[UR36][R16.64], R2 ;  /* 0x0000000210007986 */ /* 0x001fe2000c101b24 */
[----:B------:R-:W-:Y:S05]  /*159f0*/  EXIT ;  /* 0x000000000000794d */ /* 0x000fea0003800000 */
.L_x_7053:
        /* <DEDUP_REMOVED lines=12> */
[----:B0-----:R-:W-:Y:S01]  /*15ac0*/  STG.E.U16 desc[UR36][R16.64], R3 ;  /* 0x0000000310007986 */ /* 0x001fe2000c101524 */
[----:B------:R-:W-:Y:S05]  /*15ad0*/  EXIT ;  /* 0x000000000000794d */ /* 0x000fea0003800000 */
.L_x_7067:
        /* <DEDUP_REMOVED lines=17> */
.L_x_7070:
[----:B------:R-:W-:-:S04]  /*15bf0*/  SHF.R.U32.HI R3, RZ, 0x18, R3 ;  /* 0x00000018ff037819 */ /* 0x000fc80000011603 */
[----:B------:R-:W-:-:S04]  /*15c00*/  LOP3.LUT R0, R0, 0x80, R3, 0xf8, !PT ;  /* 0x0000008000007812 */ /* 0x000fc800078ef803 */
[----:B------:R-:W-:-:S07]  /*15c10*/  PRMT R8, R0, 0x7610, R8 ;  /* 0x0000761000087816 */ /* 0x000fce0000000008 */
.L_x_7069:
[----:B------:R-:W-:Y:S05]  /*15c20*/  BSYNC.RECONVERGENT B0 ;  /* 0x0000000000007941 */ /* 0x000fea0003800200 */
.L_x_7068:
[----:B------:R-:W-:Y:S01]  /*15c30*/  STG.E.U8 desc[UR36][R16.64], R8 ;  /* 0x0000000810007986 */ /* 0x000fe2000c101124 */
[----:B------:R-:W-:Y:S05]  /*15c40*/  EXIT ;  /* 0x000000000000794d */ /* 0x000fea0003800000 */
.L_x_7066:
        /* <DEDUP_REMOVED lines=17> */
.L_x_7073:
[----:B------:R-:W-:-:S04]  /*15d60*/  SHF.R.U32.HI R3, RZ, 0x18, R3 ;  /* 0x00000018ff037819 */ /* 0x000fc80000011603 */
[----:B------:R-:W-:-:S04]  /*15d70*/  LOP3.LUT R0, R0, 0x80, R3, 0xf8, !PT ;  /* 0x0000008000007812 */ /* 0x000fc800078ef803 */
[----:B------:R-:W-:-:S07]  /*15d80*/  PRMT R8, R0, 0x7610, R8 ;  /* 0x0000761000087816 */ /* 0x000fce0000000008 */
.L_x_7072:
[----:B------:R-:W-:Y:S05]  /*15d90*/  BSYNC.RECONVERGENT B0 ;  /* 0x0000000000007941 */ /* 0x000fea0003800200 */
.L_x_7071:
[----:B------:R-:W-:Y:S01]  /*15da0*/  STG.E.U8 desc[UR36][R16.64], R8 ;  /* 0x0000000810007986 */ /* 0x000fe2000c101124 */
[----:B------:R-:W-:Y:S05]  /*15db0*/  EXIT ;  /* 0x000000000000794d */ /* 0x000fea0003800000 */
.L_x_7065:
        /* <DEDUP_REMOVED lines=22> */
.L_x_7075:
[----:B0-----:R-:W-:-:S06]  /*15f20*/  IMAD.U32 R3, R3, 0x10000, RZ ;  /* 0x0001000003037824 */ /* 0x001fcc00078e00ff */
[----:B------:R-:W0:Y:S02]  /*15f30*/  F2I.U64.TRUNC R2, R3 ;  /* 0x0000000300027311 */ /* 0x000e24000020d800 */
[----:B0-----:R-:W-:Y:S01]  /*15f40*/  STG.E.64 desc[UR36][R16.64], R2 ;  /* 0x0000000210007986 */ /* 0x001fe2000c101b24 */
[----:B------:R-:W-:Y:S05]  /*15f50*/  EXIT ;  /* 0x000000000000794d */ /* 0x000fea0003800000 */
.L_x_7074:
[----:B0-----:R-:W-:-:S06]  /*15f60*/  IMAD.U32 R3, R3, 0x10000, RZ ;  /* 0x0001000003037824 */ /* 0x001fcc00078e00ff */
[----:B------:R-:W0:Y:S02]  /*15f70*/  F2I.FTZ.U32.TRUNC.NTZ R3, R3 ;  /* 0x0000000300037305 */ /* 0x000e24000021f000 */
[----:B0-----:R-:W-:Y:S01]  /*15f80*/  STG.E desc[UR36][R16.64], R3 ;  /* 0x0000000310007986 */ /* 0x001fe2000c101924 */
[----:B------:R-:W-:Y:S05]  /*15f90*/  EXIT ;  /* 0x000000000000794d */ /* 0x000fea0003800000 */
.L_x_7064:
        /* <DEDUP_REMOVED lines=9> */
[----:B------:R-:W-:Y:S01]  /*16030*/  STG.E.U8 desc[UR36][R16.64], R3 ;  /* 0x0000000310007986 */ /* 0x000fe2000c101124 */
[----:B------:R-:W-:Y:S05]  /*16040*/  EXIT ;  /* 0x000000000000794d */ /* 0x000fea0003800000 */
.L_x_7077:
[----:B0-----:R-:W-:Y:S01]  /*16050*/  IMAD.U32 R3, R3, 0x10000, RZ ;  /* 0x0001000003037824 */ /* 0x001fe200078e00ff */
[----:B------:R-:W-:-:S03]  /*16060*/  CS2R R6, SRZ ;  /* 0x0000000000067805 */ /* 0x000fc6000001ff00 */
[----:B------:R-:W-:-:S04]  /*16070*/  FMUL.FTZ R3, R3, 1 ;  /* 0x3f80000003037820 */ /* 0x000fc80000410000 */
[----:B------:R-:W0:Y:S02]  /*16080*/  F2F.F64.F32 R4, R3 ;  /* 0x0000000300047310 */ /* 0x000e240000201800 */
[----:B0-----:R-:W-:Y:S01]  /*16090*/  STG.E.128 desc[UR36][R16.64], R4 ;  /* 0x0000000410007986 */ /* 0x001fe2000c101d24 */
[----:B------:R-:W-:Y:S05]  /*160a0*/  EXIT ;  /* 0x000000000000794d */ /* 0x000fea0003800000 */
.L_x_7076:
[----:B------:R-:W-:-:S09]  /*160b0*/  UISETP.NE.AND UP0, UPT, UR4, 0xf, UPT ;  /* 0x0000000f0400788c */ /* 0x000fd2000bf05270 */
[----:B------:R-:W-:Y:S05]  /*160c0*/  BRA.U !UP0, `(.L_x_7078) ;  /* 0x0000000108e87547 */ /* 0x000fea000b800000 */
[----:B------:R-:W-:-:S09]  /*160d0*/  UISETP.NE.AND UP0, UPT, UR4, 0x17, UPT ;  /* 0x000000170400788c */ /* 0x000fd2000bf05270 */
[----:B------:R-:W-:Y:S05]  /*160e0*/  BRA.U !UP0, `(.L_x_7079) ;  /* 0x0000000108907547 */ /* 0x000fea000b800000 */
[----:B------:R-:W-:-:S09]  /*160f0*/  UISETP.NE.AND UP0, UPT, UR4, 0x18, UPT ;  /* 0x000000180400788c */ /* 0x000fd2000bf05270 */
[----:B------:R-:W-:Y:S05]  /*16100*/  BRA.U !UP0, `(.L_x_7080) ;  /* 0x0000000108447547 */ /* 0x000fea000b800000 */
.L_x_7057:
[----:B------:R-:W-:Y:S01]  /*16110*/  MOV R0, 0x0 ;  /* 0x0000000000007802 */ /* 0x000fe20000000f00 */
[----:B------:R-:W1:Y:S01]  /*16120*/  LDCU.64 UR4, c[0x4][0x310] ;  /* 0x01006200ff0477ac */ /* 0x000e620008000a00 */
[----:B------:R-:W-:Y:S02]  /*16130*/  IMAD.MOV.U32 R8, RZ, RZ, 0x65 ;  /* 0x00000065ff087424 */ /* 0x000fe400078e00ff */
[----:B0-----:R0:W2:Y:S01]  /*16140*/  LDC.64 R2, c[0x4][R0] ;  /* 0x0100000000027b82 */ /* 0x0010a20000000a00 */
        /* <DEDUP_REMOVED lines=12> */
.L_x_7081:
[----:B------:R-:W-:Y:S05]  /*16210*/  EXIT ;  /* 0x000000000000794d */ /* 0x000fea0003800000 */
.L_x_7080:
        /* <DEDUP_REMOVED lines=13> */
.L_x_7083:
[----:B------:R-:W-:Y:S05]  /*162f0*/  BSYNC.RECONVERGENT B0 ;  /* 0x0000000000007941 */ /* 0x000fea0003800200 */
.L_x_7082:
[----:B------:R-:W-:-:S05]  /*16300*/  LOP3.LUT R3, R0, 0x80, R3, 0xf8, !PT ;  /* 0x0000008000037812 */ /* 0x000fca00078ef803 */
[----:B------:R-:W-:Y:S01]  /*16310*/  STG.E.U8 desc[UR36][R16.64], R3 ;  /* 0x0000000310007986 */ /* 0x000fe2000c101124 */
[----:B------:R-:W-:Y:S05]  /*16320*/  EXIT ;  /* 0x000000000000794d */ /* 0x000fea0003800000 */
.L_x_7079:
        /* <DEDUP_REMOVED lines=12> */
.L_x_7085:
[----:B------:R-:W-:Y:S01]  /*163f0*/  IMAD.MOV.U32 R0, RZ, RZ, 0x7f ;  /* 0x0000007fff007424 */ /* 0x000fe200078e00ff */
[----:B------:R-:W-:-:S04]  /*16400*/  ISETP.GT.U32.AND P0, PT, R2, 0x7f800000, PT ;  /* 0x7f8000000200780c */ /* 0x000fc80003f04070 */
[----:B------:R-:W-:-:S09]  /*16410*/  SEL R0, R0, 0x7c, P0 ;  /* 0x0000007c00007807 */ /* 0x000fd20000000000 */
.L_x_7086:
[----:B------:R-:W-:Y:S05]  /*16420*/  BSYNC.RECONVERGENT B0 ;  /* 0x0000000000007941 */ /* 0x000fea0003800200 */
.L_x_7084:
[----:B------:R-:W-:-:S04]  /*16430*/  SHF.R.U32.HI R3, RZ, 0x18, R3 ;  /* 0x00000018ff037819 */ /* 0x000fc80000011603 */
[----:B------:R-:W-:-:S05]  /*16440*/  LOP3.LUT R3, R0, 0x80, R3, 0xf8, !PT ;  /* 0x0000008000037812 */ /* 0x000fca00078ef803 */
[----:B------:R-:W-:Y:S01]  /*16450*/  STG.E.U8 desc[UR36][R16.64], R3 ;  /* 0x0000000310007986 */ /* 0x000fe2000c101124 */
[----:B------:R-:W-:Y:S05]  /*16460*/  EXIT ;  /* 0x000000000000794d */ /* 0x000fea0003800000 */
.L_x_7078:
[----:B0-----:R-:W-:Y:S01]  /*16470*/  STG.E.U16 desc[UR36][R16.64], R3 ;  /* 0x0000000310007986 */ /* 0x001fe2000c101524 */
[----:B------:R-:W-:Y:S05]  /*16480*/  EXIT ;  /* 0x000000000000794d */ /* 0x000fea0003800000 */
.L_x_7087:
        /* <DEDUP_REMOVED lines=15> */
.L_x_11273:


//--------------------- .text._ZN2at6native27unrolled_elementwise_kernelIZZZN37_INTERNAL_cee6930f_7_Loss_cu_5b0651e139_GLOBAL__N__cee6930f_7_Loss_cu_5b0651e140binary_cross_entropy_backward_out_kernelERNS_6TensorERKS4_S7_S7_ENKUlvE_clEvENKUlvE2_clEvEUlN3c108BFloat16ESB_SB_E_St5arrayIPcLm4EELi4E23TrivialOffsetCalculatorILi3EjESG_ILi1EjENS0_6memory12LoadWithCastILi3EEENSJ_13StoreWithCastILi1EEEEEviT_T0_T2_T3_T4_T5_ --------------------------
	.section	.text._ZN2at6native27unrolled_elementwise_kernelIZZZN37_INTERNAL_cee6930f_7_Loss_cu_5b0651e139_GLOBAL__N__cee6930f_7_Loss_cu_5b0651e140binary_cross_entropy_backward_out_kernelERNS_6TensorERKS4_S7_S7_ENKUlvE_clEvENKUlvE2_clEvEUlN3c108BFloat16ESB_SB_E_St5arrayIPcLm4EELi4E23TrivialOffsetCalculatorILi3EjESG_ILi1EjENS0_6memory12LoadWithCastILi3EEENSJ_13StoreWithCastILi1EEEEEviT_T0_T2_T3_T4_T5_,"ax",@progbits
	.align	128
        .global         _ZN2at6native27unrolled_elementwise_kernelIZZZN37_INTERNAL_cee6930f_7_Loss_cu_5b0651e139_GLOBAL__N__cee6930f_7_Loss_cu_5b0651e140binary_cross_entropy_backward_out_kernelERNS_6TensorERKS4_S7_S7_ENKUlvE_clEvENKUlvE2_clEvEUlN3c108BFloat16ESB_SB_E_St5arrayIPcLm4EELi4E23TrivialOffsetCalculatorILi3EjESG_ILi1EjENS0_6memory12LoadWithCastILi3EEENSJ_13StoreWithCastILi1EEEEEviT_T0_T2_T3_T4_T5_
        .type           _ZN2at6native27unrolled_elementwise_kernelIZZZN37_INTERNAL_cee6930f_7_Loss_cu_5b0651e139_GLOBAL__N__cee6930f_7_Loss_cu_5b0651e140binary_cross_entropy_backward_out_kernelERNS_6TensorERKS4_S7_S7_ENKUlvE_clEvENKUlvE2_clEvEUlN3c108BFloat16ESB_SB_E_St5arrayIPcLm4EELi4E23TrivialOffsetCalculatorILi3EjESG_ILi1EjENS0_6memory12LoadWithCastILi3EEENSJ_13StoreWithCastILi1EEEEEviT_T0_T2_T3_T4_T5_,@function
        .size           _ZN2at6native27unrolled_elementwise_kernelIZZZN37_INTERNAL_cee6930f_7_Loss_cu_5b0651e139_GLOBAL__N__cee6930f_7_Loss_cu_5b0651e140binary_cross_entropy_backward_out_kernelERNS_6TensorERKS4_S7_S7_ENKUlvE_clEvENKUlvE2_clEvEUlN3c108BFloat16ESB_SB_E_St5arrayIPcLm4EELi4E23TrivialOffsetCalculatorILi3EjESG_ILi1EjENS0_6memory12LoadWithCastILi3EEENSJ_13StoreWithCastILi1EEEEEviT_T0_T2_T3_T4_T5_,(.L_x_11274 - _ZN2at6native27unrolled_elementwise_kernelIZZZN37_INTERNAL_cee6930f_7_Loss_cu_5b0651e139_GLOBAL__N__cee6930f_7_Loss_cu_5b0651e140binary_cross_entropy_backward_out_kernelERNS_6TensorERKS4_S7_S7_ENKUlvE_clEvENKUlvE2_clEvEUlN3c108BFloat16ESB_SB_E_St5arrayIPcLm4EELi4E23TrivialOffsetCalculatorILi3EjESG_ILi1EjENS0_6memory12LoadWithCastILi3EEENSJ_13StoreWithCastILi1EEEEEviT_T0_T2_T3_T4_T5_)
        .other          _ZN2at6native27unrolled_elementwise_kernelIZZZN37_INTERNAL_cee6930f_7_Loss_cu_5b0651e139_GLOBAL__N__cee6930f_7_Loss_cu_5b0651e140binary_cross_entropy_backward_out_kernelERNS_6TensorERKS4_S7_S7_ENKUlvE_clEvENKUlvE2_clEvEUlN3c108BFloat16ESB_SB_E_St5arrayIPcLm4EELi4E23TrivialOffsetCalculatorILi3EjESG_ILi1EjENS0_6memory12LoadWithCastILi3EEENSJ_13StoreWithCastILi1EEEEEviT_T0_T2_T3_T4_T5_,@"STO_CUDA_ENTRY STV_DEFAULT"
_ZN2at6native27unrolled_elementwise_kernelIZZZN37_INTERNAL_cee6930f_7_Loss_cu_5b0651e139_GLOBAL__N__cee6930f_7_Loss_cu_5b0651e140binary_cross_entropy_backward_out_kernelERNS_6TensorERKS4_S7_S7_ENKUlvE_clEvENKUlvE2_clEvEUlN3c108BFloat16ESB_SB_E_St5arrayIPcLm4EELi4E23TrivialOffsetCalculatorILi3EjESG_ILi1EjENS0_6memory12LoadWithCastILi3EEENSJ_13StoreWithCastILi1EEEEEviT_T0_T2_T3_T4_T5_:
.text._ZN2at6native27unrolled_elementwise_kernelIZZZN37_INTERNAL_cee6930f_7_Loss_cu_5b0651e139_GLOBAL__N__cee6930f_7_Loss_cu_5b0651e140binary_cross_entropy_backward_out_kernelERNS_6TensorERKS4_S7_S7_ENKUlvE_clEvENKUlvE2_clEvEUlN3c108BFloat16ESB_SB_E_St5arrayIPcLm4EELi4E23TrivialOffsetCalculatorILi3EjESG_ILi1EjENS0_6memory12LoadWithCastILi3EEENSJ_13StoreWithCastILi1EEEEEviT_T0_T2_T3_T4_T5_:
        /* <DEDUP_REMOVED lines=8> */
[----:B------:R-:W-:-:S02]  /*0080*/  PRMT R28, RZ, 0x7610, R28 ;  /* 0x00007610ff1c7816 */ /* 0x000fc4000000001c */
[----:B------:R-:W-:Y:S01]  /*0090*/  PRMT R26, RZ, 0x7610, R26 ;  /* 0x00007610ff1a7816 */ /* 0x000fe2000000001a */
[----:B------:R-:W0:Y:S01]  /*00a0*/  LDCU.U8 UR39, c[0x0][0x3ac] ;  /* 0x00007580ff2777ac */ /* 0x000e220008000000 */
[----:B------:R-:W0:Y:S01]  /*00b0*/  LDCU.U8 UR40, c[0x0][0x3ad] ;  /* 0x000075a0ff2877ac */ /* 0x000e220008000000 */
[----:B-1----:R-:W-:Y:S02]  /*00c0*/  IMAD R25, R23, -0x200, R0 ;  /* 0xfffffe0017197824 */ /* 0x002fe400078e0200 */
        /* <DEDUP_REMOVED lines=25> */
.L_x_7093:
[----:B------:R-:W2:Y:S02]  /*0260*/  LDG.E.U8 R4, desc[UR36][R4.64] ;  /* 0x0000002404047981 */ /* 0x000ea4000c1e1100 */
[----:B--2---:R-:W-:-:S04]  /*0270*/  I2FP.F32.U32 R0, R4 ;  /* 0x0000000400007245 */ /* 0x004fc80000201000 */
[----:B------:R-:W-:-:S04]  /*0280*/  F2FP.BF16.F32.PACK_AB R0, RZ, R0 ;  /* 0x00000000ff00723e */ /* 0x000fc800000010ff */
[----:B------:R-:W-:Y:S01]  /*0290*/  PRMT R29, R0, 0x7610, R29 ;  /* 0x00007610001d7816 */ /* 0x000fe2000000001d */
[----:B------:R-:W-:Y:S06]  /*02a0*/  BRA `(.L_x_7095) ;  /* 0x0000000c00c47947 */ /* 0x000fec0003800000 */
.L_x_7092:
        /* <DEDUP_REMOVED lines=11> */
.L_x_7097:
[----:B------:R-:W2:Y:S02]  /*0360*/  LDG.E R4, desc[UR36][R4.64] ;  /* 0x0000002404047981 */ /* 0x000ea4000c1e1900 */
[----:B--2---:R-:W-:-:S04]  /*0370*/  I2FP.F32.S32 R0, R4 ;  /* 0x0000000400007245 */ /* 0x004fc80000201400 */
[----:B------:R-:W-:-:S04]  /*0380*/  F2FP.BF16.F32.PACK_AB R0, RZ, R0 ;  /* 0x00000000ff00723e */ /* 0x000fc800000010ff */
[----:B------:R-:W-:Y:S01]  /*0390*/  PRMT R29, R0, 0x7610, R29 ;  /* 0x00007610001d7816 */ /* 0x000fe2000000001d */
[----:B------:R-:W-:Y:S06]  /*03a0*/  BRA `(.L_x_7095) ;  /* 0x0000000c00847947 */ /* 0x000fec0003800000 */
.L_x_7096:
[----:B------:R-:W2:Y:S02]  /*03b0*/  LDG.E.U16 R4, desc[UR36][R4.64] ;  /* 0x0000002404047981 */ /* 0x000ea4000c1e1500 */
[----:B--2---:R-:W0:Y:S02]  /*03c0*/  I2F.S16 R0, R4 ;  /* 0x0000000400007306 */ /* 0x004e240000101400 */
[----:B0-----:R-:W-:-:S04]  /*03d0*/  F2FP.BF16.F32.PACK_AB R0, RZ, R0 ;  /* 0x00000000ff00723e */ /* 0x001fc800000010ff */
[----:B------:R-:W-:Y:S01]  /*03e0*/  PRMT R29, R0, 0x7610, R29 ;  /* 0x00007610001d7816 */ /* 0x000fe2000000001d */
[----:B------:R-:W-:Y:S06]  /*03f0*/  BRA `(.L_x_7095) ;  /* 0x0000000c00707947 */ /* 0x000fec0003800000 */
.L_x_7091:
        /* <DEDUP_REMOVED lines=9> */
.L_x_7099:
[----:B------:R-:W2:Y:S02]  /*0490*/  LDG.E.U16 R0, desc[UR36][R4.64] ;  /* 0x0000002404007981 */ /* 0x000ea4000c1e1500 */
[----:B--2---:R-:W-:-:S05]  /*04a0*/  HADD2.F32 R0, -RZ, R0.H0_H0 ;  /* 0x20000000ff007230 */ /* 0x004fca0000004100 */
[----:B------:R-:W-:-:S04]  /*04b0*/  F2FP.BF16.F32.PACK_AB R0, RZ, R0 ;  /* 0x00000000ff00723e */ /* 0x000fc800000010ff */
[----:B------:R-:W-:Y:S01]  /*04c0*/  PRMT R29, R0, 0x7610, R29 ;  /* 0x00007610001d7816 */ /* 0x000fe2000000001d */
[----:B------:R-:W-:Y:S06]  /*04d0*/  BRA `(.L_x_7095) ;  /* 0x0000000c00387947 */ /* 0x000fec0003800000 */
.L_x_7098:
        /* <DEDUP_REMOVED lines=9> */
.L_x_7101:
[----:B------:R-:W2:Y:S02]  /*0570*/  LDG.E.U16 R4, desc[UR36][R4.64] ;  /* 0x0000002404047981 */ /* 0x000ea4000c1e1500 */
[----:B--2---:R-:W-:-:S05]  /*0580*/  HADD2.F32 R0, -RZ, R4.H0_H0 ;  /* 0x20000004ff007230 */ /* 0x004fca0000004100 */
[----:B------:R-:W-:-:S04]  /*0590*/  F2FP.BF16.F32.PACK_AB R0, RZ, R0 ;  /* 0x00000000ff00723e */ /* 0x000fc800000010ff */
[----:B------:R-:W-:Y:S01]  /*05a0*/  PRMT R29, R0, 0x7610, R29 ;  /* 0x00007610001d7816 */ /* 0x000fe2000000001d */
[----:B------:R-:W-:Y:S06]  /*05b0*/  BRA `(.L_x_7095) ;  /* 0x0000000c00007947 */ /* 0x000fec0003800000 */
.L_x_7100:
        /* <DEDUP_REMOVED lines=9> */
.L_x_7090:
        /* <DEDUP_REMOVED lines=14> */
.L_x_7104:
        /* <DEDUP_REMOVED lines=9> */
.L_x_7103:
        /* <DEDUP_REMOVED lines=27> */
.L_x_7106:
        /* <DEDUP_REMOVED lines=15> */
.L_x_7105:
[----:B------:R0:W5:Y:S01]  /*0a60*/  LDG.E.U16 R29, desc[UR36][R4.64] ;  /* 0x00000024041d7981 */ /* 0x000162000c1e1500 */
[----:B------:R-:W-:Y:S05]  /*0a70*/  BRA `(.L_x_7095) ;  /* 0x0000000400d07947 */ /* 0x000fea0003800000 */
.L_x_7102:
        /* <DEDUP_REMOVED lines=13> */
.L_x_7109:
        /* <DEDUP_REMOVED lines=21> */
.L_x_7113:
[----:B------:R-:W-:Y:S05]  /*0ca0*/  BSYNC.RECONVERGENT B1 ;  /* 0x0000000000017941 */ /* 0x000fea0003800200 */
.L_x_7112:
[----:B------:R-:W-:Y:S01]  /*0cb0*/  IMAD.SHL.U32 R0, R0, 0x100000, RZ ;  /* 0x0010000000007824 */ /* 0x000fe200078e00ff */
[----:B------:R-:W-:-:S04]  /*0cc0*/  LEA R3, R3, 0x3b800000, 0x17 ;  /* 0x3b80000003037811 */ /* 0x000fc800078eb8ff */
[----:B------:R-:W-:-:S07]  /*0cd0*/  LOP3.LUT R0, R3, R0, R7, 0xfe, !PT ;  /* 0x0000000003007212 */ /* 0x000fce00078efe07 */
.L_x_7111:
[----:B------:R-:W-:Y:S05]  /*0ce0*/  BSYNC.RECONVERGENT B0 ;  /* 0x0000000000007941 */ /* 0x000fea0003800200 */
.L_x_7110:
[----:B------:R-:W-:-:S04]  /*0cf0*/  F2FP.BF16.F32.PACK_AB R0, RZ, R0 ;  /* 0x00000000ff00723e */ /* 0x000fc800000010ff */
[----:B------:R-:W-:Y:S01]  /*0d00*/  PRMT R29, R0, 0x7610, R29 ;  /* 0x00007610001d7816 */ /* 0x000fe2000000001d */
[----:B------:R-:W-:Y:S06]  /*0d10*/  BRA `(.L_x_7095) ;  /* 0x0000000400287947 */ /* 0x000fec0003800000 */
.L_x_7108:
        /* <DEDUP_REMOVED lines=21> */
.L_x_7117:
[----:B------:R-:W-:Y:S05]  /*0e70*/  BSYNC.RECONVERGENT B1 ;  /* 0x0000000000017941 */ /* 0x000fea0003800200 */
.L_x_7116:
[----:B------:R-:W-:Y:S01]  /*0e80*/  IMAD.SHL.U32 R0, R0, 0x200000, RZ ;  /* 0x0020000000007824 */ /* 0x000fe200078e00ff */
[----:B------:R-:W-:-:S04]  /*0e90*/  LEA R3, R3, 0x37800000, 0x17 ;  /* 0x3780000003037811 */ /* 0x000fc800078eb8ff */
[----:B------:R-:W-:-:S07]  /*0ea0*/  LOP3.LUT R0, R3, R0, R7, 0xfe, !PT ;  /* 0x0000000003007212 */ /* 0x000fce00078efe07 */
.L_x_7115:
[----:B------:R-:W-:Y:S05]  /*0eb0*/  BSYNC.RECONVERGENT B0 ;  /* 0x0000000000007941 */ /* 0x000fea0003800200 */
.L_x_7114:
[----:B------:R-:W-:-:S04]  /*0ec0*/  F2FP.BF16.F32.PACK_AB R0, RZ, R0 ;  /* 0x00000000ff00723e */ /* 0x000fc800000010ff */
[----:B------:R-:W-:Y:S01]  /*0ed0*/  PRMT R29, R0, 0x7610, R29 ;  /* 0x00007610001d7816 */ /* 0x000fe2000000001d */
[----:B------:R-:W-:Y:S06]  /*0ee0*/  BRA `(.L_x_7095) ;  /* 0x0000000000b47947 */ /* 0x000fec0003800000 */
.L_x_7107:
[----:B------:R-:W-:-:S09]  /*0ef0*/  UISETP.NE.AND UP0, UPT, UR4, 0x1c, UPT ;  /* 0x0000001c0400788c */ /* 0x000fd2000bf05270 */
[----:B------:R-:W-:Y:S05]  /*0f00*/  BRA.U !UP0, `(.L_x_7118) ;  /* 0x00000001089c7547 */ /* 0x000fea000b800000 */
[----:B------:R-:W-:-:S09]  /*0f10*/  UISETP.NE.AND UP0, UPT, UR4, 0x1d, UPT ;  /* 0x0000001d0400788c */ /* 0x000fd2000bf05270 */
[----:B------:R-:W-:Y:S05]  /*0f20*/  BRA.U !UP0, `(.L_x_7119) ;  /* 0x0000000108807547 */ /* 0x000fea000b800000 */
[----:B------:R-:W-:-:S09]  /*0f30*/  UISETP.NE.AND UP0, UPT, UR4, 0x2c, UPT ;  /* 0x0000002c0400788c */ /* 0x000fd2000bf05270 */
[----:B------:R-:W-:Y:S05]  /*0f40*/  BRA.U !UP0, `(.L_x_7120) ;  /* 0x0000000108487547 */ /* 0x000fea000b800000 */
.L_x_7094:
        /* <DEDUP_REMOVED lines=16> */
.L_x_7121:
[----:B------:R-:W-:Y:S01]  /*1050*/  PRMT R29, RZ, 0x7610, R29 ;  /* 0x00007610ff1d7816 */ /* 0x000fe2000000001d */
[----:B------:R-:W-:Y:S06]  /*1060*/  BRA `(.L_x_7095) ;  /* 0x0000000000547947 */ /* 0x000fec0003800000 */
.L_x_7120:
        /* <DEDUP_REMOVED lines=8> */
.L_x_7123:
[----:B------:R-:W-:Y:S05]  /*10f0*/  BSYNC.RECONVERGENT B0 ;  /* 0x0000000000007941 */ /* 0x000fea0003800200 */
.L_x_7122:
[----:B------:R-:W-:-:S04]  /*1100*/  F2FP.BF16.F32.PACK_AB R0, RZ, R0 ;  /* 0x00000000ff00723e */ /* 0x000fc800000010ff */
[----:B------:R-:W-:Y:S01]  /*1110*/  PRMT R29, R0, 0x7610, R29 ;  /* 0x00007610001d7816 */ /* 0x000fe2000000001d */
[----:B------:R-:W-:Y:S06]  /*1120*/  BRA `(.L_x_7095) ;  /* 0x0000000000247947 */ /* 0x000fec0003800000 */
.L_x_7119:
[----:B------:R-:W2:Y:S02]  /*1130*/  LDG.E.64 R4, desc[UR36][R4.64] ;  /* 0x0000002404047981 */ /* 0x000ea4000c1e1b00 */
[----:B--2---:R-:W0:Y:S02]  /*1140*/  I2F.U64 R0, R4 ;  /* 0x0000000400007312 */ /* 0x004e240000301000 */
[----:B0-----:R-:W-:-:S04]  /*1150*/  F2FP.BF16.F32.PACK_AB R0, RZ, R0 ;  /* 0x00000000ff00723e */ /* 0x001fc800000010ff */
[----:B------:R-:W-:Y:S01]  /*1160*/  PRMT R29, R0, 0x7610, R29 ;  /* 0x00007610001d7816 */ /* 0x000fe2000000001d */
[----:B------:R-:W-:Y:S06]  /*1170*/  BRA `(.L_x_7095) ;  /* 0x0000000000107947 */ /* 0x000fec0003800000 */
.L_x_7118:
[----:B------:R-:W2:Y:S02]  /*1180*/  LDG.E R4, desc[UR36][R4.64] ;  /* 0x0000002404047981 */ /* 0x000ea4000c1e1900 */
[----:B--2---:R-:W-:-:S04]  /*1190*/  I2FP.F32.U32 R0, R4 ;  /* 0x0000000400007245 */ /* 0x004fc80000201000 */
[----:B------:R-:W-:-:S04]  /*11a0*/  F2FP.BF16.F32.PACK_AB R0, RZ, R0 ;  /* 0x00000000ff00723e */ /* 0x000fc800000010ff */
[----:B------:R-:W-:-:S07]  /*11b0*/  PRMT R29, R0, 0x7610, R29 ;  /* 0x00007610001d7816 */ /* 0x000fce000000001d */
.L_x_7095:
        /* <DEDUP_REMOVED lines=21> */
.L_x_7127:
[----:B------:R-:W2:Y:S02]  /*1310*/  LDG.E.U8 R4, desc[UR36][R4.64] ;  /* 0x0000002404047981 */ /* 0x000ea4000c1e1100 */
[----:B--2---:R-:W-:-:S04]  /*1320*/  I2FP.F32.U32 R0, R4 ;  /* 0x0000000400007245 */ /* 0x004fc80000201000 */
[----:B------:R-:W-:-:S04]  /*1330*/  F2FP.BF16.F32.PACK_AB R0, RZ, R0 ;  /* 0x00000000ff00723e */ /* 0x000fc800000010ff */
[----:B------:R-:W-:Y:S01]  /*1340*/  PRMT R28, R0, 0x7610, R28 ;  /* 0x00007610001c7816 */ /* 0x000fe2000000001c */
[----:B------:R-:W-:Y:S06]  /*1350*/  BRA `(.L_x_7129) ;  /* 0x0000000c00c47947 */ /* 0x000fec0003800000 */
.L_x_7126:
        /* <DEDUP_REMOVED lines=11> */
.L_x_7131:
[----:B------:R-:W2:Y:S02]  /*1410*/  LDG.E R4, desc[UR36][R4.64] ;  /* 0x0000002404047981 */ /* 0x000ea4000c1e1900 */
[----:B--2---:R-:W-:-:S04]  /*1420*/  I2FP.F32.S32 R0, R4 ;  /* 0x0000000400007245 */ /* 0x004fc80000201400 */
[----:B------:R-:W-:-:S04]  /*1430*/  F2FP.BF16.F32.PACK_AB R0, RZ, R0 ;  /* 0x00000000ff00723e */ /* 0x000fc800000010ff */
[----:B------:R-:W-:Y:S01]  /*1440*/  PRMT R28, R0, 0x7610, R28 ;  /* 0x00007610001c7816 */ /* 0x000fe2000000001c */
[----:B------:R-:W-:Y:S06]  /*1450*/  BRA `(.L_x_7129) ;  /* 0x0000000c00847947 */ /* 0x000fec0003800000 */
.L_x_7130:
[----:B------:R-:W2:Y:S02]  /*1460*/  LDG.E.U16 R4, desc[UR36][R4.64] ;  /* 0x0000002404047981 */ /* 0x000ea4000c1e1500 */
[----:B--2---:R-:W0:Y:S02]  /*1470*/  I2F.S16 R0, R4 ;  /* 0x0000000400007306 */ /* 0x004e240000101400 */
[----:B0-----:R-:W-:-:S04]  /*1480*/  F2FP.BF16.F32.PACK_AB R0, RZ, R0 ;  /* 0x00000000ff00723e */ /* 0x001fc800000010ff */
[----:B------:R-:W-:Y:S01]  /*1490*/  PRMT R28, R0, 0x7610, R28 ;  /* 0x00007610001c7816 */ /* 0x000fe2000000001c */
[----:B------:R-:W-:Y:S06]  /*14a0*/  BRA `(.L_x_7129) ;  /* 0x0000000c00707947 */ /* 0x000fec0003800000 */
.L_x_7125:
        /* <DEDUP_REMOVED lines=9> */
.L_x_7133:
[----:B------:R-:W2:Y:S02]  /*1540*/  LDG.E.U16 R0, desc[UR36][R4.64] ;  /* 0x0000002404007981 */ /* 0x000ea4000c1e1500 */
[----:B--2---:R-:W-:-:S05]  /*1550*/  HADD2.F32 R0, -RZ, R0.H0_H0 ;  /* 0x20000000ff007230 */ /* 0x004fca0000004100 */
[----:B------:R-:W-:-:S04]  /*1560*/  F2FP.BF16.F32.PACK_AB R0, RZ, R0 ;  /* 0x00000000ff00723e */ /* 0x000fc800000010ff */
[----:B------:R-:W-:Y:S01]  /*1570*/  PRMT R28, R0, 0x7610, R28 ;  /* 0x00007610001c7816 */ /* 0x000fe2000000001c */
[----:B------:R-:W-:Y:S06]  /*1580*/  BRA `(.L_x_7129) ;  /* 0x0000000c00387947 */ /* 0x000fec0003800000 */
.L_x_7132:
        /* <DEDUP_REMOVED lines=9> */
.L_x_7135:
[----:B------:R-:W2:Y:S02]  /*1620*/  LDG.E.U16 R4, desc[UR36][R4.64] ;  /* 0x0000002404047981 */ /* 0x000ea4000c1e1500 */
[----:B--2---:R-:W-:-:S05]  /*1630*/  HADD2.F32 R0, -RZ, R4.H0_H0 ;  /* 0x20000004ff007230 */ /* 0x004fca0000004100 */
[----:B------:R-:W-:-:S04]  /*1640*/  F2FP.BF16.F32.PACK_AB R0, RZ, R0 ;  /* 0x00000000ff00723e */ /* 0x000fc800000010ff */
[----:B------:R-:W-:Y:S01]  /*1650*/  PRMT R28, R0, 0x7610, R28 ;  /* 0x00007610001c7816 */ /* 0x000fe2000000001c */
[----:B------:R-:W-:Y:S06]  /*1660*/  BRA `(.L_x_7129) ;  /* 0x0000000c00007947 */ /* 0x000fec0003800000 */
.L_x_7134:
        /* <DEDUP_REMOVED lines=9> */
.L_x_7124:
        /* <DEDUP_REMOVED lines=14> */
.L_x_7138:
        /* <DEDUP_REMOVED lines=9> */
.L_x_7137:
        /* <DEDUP_REMOVED lines=27> */
.L_x_7140:
        /* <DEDUP_REMOVED lines=15> */
.L_x_7139:
[----:B------:R0:W5:Y:S01]  /*1b10*/  LDG.E.U16 R28, desc[UR36][R4.64] ;  /* 0x00000024041c7981 */ /* 0x000162000c1e1500 */
[----:B------:R-:W-:Y:S05]  /*1b20*/  BRA `(.L_x_7129) ;  /* 0x0000000400d07947 */ /* 0x000fea0003800000 */
.L_x_7136:
        /* <DEDUP_REMOVED lines=13> */
.L_x_7143:
        /* <DEDUP_REMOVED lines=21> */
.L_x_7147:
[----:B------:R-:W-:Y:S05]  /*1d50*/  BSYNC.RECONVERGENT B1 ;  /* 0x0000000000017941 */ /* 0x000fea0003800200 */
.L_x_7146:
[----:B------:R-:W-:Y:S01]  /*1d60*/  IMAD.SHL.U32 R0, R0, 0x100000, RZ ;  /* 0x0010000000007824 */ /* 0x000fe200078e00ff */
[----:B------:R-:W-:-:S04]  /*1d70*/  LEA R3, R3, 0x3b800000, 0x17 ;  /* 0x3b80000003037811 */ /* 0x000fc800078eb8ff */
[----:B------:R-:W-:-:S07]  /*1d80*/  LOP3.LUT R0, R3, R0, R7, 0xfe, !PT ;  /* 0x0000000003007212 */ /* 0x000fce00078efe07 */
.L_x_7145:
[----:B------:R-:W-:Y:S05]  /*1d90*/  BSYNC.RECONVERGENT B0 ;  /* 0x0000000000007941 */ /* 0x000fea0003800200 */
.L_x_7144:
[----:B------:R-:W-:-:S04]  /*1da0*/  F2FP.BF16.F32.PACK_AB R0, RZ, R0 ;  /* 0x00000000ff00723e */ /* 0x000fc800000010ff */
[----:B------:R-:W-:Y:S01]  /*1db0*/  PRMT R28, R0, 0x7610, R28 ;  /* 0x00007610001c7816 */ /* 0x000fe2000000001c */
[----:B------:R-:W-:Y:S06]  /*1dc0*/  BRA `(.L_x_7129) ;  /* 0x0000000400287947 */ /* 0x000fec0003800000 */
.L_x_7142:
        /* <DEDUP_REMOVED lines=21> */
.L_x_7151:
[----:B------:R-:W-:Y:S05]  /*1f20*/  BSYNC.RECONVERGENT B1 ;  /* 0x0000000000017941 */ /* 0x000fea0003800200 */
.L_x_7150:
[----:B------:R-:W-:Y:S01]  /*1f30*/  IMAD.SHL.U32 R0, R0, 0x200000, RZ ;  /* 0x0020000000007824 */ /* 0x000fe200078e00ff */
[----:B------:R-:W-:-:S04]  /*1f40*/  LEA R3, R3, 0x37800000, 0x17 ;  /* 0x3780000003037811 */ /* 0x000fc800078eb8ff */
[----:B------:R-:W-:-:S07]  /*1f50*/  LOP3.LUT R0, R3, R0, R7, 0xfe, !PT ;  /* 0x0000000003007212 */ /* 0x000fce00078efe07 */
.L_x_7149:
[----:B------:R-:W-:Y:S05]  /*1f60*/  BSYNC.RECONVERGENT B0 ;  /* 0x0000000000007941 */ /* 0x000fea0003800200 */
.L_x_7148:
[----:B------:R-:W-:-:S04]  /*1f70*/  F2FP.BF16.F32.PACK_AB R0, RZ, R0 ;  /* 0x00000000ff00723e */ /* 0x000fc800000010ff */
[----:B------:R-:W-:Y:S01]  /*1f80*/  PRMT R28, R0, 0x7610, R28 ;  /* 0x00007610001c7816 */ /* 0x000fe2000000001c */
[----:B------:R-:W-:Y:S06]  /*1f90*/  BRA `(.L_x_7129) ;  /* 0x0000000000b47947 */ /* 0x000fec0003800000 */
.L_x_7141:
[----:B------:R-:W-:-:S09]  /*1fa0*/  UISETP.NE.AND UP0, UPT, UR4, 0x1c, UPT ;  /* 0x0000001c0400788c */ /* 0x000fd2000bf05270 */
[----:B------:R-:W-:Y:S05]  /*1fb0*/  BRA.U !UP0, `(.L_x_7152) ;  /* 0x00000001089c7547 */ /* 0x000fea000b800000 */
[----:B------:R-:W-:-:S09]  /*1fc0*/  UISETP.NE.AND UP0, UPT, UR4, 0x1d, UPT ;  /* 0x0000001d0400788c */ /* 0x000fd2000bf05270 */
[----:B------:R-:W-:Y:S05]  /*1fd0*/  BRA.U !UP0, `(.L_x_7153) ;  /* 0x0000000108807547 */ /* 0x000fea000b800000 */
[----:B------:R-:W-:-:S09]  /*1fe0*/  UISETP.NE.AND UP0, UPT, UR4, 0x2c, UPT ;  /* 0x0000002c0400788c */ /* 0x000fd2000bf05270 */
[----:B------:R-:W-:Y:S05]  /*1ff0*/  BRA.U !UP0, `(.L_x_7154) ;  /* 0x0000000108487547 */ /* 0x000fea000b800000 */
.L_x_7128:
        /* <DEDUP_REMOVED lines=16> */
.L_x_7155:
[----:B------:R-:W-:Y:S01]  /*2100*/  PRMT R28, RZ, 0x7610, R28 ;  /* 0x00007610ff1c7816 */ /* 0x000fe2000000001c */
[----:B------:R-:W-:Y:S06]  /*2110*/  BRA `(.L_x_7129) ;  /* 0x0000000000547947 */ /* 0x000fec0003800000 */
.L_x_7154:
        /* <DEDUP_REMOVED lines=8> */
.L_x_7157:
[----:B------:R-:W-:Y:S05]  /*21a0*/  BSYNC.RECONVERGENT B0 ;  /* 0x0000000000007941 */ /* 0x000fea0003800200 */
.L_x_7156:
[----:B------:R-:W-:-:S04]  /*21b0*/  F2FP.BF16.F32.PACK_AB R0, RZ, R0 ;  /* 0x00000000ff00723e */ /* 0x000fc800000010ff */
[----:B------:R-:W-:Y:S01]  /*21c0*/  PRMT R28, R0, 0x7610, R28 ;  /* 0x00007610001c7816 */ /* 0x000fe2000000001c */
[----:B------:R-:W-:Y:S06]  /*21d0*/  BRA `(.L_x_7129) ;  /* 0x0000000000247947 */ /* 0x000fec0003800000 */
.L_x_7153:
[----:B------:R-:W2:Y:S02]  /*21e0*/  LDG.E.64 R4, desc[UR36][R4.64] ;  /* 0x0000002404047981 */ /* 0x000ea4000c1e1b00 */
[----:B--2---:R-:W0:Y:S02]  /*21f0*/  I2F.U64 R0, R4 ;  /* 0x0000000400007312 */ /* 0x004e240000301000 */
[----:B0-----:R-:W-:-:S04]  /*2200*/  F2FP.BF16.F32.PACK_AB R0, RZ, R0 ;  /* 0x00000000ff00723e */ /* 0x001fc800000010ff */
[----:B------:R-:W-:Y:S01]  /*2210*/  PRMT R28, R0, 0x7610, R28 ;  /* 0x00007610001c7816 */ /* 0x000fe2000000001c */
[----:B------:R-:W-:Y:S06]  /*2220*/  BRA `(.L_x_7129) ;  /* 0x0000000000107947 */ /* 0x000fec0003800000 */
.L_x_7152:
[----:B------:R-:W2:Y:S02]  /*2230*/  LDG.E R4, desc[UR36][R4.64] ;  /* 0x0000002404047981 */ /* 0x000ea4000c1e1900 */
[----:B--2---:R-:W-:-:S04]  /*2240*/  I2FP.F32.U32 R0, R4 ;  /* 0x0000000400007245 */ /* 0x004fc80000201000 */
[----:B------:R-:W-:-:S04]  /*2250*/  F2FP.BF16.F32.PACK_AB R0, RZ, R0 ;  /* 0x00000000ff00723e */ /* 0x000fc800000010ff */
[----:B------:R-:W-:-:S07]  /*2260*/  PRMT R28, R0, 0x7610, R28 ;  /* 0x00007610001c7816 */ /* 0x000fce000000001c */
.L_x_7129:
        /* <DEDUP_REMOVED lines=21> */
.L_x_7161:
[----:B------:R-:W2:Y:S02]  /*23c0*/  LDG.E.U8 R4, desc[UR36][R4.64] ;  /* 0x0000002404047981 */ /* 0x000ea4000c1e1100 */
[----:B--2---:R-:W-:-:S04]  /*23d0*/  I2FP.F32.U32 R0, R4 ;  /* 0x0000000400007245 */ /* 0x004fc80000201000 */
[----:B------:R-:W-:-:S04]  /*23e0*/  F2FP.BF16.F32.PACK_AB R0, RZ, R0 ;  /* 0x00000000ff00723e */ /* 0x000fc800000010ff */
[----:B------:R-:W-:Y:S01]  /*23f0*/  PRMT R26, R0, 0x7610, R26 ;  /* 0x00007610001a7816 */ /* 0x000fe2000000001a */
[----:B------:R-:W-:Y:S06]  /*2400*/  BRA `(.L_x_7163) ;  /* 0x0000000c00c47947 */ /* 0x000fec0003800000 */
.L_x_7160:
        /* <DEDUP_REMOVED lines=11> */
.L_x_7165:
[----:B------:R-:W2:Y:S02]  /*24c0*/  LDG.E R4, desc[UR36][R4.64] ;  /* 0x0000002404047981 */ /* 0x000ea4000c1e1900 */
[----:B--2---:R-:W-:-:S04]  /*24d0*/  I2FP.F32.S32 R0, R4 ;  /* 0x0000000400007245 */ /* 0x004fc80000201400 */
[----:B------:R-:W-:-:S04]  /*24e0*/  F2FP.BF16.F32.PACK_AB R0, RZ, R0 ;  /* 0x00000000ff00723e */ /* 0x000fc800000010ff */
[----:B------:R-:W-:Y:S01]  /*24f0*/  PRMT R26, R0, 0x7610, R26 ;  /* 0x00007610001a7816 */ /* 0x000fe2000000001a */
[----:B------:R-:W-:Y:S06]  /*2500*/  BRA `(.L_x_7163) ;  /* 0x0000000c00847947 */ /* 0x000fec0003800000 */
.L_x_7164:
[----:B------:R-:W2:Y:S02]  /*2510*/  LDG.E.U16 R4, desc[UR36][R4.64] ;  /* 0x0000002404047981 */ /* 0x000ea4000c1e1500 */
[----:B--2---:R-:W0:Y:S02]  /*2520*/  I2F.S16 R0, R4 ;  /* 0x0000000400007306 */ /* 0x004e240000101400 */
[----:B0-----:R-:W-:-:S04]  /*2530*/  F2FP.BF16.F32.PACK_AB R0, RZ, R0 ;  /* 0x00000000ff00723e */ /* 0x001fc800000010ff */
[----:B------:R-:W-:Y:S01]  /*2540*/  PRMT R26, R0, 0x7610, R26 ;  /* 0x00007610001a7816 */ /* 0x000fe2000000001a */
[----:B------:R-:W-:Y:S06]  /*2550*/  BRA `(.L_x_7163) ;  /* 0x0000000c00707947 */ /* 0x000fec0003800000 */
.L_x_7159:
        /* <DEDUP_REMOVED lines=9> */
.L_x_7167:
[----:B------:R-:W2:Y:S02]  /*25f0*/  LDG.E.U16 R0, desc[UR36][R4.64] ;  /* 0x0000002404007981 */ /* 0x000ea4000c1e1500 */
[----:B--2---:R-:W-:-:S05]  /*2600*/  HADD2.F32 R0, -RZ, R0.H0_H0 ;  /* 0x20000000ff007230 */ /* 0x004fca0000004100 */
[----:B------:R-:W-:-:S04]  /*2610*/  F2FP.BF16.F32.PACK_AB R0, RZ, R0 ;  /* 0x00000000ff00723e */ /* 0x000fc800000010ff */
[----:B------:R-:W-:Y:S01]  /*2620*/  PRMT R26, R0, 0x7610, R26 ;  /* 0x00007610001a7816 */ /* 0x000fe2000000001a */
[----:B------:R-:W-:Y:S06]  /*2630*/  BRA `(.L_x_7163) ;  /* 0x0000000c00387947 */ /* 0x000fec0003800000 */
.L_x_7166:
        /* <DEDUP_REMOVED lines=9> */
.L_x_7169:
[----:B------:R-:W2:Y:S02]  /*26d0*/  LDG.E.U16 R4, desc[UR36][R4.64] ;  /* 0x0000002404047981 */ /* 0x000ea4000c1e1500 */
[----:B--2---:R-:W-:-:S05]  /*26e0*/  HADD2.F32 R0, -RZ, R4.H0_H0 ;  /* 0x20000004ff007230 */ /* 0x004fca0000004100 */
[----:B------:R-:W-:-:S04]  /*26f0*/  F2FP.BF16.F32.PACK_AB R0, RZ, R0 ;  /* 0x00000000ff00723e */ /* 0x000fc800000010ff */
[----:B------:R-:W-:Y:S01]  /*2700*/  PRMT R26, R0, 0x7610, R26 ;  /* 0x00007610001a7816 */ /* 0x000fe2000000001a */
[----:B------:R-:W-:Y:S06]  /*2710*/  BRA `(.L_x_7163) ;  /* 0x0000000c00007947 */ /* 0x000fec0003800000 */
.L_x_7168:
        /* <DEDUP_REMOVED lines=9> */
.L_x_7158:
        /* <DEDUP_REMOVED lines=14> */
.L_x_7172:
        /* <DEDUP_REMOVED lines=9> */
.L_x_7171:
        /* <DEDUP_REMOVED lines=27> */
.L_x_7174:
        /* <DEDUP_REMOVED lines=15> */
.L_x_7173:
[----:B------:R0:W5:Y:S01]  /*2bc0*/  LDG.E.U16 R26, desc[UR36][R4.64] ;  /* 0x00000024041a7981 */ /* 0x000162000c1e1500 */
[----:B------:R-:W-:Y:S05]  /*2bd0*/  BRA `(.L_x_7163) ;  /* 0x0000000400d07947 */ /* 0x000fea0003800000 */
.L_x_7170:
        /* <DEDUP_REMOVED lines=13> */
.L_x_7177:
        /* <DEDUP_REMOVED lines=21> */
.L_x_7181:
[----:B------:R-:W-:Y:S05]  /*2e00*/  BSYNC.RECONVERGENT B1 ;  /* 0x0000000000017941 */ /* 0x000fea0003800200 */
.L_x_7180:
[----:B------:R-:W-:Y:S01]  /*2e10*/  IMAD.SHL.U32 R0, R0, 0x100000, RZ ;  /* 0x0010000000007824 */ /* 0x000fe200078e00ff */
[----:B------:R-:W-:-:S04]  /*2e20*/  LEA R3, R3, 0x3b800000, 0x17 ;  /* 0x3b80000003037811 */ /* 0x000fc800078eb8ff */
[----:B------:R-:W-:-:S07]  /*2e30*/  LOP3.LUT R0, R3, R0, R7, 0xfe, !PT ;  /* 0x0000000003007212 */ /* 0x000fce00078efe07 */
.L_x_7179:
[----:B------:R-:W-:Y:S05]  /*2e40*/  BSYNC.RECONVERGENT B0 ;  /* 0x0000000000007941 */ /* 0x000fea0003800200 */
.L_x_7178:
[----:B------:R-:W-:-:S04]  /*2e50*/  F2FP.BF16.F32.PACK_AB R0, RZ, R0 ;  /* 0x00000000ff00723e */ /* 0x000fc800000010ff */
[----:B------:R-:W-:Y:S01]  /*2e60*/  PRMT R26, R0, 0x7610, R26 ;  /* 0x00007610001a7816 */ /* 0x000fe2000000001a */
[----:B------:R-:W-:Y:S06]  /*2e70*/  BRA `(.L_x_7163) ;  /* 0x0000000400287947 */ /* 0x000fec0003800000 */
.L_x_7176:
        /* <DEDUP_REMOVED lines=21> */
.L_x_7185:
[----:B------:R-:W-:Y:S05]  /*2fd0*/  BSYNC.RECONVERGENT B1 ;  /* 0x0000000000017941 */ /* 0x000fea0003800200 */
.L_x_7184:
[----:B------:R-:W-:Y:S01]  /*2fe0*/  IMAD.SHL.U32 R0, R0, 0x200000, RZ ;  /* 0x0020000000007824 */ /* 0x000fe200078e00ff */
[----:B------:R-:W-:-:S04]  /*2ff0*/  LEA R3, R3, 0x37800000, 0x17 ;  /* 0x3780000003037811 */ /* 0x000fc800078eb8ff */
[----:B------:R-:W-:-:S07]  /*3000*/  LOP3.LUT R0, R3, R0, R7, 0xfe, !PT ;  /* 0x0000000003007212 */ /* 0x000fce00078efe07 */
.L_x_7183:
[----:B------:R-:W-:Y:S05]  /*3010*/  BSYNC.RECONVERGENT B0 ;  /* 0x0000000000007941 */ /* 0x000fea0003800200 */
.L_x_7182:
[----:B------:R-:W-:-:S04]  /*3020*/  F2FP.BF16.F32.PACK_AB R0, RZ, R0 ;  /* 0x00000000ff00723e */ /* 0x000fc800000010ff */
[----:B------:R-:W-:Y:S01]  /*3030*/  PRMT R26, R0, 0x7610, R26 ;  /* 0x00007610001a7816 */ /* 0x000fe2000000001a */
[----:B------:R-:W-:Y:S06]  /*3040*/  BRA `(.L_x_7163) ;  /* 0x0000000000b47947 */ /* 0x000fec0003800000 */
.L_x_7175:
[----:B------:R-:W-:-:S09]  /*3050*/  UISETP.NE.AND UP0, UPT, UR4, 0x1c, UPT ;  /* 0x0000001c0400788c */ /* 0x000fd2000bf05270 */
[----:B------:R-:W-:Y:S05]  /*3060*/  BRA.U !UP0, `(.L_x_7186) ;  /* 0x00000001089c7547 */ /* 0x000fea000b800000 */
[----:B------:R-:W-:-:S09]  /*3070*/  UISETP.NE.AND UP0, UPT, UR4, 0x1d, UPT ;  /* 0x0000001d0400788c */ /* 0x000fd2000bf05270 */
[----:B------:R-:W-:Y:S05]  /*3080*/  BRA.U !UP0, `(.L_x_7187) ;  /* 0x0000000108807547 */ /* 0x000fea000b800000 */
[----:B------:R-:W-:-:S09]  /*3090*/  UISETP.NE.AND UP0, UPT, UR4, 0x2c, UPT ;  /* 0x0000002c0400788c */ /* 0x000fd2000bf05270 */
[----:B------:R-:W-:Y:S05]  /*30a0*/  BRA.U !UP0, `(.L_x_7188) ;  /* 0x0000000108487547 */ /* 0x000fea000b800000 */
.L_x_7162:
        /* <DEDUP_REMOVED lines=16> */
.L_x_7189:
[----:B------:R-:W-:Y:S01]  /*31b0*/  PRMT R26, RZ, 0x7610, R26 ;  /* 0x00007610ff1a7816 */ /* 0x000fe2000000001a */
[----:B------:R-:W-:Y:S06]  /*31c0*/  BRA `(.L_x_7163) ;  /* 0x0000000000547947 */ /* 0x000fec0003800000 */
.L_x_7188:
        /* <DEDUP_REMOVED lines=8> */
.L_x_7191:
[----:B------:R-:W-:Y:S05]  /*3250*/  BSYNC.RECONVERGENT B0 ;  /* 0x0000000000007941 */ /* 0x000fea0003800200 */
.L_x_7190:
[----:B------:R-:W-:-:S04]  /*3260*/  F2FP.BF16.F32.PACK_AB R0, RZ, R0 ;  /* 0x00000000ff00723e */ /* 0x000fc800000010ff */
[----:B------:R-:W-:Y:S01]  /*3270*/  PRMT R26, R0, 0x7610, R26 ;  /* 0x00007610001a7816 */ /* 0x000fe2000000001a */
[----:B------:R-:W-:Y:S06]  /*3280*/  BRA `(.L_x_7163) ;  /* 0x0000000000247947 */ /* 0x000fec0003800000 */
.L_x_7187:
[----:B------:R-:W2:Y:S02]  /*3290*/  LDG.E.64 R4, desc[UR36][R4.64] ;  /* 0x0000002404047981 */ /* 0x000ea4000c1e1b00 */
[----:B--2---:R-:W0:Y:S02]  /*32a0*/  I2F.U64 R0, R4 ;  /* 0x0000000400007312 */ /* 0x004e240000301000 */
[----:B0-----:R-:W-:-:S04]  /*32b0*/  F2FP.BF16.F32.PACK_AB R0, RZ, R0 ;  /* 0x00000000ff00723e */ /* 0x001fc800000010ff */
[----:B------:R-:W-:Y:S01]  /*32c0*/  PRMT R26, R0, 0x7610, R26 ;  /* 0x00007610001a7816 */ /* 0x000fe2000000001a */
[----:B------:R-:W-:Y:S06]  /*32d0*/  BRA `(.L_x_7163) ;  /* 0x0000000000107947 */ /* 0x000fec0003800000 */
.L_x_7186:
[----:B------:R-:W2:Y:S02]  /*32e0*/  LDG.E R4, desc[UR36][R4.64] ;  /* 0x0000002404047981 */ /* 0x000ea4000c1e1900 */
[----:B--2---:R-:W-:-:S04]  /*32f0*/  I2FP.F32.U32 R0, R4 ;  /* 0x0000000400007245 */ /* 0x004fc80000201000 */
[----:B------:R-:W-:-:S04]  /*3300*/  F2FP.BF16.F32.PACK_AB R0, RZ, R0 ;  /* 0x00000000ff00723e */ /* 0x000fc800000010ff */
[----:B------:R-:W-:-:S07]  /*3310*/  PRMT R26, R0, 0x7610, R26 ;  /* 0x00007610001a7816 */ /* 0x000fce000000001a */
.L_x_7163:
[----:B------:R-:W-:-:S07]  /*3320*/  VIADD R27, R2, 0x80 ;  /* 0x00000080021b7836 */ /* 0x000fce0000000000 */
.L_x_7089:
[----:B------:R-:W-:Y:S05]  /*3330*/  BSYNC.RECONVERGENT B6 ;  /* 0x0000000000067941 */ /* 0x000fea0003800200 */
.L_x_7088:
[----:B------:R-:W-:Y:S01]  /*3340*/  ISETP.GE.AND P0, PT, R27, R25, PT ;  /* 0x000000191b00720c */ /* 0x000fe20003f06270 */
[----:B------:R-:W-:Y:S01]  /*3350*/  BSSY.RECONVERGENT B6, `(.L_x_7192) ;  /* 0x0000328000067945 */ /* 0x000fe20003800200 */
[----:B------:R-:W-:Y:S02]  /*3360*/  PRMT R24, RZ, 0x7610, R24 ;  /* 0x00007610ff187816 */ /* 0x000fe40000000018 */
[----:B------:R-:W-:Y:S02]  /*3370*/  PRMT R22, RZ, 0x7610, R22 ;  /* 0x00007610ff167816 */ /* 0x000fe40000000016 */
[----:B------:R-:W-:-:S07]  /*3380*/  PRMT R18, RZ, 0x7610, R18 ;  /* 0x00007610ff127816 */ /* 0x000fce0000000012 */
        /* <DEDUP_REMOVED lines=23> */
.L_x_7197:
[----:B------:R-:W2:Y:S02]  /*3500*/  LDG.E.U8 R4, desc[UR36][R4.64] ;  /* 0x0000002404047981 */ /* 0x000ea4000c1e1100 */
[----:B--2---:R-:W-:-:S04]  /*3510*/  I2FP.F32.U32 R0, R4 ;  /* 0x0000000400007245 */ /* 0x004fc80000201000 */
[----:B------:R-:W-:-:S04]  /*3520*/  F2FP.BF16.F32.PACK_AB R0, RZ, R0 ;  /* 0x00000000ff00723e */ /* 0x000fc800000010ff */
[----:B------:R-:W-:Y:S01]  /*3530*/  PRMT R24, R0, 0x7610, R24 ;  /* 0x0000761000187816 */ /* 0x000fe20000000018 */
[----:B------:R-:W-:Y:S06]  /*3540*/  BRA `(.L_x_7199) ;  /* 0x0000000c00c47947 */ /* 0x000fec0003800000 */
.L_x_7196:
        /* <DEDUP_REMOVED lines=11> */
.L_x_7201:
[----:B------:R-:W2:Y:S02]  /*3600*/  LDG.E R4, desc[UR36][R4.64] ;  /* 0x0000002404047981 */ /* 0x000ea4000c1e1900 */
[----:B--2---:R-:W-:-:S04]  /*3610*/  I2FP.F32.S32 R0, R4 ;  /* 0x0000000400007245 */ /* 0x004fc80000201400 */
[----:B------:R-:W-:-:S04]  /*3620*/  F2FP.BF16.F32.PACK_AB R0, RZ, R0 ;  /* 0x00000000ff00723e */ /* 0x000fc800000010ff */
[----:B------:R-:W-:Y:S01]  /*3630*/  PRMT R24, R0, 0x7610, R24 ;  /* 0x0000761000187816 */ /* 0x000fe20000000018 */
[----:B------:R-:W-:Y:S06]  /*3640*/  BRA `(.L_x_7199) ;  /* 0x0000000c00847947 */ /* 0x000fec0003800000 */
.L_x_7200:
[----:B------:R-:W2:Y:S02]  /*3650*/  LDG.E.U16 R4, desc[UR36][R4.64] ;  /* 0x0000002404047981 */ /* 0x000ea4000c1e1500 */
[----:B--2---:R-:W0:Y:S02]  /*3660*/  I2F.S16 R0, R4 ;  /* 0x0000000400007306 */ /* 0x004e240000101400 */
[----:B0-----:R-:W-:-:S04]  /*3670*/  F2FP.BF16.F32.PACK_AB R0, RZ, R0 ;  /* 0x00000000ff00723e */ /* 0x001fc800000010ff */
[----:B------:R-:W-:Y:S01]  /*3680*/  PRMT R24, R0, 0x7610, R24 ;  /* 0x0000761000187816 */ /* 0x000fe20000000018 */
[----:B------:R-:W-:Y:S06]  /*3690*/  BRA `(.L_x_7199) ;  /* 0x0000000c00707947 */ /* 0x000fec0003800000 */
.L_x_7195:
        /* <DEDUP_REMOVED lines=9> */
.L_x_7203:
[----:B------:R-:W2:Y:S02]  /*3730*/  LDG.E.U16 R0, desc[UR36][R4.64] ;  /* 0x0000002404007981 */ /* 0x000ea4000c1e1500 */
[----:B--2---:R-:W-:-:S05]  /*3740*/  HADD2.F32 R0, -RZ, R0.H0_H0 ;  /* 0x20000000ff007230 */ /* 0x004fca0000004100 */
[----:B------:R-:W-:-:S04]  /*3750*/  F2FP.BF16.F32.PACK_AB R0, RZ, R0 ;  /* 0x00000000ff00723e */ /* 0x000fc800000010ff */
[----:B------:R-:W-:Y:S01]  /*3760*/  PRMT R24, R0, 0x7610, R24 ;  /* 0x0000761000187816 */ /* 0x000fe20000000018 */
[----:B------:R-:W-:Y:S06]  /*3770*/  BRA `(.L_x_7199) ;  /* 0x0000000c00387947 */ /* 0x000fec0003800000 */
.L_x_7202:
        /* <DEDUP_REMOVED lines=9> */
.L_x_7205:
[----:B------:R-:W2:Y:S02]  /*3810*/  LDG.E.U16 R4, desc[UR36][R4.64] ;  /* 0x0000002404047981 */ /* 0x000ea4000c1e1500 */
[----:B--2---:R-:W-:-:S05]  /*3820*/  HADD2.F32 R0, -RZ, R4.H0_H0 ;  /* 0x20000004ff007230 */ /* 0x004fca0000004100 */
[----:B------:R-:W-:-:S04]  /*3830*/  F2FP.BF16.F32.PACK_AB R0, RZ, R0 ;  /* 0x00000000ff00723e */ /* 0x000fc800000010ff */
[----:B------:R-:W-:Y:S01]  /*3840*/  PRMT R24, R0, 0x7610, R24 ;  /* 0x0000761000187816 */ /* 0x000fe20000000018 */
[----:B------:R-:W-:Y:S06]  /*3850*/  BRA `(.L_x_7199) ;  /* 0x0000000c00007947 */ /* 0x000fec0003800000 */
.L_x_7204:
        /* <DEDUP_REMOVED lines=9> */
.L_x_7194:
        /* <DEDUP_REMOVED lines=14> */
.L_x_7208:
        /* <DEDUP_REMOVED lines=9> */
.L_x_7207:
        /* <DEDUP_REMOVED lines=27> */
.L_x_7210:
        /* <DEDUP_REMOVED lines=15> */
.L_x_7209:
[----:B------:R0:W5:Y:S01]  /*3d00*/  LDG.E.U16 R24, desc[UR36][R4.64] ;  /* 0x0000002404187981 */ /* 0x000162000c1e1500 */
[----:B------:R-:W-:Y:S05]  /*3d10*/  BRA `(.L_x_7199) ;  /* 0x0000000400d07947 */ /* 0x000fea0003800000 */
.L_x_7206:
        /* <DEDUP_REMOVED lines=13> */
.L_x_7213:
        /* <DEDUP_REMOVED lines=21> */
.L_x_7217:
[----:B------:R-:W-:Y:S05]  /*3f40*/  BSYNC.RECONVERGENT B1 ;  /* 0x0000000000017941 */ /* 0x000fea0003800200 */
.L_x_7216:
[----:B------:R-:W-:Y:S01]  /*3f50*/  IMAD.SHL.U32 R0, R0, 0x100000, RZ ;  /* 0x0010000000007824 */ /* 0x000fe200078e00ff */
[----:B------:R-:W-:-:S04]  /*3f60*/  LEA R3, R3, 0x3b800000, 0x17 ;  /* 0x3b80000003037811 */ /* 0x000fc800078eb8ff */
[----:B------:R-:W-:-:S07]  /*3f70*/  LOP3.LUT R0, R3, R0, R7, 0xfe, !PT ;  /* 0x0000000003007212 */ /* 0x000fce00078efe07 */
.L_x_7215:
[----:B------:R-:W-:Y:S05]  /*3f80*/  BSYNC.RECONVERGENT B0 ;  /* 0x0000000000007941 */ /* 0x000fea0003800200 */
.L_x_7214:
[----:B------:R-:W-:-:S04]  /*3f90*/  F2FP.BF16.F32.PACK_AB R0, RZ, R0 ;  /* 0x00000000ff00723e */ /* 0x000fc800000010ff */
[----:B------:R-:W-:Y:S01]  /*3fa0*/  PRMT R24, R0, 0x7610, R24 ;  /* 0x0000761000187816 */ /* 0x000fe20000000018 */
[----:B------:R-:W-:Y:S06]  /*3fb0*/  BRA `(.L_x_7199) ;  /* 0x0000000400287947 */ /* 0x000fec0003800000 */
.L_x_7212:
        /* <DEDUP_REMOVED lines=21> */
.L_x_7221:
[----:B------:R-:W-:Y:S05]  /*4110*/  BSYNC.RECONVERGENT B1 ;  /* 0x0000000000017941 */ /* 0x000fea0003800200 */
.L_x_7220:
[----:B------:R-:W-:Y:S01]  /*4120*/  IMAD.SHL.U32 R0, R0, 0x200000, RZ ;  /* 0x0020000000007824 */ /* 0x000fe200078e00ff */
[----:B------:R-:W-:-:S04]  /*4130*/  LEA R3, R3, 0x37800000, 0x17 ;  /* 0x3780000003037811 */ /* 0x000fc800078eb8ff */
[----:B------:R-:W-:-:S07]  /*4140*/  LOP3.LUT R0, R3, R0, R7, 0xfe, !PT ;  /* 0x0000000003007212 */ /* 0x000fce00078efe07 */
.L_x_7219:
[----:B------:R-:W-:Y:S05]  /*4150*/  BSYNC.RECONVERGENT B0 ;  /* 0x0000000000007941 */ /* 0x000fea0003800200 */
.L_x_7218:
[----:B------:R-:W-:-:S04]  /*4160*/  F2FP.BF16.F32.PACK_AB R0, RZ, R0 ;  /* 0x00000000ff00723e */ /* 0x000fc800000010ff */
[----:B------:R-:W-:Y:S01]  /*4170*/  PRMT R24, R0, 0x7610, R24 ;  /* 0x0000761000187816 */ /* 0x000fe20000000018 */
[----:B------:R-:W-:Y:S06]  /*4180*/  BRA `(.L_x_7199) ;  /* 0x0000000000b47947 */ /* 0x000fec0003800000 */
.L_x_7211:
        /* <DEDUP_REMOVED lines=14> */
.L_x_7225:
[----:B------:R-:W-:Y:S05]  /*4270*/  BSYNC.RECONVERGENT B0 ;  /* 0x0000000000007941 */ /* 0x000fea0003800200 */
.L_x_7224:
[----:B------:R-:W-:-:S04]  /*4280*/  F2FP.BF16.F32.PACK_AB R0, RZ, R0 ;  /* 0x00000000ff00723e */ /* 0x000fc800000010ff */
[----:B------:R-:W-:Y:S01]  /*4290*/  PRMT R24, R0, 0x7610, R24 ;  /* 0x0000761000187816 */ /* 0x000fe20000000018 */
[----:B------:R-:W-:Y:S06]  /*42a0*/  BRA `(.L_x_7199) ;  /* 0x00000000006c7947 */ /* 0x000fec0003800000 */
.L_x_7198:
        /* <DEDUP_REMOVED lines=16> */
.L_x_7226:
[----:B------:R-:W-:Y:S01]  /*43b0*/  PRMT R24, RZ, 0x7610, R24 ;  /* 0x00007610ff187816 */ /* 0x000fe20000000018 */
[----:B------:R-:W-:Y:S06]  /*43c0*/  BRA `(.L_x_7199) ;  /* 0x0000000000247947 */ /* 0x000fec0003800000 */
.L_x_7223:
[----:B------:R-:W2:Y:S02]  /*43d0*/  LDG.E.64 R4, desc[UR36][R4.64] ;  /* 0x0000002404047981 */ /* 0x000ea4000c1e1b00 */
[----:B--2---:R-:W0:Y:S02]  /*43e0*/  I2F.U64 R0, R4 ;  /* 0x0000000400007312 */ /* 0x004e240000301000 */
[----:B0-----:R-:W-:-:S04]  /*43f0*/  F2FP.BF16.F32.PACK_AB R0, RZ, R0 ;  /* 0x00000000ff00723e */ /* 0x001fc800000010ff */
[----:B------:R-:W-:Y:S01]  /*4400*/  PRMT R24, R0, 0x7610, R24 ;  /* 0x0000761000187816 */ /* 0x000fe20000000018 */
[----:B------:R-:W-:Y:S06]  /*4410*/  BRA `(.L_x_7199) ;  /* 0x0000000000107947 */ /* 0x000fec0003800000 */
.L_x_7222:
[----:B------:R-:W2:Y:S02]  /*4420*/  LDG.E R4, desc[UR36][R4.64] ;  /* 0x0000002404047981 */ /* 0x000ea4000c1e1900 */
[----:B--2---:R-:W-:-:S04]  /*4430*/  I2FP.F32.U32 R0, R4 ;  /* 0x0000000400007245 */ /* 0x004fc80000201000 */
[----:B------:R-:W-:-:S04]  /*4440*/  F2FP.BF16.F32.PACK_AB R0, RZ, R0 ;  /* 0x00000000ff00723e */ /* 0x000fc800000010ff */
[----:B------:R-:W-:-:S07]  /*4450*/  PRMT R24, R0, 0x7610, R24 ;  /* 0x0000761000187816 */ /* 0x000fce0000000018 */
.L_x_7199:
        /* <DEDUP_REMOVED lines=21> */
.L_x_7230:
[----:B------:R-:W2:Y:S02]  /*45b0*/  LDG.E.U8 R4, desc[UR36][R4.64] ;  /* 0x0000002404047981 */ /* 0x000ea4000c1e1100 */
[----:B--2---:R-:W-:-:S04]  /*45c0*/  I2FP.F32.U32 R0, R4 ;  /* 0x0000000400007245 */ /* 0x004fc80000201000 */
[----:B------:R-:W-:-:S04]  /*45d0*/  F2FP.BF16.F32.PACK_AB R0, RZ, R0 ;  /* 0x00000000ff00723e */ /* 0x000fc800000010ff */
[----:B------:R-:W-:Y:S01]  /*45e0*/  PRMT R22, R0, 0x7610, R22 ;  /* 0x0000761000167816 */ /* 0x000fe20000000016 */
[----:B------:R-:W-:Y:S06]  /*45f0*/  BRA `(.L_x_7232) ;  /* 0x0000000c00c47947 */ /* 0x000fec0003800000 */
.L_x_7229:
        /* <DEDUP_REMOVED lines=11> */
.L_x_7234:
[----:B------:R-:W2:Y:S02]  /*46b0*/  LDG.E R4, desc[UR36][R4.64] ;  /* 0x0000002404047981 */ /* 0x000ea4000c1e1900 */
[----:B--2---:R-:W-:-:S04]  /*46c0*/  I2FP.F32.S32 R0, R4 ;  /* 0x0000000400007245 */ /* 0x004fc80000201400 */
[----:B------:R-:W-:-:S04]  /*46d0*/  F2FP.BF16.F32.PACK_AB R0, RZ, R0 ;  /* 0x00000000ff00723e */ /* 0x000fc800000010ff */
[----:B------:R-:W-:Y:S01]  /*46e0*/  PRMT R22, R0, 0x7610, R22 ;  /* 0x0000761000167816 */ /* 0x000fe20000000016 */
[----:B------:R-:W-:Y:S06]  /*46f0*/  BRA `(.L_x_7232) ;  /* 0x0000000c00847947 */ /* 0x000fec0003800000 */
.L_x_7233:
[----:B------:R-:W2:Y:S02]  /*4700*/  LDG.E.U16 R4, desc[UR36][R4.64] ;  /* 0x0000002404047981 */ /* 0x000ea4000c1e1500 */
[----:B--2---:R-:W0:Y:S02]  /*4710*/  I2F.S16 R0, R4 ;  /* 0x0000000400007306 */ /* 0x004e240000101400 */
[----:B0-----:R-:W-:-:S04]  /*4720*/  F2FP.BF16.F32.PACK_AB R0, RZ, R0 ;  /* 0x00000000ff00723e */ /* 0x001fc800000010ff */
[----:B------:R-:W-:Y:S01]  /*4730*/  PRMT R22, R0, 0x7610, R22 ;  /* 0x0000761000167816 */ /* 0x000fe20000000016 */
[----:B------:R-:W-:Y:S06]  /*4740*/  BRA `(.L_x_7232) ;  /* 0x0000000c00707947 */ /* 0x000fec0003800000 */
.L_x_7228:
        /* <DEDUP_REMOVED lines=9> */
.L_x_7236:
[----:B------:R-:W2:Y:S02]  /*47e0*/  LDG.E.U16 R0, desc[UR36][R4.64] ;  /* 0x0000002404007981 */ /* 0x000ea4000c1e1500 */
[----:B--2---:R-:W-:-:S05]  /*47f0*/  HADD2.F32 R0, -RZ, R0.H0_H0 ;  /* 0x20000000ff007230 */ /* 0x004fca0000004100 */
[----:B------:R-:W-:-:S04]  /*4800*/  F2FP.BF16.F32.PACK_AB R0, RZ, R0 ;  /* 0x00000000ff00723e */ /* 0x000fc800000010ff */
[----:B------:R-:W-:Y:S01]  /*4810*/  PRMT R22, R0, 0x7610, R22 ;  /* 0x0000761000167816 */ /* 0x000fe20000000016 */
[----:B------:R-:W-:Y:S06]  /*4820*/  BRA `(.L_x_7232) ;  /* 0x0000000c00387947 */ /* 0x000fec0003800000 */
.L_x_7235:
        /* <DEDUP_REMOVED lines=9> */
.L_x_7238:
[----:B------:R-:W2:Y:S02]  /*48c0*/  LDG.E.U16 R4, desc[UR36][R4.64] ;  /* 0x0000002404047981 */ /* 0x000ea4000c1e1500 */
[----:B--2---:R-:W-:-:S05]  /*48d0*/  HADD2.F32 R0, -RZ, R4.H0_H0 ;  /* 0x20000004ff007230 */ /* 0x004fca0000004100 */
[----:B------:R-:W-:-:S04]  /*48e0*/  F2FP.BF16.F32.PACK_AB R0, RZ, R0 ;  /* 0x00000000ff00723e */ /* 0x000fc800000010ff */
[----:B------:R-:W-:Y:S01]  /*48f0*/  PRMT R22, R0, 0x7610, R22 ;  /* 0x0000761000167816 */ /* 0x000fe20000000016 */
[----:B------:R-:W-:Y:S06]  /*4900*/  BRA `(.L_x_7232) ;  /* 0x0000000c00007947 */ /* 0x000fec0003800000 */
.L_x_7237:
        /* <DEDUP_REMOVED lines=9> */
.L_x_7227:
        /* <DEDUP_REMOVED lines=14> */
.L_x_7241:
        /* <DEDUP_REMOVED lines=9> */
.L_x_7240:
        /* <DEDUP_REMOVED lines=27> */
.L_x_7243:
        /* <DEDUP_REMOVED lines=15> */
.L_x_7242:
[----:B------:R0:W5:Y:S01]  /*4db0*/  LDG.E.U16 R22, desc[UR36][R4.64] ;  /* 0x0000002404167981 */ /* 0x000162000c1e1500 */
[----:B------:R-:W-:Y:S05]  /*4dc0*/  BRA `(.L_x_7232) ;  /* 0x0000000400d07947 */ /* 0x000fea0003800000 */
.L_x_7239:
        /* <DEDUP_REMOVED lines=13> */
.L_x_7246:
        /* <DEDUP_REMOVED lines=21> */
.L_x_7250:
[----:B------:R-:W-:Y:S05]  /*4ff0*/  BSYNC.RECONVERGENT B1 ;  /* 0x0000000000017941 */ /* 0x000fea0003800200 */
.L_x_7249:
[----:B------:R-:W-:Y:S01]  /*5000*/  IMAD.SHL.U32 R0, R0, 0x100000, RZ ;  /* 0x0010000000007824 */ /* 0x000fe200078e00ff */
[----:B------:R-:W-:-:S04]  /*5010*/  LEA R3, R3, 0x3b800000, 0x17 ;  /* 0x3b80000003037811 */ /* 0x000fc800078eb8ff */
[----:B------:R-:W-:-:S07]  /*5020*/  LOP3.LUT R0, R3, R0, R7, 0xfe, !PT ;  /* 0x0000000003007212 */ /* 0x000fce00078efe07 */
.L_x_7248:
[----:B------:R-:W-:Y:S05]  /*5030*/  BSYNC.RECONVERGENT B0 ;  /* 0x0000000000007941 */ /* 0x000fea0003800200 */
.L_x_7247:
[----:B------:R-:W-:-:S04]  /*5040*/  F2FP.BF16.F32.PACK_AB R0, RZ, R0 ;  /* 0x00000000ff00723e */ /* 0x000fc800000010ff */
[----:B------:R-:W-:Y:S01]  /*5050*/  PRMT R22, R0, 0x7610, R22 ;  /* 0x0000761000167816 */ /* 0x000fe20000000016 */
[----:B------:R-:W-:Y:S06]  /*5060*/  BRA `(.L_x_7232) ;  /* 0x0000000400287947 */ /* 0x000fec0003800000 */
.L_x_7245:
        /* <DEDUP_REMOVED lines=21> */
.L_x_7254:
[----:B------:R-:W-:Y:S05]  /*51c0*/  BSYNC.RECONVERGENT B1 ;  /* 0x0000000000017941 */ /* 0x000fea0003800200 */
.L_x_7253:
[----:B------:R-:W-:Y:S01]  /*51d0*/  IMAD.SHL.U32 R0, R0, 0x200000, RZ ;  /* 0x0020000000007824 */ /* 0x000fe200078e00ff */
[----:B------:R-:W-:-:S04]  /*51e0*/  LEA R3, R3, 0x37800000, 0x17 ;  /* 0x3780000003037811 */ /* 0x000fc800078eb8ff */
[----:B------:R-:W-:-:S07]  /*51f0*/  LOP3.LUT R0, R3, R0, R7, 0xfe, !PT ;  /* 0x0000000003007212 */ /* 0x000fce00078efe07 */
.L_x_7252:
[----:B------:R-:W-:Y:S05]  /*5200*/  BSYNC.RECONVERGENT B0 ;  /* 0x0000000000007941 */ /* 0x000fea0003800200 */
.L_x_7251:
[----:B------:R-:W-:-:S04]  /*5210*/  F2FP.BF16.F32.PACK_AB R0, RZ, R0 ;  /* 0x00000000ff00723e */ /* 0x000fc800000010ff */
[----:B------:R-:W-:Y:S01]  /*5220*/  PRMT R22, R0, 0x7610, R22 ;  /* 0x0000761000167816 */ /* 0x000fe20000000016 */
[----:B------:R-:W-:Y:S06]  /*5230*/  BRA `(.L_x_7232) ;  /* 0x0000000000b47947 */ /* 0x000fec0003800000 */
.L_x_7244:
        /* <DEDUP_REMOVED lines=14> */
.L_x_7258:
[----:B------:R-:W-:Y:S05]  /*5320*/  BSYNC.RECONVERGENT B0 ;  /* 0x0000000000007941 */ /* 0x000fea0003800200 */
.L_x_7257:
[----:B------:R-:W-:-:S04]  /*5330*/  F2FP.BF16.F32.PACK_AB R0, RZ, R0 ;  /* 0x00000000ff00723e */ /* 0x000fc800000010ff */
[----:B------:R-:W-:Y:S01]  /*5340*/  PRMT R22, R0, 0x7610, R22 ;  /* 0x0000761000167816 */ /* 0x000fe20000000016 */
[----:B------:R-:W-:Y:S06]  /*5350*/  BRA `(.L_x_7232) ;  /* 0x00000000006c7947 */ /* 0x000fec0003800000 */
.L_x_7231:
        /* <DEDUP_REMOVED lines=16> */
.L_x_7259:
[----:B------:R-:W-:Y:S01]  /*5460*/  PRMT R22, RZ, 0x7610, R22 ;  /* 0x00007610ff167816 */ /* 0x000fe20000000016 */
[----:B------:R-:W-:Y:S06]  /*5470*/  BRA `(.L_x_7232) ;  /* 0x0000000000247947 */ /* 0x000fec0003800000 */
.L_x_7256:
[----:B------:R-:W2:Y:S02]  /*5480*/  LDG.E.64 R4, desc[UR36][R4.64] ;  /* 0x0000002404047981 */ /* 0x000ea4000c1e1b00 */
[----:B--2---:R-:W0:Y:S02]  /*5490*/  I2F.U64 R0, R4 ;  /* 0x0000000400007312 */ /* 0x004e240000301000 */
[----:B0-----:R-:W-:-:S04]  /*54a0*/  F2FP.BF16.F32.PACK_AB R0, RZ, R0 ;  /* 0x00000000ff00723e */ /* 0x001fc800000010ff */
[----:B------:R-:W-:Y:S01]  /*54b0*/  PRMT R22, R0, 0x7610, R22 ;  /* 0x0000761000167816 */ /* 0x000fe20000000016 */
[----:B------:R-:W-:Y:S06]  /*54c0*/  BRA `(.L_x_7232) ;  /* 0x0000000000107947 */ /* 0x000fec0003800000 */
.L_x_7255:
[----:B------:R-:W2:Y:S02]  /*54d0*/  LDG.E R4, desc[UR36][R4.64] ;  /* 0x0000002404047981 */ /* 0x000ea4000c1e1900 */
[----:B--2---:R-:W-:-:S04]  /*54e0*/  I2FP.F32.U32 R0, R4 ;  /* 0x0000000400007245 */ /* 0x004fc80000201000 */
[----:B------:R-:W-:-:S04]  /*54f0*/  F2FP.BF16.F32.PACK_AB R0, RZ, R0 ;  /* 0x00000000ff00723e */ /* 0x000fc800000010ff */
[----:B------:R-:W-:-:S07]  /*5500*/  PRMT R22, R0, 0x7610, R22 ;  /* 0x0000761000167816 */ /* 0x000fce0000000016 */
.L_x_7232:
        /* <DEDUP_REMOVED lines=21> */
.L_x_7263:
[----:B------:R-:W2:Y:S02]  /*5660*/  LDG.E.U8 R4, desc[UR36][R4.64] ;  /* 0x0000002404047981 */ /* 0x000ea4000c1e1100 */
[----:B--2---:R-:W-:-:S04]  /*5670*/  I2FP.F32.U32 R0, R4 ;  /* 0x0000000400007245 */ /* 0x004fc80000201000 */
[----:B------:R-:W-:-:S04]  /*5680*/  F2FP.BF16.F32.PACK_AB R0, RZ, R0 ;  /* 0x00000000ff00723e */ /* 0x000fc800000010ff */
[----:B------:R-:W-:Y:S01]  /*5690*/  PRMT R18, R0, 0x7610, R18 ;  /* 0x0000761000127816 */ /* 0x000fe20000000012 */
[----:B------:R-:W-:Y:S06]  /*56a0*/  BRA `(.L_x_7265) ;  /* 0x0000000c00c47947 */ /* 0x000fec0003800000 */
.L_x_7262:
        /* <DEDUP_REMOVED lines=11> */
.L_x_7267:
[----:B------:R-:W2:Y:S02]  /*5760*/  LDG.E R4, desc[UR36][R4.64] ;  /* 0x0000002404047981 */ /* 0x000ea4000c1e1900 */
[----:B--2---:R-:W-:-:S04]  /*5770*/  I2FP.F32.S32 R0, R4 ;  /* 0x0000000400007245 */ /* 0x004fc80000201400 */
[----:B------:R-:W-:-:S04]  /*5780*/  F2FP.BF16.F32.PACK_AB R0, RZ, R0 ;  /* 0x00000000ff00723e */ /* 0x000fc800000010ff */
[----:B------:R-:W-:Y:S01]  /*5790*/  PRMT R18, R0, 0x7610, R18 ;  /* 0x0000761000127816 */ /* 0x000fe20000000012 */
[----:B------:R-:W-:Y:S06]  /*57a0*/  BRA `(.L_x_7265) ;  /* 0x0000000c00847947 */ /* 0x000fec0003800000 */
.L_x_7266:
[----:B------:R-:W2:Y:S02]  /*57b0*/  LDG.E.U16 R4, desc[UR36][R4.64] ;  /* 0x0000002404047981 */ /* 0x000ea4000c1e1500 */
[----:B--2---:R-:W0:Y:S02]  /*57c0*/  I2F.S16 R0, R4 ;  /* 0x0000000400007306 */ /* 0x004e240000101400 */
[----:B0-----:R-:W-:-:S04]  /*57d0*/  F2FP.BF16.F32.PACK_AB R0, RZ, R0 ;  /* 0x00000000ff00723e */ /* 0x001fc800000010ff */
[----:B------:R-:W-:Y:S01]  /*57e0*/  PRMT R18, R0, 0x7610, R18 ;  /* 0x0000761000127816 */ /* 0x000fe20000000012 */
[----:B------:R-:W-:Y:S06]  /*57f0*/  BRA `(.L_x_7265) ;  /* 0x0000000c00707947 */ /* 0x000fec0003800000 */
.L_x_7261:
        /* <DEDUP_REMOVED lines=9> */
.L_x_7269:
[----:B------:R-:W2:Y:S02]  /*5890*/  LDG.E.U16 R0, desc[UR36][R4.64] ;  /* 0x0000002404007981 */ /* 0x000ea4000c1e1500 */
[----:B--2---:R-:W-:-:S05]  /*58a0*/  HADD2.F32 R0, -RZ, R0.H0_H0 ;  /* 0x20000000ff007230 */ /* 0x004fca0000004100 */
[----:B------:R-:W-:-:S04]  /*58b0*/  F2FP.BF16.F32.PACK_AB R0, RZ, R0 ;  /* 0x00000000ff00723e */ /* 0x000fc800000010ff */
[----:B------:R-:W-:Y:S01]  /*58c0*/  PRMT R18, R0, 0x7610, R18 ;  /* 0x0000761000127816 */ /* 0x000fe20000000012 */
[----:B------:R-:W-:Y:S06]  /*58d0*/  BRA `(.L_x_7265) ;  /* 0x0000000c00387947 */ /* 0x000fec0003800000 */
.L_x_7268:
        /* <DEDUP_REMOVED lines=9> */
.L_x_7271:
[----:B------:R-:W2:Y:S02]  /*5970*/  LDG.E.U16 R4, desc[UR36][R4.64] ;  /* 0x0000002404047981 */ /* 0x000ea4000c1e1500 */
[----:B--2---:R-:W-:-:S05]  /*5980*/  HADD2.F32 R0, -RZ, R4.H0_H0 ;  /* 0x20000004ff007230 */ /* 0x004fca0000004100 */
[----:B------:R-:W-:-:S04]  /*5990*/  F2FP.BF16.F32.PACK_AB R0, RZ, R0 ;  /* 0x00000000ff00723e */ /* 0x000fc800000010ff */
[----:B------:R-:W-:Y:S01]  /*59a0*/  PRMT R18, R0, 0x7610, R18 ;  /* 0x0000761000127816 */ /* 0x000fe20000000012 */
[----:B------:R-:W-:Y:S06]  /*59b0*/  BRA `(.L_x_7265) ;  /* 0x0000000c00007947 */ /* 0x000fec0003800000 */
.L_x_7270:
        /* <DEDUP_REMOVED lines=9> */
.L_x_7260:
        /* <DEDUP_REMOVED lines=14> */
.L_x_7274:
        /* <DEDUP_REMOVED lines=9> */
.L_x_7273:
        /* <DEDUP_REMOVED lines=27> */
.L_x_7276:
        /* <DEDUP_REMOVED lines=15> */
.L_x_7275:
[----:B------:R0:W5:Y:S01]  /*5e60*/  LDG.E.U16 R18, desc[UR36][R4.64] ;  /* 0x0000002404127981 */ /* 0x000162000c1e1500 */
[----:B------:R-:W-:Y:S05]  /*5e70*/  BRA `(.L_x_7265) ;  /* 0x0000000400d07947 */ /* 0x000fea0003800000 */
.L_x_7272:
        /* <DEDUP_REMOVED lines=13> */
.L_x_7279:
        /* <DEDUP_REMOVED lines=21> */
.L_x_7283:
[----:B------:R-:W-:Y:S05]  /*60a0*/  BSYNC.RECONVERGENT B1 ;  /* 0x0000000000017941 */ /* 0x000fea0003800200 */
.L_x_7282:
[----:B------:R-:W-:Y:S01]  /*60b0*/  IMAD.SHL.U32 R0, R0, 0x100000, RZ ;  /* 0x0010000000007824 */ /* 0x000fe200078e00ff */
[----:B------:R-:W-:-:S04]  /*60c0*/  LEA R3, R3, 0x3b800000, 0x17 ;  /* 0x3b80000003037811 */ /* 0x000fc800078eb8ff */
[----:B------:R-:W-:-:S07]  /*60d0*/  LOP3.LUT R0, R3, R0, R7, 0xfe, !PT ;  /* 0x0000000003007212 */ /* 0x000fce00078efe07 */
.L_x_7281:
[----:B------:R-:W-:Y:S05]  /*60e0*/  BSYNC.RECONVERGENT B0 ;  /* 0x0000000000007941 */ /* 0x000fea0003800200 */
.L_x_7280:
[----:B------:R-:W-:-:S04]  /*60f0*/  F2FP.BF16.F32.PACK_AB R0, RZ, R0 ;  /* 0x00000000ff00723e */ /* 0x000fc800000010ff */
[----:B------:R-:W-:Y:S01]  /*6100*/  PRMT R18, R0, 0x7610, R18 ;  /* 0x0000761000127816 */ /* 0x000fe20000000012 */
[----:B------:R-:W-:Y:S06]  /*6110*/  BRA `(.L_x_7265) ;  /* 0x0000000400287947 */ /* 0x000fec0003800000 */
.L_x_7278:
        /* <DEDUP_REMOVED lines=21> */
.L_x_7287:
[----:B------:R-:W-:Y:S05]  /*6270*/  BSYNC.RECONVERGENT B1 ;  /* 0x0000000000017941 */ /* 0x000fea0003800200 */
.L_x_7286:
[----:B------:R-:W-:Y:S01]  /*6280*/  IMAD.SHL.U32 R0, R0, 0x200000, RZ ;  /* 0x0020000000007824 */ /* 0x000fe200078e00ff */
[----:B------:R-:W-:-:S04]  /*6290*/  LEA R3, R3, 0x37800000, 0x17 ;  /* 0x3780000003037811 */ /* 0x000fc800078eb8ff */
[----:B------:R-:W-:-:S07]  /*62a0*/  LOP3.LUT R0, R3, R0, R7, 0xfe, !PT ;  /* 0x0000000003007212 */ /* 0x000fce00078efe07 */
.L_x_7285:
[----:B------:R-:W-:Y:S05]  /*62b0*/  BSYNC.RECONVERGENT B0 ;  /* 0x0000000000007941 */ /* 0x000fea0003800200 */
.L_x_7284:
[----:B------:R-:W-:-:S04]  /*62c0*/  F2FP.BF16.F32.PACK_AB R0, RZ, R0 ;  /* 0x00000000ff00723e */ /* 0x000fc800000010ff */
[----:B------:R-:W-:Y:S01]  /*62d0*/  PRMT R18, R0, 0x7610, R18 ;  /* 0x0000761000127816 */ /* 0x000fe20000000012 */
[----:B------:R-:W-:Y:S06]  /*62e0*/  BRA `(.L_x_7265) ;  /* 0x0000000000b47947 */ /* 0x000fec0003800000 */
.L_x_7277:
        /* <DEDUP_REMOVED lines=14> */
.L_x_7291:
[----:B------:R-:W-:Y:S05]  /*63d0*/  BSYNC.RECONVERGENT B0 ;  /* 0x0000000000007941 */ /* 0x000fea0003800200 */
.L_x_7290:
[----:B------:R-:W-:-:S04]  /*63e0*/  F2FP.BF16.F32.PACK_AB R0, RZ, R0 ;  /* 0x00000000ff00723e */ /* 0x000fc800000010ff */
[----:B------:R-:W-:Y:S01]  /*63f0*/  PRMT R18, R0, 0x7610, R18 ;  /* 0x0000761000127816 */ /* 0x000fe20000000012 */
[----:B------:R-:W-:Y:S06]  /*6400*/  BRA `(.L_x_7265) ;  /* 0x00000000006c7947 */ /* 0x000fec0003800000 */
.L_x_7264:
        /* <DEDUP_REMOVED lines=16> */
.L_x_7292:
[----:B------:R-:W-:Y:S01]  /*6510*/  PRMT R18, RZ, 0x7610, R18 ;  /* 0x00007610ff127816 */ /* 0x000fe20000000012 */
[----:B------:R-:W-:Y:S06]  /*6520*/  BRA `(.L_x_7265) ;  /* 0x0000000000247947 */ /* 0x000fec0003800000 */
.L_x_7289:
[----:B------:R-:W2:Y:S02]  /*6530*/  LDG.E.64 R4, desc[UR36][R4.64] ;  /* 0x0000002404047981 */ /* 0x000ea4000c1e1b00 */
[----:B--2---:R-:W0:Y:S02]  /*6540*/  I2F.U64 R0, R4 ;  /* 0x0000000400007312 */ /* 0x004e240000301000 */
[----:B0-----:R-:W-:-:S04]  /*6550*/  F2FP.BF16.F32.PACK_AB R0, RZ, R0 ;  /* 0x00000000ff00723e */ /* 0x001fc800000010ff */
[----:B------:R-:W-:Y:S01]  /*6560*/  PRMT R18, R0, 0x7610, R18 ;  /* 0x0000761000127816 */ /* 0x000fe20000000012 */
[----:B------:R-:W-:Y:S06]  /*6570*/  BRA `(.L_x_7265) ;  /* 0x0000000000107947 */ /* 0x000fec0003800000 */
.L_x_7288:
[----:B------:R-:W2:Y:S02]  /*6580*/  LDG.E R4, desc[UR36][R4.64] ;  /* 0x0000002404047981 */ /* 0x000ea4000c1e1900 */
[----:B--2---:R-:W-:-:S04]  /*6590*/  I2FP.F32.U32 R0, R4 ;  /* 0x0000000400007245 */ /* 0x004fc80000201000 */
[----:B------:R-:W-:-:S04]  /*65a0*/  F2FP.BF16.F32.PACK_AB R0, RZ, R0 ;  /* 0x00000000ff00723e */ /* 0x000fc800000010ff */
[----:B------:R-:W-:-:S07]  /*65b0*/  PRMT R18, R0, 0x7610, R18 ;  /* 0x0000761000127816 */ /* 0x000fce0000000012 */
.L_x_7265:
[----:B------:R-:W-:-:S07]  /*65c0*/  VIADD R27, R27, 0x80 ;  /* 0x000000801b1b7836 */ /* 0x000fce0000000000 */
.L_x_7193:
[----:B------:R-:W-:Y:S05]  /*65d0*/  BSYNC.RECONVERGENT B6 ;  /* 0x0000000000067941 */ /* 0x000fea0003800200 */
.L_x_7192:
        /* <DEDUP_REMOVED lines=28> */
.L_x_7298:
[----:B------:R-:W2:Y:S02]  /*67a0*/  LDG.E.U8 R4, desc[UR36][R4.64] ;  /* 0x0000002404047981 */ /* 0x000ea4000c1e1100 */
[----:B--2---:R-:W-:-:S04]  /*67b0*/  I2FP.F32.U32 R0, R4 ;  /* 0x0000000400007245 */ /* 0x004fc80000201000 */
[----:B------:R-:W-:-:S04]  /*67c0*/  F2FP.BF16.F32.PACK_AB R0, RZ, R0 ;  /* 0x00000000ff00723e */ /* 0x000fc800000010ff */
[----:B------:R-:W-:Y:S01]  /*67d0*/  PRMT R16, R0, 0x7610, R16 ;  /* 0x0000761000107816 */ /* 0x000fe20000000010 */
[----:B------:R-:W-:Y:S06]  /*67e0*/  BRA `(.L_x_7300) ;  /* 0x0000000c00c47947 */ /* 0x000fec0003800000 */
.L_x_7297:
        /* <DEDUP_REMOVED lines=11> */
.L_x_7302:
[----:B------:R-:W2:Y:S02]  /*68a0*/  LDG.E R4, desc[UR36][R4.64] ;  /* 0x0000002404047981 */ /* 0x000ea4000c1e1900 */
[----:B--2---:R-:W-:-:S04]  /*68b0*/  I2FP.F32.S32 R0, R4 ;  /* 0x0000000400007245 */ /* 0x004fc80000201400 */
[----:B------:R-:W-:-:S04]  /*68c0*/  F2FP.BF16.F32.PACK_AB R0, RZ, R0 ;  /* 0x00000000ff00723e */ /* 0x000fc800000010ff */
[----:B------:R-:W-:Y:S01]  /*68d0*/  PRMT R16, R0, 0x7610, R16 ;  /* 0x0000761000107816 */ /* 0x000fe20000000010 */
[----:B------:R-:W-:Y:S06]  /*68e0*/  BRA `(.L_x_7300) ;  /* 0x0000000c00847947 */ /* 0x000fec0003800000 */
.L_x_7301:
[----:B------:R-:W2:Y:S02]  /*68f0*/  LDG.E.U16 R4, desc[UR36][R4.64] ;  /* 0x0000002404047981 */ /* 0x000ea4000c1e1500 */
[----:B--2---:R-:W0:Y:S02]  /*6900*/  I2F.S16 R0, R4 ;  /* 0x0000000400007306 */ /* 0x004e240000101400 */
[----:B0-----:R-:W-:-:S04]  /*6910*/  F2FP.BF16.F32.PACK_AB R0, RZ, R0 ;  /* 0x00000000ff00723e */ /* 0x001fc800000010ff */
[----:B------:R-:W-:Y:S01]  /*6920*/  PRMT R16, R0, 0x7610, R16 ;  /* 0x0000761000107816 */ /* 0x000fe20000000010 */
[----:B------:R-:W-:Y:S06]  /*6930*/  BRA `(.L_x_7300) ;  /* 0x0000000c00707947 */ /* 0x000fec0003800000 */
.L_x_7296:
        /* <DEDUP_REMOVED lines=9> */
.L_x_7304:
[----:B------:R-:W2:Y:S02]  /*69d0*/  LDG.E.U16 R0, desc[UR36][R4.64] ;  /* 0x0000002404007981 */ /* 0x000ea4000c1e1500 */
[----:B--2---:R-:W-:-:S05]  /*69e0*/  HADD2.F32 R0, -RZ, R0.H0_H0 ;  /* 0x20000000ff007230 */ /* 0x004fca0000004100 */
[----:B------:R-:W-:-:S04]  /*69f0*/  F2FP.BF16.F32.PACK_AB R0, RZ, R0 ;  /* 0x00000000ff00723e */ /* 0x000fc800000010ff */
[----:B------:R-:W-:Y:S01]  /*6a00*/  PRMT R16, R0, 0x7610, R16 ;  /* 0x0000761000107816 */ /* 0x000fe20000000010 */
[----:B------:R-:W-:Y:S06]  /*6a10*/  BRA `(.L_x_7300) ;  /* 0x0000000c00387947 */ /* 0x000fec0003800000 */
.L_x_7303:
        /* <DEDUP_REMOVED lines=9> */
.L_x_7306:
[----:B------:R-:W2:Y:S02]  /*6ab0*/  LDG.E.U16 R4, desc[UR36][R4.64] ;  /* 0x0000002404047981 */ /* 0x000ea4000c1e1500 */
[----:B--2---:R-:W-:-:S05]  /*6ac0*/  HADD2.F32 R0, -RZ, R4.H0_H0 ;  /* 0x20000004ff007230 */ /* 0x004fca0000004100 */
[----:B------:R-:W-:-:S04]  /*6ad0*/  F2FP.BF16.F32.PACK_AB R0, RZ, R0 ;  /* 0x00000000ff00723e */ /* 0x000fc800000010ff */
[----:B------:R-:W-:Y:S01]  /*6ae0*/  PRMT R16, R0, 0x7610, R16 ;  /* 0x0000761000107816 */ /* 0x000fe20000000010 */
[----:B------:R-:W-:Y:S06]  /*6af0*/  BRA `(.L_x_7300) ;  /* 0x0000000c00007947 */ /* 0x000fec0003800000 */
.L_x_7305:
        /* <DEDUP_REMOVED lines=9> */
.L_x_7295:
        /* <DEDUP_REMOVED lines=14> */
.L_x_7309:
        /* <DEDUP_REMOVED lines=9> */
.L_x_7308:
        /* <DEDUP_REMOVED lines=27> */
.L_x_7311:
        /* <DEDUP_REMOVED lines=15> */
.L_x_7310:
[----:B------:R0:W5:Y:S01]  /*6fa0*/  LDG.E.U16 R16, desc[UR36][R4.64] ;  /* 0x0000002404107981 */ /* 0x000162000c1e1500 */
[----:B------:R-:W-:Y:S05]  /*6fb0*/  BRA `(.L_x_7300) ;  /* 0x0000000400d07947 */ /* 0x000fea0003800000 */
.L_x_7307:
        /* <DEDUP_REMOVED lines=13> */
.L_x_7314:
        /* <DEDUP_REMOVED lines=21> */
.L_x_7318:
[----:B------:R-:W-:Y:S05]  /*71e0*/  BSYNC.RECONVERGENT B1 ;  /* 0x0000000000017941 */ /* 0x000fea0003800200 */
.L_x_7317:
[----:B------:R-:W-:Y:S01]  /*71f0*/  IMAD.SHL.U32 R0, R0, 0x100000, RZ ;  /* 0x0010000000007824 */ /* 0x000fe200078e00ff */
[----:B------:R-:W-:-:S04]  /*7200*/  LEA R3, R3, 0x3b800000, 0x17 ;  /* 0x3b80000003037811 */ /* 0x000fc800078eb8ff */
[----:B------:R-:W-:-:S07]  /*7210*/  LOP3.LUT R0, R3, R0, R7, 0xfe, !PT ;  /* 0x0000000003007212 */ /* 0x000fce00078efe07 */
.L_x_7316:
[----:B------:R-:W-:Y:S05]  /*7220*/  BSYNC.RECONVERGENT B0 ;  /* 0x0000000000007941 */ /* 0x000fea0003800200 */
.L_x_7315:
[----:B------:R-:W-:-:S04]  /*7230*/  F2FP.BF16.F32.PACK_AB R0, RZ, R0 ;  /* 0x00000000ff00723e */ /* 0x000fc800000010ff */
[----:B------:R-:W-:Y:S01]  /*7240*/  PRMT R16, R0, 0x7610, R16 ;  /* 0x0000761000107816 */ /* 0x000fe20000000010 */
[----:B------:R-:W-:Y:S06]  /*7250*/  BRA `(.L_x_7300) ;  /* 0x0000000400287947 */ /* 0x000fec0003800000 */
.L_x_7313:
        /* <DEDUP_REMOVED lines=21> */
.L_x_7322:
[----:B------:R-:W-:Y:S05]  /*73b0*/  BSYNC.RECONVERGENT B1 ;  /* 0x0000000000017941 */ /* 0x000fea0003800200 */
.L_x_7321:
[----:B------:R-:W-:Y:S01]  /*73c0*/  IMAD.SHL.U32 R0, R0, 0x200000, RZ ;  /* 0x0020000000007824 */ /* 0x000fe200078e00ff */
[----:B------:R-:W-:-:S04]  /*73d0*/  LEA R3, R3, 0x37800000, 0x17 ;  /* 0x3780000003037811 */ /* 0x000fc800078eb8ff */
[----:B------:R-:W-:-:S07]  /*73e0*/  LOP3.LUT R0, R3, R0, R7, 0xfe, !PT ;  /* 0x0000000003007212 */ /* 0x000fce00078efe07 */
.L_x_7320:
[----:B------:R-:W-:Y:S05]  /*73f0*/  BSYNC.RECONVERGENT B0 ;  /* 0x0000000000007941 */ /* 0x000fea0003800200 */
.L_x_7319:
[----:B------:R-:W-:-:S04]  /*7400*/  F2FP.BF16.F32.PACK_AB R0, RZ, R0 ;  /* 0x00000000ff00723e */ /* 0x000fc800000010ff */
[----:B------:R-:W-:Y:S01]  /*7410*/  PRMT R16, R0, 0x7610, R16 ;  /* 0x0000761000107816 */ /* 0x000fe20000000010 */
[----:B------:R-:W-:Y:S06]  /*7420*/  BRA `(.L_x_7300) ;  /* 0x0000000000b47947 */ /* 0x000fec0003800000 */
.L_x_7312:
        /* <DEDUP_REMOVED lines=14> */
.L_x_7326:
[----:B------:R-:W-:Y:S05]  /*7510*/  BSYNC.RECONVERGENT B0 ;  /* 0x0000000000007941 */ /* 0x000fea0003800200 */
.L_x_7325:
[----:B------:R-:W-:-:S04]  /*7520*/  F2FP.BF16.F32.PACK_AB R0, RZ, R0 ;  /* 0x00000000ff00723e */ /* 0x000fc800000010ff */
[----:B------:R-:W-:Y:S01]  /*7530*/  PRMT R16, R0, 0x7610, R16 ;  /* 0x0000761000107816 */ /* 0x000fe20000000010 */
[----:B------:R-:W-:Y:S06]  /*7540*/  BRA `(.L_x_7300) ;  /* 0x00000000006c7947 */ /* 0x000fec0003800000 */
.L_x_7299:
        /* <DEDUP_REMOVED lines=16> */
.L_x_7327:
[----:B------:R-:W-:Y:S01]  /*7650*/  PRMT R16, RZ, 0x7610, R16 ;  /* 0x00007610ff107816 */ /* 0x000fe20000000010 */
[----:B------:R-:W-:Y:S06]  /*7660*/  BRA `(.L_x_7300) ;  /* 0x0000000000247947 */ /* 0x000fec0003800000 */
.L_x_7324:
[----:B------:R-:W2:Y:S02]  /*7670*/  LDG.E.64 R4, desc[UR36][R4.64] ;  /* 0x0000002404047981 */ /* 0x000ea4000c1e1b00 */
[----:B--2---:R-:W0:Y:S02]  /*7680*/  I2F.U64 R0, R4 ;  /* 0x0000000400007312 */ /* 0x004e240000301000 */
[----:B0-----:R-:W-:-:S04]  /*7690*/  F2FP.BF16.F32.PACK_AB R0, RZ, R0 ;  /* 0x00000000ff00723e */ /* 0x001fc800000010ff */
[----:B------:R-:W-:Y:S01]  /*76a0*/  PRMT R16, R0, 0x7610, R16 ;  /* 0x0000761000107816 */ /* 0x000fe20000000010 */
[----:B------:R-:W-:Y:S06]  /*76b0*/  BRA `(.L_x_7300) ;  /* 0x0000000000107947 */ /* 0x000fec0003800000 */
.L_x_7323:
[----:B------:R-:W2:Y:S02]  /*76c0*/  LDG.E R4, desc[UR36][R4.64] ;  /* 0x0000002404047981 */ /* 0x000ea4000c1e1900 */
[----:B--2---:R-:W-:-:S04]  /*76d0*/  I2FP.F32.U32 R0, R4 ;  /* 0x0000000400007245 */ /* 0x004fc80000201000 */
[----:B------:R-:W-:-:S04]  /*76e0*/  F2FP.BF16.F32.PACK_AB R0, RZ, R0 ;  /* 0x00000000ff00723e */ /* 0x000fc800000010ff */
[----:B------:R-:W-:-:S07]  /*76f0*/  PRMT R16, R0, 0x7610, R16 ;  /* 0x0000761000107816 */ /* 0x000fce0000000010 */
.L_x_7300:
        /* <DEDUP_REMOVED lines=21> */
.L_x_7331:
[----:B------:R-:W2:Y:S02]  /*7850*/  LDG.E.U8 R4, desc[UR36][R4.64] ;  /* 0x0000002404047981 */ /* 0x000ea4000c1e1100 */
[----:B--2---:R-:W-:-:S04]  /*7860*/  I2FP.F32.U32 R0, R4 ;  /* 0x0000000400007245 */ /* 0x004fc80000201000 */
[----:B------:R-:W-:-:S04]  /*7870*/  F2FP.BF16.F32.PACK_AB R0, RZ, R0 ;  /* 0x00000000ff00723e */ /* 0x000fc800000010ff */
[----:B------:R-:W-:Y:S01]  /*7880*/  PRMT R17, R0, 0x7610, R17 ;  /* 0x0000761000117816 */ /* 0x000fe20000000011 */
[----:B------:R-:W-:Y:S06]  /*7890*/  BRA `(.L_x_7333) ;  /* 0x0000000c00c47947 */ /* 0x000fec0003800000 */
.L_x_7330:
        /* <DEDUP_REMOVED lines=11> */
.L_x_7335:
[----:B------:R-:W2:Y:S02]  /*7950*/  LDG.E R4, desc[UR36][R4.64] ;  /* 0x0000002404047981 */ /* 0x000ea4000c1e1900 */
[----:B--2---:R-:W-:-:S04]  /*7960*/  I2FP.F32.S32 R0, R4 ;  /* 0x0000000400007245 */ /* 0x004fc80000201400 */
[----:B------:R-:W-:-:S04]  /*7970*/  F2FP.BF16.F32.PACK_AB R0, RZ, R0 ;  /* 0x00000000ff00723e */ /* 0x000fc800000010ff */
[----:B------:R-:W-:Y:S01]  /*7980*/  PRMT R17, R0, 0x7610, R17 ;  /* 0x0000761000117816 */ /* 0x000fe20000000011 */
[----:B------:R-:W-:Y:S06]  /*7990*/  BRA `(.L_x_7333) ;  /* 0x0000000c00847947 */ /* 0x000fec0003800000 */
.L_x_7334:
[----:B------:R-:W2:Y:S02]  /*79a0*/  LDG.E.U16 R4, desc[UR36][R4.64] ;  /* 0x0000002404047981 */ /* 0x000ea4000c1e1500 */
[----:B--2---:R-:W0:Y:S02]  /*79b0*/  I2F.S16 R0, R4 ;  /* 0x0000000400007306 */ /* 0x004e240000101400 */
[----:B0-----:R-:W-:-:S04]  /*79c0*/  F2FP.BF16.F32.PACK_AB R0, RZ, R0 ;  /* 0x00000000ff00723e */ /* 0x001fc800000010ff */
[----:B------:R-:W-:Y:S01]  /*79d0*/  PRMT R17, R0, 0x7610, R17 ;  /* 0x0000761000117816 */ /* 0x000fe20000000011 */
[----:B------:R-:W-:Y:S06]  /*79e0*/  BRA `(.L_x_7333) ;  /* 0x0000000c00707947 */ /* 0x000fec0003800000 */
.L_x_7329:
        /* <DEDUP_REMOVED lines=9> */
.L_x_7337:
[----:B------:R-:W2:Y:S02]  /*7a80*/  LDG.E.U16 R0, desc[UR36][R4.64] ;  /* 0x0000002404007981 */ /* 0x000ea4000c1e1500 */
[----:B--2---:R-:W-:-:S05]  /*7a90*/  HADD2.F32 R0, -RZ, R0.H0_H0 ;  /* 0x20000000ff007230 */ /* 0x004fca0000004100 */
[----:B------:R-:W-:-:S04]  /*7aa0*/  F2FP.BF16.F32.PACK_AB R0, RZ, R0 ;  /* 0x00000000ff00723e */ /* 0x000fc800000010ff */
[----:B------:R-:W-:Y:S01]  /*7ab0*/  PRMT R17, R0, 0x7610, R17 ;  /* 0x0000761000117816 */ /* 0x000fe20000000011 */
[----:B------:R-:W-:Y:S06]  /*7ac0*/  BRA `(.L_x_7333) ;  /* 0x0000000c00387947 */ /* 0x000fec0003800000 */
.L_x_7336:
        /* <DEDUP_REMOVED lines=9> */
.L_x_7339:
[----:B------:R-:W2:Y:S02]  /*7b60*/  LDG.E.U16 R4, desc[UR36][R4.64] ;  /* 0x0000002404047981 */ /* 0x000ea4000c1e1500 */
[----:B--2---:R-:W-:-:S05]  /*7b70*/  HADD2.F32 R0, -RZ, R4.H0_H0 ;  /* 0x20000004ff007230 */ /* 0x004fca0000004100 */
[----:B------:R-:W-:-:S04]  /*7b80*/  F2FP.BF16.F32.PACK_AB R0, RZ, R0 ;  /* 0x00000000ff00723e */ /* 0x000fc800000010ff */
[----:B------:R-:W-:Y:S01]  /*7b90*/  PRMT R17, R0, 0x7610, R17 ;  /* 0x0000761000117816 */ /* 0x000fe20000000011 */
[----:B------:R-:W-:Y:S06]  /*7ba0*/  BRA `(.L_x_7333) ;  /* 0x0000000c00007947 */ /* 0x000fec0003800000 */
.L_x_7338:
        /* <DEDUP_REMOVED lines=9> */
.L_x_7328:
        /* <DEDUP_REMOVED lines=14> */
.L_x_7342:
        /* <DEDUP_REMOVED lines=9> */
.L_x_7341:
        /* <DEDUP_REMOVED lines=27> */
.L_x_7344:
        /* <DEDUP_REMOVED lines=15> */
.L_x_7343:
[----:B------:R0:W5:Y:S01]  /*8050*/  LDG.E.U16 R17, desc[UR36][R4.64] ;  /* 0x0000002404117981 */ /* 0x000162000c1e1500 */
[----:B------:R-:W-:Y:S05]  /*8060*/  BRA `(.L_x_7333) ;  /* 0x0000000400d07947 */ /* 0x000fea0003800000 */
.L_x_7340:
        /* <DEDUP_REMOVED lines=13> */
.L_x_7347:
        /* <DEDUP_REMOVED lines=21> */
.L_x_7351:
[----:B------:R-:W-:Y:S05]  /*8290*/  BSYNC.RECONVERGENT B1 ;  /* 0x0000000000017941 */ /* 0x000fea0003800200 */
.L_x_7350:
[----:B------:R-:W-:Y:S01]  /*82a0*/  IMAD.SHL.U32 R0, R0, 0x100000, RZ ;  /* 0x0010000000007824 */ /* 0x000fe200078e00ff */
[----:B------:R-:W-:-:S04]  /*82b0*/  LEA R3, R3, 0x3b800000, 0x17 ;  /* 0x3b80000003037811 */ /* 0x000fc800078eb8ff */
[----:B------:R-:W-:-:S07]  /*82c0*/  LOP3.LUT R0, R3, R0, R7, 0xfe, !PT ;  /* 0x0000000003007212 */ /* 0x000fce00078efe07 */
.L_x_7349:
[----:B------:R-:W-:Y:S05]  /*82d0*/  BSYNC.RECONVERGENT B0 ;  /* 0x0000000000007941 */ /* 0x000fea0003800200 */
.L_x_7348:
[----:B------:R-:W-:-:S04]  /*82e0*/  F2FP.BF16.F32.PACK_AB R0, RZ, R0 ;  /* 0x00000000ff00723e */ /* 0x000fc800000010ff */
[----:B------:R-:W-:Y:S01]  /*82f0*/  PRMT R17, R0, 0x7610, R17 ;  /* 0x0000761000117816 */ /* 0x000fe20000000011 */
[----:B------:R-:W-:Y:S06]  /*8300*/  BRA `(.L_x_7333) ;  /* 0x0000000400287947 */ /* 0x000fec0003800000 */
.L_x_7346:
        /* <DEDUP_REMOVED lines=21> */
.L_x_7355:
[----:B------:R-:W-:Y:S05]  /*8460*/  BSYNC.RECONVERGENT B1 ;  /* 0x0000000000017941 */ /* 0x000fea0003800200 */
.L_x_7354:
[----:B------:R-:W-:Y:S01]  /*8470*/  IMAD.SHL.U32 R0, R0, 0x200000, RZ ;  /* 0x0020000000007824 */ /* 0x000fe200078e00ff */
[----:B------:R-:W-:-:S04]  /*8480*/  LEA R3, R3, 0x37800000, 0x17 ;  /* 0x3780000003037811 */ /* 0x000fc800078eb8ff */
[----:B------:R-:W-:-:S07]  /*8490*/  LOP3.LUT R0, R3, R0, R7, 0xfe, !PT ;  /* 0x0000000003007212 */ /* 0x000fce00078efe07 */
.L_x_7353:
[----:B------:R-:W-:Y:S05]  /*84a0*/  BSYNC.RECONVERGENT B0 ;  /* 0x0000000000007941 */ /* 0x000fea0003800200 */
.L_x_7352:
[----:B------:R-:W-:-:S04]  /*84b0*/  F2FP.BF16.F32.PACK_AB R0, RZ, R0 ;  /* 0x00000000ff00723e */ /* 0x000fc800000010ff */
[----:B------:R-:W-:Y:S01]  /*84c0*/  PRMT R17, R0, 0x7610, R17 ;  /* 0x0000761000117816 */ /* 0x000fe20000000011 */
[----:B------:R-:W-:Y:S06]  /*84d0*/  BRA `(.L_x_7333) ;  /* 0x0000000000b47947 */ /* 0x000fec0003800000 */
.L_x_7345:
        /* <DEDUP_REMOVED lines=14> */
.L_x_7359:
[----:B------:R-:W-:Y:S05]  /*85c0*/  BSYNC.RECONVERGENT B0 ;  /* 0x0000000000007941 */ /* 0x000fea0003800200 */
.L_x_7358:
[----:B------:R-:W-:-:S04]  /*85d0*/  F2FP.BF16.F32.PACK_AB R0, RZ, R0 ;  /* 0x00000000ff00723e */ /* 0x000fc800000010ff */
[----:B------:R-:W-:Y:S01]  /*85e0*/  PRMT R17, R0, 0x7610, R17 ;  /* 0x0000761000117816 */ /* 0x000fe20000000011 */
[----:B------:R-:W-:Y:S06]  /*85f0*/  BRA `(.L_x_7333) ;  /* 0x00000000006c7947 */ /* 0x000fec0003800000 */
.L_x_7332:
        /* <DEDUP_REMOVED lines=16> */
.L_x_7360:
[----:B------:R-:W-:Y:S01]  /*8700*/  PRMT R17, RZ, 0x7610, R17 ;  /* 0x00007610ff117816 */ /* 0x000fe20000000011 */
[----:B------:R-:W-:Y:S06]  /*8710*/  BRA `(.L_x_7333) ;  /* 0x0000000000247947 */ /* 0x000fec0003800000 */
.L_x_7357:
[----:B------:R-:W2:Y:S02]  /*8720*/  LDG.E.64 R4, desc[UR36][R4.64] ;  /* 0x0000002404047981 */ /* 0x000ea4000c1e1b00 */
[----:B--2---:R-:W0:Y:S02]  /*8730*/  I2F.U64 R0, R4 ;  /* 0x0000000400007312 */ /* 0x004e240000301000 */
[----:B0-----:R-:W-:-:S04]  /*8740*/  F2FP.BF16.F32.PACK_AB R0, RZ, R0 ;  /* 0x00000000ff00723e */ /* 0x001fc800000010ff */
[----:B------:R-:W-:Y:S01]  /*8750*/  PRMT R17, R0, 0x7610, R17 ;  /* 0x0000761000117816 */ /* 0x000fe20000000011 */
[----:B------:R-:W-:Y:S06]  /*8760*/  BRA `(.L_x_7333) ;  /* 0x0000000000107947 */ /* 0x000fec0003800000 */
.L_x_7356:
[----:B------:R-:W2:Y:S02]  /*8770*/  LDG.E R4, desc[UR36][R4.64] ;  /* 0x0000002404047981 */ /* 0x000ea4000c1e1900 */
[----:B--2---:R-:W-:-:S04]  /*8780*/  I2FP.F32.U32 R0, R4 ;  /* 0x0000000400007245 */ /* 0x004fc80000201000 */
[----:B------:R-:W-:-:S04]  /*8790*/  F2FP.BF16.F32.PACK_AB R0, RZ, R0 ;  /* 0x00000000ff00723e */ /* 0x000fc800000010ff */
[----:B------:R-:W-:-:S07]  /*87a0*/  PRMT R17, R0, 0x7610, R17 ;  /* 0x0000761000117816 */ /* 0x000fce0000000011 */
.L_x_7333:
[----:B------:R-:W1:Y:S01]  /*87b0*/  LDCU.U8 UR6, c[0x0][0x3ae] ;  /* 0x000075c0ff0677ac */ /* 0x000e620008000000 */
[----:B0-----:R-:W0:Y:S01]  /*87c0*/  LDC.64 R4, c[0x0][0x3a0] ;  /* 0x0000e800ff047b82 */ /* 0x001e220000000a00 */
[----:B------:R-:W2:Y:S01]  /*87d0*/  LDCU UR5, c[0x0][0x3b8] ;  /* 0x00007700ff0577ac */ /* 0x000ea20008000800 */
[----:B-1----:R-:W-:-:S04]  /*87e0*/  UPRMT UR4, UR6, 0x9910, URZ ;  /* 0x0000991006047896 */ /* 0x002fc800080000ff */
        /* <DEDUP_REMOVED lines=18> */
.L_x_7364:
[----:B------:R-:W2:Y:S02]  /*8910*/  LDG.E.U8 R4, desc[UR36][R4.64] ;  /* 0x0000002404047981 */ /* 0x000ea4000c1e1100 */
[----:B--2---:R-:W-:-:S04]  /*8920*/  I2FP.F32.U32 R0, R4 ;  /* 0x0000000400007245 */ /* 0x004fc80000201000 */
[----:B------:R-:W-:-:S04]  /*8930*/  F2FP.BF16.F32.PACK_AB R0, RZ, R0 ;  /* 0x00000000ff00723e */ /* 0x000fc800000010ff */
[----:B------:R-:W-:Y:S01]  /*8940*/  PRMT R19, R0, 0x7610, R19 ;  /* 0x0000761000137816 */ /* 0x000fe20000000013 */
[----:B------:R-:W-:Y:S06]  /*8950*/  BRA `(.L_x_7366) ;  /* 0x0000000c00c47947 */ /* 0x000fec0003800000 */
.L_x_7363:
        /* <DEDUP_REMOVED lines=11> */
.L_x_7368:
[----:B------:R-:W2:Y:S02]  /*8a10*/  LDG.E R4, desc[UR36][R4.64] ;  /* 0x0000002404047981 */ /* 0x000ea4000c1e1900 */
[----:B--2---:R-:W-:-:S04]  /*8a20*/  I2FP.F32.S32 R0, R4 ;  /* 0x0000000400007245 */ /* 0x004fc80000201400 */
[----:B------:R-:W-:-:S04]  /*8a30*/  F2FP.BF16.F32.PACK_AB R0, RZ, R0 ;  /* 0x00000000ff00723e */ /* 0x000fc800000010ff */
[----:B------:R-:W-:Y:S01]  /*8a40*/  PRMT R19, R0, 0x7610, R19 ;  /* 0x0000761000137816 */ /* 0x000fe20000000013 */
[----:B------:R-:W-:Y:S06]  /*8a50*/  BRA `(.L_x_7366) ;  /* 0x0000000c00847947 */ /* 0x000fec0003800000 */
.L_x_7367:
[----:B------:R-:W2:Y:S02]  /*8a60*/  LDG.E.U16 R4, desc[UR36][R4.64] ;  /* 0x0000002404047981 */ /* 0x000ea4000c1e1500 */
[----:B--2---:R-:W0:Y:S02]  /*8a70*/  I2F.S16 R0, R4 ;  /* 0x0000000400007306 */ /* 0x004e240000101400 */
[----:B0-----:R-:W-:-:S04]  /*8a80*/  F2FP.BF16.F32.PACK_AB R0, RZ, R0 ;  /* 0x00000000ff00723e */ /* 0x001fc800000010ff */
[----:B------:R-:W-:Y:S01]  /*8a90*/  PRMT R19, R0, 0x7610, R19 ;  /* 0x0000761000137816 */ /* 0x000fe20000000013 */
[----:B------:R-:W-:Y:S06]  /*8aa0*/  BRA `(.L_x_7366) ;  /* 0x0000000c00707947 */ /* 0x000fec0003800000 */
.L_x_7362:
        /* <DEDUP_REMOVED lines=9> */
.L_x_7370:
[----:B------:R-:W2:Y:S02]  /*8b40*/  LDG.E.U16 R0, desc[UR36][R4.64] ;  /* 0x0000002404007981 */ /* 0x000ea4000c1e1500 */
[----:B--2---:R-:W-:-:S05]  /*8b50*/  HADD2.F32 R0, -RZ, R0.H0_H0 ;  /* 0x20000000ff007230 */ /* 0x004fca0000004100 */
[----:B------:R-:W-:-:S04]  /*8b60*/  F2FP.BF16.F32.PACK_AB R0, RZ, R0 ;  /* 0x00000000ff00723e */ /* 0x000fc800000010ff */
[----:B------:R-:W-:Y:S01]  /*8b70*/  PRMT R19, R0, 0x7610, R19 ;  /* 0x0000761000137816 */ /* 0x000fe20000000013 */
[----:B------:R-:W-:Y:S06]  /*8b80*/  BRA `(.L_x_7366) ;  /* 0x0000000c00387947 */ /* 0x000fec0003800000 */
.L_x_7369:
        /* <DEDUP_REMOVED lines=9> */
.L_x_7372:
[----:B------:R-:W2:Y:S02]  /*8c20*/  LDG.E.U16 R4, desc[UR36][R4.64] ;  /* 0x0000002404047981 */ /* 0x000ea4000c1e1500 */
[----:B--2---:R-:W-:-:S05]  /*8c30*/  HADD2.F32 R0, -RZ, R4.H0_H0 ;  /* 0x20000004ff007230 */ /* 0x004fca0000004100 */
[----:B------:R-:W-:-:S04]  /*8c40*/  F2FP.BF16.F32.PACK_AB R0, RZ, R0 ;  /* 0x00000000ff00723e */ /* 0x000fc800000010ff */
[----:B------:R-:W-:Y:S01]  /*8c50*/  PRMT R19, R0, 0x7610, R19 ;  /* 0x0000761000137816 */ /* 0x000fe20000000013 */
[----:B------:R-:W-:Y:S06]  /*8c60*/  BRA `(.L_x_7366) ;  /* 0x0000000c00007947 */ /* 0x000fec0003800000 */
.L_x_7371:
        /* <DEDUP_REMOVED lines=9> */
.L_x_7361:
        /* <DEDUP_REMOVED lines=14> */
.L_x_7375:
        /* <DEDUP_REMOVED lines=9> */
.L_x_7374:
        /* <DEDUP_REMOVED lines=27> */
.L_x_7377:
        /* <DEDUP_REMOVED lines=15> */
.L_x_7376:
[----:B------:R0:W5:Y:S01]  /*9110*/  LDG.E.U16 R19, desc[UR36][R4.64] ;  /* 0x0000002404137981 */ /* 0x000162000c1e1500 */
[----:B------:R-:W-:Y:S05]  /*9120*/  BRA `(.L_x_7366) ;  /* 0x0000000400d07947 */ /* 0x000fea0003800000 */
.L_x_7373:
        /* <DEDUP_REMOVED lines=13> */
.L_x_7380:
        /* <DEDUP_REMOVED lines=21> */
.L_x_7384:
[----:B------:R-:W-:Y:S05]  /*9350*/  BSYNC.RECONVERGENT B1 ;  /* 0x0000000000017941 */ /* 0x000fea0003800200 */
.L_x_7383:
[----:B------:R-:W-:Y:S01]  /*9360*/  IMAD.SHL.U32 R0, R0, 0x100000, RZ ;  /* 0x0010000000007824 */ /* 0x000fe200078e00ff */
[----:B------:R-:W-:-:S04]  /*9370*/  LEA R3, R3, 0x3b800000, 0x17 ;  /* 0x3b80000003037811 */ /* 0x000fc800078eb8ff */
[----:B------:R-:W-:-:S07]  /*9380*/  LOP3.LUT R0, R3, R0, R7, 0xfe, !PT ;  /* 0x0000000003007212 */ /* 0x000fce00078efe07 */
.L_x_7382:
[----:B------:R-:W-:Y:S05]  /*9390*/  BSYNC.RECONVERGENT B0 ;  /* 0x0000000000007941 */ /* 0x000fea0003800200 */
.L_x_7381:
[----:B------:R-:W-:-:S04]  /*93a0*/  F2FP.BF16.F32.PACK_AB R0, RZ, R0 ;  /* 0x00000000ff00723e */ /* 0x000fc800000010ff */
[----:B------:R-:W-:Y:S01]  /*93b0*/  PRMT R19, R0, 0x7610, R19 ;  /* 0x0000761000137816 */ /* 0x000fe20000000013 */
[----:B------:R-:W-:Y:S06]  /*93c0*/  BRA `(.L_x_7366) ;  /* 0x0000000400287947 */ /* 0x000fec0003800000 */
.L_x_7379:
        /* <DEDUP_REMOVED lines=21> */
.L_x_7388:
[----:B------:R-:W-:Y:S05]  /*9520*/  BSYNC.RECONVERGENT B1 ;  /* 0x0000000000017941 */ /* 0x000fea0003800200 */
.L_x_7387:
[----:B------:R-:W-:Y:S01]  /*9530*/  IMAD.SHL.U32 R0, R0, 0x200000, RZ ;  /* 0x0020000000007824 */ /* 0x000fe200078e00ff */
[----:B------:R-:W-:-:S04]  /*9540*/  LEA R3, R3, 0x37800000, 0x17 ;  /* 0x3780000003037811 */ /* 0x000fc800078eb8ff */
[----:B------:R-:W-:-:S07]  /*9550*/  LOP3.LUT R0, R3, R0, R7, 0xfe, !PT ;  /* 0x0000000003007212 */ /* 0x000fce00078efe07 */
.L_x_7386:
[----:B------:R-:W-:Y:S05]  /*9560*/  BSYNC.RECONVERGENT B0 ;  /* 0x0000000000007941 */ /* 0x000fea0003800200 */
.L_x_7385:
[----:B------:R-:W-:-:S04]  /*9570*/  F2FP.BF16.F32.PACK_AB R0, RZ, R0 ;  /* 0x00000000ff00723e */ /* 0x000fc800000010ff */
[----:B------:R-:W-:Y:S01]  /*9580*/  PRMT R19, R0, 0x7610, R19 ;  /* 0x0000761000137816 */ /* 0x000fe20000000013 */
[----:B------:R-:W-:Y:S06]  /*9590*/  BRA `(.L_x_7366) ;  /* 0x0000000000b47947 */ /* 0x000fec0003800000 */
.L_x_7378:
        /* <DEDUP_REMOVED lines=14> */
.L_x_7392:
[----:B------:R-:W-:Y:S05]  /*9680*/  BSYNC.RECONVERGENT B0 ;  /* 0x0000000000007941 */ /* 0x000fea0003800200 */
.L_x_7391:
[----:B------:R-:W-:-:S04]  /*9690*/  F2FP.BF16.F32.PACK_AB R0, RZ, R0 ;  /* 0x00000000ff00723e */ /* 0x000fc800000010ff */
[----:B------:R-:W-:Y:S01]  /*96a0*/  PRMT R19, R0, 0x7610, R19 ;  /* 0x0000761000137816 */ /* 0x000fe20000000013 */
[----:B------:R-:W-:Y:S06]  /*96b0*/  BRA `(.L_x_7366) ;  /* 0x00000000006c7947 */ /* 0x000fec0003800000 */
.L_x_7365:
        /* <DEDUP_REMOVED lines=16> */
.L_x_7393:
[----:B------:R-:W-:Y:S01]  /*97c0*/  PRMT R19, RZ, 0x7610, R19 ;  /* 0x00007610ff137816 */ /* 0x000fe20000000013 */
[----:B------:R-:W-:Y:S06]  /*97d0*/  BRA `(.L_x_7366) ;  /* 0x0000000000247947 */ /* 0x000fec0003800000 */
.L_x_7390:
[----:B------:R-:W2:Y:S02]  /*97e0*/  LDG.E.64 R4, desc[UR36][R4.64] ;  /* 0x0000002404047981 */ /* 0x000ea4000c1e1b00 */
[----:B--2---:R-:W0:Y:S02]  /*97f0*/  I2F.U64 R0, R4 ;  /* 0x0000000400007312 */ /* 0x004e240000301000 */
[----:B0-----:R-:W-:-:S04]  /*9800*/  F2FP.BF16.F32.PACK_AB R0, RZ, R0 ;  /* 0x00000000ff00723e */ /* 0x001fc800000010ff */
[----:B------:R-:W-:Y:S01]  /*9810*/  PRMT R19, R0, 0x7610, R19 ;  /* 0x0000761000137816 */ /* 0x000fe20000000013 */
[----:B------:R-:W-:Y:S06]  /*9820*/  BRA `(.L_x_7366) ;  /* 0x0000000000107947 */ /* 0x000fec0003800000 */
.L_x_7389:
[----:B------:R-:W2:Y:S02]  /*9830*/  LDG.E R4, desc[UR36][R4.64] ;  /* 0x0000002404047981 */ /* 0x000ea4000c1e1900 */
[----:B--2---:R-:W-:-:S04]  /*9840*/  I2FP.F32.U32 R0, R4 ;  /* 0x0000000400007245 */ /* 0x004fc80000201000 */
[----:B------:R-:W-:-:S04]  /*9850*/  F2FP.BF16.F32.PACK_AB R0, RZ, R0 ;  /* 0x00000000ff00723e */ /* 0x000fc800000010ff */
[----:B------:R-:W-:-:S07]  /*9860*/  PRMT R19, R0, 0x7610, R19 ;  /* 0x0000761000137816 */ /* 0x000fce0000000013 */
.L_x_7366:
[----:B------:R-:W-:-:S07]  /*9870*/  VIADD R27, R27, 0x80 ;  /* 0x000000801b1b7836 */ /* 0x000fce0000000000 */
.L_x_7294:
[----:B------:R-:W-:Y:S05]  /*9880*/  BSYNC.RECONVERGENT B6 ;  /* 0x0000000000067941 */ /* 0x000fea0003800200 */
.L_x_7293:
[----:B0-----:R-:W0:Y:S01]  /*9890*/  S2R R4, SR_CTAID.X ;  /* 0x0000000000047919 */ /* 0x001e220000002500 */
[----:B------:R-:W0:Y:S01]  /*98a0*/  LDC R3, c[0x0][0x380] ;  /* 0x0000e000ff037b82 */ /* 0x000e220000000800 */
[----:B------:R-:W-:Y:S01]  /*98b0*/  BSSY.RECONVERGENT B6, `(.L_x_7394) ;  /* 0x000031a000067945 */ /* 0x000fe20003800200 */
[----:B------:R-:W-:Y:S02]  /*98c0*/  PRMT R23, RZ, 0x7610, R23 ;  /* 0x00007610ff177816 */ /* 0x000fe40000000017 */
[----:B------:R-:W-:Y:S02]  /*98d0*/  PRMT R25, RZ, 0x7610, R25 ;  /* 0x00007610ff197816 */ /* 0x000fe40000000019 */
[----:B------:R-:W-:Y:S01]  /*98e0*/  PRMT R0, RZ, 0x7610, R0 ;  /* 0x00007610ff007816 */ /* 0x000fe20000000000 */
[----:B0-----:R-:W-:-:S05]  /*98f0*/  IMAD R3, R4, -0x200, R3 ;  /* 0xfffffe0004037824 */ /* 0x001fca00078e0203 */
[----:B------:R-:W-:-:S13]  /*9900*/  ISETP.GE.AND P0, PT, R27, R3, PT ;  /* 0x000000031b00720c */ /* 0x000fda0003f06270 */
[----:B------:R-:W-:Y:S05]  /*9910*/  @P0 BRA `(.L_x_7395) ;  /* 0x00000030004c0947 */ /* 0x000fea0003800000 */
[----:B------:R-:W0:Y:S01]  /*9920*/  S2R R3, SR_CTAID.X ;  /* 0x0000000000037919 */ /* 0x000e220000002500 */
[----:B------:R-:W1:Y:S01]  /*9930*/  LDC.64 R4, c[0x0][0x390] ;  /* 0x0000e400ff047b82 */ /* 0x000e620000000a00 */
[----:B------:R-:W2:Y:S01]  /*9940*/  LDCU UR5, c[0x0][0x3b0] ;  /* 0x00007600ff0577ac */ /* 0x000ea20008000800 */
        /* <DEDUP_REMOVED lines=20> */
.L_x_7399:
[----:B------:R-:W2:Y:S02]  /*9a90*/  LDG.E.U8 R4, desc[UR36][R4.64] ;  /* 0x0000002404047981 */ /* 0x000ea4000c1e1100 */
[----:B--2---:R-:W-:-:S04]  /*9aa0*/  I2FP.F32.U32 R0, R4 ;  /* 0x0000000400007245 */ /* 0x004fc80000201000 */
[----:B------:R-:W-:-:S04]  /*9ab0*/  F2FP.BF16.F32.PACK_AB R0, RZ, R0 ;  /* 0x00000000ff00723e */ /* 0x000fc800000010ff */
[----:B------:R-:W-:Y:S01]  /*9ac0*/  PRMT R23, R0, 0x7610, R23 ;  /* 0x0000761000177816 */ /* 0x000fe20000000017 */
[----:B------:R-:W-:Y:S06]  /*9ad0*/  BRA `(.L_x_7401) ;  /* 0x0000000c00c47947 */ /* 0x000fec0003800000 */
.L_x_7398:
        /* <DEDUP_REMOVED lines=11> */
.L_x_7403:
[----:B------:R-:W2:Y:S02]  /*9b90*/  LDG.E R4, desc[UR36][R4.64] ;  /* 0x0000002404047981 */ /* 0x000ea4000c1e1900 */
[----:B--2---:R-:W-:-:S04]  /*9ba0*/  I2FP.F32.S32 R0, R4 ;  /* 0x0000000400007245 */ /* 0x004fc80000201400 */
[----:B------:R-:W-:-:S04]  /*9bb0*/  F2FP.BF16.F32.PACK_AB R0, RZ, R0 ;  /* 0x00000000ff00723e */ /* 0x000fc800000010ff */
[----:B------:R-:W-:Y:S01]  /*9bc0*/  PRMT R23, R0, 0x7610, R23 ;  /* 0x0000761000177816 */ /* 0x000fe20000000017 */
[----:B------:R-:W-:Y:S06]  /*9bd0*/  BRA `(.L_x_7401) ;  /* 0x0000000c00847947 */ /* 0x000fec0003800000 */
.L_x_7402:
[----:B------:R-:W2:Y:S02]  /*9be0*/  LDG.E.U16 R4, desc[UR36][R4.64] ;  /* 0x0000002404047981 */ /* 0x000ea4000c1e1500 */
[----:B--2---:R-:W0:Y:S02]  /*9bf0*/  I2F.S16 R0, R4 ;  /* 0x0000000400007306 */ /* 0x004e240000101400 */
[----:B0-----:R-:W-:-:S04]  /*9c00*/  F2FP.BF16.F32.PACK_AB R0, RZ, R0 ;  /* 0x00000000ff00723e */ /* 0x001fc800000010ff */
[----:B------:R-:W-:Y:S01]  /*9c10*/  PRMT R23, R0, 0x7610, R23 ;  /* 0x0000761000177816 */ /* 0x000fe20000000017 */
[----:B------:R-:W-:Y:S06]  /*9c20*/  BRA `(.L_x_7401) ;  /* 0x0000000c00707947 */ /* 0x000fec0003800000 */
.L_x_7397:
        /* <DEDUP_REMOVED lines=9> */
.L_x_7405:
[----:B------:R-:W2:Y:S02]  /*9cc0*/  LDG.E.U16 R0, desc[UR36][R4.64] ;  /* 0x0000002404007981 */ /* 0x000ea4000c1e1500 */
[----:B--2---:R-:W-:-:S05]  /*9cd0*/  HADD2.F32 R0, -RZ, R0.H0_H0 ;  /* 0x20000000ff007230 */ /* 0x004fca0000004100 */
[----:B------:R-:W-:-:S04]  /*9ce0*/  F2FP.BF16.F32.PACK_AB R0, RZ, R0 ;  /* 0x00000000ff00723e */ /* 0x000fc800000010ff */
[----:B------:R-:W-:Y:S01]  /*9cf0*/  PRMT R23, R0, 0x7610, R23 ;  /* 0x0000761000177816 */ /* 0x000fe20000000017 */
[----:B------:R-:W-:Y:S06]  /*9d00*/  BRA `(.L_x_7401) ;  /* 0x0000000c00387947 */ /* 0x000fec0003800000 */
.L_x_7404:
        /* <DEDUP_REMOVED lines=9> */
.L_x_7407:
[----:B------:R-:W2:Y:S02]  /*9da0*/  LDG.E.U16 R4, desc[UR36][R4.64] ;  /* 0x0000002404047981 */ /* 0x000ea4000c1e1500 */
[----:B--2---:R-:W-:-:S05]  /*9db0*/  HADD2.F32 R0, -RZ, R4.H0_H0 ;  /* 0x20000004ff007230 */ /* 0x004fca0000004100 */
[----:B------:R-:W-:-:S04]  /*9dc0*/  F2FP.BF16.F32.PACK_AB R0, RZ, R0 ;  /* 0x00000000ff00723e */ /* 0x000fc800000010ff */
[----:B------:R-:W-:Y:S01]  /*9dd0*/  PRMT R23, R0, 0x7610, R23 ;  /* 0x0000761000177816 */ /* 0x000fe20000000017 */
[----:B------:R-:W-:Y:S06]  /*9de0*/  BRA `(.L_x_7401) ;  /* 0x0000000c00007947 */ /* 0x000fec0003800000 */
.L_x_7406:
        /* <DEDUP_REMOVED lines=9> */
.L_x_7396:
        /* <DEDUP_REMOVED lines=14> */
.L_x_7410:
        /* <DEDUP_REMOVED lines=9> */
.L_x_7409:
        /* <DEDUP_REMOVED lines=27> */
.L_x_7412:
        /* <DEDUP_REMOVED lines=15> */
.L_x_7411:
[----:B------:R0:W5:Y:S01]  /*a290*/  LDG.E.U16 R23, desc[UR36][R4.64] ;  /* 0x0000002404177981 */ /* 0x000162000c1e1500 */
[----:B------:R-:W-:Y:S05]  /*a2a0*/  BRA `(.L_x_7401) ;  /* 0x0000000400d07947 */ /* 0x000fea0003800000 */
.L_x_7408:
        /* <DEDUP_REMOVED lines=13> */
.L_x_7415:
        /* <DEDUP_REMOVED lines=21> */
.L_x_7419:
[----:B------:R-:W-:Y:S05]  /*a4d0*/  BSYNC.RECONVERGENT B1 ;  /* 0x0000000000017941 */ /* 0x000fea0003800200 */
.L_x_7418:
[----:B------:R-:W-:Y:S01]  /*a4e0*/  IMAD.SHL.U32 R0, R0, 0x100000, RZ ;  /* 0x0010000000007824 */ /* 0x000fe200078e00ff */
[----:B------:R-:W-:-:S04]  /*a4f0*/  LEA R3, R3, 0x3b800000, 0x17 ;  /* 0x3b80000003037811 */ /* 0x000fc800078eb8ff */
[----:B------:R-:W-:-:S07]  /*a500*/  LOP3.LUT R0, R3, R0, R7, 0xfe, !PT ;  /* 0x0000000003007212 */ /* 0x000fce00078efe07 */
.L_x_7417:
[----:B------:R-:W-:Y:S05]  /*a510*/  BSYNC.RECONVERGENT B0 ;  /* 0x0000000000007941 */ /* 0x000fea0003800200 */
.L_x_7416:
[----:B------:R-:W-:-:S04]  /*a520*/  F2FP.BF16.F32.PACK_AB R0, RZ, R0 ;  /* 0x00000000ff00723e */ /* 0x000fc800000010ff */
[----:B------:R-:W-:Y:S01]  /*a530*/  PRMT R23, R0, 0x7610, R23 ;  /* 0x0000761000177816 */ /* 0x000fe20000000017 */
[----:B------:R-:W-:Y:S06]  /*a540*/  BRA `(.L_x_7401) ;  /* 0x0000000400287947 */ /* 0x000fec0003800000 */
.L_x_7414:
        /* <DEDUP_REMOVED lines=21> */
.L_x_7423:
[----:B------:R-:W-:Y:S05]  /*a6a0*/  BSYNC.RECONVERGENT B1 ;  /* 0x0000000000017941 */ /* 0x000fea0003800200 */
.L_x_7422:
[----:B------:R-:W-:Y:S01]  /*a6b0*/  IMAD.SHL.U32 R0, R0, 0x200000, RZ ;  /* 0x0020000000007824 */ /* 0x000fe200078e00ff */
[----:B------:R-:W-:-:S04]  /*a6c0*/  LEA R3, R3, 0x37800000, 0x17 ;  /* 0x3780000003037811 */ /* 0x000fc800078eb8ff */
[----:B------:R-:W-:-:S07]  /*a6d0*/  LOP3.LUT R0, R3, R0, R7, 0xfe, !PT ;  /* 0x0000000003007212 */ /* 0x000fce00078efe07 */
.L_x_7421:
[----:B------:R-:W-:Y:S05]  /*a6e0*/  BSYNC.RECONVERGENT B0 ;  /* 0x0000000000007941 */ /* 0x000fea0003800200 */
.L_x_7420:
[----:B------:R-:W-:-:S04]  /*a6f0*/  F2FP.BF16.F32.PACK_AB R0, RZ, R0 ;  /* 0x00000000ff00723e */ /* 0x000fc800000010ff */
[----:B------:R-:W-:Y:S01]  /*a700*/  PRMT R23, R0, 0x7610, R23 ;  /* 0x0000761000177816 */ /* 0x000fe20000000017 */
[----:B------:R-:W-:Y:S06]  /*a710*/  BRA `(.L_x_7401) ;  /* 0x0000000000b47947 */ /* 0x000fec0003800000 */
.L_x_7413:
        /* <DEDUP_REMOVED lines=14> */
.L_x_7427:
[----:B------:R-:W-:Y:S05]  /*a800*/  BSYNC.RECONVERGENT B0 ;  /* 0x0000000000007941 */ /* 0x000fea0003800200 */
.L_x_7426:
[----:B------:R-:W-:-:S04]  /*a810*/  F2FP.BF16.F32.PACK_AB R0, RZ, R0 ;  /* 0x00000000ff00723e */ /* 0x000fc800000010ff */
[----:B------:R-:W-:Y:S01]  /*a820*/  PRMT R23, R0, 0x7610, R23 ;  /* 0x0000761000177816 */ /* 0x000fe20000000017 */
[----:B------:R-:W-:Y:S06]  /*a830*/  BRA `(.L_x_7401) ;  /* 0x00000000006c7947 */ /* 0x000fec0003800000 */
.L_x_7400:
        /* <DEDUP_REMOVED lines=16> */
.L_x_7428:
[----:B------:R-:W-:Y:S01]  /*a940*/  PRMT R23, RZ, 0x7610, R23 ;  /* 0x00007610ff177816 */ /* 0x000fe20000000017 */
[----:B------:R-:W-:Y:S06]  /*a950*/  BRA `(.L_x_7401) ;  /* 0x0000000000247947 */ /* 0x000fec0003800000 */
.L_x_7425:
[----:B------:R-:W2:Y:S02]  /*a960*/  LDG.E.64 R4, desc[UR36][R4.64] ;  /* 0x0000002404047981 */ /* 0x000ea4000c1e1b00 */
[----:B--2---:R-:W0:Y:S02]  /*a970*/  I2F.U64 R0, R4 ;  /* 0x0000000400007312 */ /* 0x004e240000301000 */
[----:B0-----:R-:W-:-:S04]  /*a980*/  F2FP.BF16.F32.PACK_AB R0, RZ, R0 ;  /* 0x00000000ff00723e */ /* 0x001fc800000010ff */
[----:B------:R-:W-:Y:S01]  /*a990*/  PRMT R23, R0, 0x7610, R23 ;  /* 0x0000761000177816 */ /* 0x000fe20000000017 */
[----:B------:R-:W-:Y:S06]  /*a9a0*/  BRA `(.L_x_7401) ;  /* 0x0000000000107947 */ /* 0x000fec0003800000 */
.L_x_7424:
[----:B------:R-:W2:Y:S02]  /*a9b0*/  LDG.E R4, desc[UR36][R4.64] ;  /* 0x0000002404047981 */ /* 0x000ea4000c1e1900 */
[----:B--2---:R-:W-:-:S04]  /*a9c0*/  I2FP.F32.U32 R0, R4 ;  /* 0x0000000400007245 */ /* 0x004fc80000201000 */
[----:B------:R-:W-:-:S04]  /*a9d0*/  F2FP.BF16.F32.PACK_AB R0, RZ, R0 ;  /* 0x00000000ff00723e */ /* 0x000fc800000010ff */
[----:B------:R-:W-:-:S07]  /*a9e0*/  PRMT R23, R0, 0x7610, R23 ;  /* 0x0000761000177816 */ /* 0x000fce0000000017 */
.L_x_7401:
        /* <DEDUP_REMOVED lines=21> */
.L_x_7432:
[----:B------:R-:W2:Y:S02]  /*ab40*/  LDG.E.U8 R4, desc[UR36][R4.64] ;  /* 0x0000002404047981 */ /* 0x000ea4000c1e1100 */
[----:B--2---:R-:W-:-:S04]  /*ab50*/  I2FP.F32.U32 R0, R4 ;  /* 0x0000000400007245 */ /* 0x004fc80000201000 */
[----:B------:R-:W-:-:S04]  /*ab60*/  F2FP.BF16.F32.PACK_AB R0, RZ, R0 ;  /* 0x00000000ff00723e */ /* 0x000fc800000010ff */
[----:B------:R-:W-:Y:S01]  /*ab70*/  PRMT R25, R0, 0x7610, R25 ;  /* 0x0000761000197816 */ /* 0x000fe20000000019 */
[----:B------:R-:W-:Y:S06]  /*ab80*/  BRA `(.L_x_7434) ;  /* 0x0000000c00c47947 */ /* 0x000fec0003800000 */
.L_x_7431:
        /* <DEDUP_REMOVED lines=11> */
.L_x_7436:
[----:B------:R-:W2:Y:S02]  /*ac40*/  LDG.E R4, desc[UR36][R4.64] ;  /* 0x0000002404047981 */ /* 0x000ea4000c1e1900 */
[----:B--2---:R-:W-:-:S04]  /*ac50*/  I2FP.F32.S32 R0, R4 ;  /* 0x0000000400007245 */ /* 0x004fc80000201400 */
[----:B------:R-:W-:-:S04]  /*ac60*/  F2FP.BF16.F32.PACK_AB R0, RZ, R0 ;  /* 0x00000000ff00723e */ /* 0x000fc800000010ff */
[----:B------:R-:W-:Y:S01]  /*ac70*/  PRMT R25, R0, 0x7610, R25 ;  /* 0x0000761000197816 */ /* 0x000fe20000000019 */
[----:B------:R-:W-:Y:S06]  /*ac80*/  BRA `(.L_x_7434) ;  /* 0x0000000c00847947 */ /* 0x000fec0003800000 */
.L_x_7435:
[----:B------:R-:W2:Y:S02]  /*ac90*/  LDG.E.U16 R4, desc[UR36][R4.64] ;  /* 0x0000002404047981 */ /* 0x000ea4000c1e1500 */
[----:B--2---:R-:W0:Y:S02]  /*aca0*/  I2F.S16 R0, R4 ;  /* 0x0000000400007306 */ /* 0x004e240000101400 */
[----:B0-----:R-:W-:-:S04]  /*acb0*/  F2FP.BF16.F32.PACK_AB R0, RZ, R0 ;  /* 0x00000000ff00723e */ /* 0x001fc800000010ff */
[----:B------:R-:W-:Y:S01]  /*acc0*/  PRMT R25, R0, 0x7610, R25 ;  /* 0x0000761000197816 */ /* 0x000fe20000000019 */
[----:B------:R-:W-:Y:S06]  /*acd0*/  BRA `(.L_x_7434) ;  /* 0x0000000c00707947 */ /* 0x000fec0003800000 */
.L_x_7430:
        /* <DEDUP_REMOVED lines=9> */
.L_x_7438:
[----:B------:R-:W2:Y:S02]  /*ad70*/  LDG.E.U16 R0, desc[UR36][R4.64] ;  /* 0x0000002404007981 */ /* 0x000ea4000c1e1500 */
[----:B--2---:R-:W-:-:S05]  /*ad80*/  HADD2.F32 R0, -RZ, R0.H0_H0 ;  /* 0x20000000ff007230 */ /* 0x004fca0000004100 */
[----:B------:R-:W-:-:S04]  /*ad90*/  F2FP.BF16.F32.PACK_AB R0, RZ, R0 ;  /* 0x00000000ff00723e */ /* 0x000fc800000010ff */
[----:B------:R-:W-:Y:S01]  /*ada0*/  PRMT R25, R0, 0x7610, R25 ;  /* 0x0000761000197816 */ /* 0x000fe20000000019 */
[----:B------:R-:W-:Y:S06]  /*adb0*/  BRA `(.L_x_7434) ;  /* 0x0000000c00387947 */ /* 0x000fec0003800000 */
.L_x_7437:
        /* <DEDUP_REMOVED lines=9> */
.L_x_7440:
[----:B------:R-:W2:Y:S02]  /*ae50*/  LDG.E.U16 R4, desc[UR36][R4.64] ;  /* 0x0000002404047981 */ /* 0x000ea4000c1e1500 */
[----:B--2---:R-:W-:-:S05]  /*ae60*/  HADD2.F32 R0, -RZ, R4.H0_H0 ;  /* 0x20000004ff007230 */ /* 0x004fca0000004100 */
[----:B------:R-:W-:-:S04]  /*ae70*/  F2FP.BF16.F32.PACK_AB R0, RZ, R0 ;  /* 0x00000000ff00723e */ /* 0x000fc800000010ff */
[----:B------:R-:W-:Y:S01]  /*ae80*/  PRMT R25, R0, 0x7610, R25 ;  /* 0x0000761000197816 */ /* 0x000fe20000000019 */
[----:B------:R-:W-:Y:S06]  /*ae90*/  BRA `(.L_x_7434) ;  /* 0x0000000c00007947 */ /* 0x000fec0003800000 */
.L_x_7439:
        /* <DEDUP_REMOVED lines=9> */
.L_x_7429:
        /* <DEDUP_REMOVED lines=14> */
.L_x_7443:
        /* <DEDUP_REMOVED lines=9> */
.L_x_7442:
        /* <DEDUP_REMOVED lines=27> */
.L_x_7445:
        /* <DEDUP_REMOVED lines=15> */
.L_x_7444:
[----:B------:R0:W5:Y:S01]  /*b340*/  LDG.E.U16 R25, desc[UR36][R4.64] ;  /* 0x0000002404197981 */ /* 0x000162000c1e1500 */
[----:B------:R-:W-:Y:S05]  /*b350*/  BRA `(.L_x_7434) ;  /* 0x0000000400d07947 */ /* 0x000fea0003800000 */
.L_x_7441:
        /* <DEDUP_REMOVED lines=13> */
.L_x_7448:
        /* <DEDUP_REMOVED lines=21> */
.L_x_7452:
[----:B------:R-:W-:Y:S05]  /*b580*/  BSYNC.RECONVERGENT B1 ;  /* 0x0000000000017941 */ /* 0x000fea0003800200 */
.L_x_7451:
[----:B------:R-:W-:Y:S01]  /*b590*/  IMAD.SHL.U32 R0, R0, 0x100000, RZ ;  /* 0x0010000000007824 */ /* 0x000fe200078e00ff */
[----:B------:R-:W-:-:S04]  /*b5a0*/  LEA R3, R3, 0x3b800000, 0x17 ;  /* 0x3b80000003037811 */ /* 0x000fc800078eb8ff */
[----:B------:R-:W-:-:S07]  /*b5b0*/  LOP3.LUT R0, R3, R0, R7, 0xfe, !PT ;  /* 0x0000000003007212 */ /* 0x000fce00078efe07 */
.L_x_7450:
[----:B------:R-:W-:Y:S05]  /*b5c0*/  BSYNC.RECONVERGENT B0 ;  /* 0x0000000000007941 */ /* 0x000fea0003800200 */
.L_x_7449:
[----:B------:R-:W-:-:S04]  /*b5d0*/  F2FP.BF16.F32.PACK_AB R0, RZ, R0 ;  /* 0x00000000ff00723e */ /* 0x000fc800000010ff */
[----:B------:R-:W-:Y:S01]  /*b5e0*/  PRMT R25, R0, 0x7610, R25 ;  /* 0x0000761000197816 */ /* 0x000fe20000000019 */
[----:B------:R-:W-:Y:S06]  /*b5f0*/  BRA `(.L_x_7434) ;  /* 0x0000000400287947 */ /* 0x000fec0003800000 */
.L_x_7447:
        /* <DEDUP_REMOVED lines=21> */
.L_x_7456:
[----:B------:R-:W-:Y:S05]  /*b750*/  BSYNC.RECONVERGENT B1 ;  /* 0x0000000000017941 */ /* 0x000fea0003800200 */
.L_x_7455:
[----:B------:R-:W-:Y:S01]  /*b760*/  IMAD.SHL.U32 R0, R0, 0x200000, RZ ;  /* 0x0020000000007824 */ /* 0x000fe200078e00ff */
[----:B------:R-:W-:-:S04]  /*b770*/  LEA R3, R3, 0x37800000, 0x17 ;  /* 0x3780000003037811 */ /* 0x000fc800078eb8ff */
[----:B------:R-:W-:-:S07]  /*b780*/  LOP3.LUT R0, R3, R0, R7, 0xfe, !PT ;  /* 0x0000000003007212 */ /* 0x000fce00078efe07 */
.L_x_7454:
[----:B------:R-:W-:Y:S05]  /*b790*/  BSYNC.RECONVERGENT B0 ;  /* 0x0000000000007941 */ /* 0x000fea0003800200 */
.L_x_7453:
[----:B------:R-:W-:-:S04]  /*b7a0*/  F2FP.BF16.F32.PACK_AB R0, RZ, R0 ;  /* 0x00000000ff00723e */ /* 0x000fc800000010ff */
[----:B------:R-:W-:Y:S01]  /*b7b0*/  PRMT R25, R0, 0x7610, R25 ;  /* 0x0000761000197816 */ /* 0x000fe20000000019 */
[----:B------:R-:W-:Y:S06]  /*b7c0*/  BRA `(.L_x_7434) ;  /* 0x0000000000b47947 */ /* 0x000fec0003800000 */
.L_x_7446:
        /* <DEDUP_REMOVED lines=14> */
.L_x_7460:
[----:B------:R-:W-:Y:S05]  /*b8b0*/  BSYNC.RECONVERGENT B0 ;  /* 0x0000000000007941 */ /* 0x000fea0003800200 */
.L_x_7459:
[----:B------:R-:W-:-:S04]  /*b8c0*/  F2FP.BF16.F32.PACK_AB R0, RZ, R0 ;  /* 0x00000000ff00723e */ /* 0x000fc800000010ff */
[----:B------:R-:W-:Y:S01]  /*b8d0*/  PRMT R25, R0, 0x7610, R25 ;  /* 0x0000761000197816 */ /* 0x000fe20000000019 */
[----:B------:R-:W-:Y:S06]  /*b8e0*/  BRA `(.L_x_7434) ;  /* 0x00000000006c7947 */ /* 0x000fec0003800000 */
.L_x_7433:
        /* <DEDUP_REMOVED lines=16> */
.L_x_7461:
[----:B------:R-:W-:Y:S01]  /*b9f0*/  PRMT R25, RZ, 0x7610, R25 ;  /* 0x00007610ff197816 */ /* 0x000fe20000000019 */
[----:B------:R-:W-:Y:S06]  /*ba00*/  BRA `(.L_x_7434) ;  /* 0x0000000000247947 */ /* 0x000fec0003800000 */
.L_x_7458:
[----:B------:R-:W2:Y:S02]  /*ba10*/  LDG.E.64 R4, desc[UR36][R4.64] ;  /* 0x0000002404047981 */ /* 0x000ea4000c1e1b00 */
[----:B--2---:R-:W0:Y:S02]  /*ba20*/  I2F.U64 R0, R4 ;  /* 0x0000000400007312 */ /* 0x004e240000301000 */
[----:B0-----:R-:W-:-:S04]  /*ba30*/  F2FP.BF16.F32.PACK_AB R0, RZ, R0 ;  /* 0x00000000ff00723e */ /* 0x001fc800000010ff */
[----:B------:R-:W-:Y:S01]  /*ba40*/  PRMT R25, R0, 0x7610, R25 ;  /* 0x0000761000197816 */ /* 0x000fe20000000019 */
[----:B------:R-:W-:Y:S06]  /*ba50*/  BRA `(.L_x_7434) ;  /* 0x0000000000107947 */ /* 0x000fec0003800000 */
.L_x_7457:
[----:B------:R-:W2:Y:S02]  /*ba60*/  LDG.E R4, desc[UR36][R4.64] ;  /* 0x0000002404047981 */ /* 0x000ea4000c1e1900 */
[----:B--2---:R-:W-:-:S04]  /*ba70*/  I2FP.F32.U32 R0, R4 ;  /* 0x0000000400007245 */ /* 0x004fc80000201000 */
[----:B------:R-:W-:-:S04]  /*ba80*/  F2FP.BF16.F32.PACK_AB R0, RZ, R0 ;  /* 0x00000000ff00723e */ /* 0x000fc800000010ff */
[----:B------:R-:W-:-:S07]  /*ba90*/  PRMT R25, R0, 0x7610, R25 ;  /* 0x0000761000197816 */ /* 0x000fce0000000019 */
.L_x_7434:
        /* <DEDUP_REMOVED lines=21> */
.L_x_7465:
[----:B------:R-:W2:Y:S02]  /*bbf0*/  LDG.E.U8 R4, desc[UR36][R4.64] ;  /* 0x0000002404047981 */ /* 0x000ea4000c1e1100 */
[----:B--2---:R-:W-:-:S04]  /*bc00*/  I2FP.F32.U32 R0, R4 ;  /* 0x0000000400007245 */ /* 0x004fc80000201000 */
[----:B------:R-:W-:Y:S01]  /*bc10*/  F2FP.BF16.F32.PACK_AB R0, RZ, R0 ;  /* 0x00000000ff00723e */ /* 0x000fe200000010ff */
[----:B------:R-:W-:Y:S06]  /*bc20*/  BRA `(.L_x_7395) ;  /* 0x0000000c00887947 */ /* 0x000fec0003800000 */
.L_x_7464:
        /* <DEDUP_REMOVED lines=10> */
.L_x_7468:
[----:B------:R-:W2:Y:S02]  /*bcd0*/  LDG.E R4, desc[UR36][R4.64] ;  /* 0x0000002404047981 */ /* 0x000ea4000c1e1900 */
[----:B--2---:R-:W-:-:S04]  /*bce0*/  I2FP.F32.S32 R0, R4 ;  /* 0x0000000400007245 */ /* 0x004fc80000201400 */
[----:B------:R-:W-:Y:S01]  /*bcf0*/  F2FP.BF16.F32.PACK_AB R0, RZ, R0 ;  /* 0x00000000ff00723e */ /* 0x000fe200000010ff */
[----:B------:R-:W-:Y:S06]  /*bd00*/  BRA `(.L_x_7395) ;  /* 0x0000000c00507947 */ /* 0x000fec0003800000 */
.L_x_7467:
[----:B------:R-:W2:Y:S02]  /*bd10*/  LDG.E.U16 R4, desc[UR36][R4.64] ;  /* 0x0000002404047981 */ /* 0x000ea4000c1e1500 */
[----:B--2---:R-:W0:Y:S02]  /*bd20*/  I2F.S16 R0, R4 ;  /* 0x0000000400007306 */ /* 0x004e240000101400 */
[----:B0-----:R-:W-:Y:S01]  /*bd30*/  F2FP.BF16.F32.PACK_AB R0, RZ, R0 ;  /* 0x00000000ff00723e */ /* 0x001fe200000010ff */
[----:B------:R-:W-:Y:S06]  /*bd40*/  BRA `(.L_x_7395) ;  /* 0x0000000c00407947 */ /* 0x000fec0003800000 */
.L_x_7463:
        /* <DEDUP_REMOVED lines=9> */
.L_x_7470:
[----:B------:R-:W2:Y:S02]  /*bde0*/  LDG.E.U16 R0, desc[UR36][R4.64] ;  /* 0x0000002404007981 */ /* 0x000ea4000c1e1500 */
[----:B--2---:R-:W-:-:S05]  /*bdf0*/  HADD2.F32 R0, -RZ, R0.H0_H0 ;  /* 0x20000000ff007230 */ /* 0x004fca0000004100 */
[----:B------:R-:W-:Y:S01]  /*be00*/  F2FP.BF16.F32.PACK_AB R0, RZ, R0 ;  /* 0x00000000ff00723e */ /* 0x000fe200000010ff */
[----:B------:R-:W-:Y:S06]  /*be10*/  BRA `(.L_x_7395) ;  /* 0x0000000c000c7947 */ /* 0x000fec0003800000 */
.L_x_7469:
        /* <DEDUP_REMOVED lines=9> */
.L_x_7472:
[----:B------:R-:W2:Y:S02]  /*beb0*/  LDG.E.U16 R4, desc[UR36][R4.64] ;  /* 0x0000002404047981 */ /* 0x000ea4000c1e1500 */
[----:B--2---:R-:W-:-:S05]  /*bec0*/  HADD2.F32 R0, -RZ, R4.H0_H0 ;  /* 0x20000004ff007230 */ /* 0x004fca0000004100 */
[----:B------:R-:W-:Y:S01]  /*bed0*/  F2FP.BF16.F32.PACK_AB R0, RZ, R0 ;  /* 0x00000000ff00723e */ /* 0x000fe200000010ff */
[----:B------:R-:W-:Y:S06]  /*bee0*/  BRA `(.L_x_7395) ;  /* 0x0000000800d87947 */ /* 0x000fec0003800000 */
.L_x_7471:
        /* <DEDUP_REMOVED lines=8> */
.L_x_7462:
        /* <DEDUP_REMOVED lines=13> */
.L_x_7475:
        /* <DEDUP_REMOVED lines=8> */
.L_x_7474:
        /* <DEDUP_REMOVED lines=27> */
.L_x_7477:
        /* <DEDUP_REMOVED lines=12> */
[----:B------:R-:W-:Y:S01]  /*c330*/  F2FP.BF16.F32.PACK_AB R0, RZ, R0 ;  /* 0x00000000ff00723e */ /* 0x000fe200000010ff */
[----:B------:R-:W-:Y:S06]  /*c340*/  BRA `(.L_x_7395) ;  /* 0x0000000400c07947 */ /* 0x000fec0003800000 */
.L_x_7476:
[----:B------:R0:W5:Y:S01]  /*c350*/  LDG.E.U16 R0, desc[UR36][R4.64] ;  /* 0x0000002404007981 */ /* 0x000162000c1e1500 */
[----:B------:R-:W-:Y:S05]  /*c360*/  BRA `(.L_x_7395) ;  /* 0x0000000400b87947 */ /* 0x000fea0003800000 */
.L_x_7473:
        /* <DEDUP_REMOVED lines=12> */
.L_x_7480:
        /* <DEDUP_REMOVED lines=21> */
.L_x_7484:
[----:B------:R-:W-:Y:S05]  /*c580*/  BSYNC.RECONVERGENT B1 ;  /* 0x0000000000017941 */ /* 0x000fea0003800200 */
.L_x_7483:
[----:B------:R-:W-:Y:S01]  /*c590*/  IMAD.SHL.U32 R0, R0, 0x100000, RZ ;  /* 0x0010000000007824 */ /* 0x000fe200078e00ff */
[----:B------:R-:W-:-:S04]  /*c5a0*/  LEA R3, R3, 0x3b800000, 0x17 ;  /* 0x3b80000003037811 */ /* 0x000fc800078eb8ff */
[----:B------:R-:W-:-:S07]  /*c5b0*/  LOP3.LUT R0, R3, R0, R7, 0xfe, !PT ;  /* 0x0000000003007212 */ /* 0x000fce00078efe07 */
.L_x_7482:
[----:B------:R-:W-:Y:S05]  /*c5c0*/  BSYNC.RECONVERGENT B0 ;  /* 0x0000000000007941 */ /* 0x000fea0003800200 */
.L_x_7481:
[----:B------:R-:W-:Y:S01]  /*c5d0*/  F2FP.BF16.F32.PACK_AB R0, RZ, R0 ;  /* 0x00000000ff00723e */ /* 0x000fe200000010ff */
[----:B------:R-:W-:Y:S06]  /*c5e0*/  BRA `(.L_x_7395) ;  /* 0x0000000400187947 */ /* 0x000fec0003800000 */
.L_x_7479:
        /* <DEDUP_REMOVED lines=21> */
.L_x_7488:
[----:B------:R-:W-:Y:S05]  /*c740*/  BSYNC.RECONVERGENT B1 ;  /* 0x0000000000017941 */ /* 0x000fea0003800200 */
.L_x_7487:
[----:B------:R-:W-:Y:S01]  /*c750*/  IMAD.SHL.U32 R0, R0, 0x200000, RZ ;  /* 0x0020000000007824 */ /* 0x000fe200078e00ff */
[----:B------:R-:W-:-:S04]  /*c760*/  LEA R3, R3, 0x37800000, 0x17 ;  /* 0x3780000003037811 */ /* 0x000fc800078eb8ff */
[----:B------:R-:W-:-:S07]  /*c770*/  LOP3.LUT R0, R3, R0, R7, 0xfe, !PT ;  /* 0x0000000003007212 */ /* 0x000fce00078efe07 */
.L_x_7486:
[----:B------:R-:W-:Y:S05]  /*c780*/  BSYNC.RECONVERGENT B0 ;  /* 0x0000000000007941 */ /* 0x000fea0003800200 */
.L_x_7485:
[----:B------:R-:W-:Y:S01]  /*c790*/  F2FP.BF16.F32.PACK_AB R0, RZ, R0 ;  /* 0x00000000ff00723e */ /* 0x000fe200000010ff */
[----:B------:R-:W-:Y:S06]  /*c7a0*/  BRA `(.L_x_7395) ;  /* 0x0000000000a87947 */ /* 0x000fec0003800000 */
.L_x_7478:
        /* <DEDUP_REMOVED lines=14> */
.L_x_7492:
[----:B------:R-:W-:Y:S05]  /*c890*/  BSYNC.RECONVERGENT B0 ;  /* 0x0000000000007941 */ /* 0x000fea0003800200 */
.L_x_7491:
[----:B------:R-:W-:Y:S01]  /*c8a0*/  F2FP.BF16.F32.PACK_AB R0, RZ, R0 ;  /* 0x00000000ff00723e */ /* 0x000fe200000010ff */
[----:B------:R-:W-:Y:S06]  /*c8b0*/  BRA `(.L_x_7395) ;  /* 0x0000000000647947 */ /* 0x000fec0003800000 */
.L_x_7466:
        /* <DEDUP_REMOVED lines=16> */
.L_x_7493:
[----:B------:R-:W-:Y:S01]  /*c9c0*/  PRMT R0, RZ, 0x7610, R0 ;  /* 0x00007610ff007816 */ /* 0x000fe20000000000 */
[----:B------:R-:W-:Y:S06]  /*c9d0*/  BRA `(.L_x_7395) ;  /* 0x00000000001c7947 */ /* 0x000fec0003800000 */
.L_x_7490:
[----:B------:R-:W2:Y:S02]  /*c9e0*/  LDG.E.64 R4, desc[UR36][R4.64] ;  /* 0x0000002404047981 */ /* 0x000ea4000c1e1b00 */
[----:B--2---:R-:W0:Y:S02]  /*c9f0*/  I2F.U64 R0, R4 ;  /* 0x0000000400007312 */ /* 0x004e240000301000 */
[----:B0-----:R-:W-:Y:S01]  /*ca00*/  F2FP.BF16.F32.PACK_AB R0, RZ, R0 ;  /* 0x00000000ff00723e */ /* 0x001fe200000010ff */
[----:B------:R-:W-:Y:S06]  /*ca10*/  BRA `(.L_x_7395) ;  /* 0x00000000000c7947 */ /* 0x000fec0003800000 */
.L_x_7489:
[----:B------:R-:W2:Y:S02]  /*ca20*/  LDG.E R4, desc[UR36][R4.64] ;  /* 0x0000002404047981 */ /* 0x000ea4000c1e1900 */
[----:B--2---:R-:W-:-:S04]  /*ca30*/  I2FP.F32.U32 R0, R4 ;  /* 0x0000000400007245 */ /* 0x004fc80000201000 */
[----:B------:R-:W-:-:S07]  /*ca40*/  F2FP.BF16.F32.PACK_AB R0, RZ, R0 ;  /* 0x00000000ff00723e */ /* 0x000fce00000010ff */
.L_x_7395:
[----:B------:R-:W-:Y:S05]  /*ca50*/  BSYNC.RECONVERGENT B6 ;  /* 0x0000000000067941 */ /* 0x000fea0003800200 */
.L_x_7394:
[----:B------:R-:W1:Y:S01]  /*ca60*/  S2R R3, SR_CTAID.X ;  /* 0x0000000000037919 */ /* 0x000e620000002500 */
[----:B0-----:R-:W1:Y:S01]  /*ca70*/  LDC R5, c[0x0][0x380] ;  /* 0x0000e000ff057b82 */ /* 0x001e620000000800 */
[C---:B------:R-:W-:Y:S01]  /*ca80*/  VIADD R4, R2.reuse, 0x180 ;  /* 0x0000018002047836 */ /* 0x040fe20000000000 */
[----:B------:R-:W-:Y:S01]  /*ca90*/  BSSY.RECONVERGENT B0, `(.L_x_7494) ;  /* 0x000001f000007945 */ /* 0x000fe20003800200 */
[----:B------:R-:W-:-:S05]  /*caa0*/  VIADD R27, R2, 0x80 ;  /* 0x00000080021b7836 */ /* 0x000fca0000000000 */
[----:B------:R-:W0:Y:S01]  /*cab0*/  LDC.U8 R10, c[0x0][0x3bc] ;  /* 0x0000ef00ff0a7b82 */ /* 0x000e220000000000 */
[----:B-1----:R-:W-:Y:S02]  /*cac0*/  IMAD R5, R3, -0x200, R5 ;  /* 0xfffffe0003057824 */ /* 0x002fe400078e0205 */
[----:B------:R-:W-:-:S03]  /*cad0*/  VIADD R3, R2, 0x100 ;  /* 0x0000010002037836 */ /* 0x000fc60000000000 */
[-C--:B------:R-:W-:Y:S02]  /*cae0*/  ISETP.GE.AND P0, PT, R2, R5.reuse, PT ;  /* 0x000000050200720c */ /* 0x080fe40003f06270 */
[-C--:B------:R-:W-:Y:S02]  /*caf0*/  ISETP.GE.AND P2, PT, R3, R5.reuse, PT ;  /* 0x000000050300720c */ /* 0x080fe40003f46270 */
[-C--:B------:R-:W-:Y:S02]  /*cb00*/  ISETP.GE.AND P3, PT, R4, R5.reuse, PT ;  /* 0x000000050400720c */ /* 0x080fe40003f66270 */
[----:B------:R-:W-:-:S07]  /*cb10*/  ISETP.GE.AND P1, PT, R27, R5, PT ;  /* 0x000000051b00720c */ /* 0x000fce0003f26270 */
[----:B0-----:R-:W-:Y:S06]  /*cb20*/  @P0 BRA `(.L_x_7495) ;  /* 0x0000000000540947 */ /* 0x001fec0003800000 */
[----:B-----5:R-:W-:Y:S02]  /*cb30*/  IMAD.U32 R28, R28, 0x10000, RZ ;  /* 0x000100001c1c7824 */ /* 0x020fe400078e00ff */
[----:B------:R-:W-:Y:S02]  /*cb40*/  IMAD.U32 R7, R26, 0x10000, RZ ;  /* 0x000100001a077824 */ /* 0x000fe400078e00ff */
[C---:B------:R-:W-:Y:S01]  /*cb50*/  FADD.FTZ R3, -R28.reuse, 1 ;  /* 0x3f8000001c037421 */ /* 0x040fe20000010100 */
[----:B------:R-:W-:Y:S02]  /*cb60*/  IMAD.U32 R29, R29, 0x10000, RZ ;  /* 0x000100001d1d7824 */ /* 0x000fe400078e00ff */
[----:B------:R-:W-:-:S03]  /*cb70*/  FADD.FTZ R7, R28, -R7 ;  /* 0x800000071c077221 */ /* 0x000fc60000010000 */
        /* <DEDUP_REMOVED lines=9> */
[----:B------:R-:W-:Y:S01]  /*cc10*/  FMNMX.FTZ R4, R4, 1.0018652574217412621e-12, !PT ;  /* 0x2b8d000004047809 */ /* 0x000fe20007810000 */
[----:B-1----:R-:W-:-:S05]  /*cc20*/  IMAD.U32 R3, R6, 0x10000, RZ ;  /* 0x0001000006037824 */ /* 0x002fca00078e00ff */
[----:B------:R-:W0:Y:S02]  /*cc30*/  F2F.BF16.F32 R4, R4 ;  /* 0x0000000400047304 */ /* 0x000e240000202000 */
[----:B0-----:R-:W-:-:S06]  /*cc40*/  IMAD.U32 R5, R4, 0x10000, RZ ;  /* 0x0001000004057824 */ /* 0x001fcc00078e00ff */
[----:B------:R-:W0:Y:S02]  /*cc50*/  MUFU.RCP R8, R5 ;  /* 0x0000000500087308 */ /* 0x000e240000001000 */
[----:B0-----:R-:W-:-:S06]  /*cc60*/  FMUL.FTZ R3, R3, R8 ;  /* 0x0000000803037220 */ /* 0x001fcc0000410000 */
[----:B------:R-:W0:Y:S02]  /*cc70*/  F2F.BF16.F32 R3, R3 ;  /* 0x0000000300037304 */ /* 0x000e240000202000 */
.L_x_7495:
[----:B------:R-:W-:Y:S05]  /*cc80*/  BSYNC.RECONVERGENT B0 ;  /* 0x0000000000007941 */ /* 0x000fea0003800200 */
.L_x_7494:
[----:B------:R-:W-:Y:S04]  /*cc90*/  BSSY.RECONVERGENT B0, `(.L_x_7496) ;  /* 0x0000017000007945 */ /* 0x000fe80003800200 */
[----:B------:R-:W-:Y:S05]  /*cca0*/  @P1 BRA `(.L_x_7497) ;  /* 0x0000000000541947 */ /* 0x000fea0003800000 */
[----:B-----5:R-:W-:Y:S02]  /*ccb0*/  IMAD.U32 R22, R22, 0x10000, RZ ;  /* 0x0001000016167824 */ /* 0x020fe400078e00ff */
[----:B------:R-:W-:Y:S02]  /*ccc0*/  IMAD.U32 R7, R18, 0x10000, RZ ;  /* 0x0001000012077824 */ /* 0x000fe400078e00ff */
[----:B------:R-:W-:Y:S01]  /*ccd0*/  FADD.FTZ R4, -R22, 1 ;  /* 0x3f80000016047421 */ /* 0x000fe20000010100 */
[----:B------:R-:W-:Y:S02]  /*cce0*/  IMAD.U32 R24, R24, 0x10000, RZ ;  /* 0x0001000018187824 */ /* 0x000fe400078e00ff */
[----:B------:R-:W-:-:S03]  /*ccf0*/  FADD.FTZ R7, R22, -R7 ;  /* 0x8000000716077221 */ /* 0x000fc60000010000 */
[----:B------:R-:W1:Y:S08]  /*cd00*/  F2F.BF16.F32 R4, R4 ;  /* 0x0000000400047304 */ /* 0x000e700000202000 */
[----:B------:R-:W2:Y:S01]  /*cd10*/  F2F.BF16.F32 R7, R7 ;  /* 0x0000000700077304 */ /* 0x000ea20000202000 */
[----:B-1----:R-:W-:-:S04]  /*cd20*/  IMAD.U32 R5, R4, 0x10000, RZ ;  /* 0x0001000004057824 */ /* 0x002fc800078e00ff */
[----:B------:R-:W-:Y:S01]  /*cd30*/  FMUL.FTZ R5, R22, R5 ;  /* 0x0000000516057220 */ /* 0x000fe20000410000 */
[----:B--2---:R-:W-:-:S05]  /*cd40*/  IMAD.U32 R9, R7, 0x10000, RZ ;  /* 0x0001000007097824 */ /* 0x004fca00078e00ff */
[----:B------:R-:W1:Y:S01]  /*cd50*/  F2F.BF16.F32 R5, R5 ;  /* 0x0000000500057304 */ /* 0x000e620000202000 */
[----:B------:R-:W-:-:S07]  /*cd60*/  FMUL.FTZ R9, R24, R9 ;  /* 0x0000000918097220 */ /* 0x000fce0000410000 */
[----:B------:R-:W2:Y:S01]  /*cd70*/  F2F.BF16.F32 R9, R9 ;  /* 0x0000000900097304 */ /* 0x000ea20000202000 */
[----:B-1----:R-:W-:-:S05]  /*cd80*/  IMAD.U32 R6, R5, 0x10000, RZ ;  /* 0x0001000005067824 */ /* 0x002fca00078e00ff */
[----:B------:R-:W-:Y:S01]  /*cd90*/  FMNMX.FTZ R6, R6, 1.0018652574217412621e-12, !PT ;  /* 0x2b8d000006067809 */ /* 0x000fe20007810000 */
[----:B--2---:R-:W-:-:S05]  /*cda0*/  IMAD.U32 R4, R9, 0x10000, RZ ;  /* 0x0001000009047824 */ /* 0x004fca00078e00ff */
[----:B------:R-:W1:Y:S02]  /*cdb0*/  F2F.BF16.F32 R6, R6 ;  /* 0x0000000600067304 */ /* 0x000e640000202000 */
[----:B-1----:R-:W-:-:S06]  /*cdc0*/  IMAD.U32 R5, R6, 0x10000, RZ ;  /* 0x0001000006057824 */ /* 0x002fcc00078e00ff */
[----:B------:R-:W1:Y:S02]  /*cdd0*/  MUFU.RCP R5, R5 ;  /* 0x0000000500057308 */ /* 0x000e640000001000 */
[----:B-1----:R-:W-:-:S06]  /*cde0*/  FMUL.FTZ R4, R4, R5 ;  /* 0x0000000504047220 */ /* 0x002fcc0000410000 */
[----:B------:R1:W2:Y:S02]  /*cdf0*/  F2F.BF16.F32 R18, R4 ;  /* 0x0000000400127304 */ /* 0x0002a40000202000 */
.L_x_7497:
[----:B------:R-:W-:Y:S05]  /*ce00*/  BSYNC.RECONVERGENT B0 ;  /* 0x0000000000007941 */ /* 0x000fea0003800200 */
.L_x_7496:
[----:B------:R-:W-:Y:S04]  /*ce10*/  BSSY.RECONVERGENT B0, `(.L_x_7498) ;  /* 0x0000017000007945 */ /* 0x000fe80003800200 */
[----:B------:R-:W-:Y:S05]  /*ce20*/  @P2 BRA `(.L_x_7499) ;  /* 0x0000000000542947 */ /* 0x000fea0003800000 */
[----:B-----5:R-:W-:Y:S02]  /*ce30*/  IMAD.U32 R17, R17, 0x10000, RZ ;  /* 0x0001000011117824 */ /* 0x020fe400078e00ff */
[----:B------:R-:W-:Y:S02]  /*ce40*/  IMAD.U32 R8, R19, 0x10000, RZ ;  /* 0x0001000013087824 */ /* 0x000fe400078e00ff */
[C---:B-1----:R-:W-:Y:S01]  /*ce50*/  FADD.FTZ R4, -R17.reuse, 1 ;  /* 0x3f80000011047421 */ /* 0x042fe20000010100 */
[----:B------:R-:W-:Y:S02]  /*ce60*/  IMAD.U32 R16, R16, 0x10000, RZ ;  /* 0x0001000010107824 */ /* 0x000fe400078e00ff */
[----:B------:R-:W-:-:S03]  /*ce70*/  FADD.FTZ R8, R17, -R8 ;  /* 0x8000000811087221 */ /* 0x000fc60000010000 */
[----:B------:R-:W1:Y:S08]  /*ce80*/  F2F.BF16.F32 R4, R4 ;  /* 0x0000000400047304 */ /* 0x000e700000202000 */
[----:B------:R-:W3:Y:S01]  /*ce90*/  F2F.BF16.F32 R8, R8 ;  /* 0x0000000800087304 */ /* 0x000ee20000202000 */
[----:B-1----:R-:W-:-:S04]  /*cea0*/  IMAD.U32 R6, R4, 0x10000, RZ ;  /* 0x0001000004067824 */ /* 0x002fc800078e00ff */
[----:B------:R-:W-:Y:S01]  /*ceb0*/  FMUL.FTZ R6, R17, R6 ;  /* 0x0000000611067220 */ /* 0x000fe20000410000 */
[----:B---3--:R-:W-:-:S05]  /*cec0*/  IMAD.U32 R7, R8, 0x10000, RZ ;  /* 0x0001000008077824 */ /* 0x008fca00078e00ff */
[----:B------:R-:W1:Y:S01]  /*ced0*/  F2F.BF16.F32 R6, R6 ;  /* 0x0000000600067304 */ /* 0x000e620000202000 */
[----:B------:R-:W-:-:S07]  /*cee0*/  FMUL.FTZ R7, R16, R7 ;  /* 0x0000000710077220 */ /* 0x000fce0000410000 */
[----:B------:R-:W3:Y:S01]  /*cef0*/  F2F.BF16.F32 R7, R7 ;  /* 0x0000000700077304 */ /* 0x000ee20000202000 */
[----:B-1----:R-:W-:-:S05]  /*cf00*/  IMAD.U32 R5, R6, 0x10000, RZ ;  /* 0x0001000006057824 */ /* 0x002fca00078e00ff */
[----:B------:R-:W-:Y:S01]  /*cf10*/  FMNMX.FTZ R5, R5, 1.0018652574217412621e-12, !PT ;  /* 0x2b8d000005057809 */ /* 0x000fe20007810000 */
[----:B---3--:R-:W-:-:S05]  /*cf20*/  IMAD.U32 R4, R7, 0x10000, RZ ;  /* 0x0001000007047824 */ /* 0x008fca00078e00ff */
[----:B------:R-:W1:Y:S02]  /*cf30*/  F2F.BF16.F32 R5, R5 ;  /* 0x0000000500057304 */ /* 0x000e640000202000 */
[----:B-1----:R-:W-:-:S06]  /*cf40*/  IMAD.U32 R6, R5, 0x10000, RZ ;  /* 0x0001000005067824 */ /* 0x002fcc00078e00ff */
[----:B------:R-:W1:Y:S02]  /*cf50*/  MUFU.RCP R9, R6 ;  /* 0x0000000600097308 */ /* 0x000e640000001000 */
[----:B-1----:R-:W-:-:S06]  /*cf60*/  FMUL.FTZ R4, R4, R9 ;  /* 0x0000000904047220 */ /* 0x002fcc0000410000 */
[----:B------:R3:W4:Y:S02]  /*cf70*/  F2F.BF16.F32 R16, R4 ;  /* 0x0000000400107304 */ /* 0x0007240000202000 */
.L_x_7499:
[----:B------:R-:W-:Y:S05]  /*cf80*/  BSYNC.RECONVERGENT B0 ;  /* 0x0000000000007941 */ /* 0x000fea0003800200 */
.L_x_7498:
[----:B------:R-:W-:Y:S04]  /*cf90*/  BSSY.RECONVERGENT B0, `(.L_x_7500) ;  /* 0x0000017000007945 */ /* 0x000fe80003800200 */
[----:B------:R-:W-:Y:S05]  /*cfa0*/  @P3 BRA `(.L_x_7501) ;  /* 0x0000000000543947 */ /* 0x000fea0003800000 */
[----:B-----5:R-:W-:Y:S02]  /*cfb0*/  IMAD.U32 R25, R25, 0x10000, RZ ;  /* 0x0001000019197824 */ /* 0x020fe400078e00ff */
[----:B------:R-:W-:Y:S02]  /*cfc0*/  IMAD.U32 R0, R0, 0x10000, RZ ;  /* 0x0001000000007824 */ /* 0x000fe400078e00ff */
[----:B-1-3--:R-:W-:Y:S01]  /*cfd0*/  FADD.FTZ R4, -R25, 1 ;  /* 0x3f80000019047421 */ /* 0x00afe20000010100 */
[----:B------:R-:W-:-:S05]  /*cfe0*/  IMAD.U32 R23, R23, 0x10000, RZ ;  /* 0x0001000017177824 */ /* 0x000fca00078e00ff */
[----:B------:R-:W1:Y:S02]  /*cff0*/  F2F.BF16.F32 R4, R4 ;  /* 0x0000000400047304 */ /* 0x000e640000202000 */
[----:B-1----:R-:W-:-:S04]  /*d000*/  IMAD.U32 R6, R4, 0x10000, RZ ;  /* 0x0001000004067824 */ /* 0x002fc800078e00ff */
[C---:B------:R-:W-:Y:S01]  /*d010*/  FMUL.FTZ R6, R25.reuse, R6 ;  /* 0x0000000619067220 */ /* 0x040fe20000410000 */
[----:B------:R-:W-:-:S05]  /*d020*/  FADD.FTZ R25, R25, -R0 ;  /* 0x8000000019197221 */ /* 0x000fca0000010000 */
[----:B------:R-:W1:Y:S08]  /*d030*/  F2F.BF16.F32 R6, R6 ;  /* 0x0000000600067304 */ /* 0x000e700000202000 */
[----:B------:R-:W3:Y:S01]  /*d040*/  F2F.BF16.F32 R25, R25 ;  /* 0x0000001900197304 */ /* 0x000ee20000202000 */
[----:B-1----:R-:W-:-:S05]  /*d050*/  IMAD.U32 R0, R6, 0x10000, RZ ;  /* 0x0001000006007824 */ /* 0x002fca00078e00ff */
[----:B------:R-:W-:Y:S01]  /*d060*/  FMNMX.FTZ R0, R0, 1.0018652574217412621e-12, !PT ;  /* 0x2b8d000000007809 */ /* 0x000fe20007810000 */
[----:B---3--:R-:W-:-:S05]  /*d070*/  IMAD.U32 R4, R25, 0x10000, RZ ;  /* 0x0001000019047824 */ /* 0x008fca00078e00ff */
[----:B------:R-:W1:Y:S01]  /*d080*/  F2F.BF16.F32 R0, R0 ;  /* 0x0000000000007304 */ /* 0x000e620000202000 */
[----:B------:R-:W-:-:S07]  /*d090*/  FMUL.FTZ R4, R23, R4 ;  /* 0x0000000417047220 */ /* 0x000fce0000410000 */
[----:B------:R-:W3:Y:S01]  /*d0a0*/  F2F.BF16.F32 R4, R4 ;  /* 0x0000000400047304 */ /* 0x000ee20000202000 */
[----:B-1----:R-:W-:-:S07]  /*d0b0*/  IMAD.U32 R6, R0, 0x10000, RZ ;  /* 0x0001000000067824 */ /* 0x002fce00078e00ff */
[----:B------:R-:W1:Y:S01]  /*d0c0*/  MUFU.RCP R6, R6 ;  /* 0x0000000600067308 */ /* 0x000e620000001000 */
[----:B---3--:R-:W-:-:S04]  /*d0d0*/  IMAD.U32 R5, R4, 0x10000, RZ ;  /* 0x0001000004057824 */ /* 0x008fc800078e00ff */
[----:B-1----:R-:W-:-:S04]  /*d0e0*/  FMUL.FTZ R5, R5, R6 ;  /* 0x0000000605057220 */ /* 0x002fc80000410000 */
[----:B------:R1:W3:Y:S03]  /*d0f0*/  F2F.BF16.F32 R17, R5 ;  /* 0x0000000500117304 */ /* 0x0002e60000202000 */
.L_x_7501:
[----:B------:R-:W-:Y:S05]  /*d100*/  BSYNC.RECONVERGENT B0 ;  /* 0x0000000000007941 */ /* 0x000fea0003800200 */
.L_x_7500:
[----:B------:R-:W-:Y:S04]  /*d110*/  BSSY.RECONVERGENT B6, `(.L_x_7502) ;  /* 0x0000110000067945 */ /* 0x000fe80003800200 */
[----:B------:R-:W-:Y:S05]  /*d120*/  @P0 BRA `(.L_x_7503) ;  /* 0x0000001000380947 */ /* 0x000fea0003800000 */
[----:B-----5:R-:W0:Y:S01]  /*d130*/  S2R R0, SR_CTAID.X ;  /* 0x0000000000007919 */ /* 0x020e220000002500 */
[----:B------:R-:W1:Y:S01]  /*d140*/  LDCU UR4, c[0x0][0x3c0] ;  /* 0x00007800ff0477ac */ /* 0x000e620008000800 */
[----:B------:R-:W2:Y:S01]  /*d150*/  LDC.64 R8, c[0x0][0x388] ;  /* 0x0000e200ff087b82 */ /* 0x000ea20000000a00 */
[----:B0-----:R-:W-:Y:S01]  /*d160*/  IMAD R0, R0, 0x200, R2 ;  /* 0x0000020000007824 */ /* 0x001fe200078e0202 */
[----:B------:R-:W-:-:S03]  /*d170*/  PRMT R2, R10, 0x9910, RZ ;  /* 0x000099100a027816 */ /* 0x000fc600000000ff */
[----:B-1----:R-:W-:Y:S02]  /*d180*/  IMAD R5, R0, UR4, RZ ;  /* 0x0000000400057c24 */ /* 0x002fe4000f8e02ff */
[----:B------:R-:W-:-:S03]  /*d190*/  IMAD.MOV.U32 R0, RZ, RZ, R2 ;  /* 0x000000ffff007224 */ /* 0x000fc600078e0002 */
[----:B--2---:R-:W-:Y:S02]  /*d1a0*/  IADD3 R8, P1, PT, R5, R8, RZ ;  /* 0x0000000805087210 */ /* 0x004fe40007f3e0ff */
[----:B------:R-:W-:-:S03]  /*d1b0*/  ISETP.GT.AND P0, PT, R0, 0x9, PT ;  /* 0x000000090000780c */ /* 0x000fc60003f04270 */
[----:B------:R-:W-:-:S10]  /*d1c0*/  IMAD.X R9, RZ, RZ, R9, P1 ;  /* 0x000000ffff097224 */ /* 0x000fd400008e0609 */
        /* <DEDUP_REMOVED lines=9> */
[----:B------:R-:W-:Y:S02]  /*d260*/  IMAD.U32 R3, R3, 0x10000, RZ ;  /* 0x0001000003037824 */ /* 0x000fe400078e00ff */
[----:B------:R-:W-:-:S04]  /*d270*/  IMAD.MOV.U32 R2, RZ, RZ, R27 ;  /* 0x000000ffff027224 */ /* 0x000fc800078e001b */
[----:B------:R-:W0:Y:S02]  /*d280*/  F2I.FTZ.TRUNC.NTZ R3, R3 ;  /* 0x0000000300037305 */ /* 0x000e24000021f100 */
[----:B0-----:R0:W-:Y:S01]  /*d290*/  STG.E.U8 desc[UR36][R8.64], R3 ;  /* 0x0000000308007986 */ /* 0x0011e2000c101124 */
[----:B------:R-:W-:Y:S05]  /*d2a0*/  BRA `(.L_x_7503) ;  /* 0x0000000c00d87947 */ /* 0x000fea0003800000 */
.L_x_7507:
[----:B------:R-:W-:-:S06]  /*d2b0*/  IMAD.U32 R3, R3, 0x10000, RZ ;  /* 0x0001000003037824 */ /* 0x000fcc00078e00ff */
[----:B------:R-:W0:Y:S02]  /*d2c0*/  F2I.S64.TRUNC R2, R3 ;  /* 0x0000000300027311 */ /* 0x000e24000020d900 */
[----:B0-----:R-:W-:Y:S02]  /*d2d0*/  IMAD.MOV.U32 R5, RZ, RZ, R2 ;  /* 0x000000ffff057224 */ /* 0x001fe400078e0002 */
[----:B------:R-:W-:-:S03]  /*d2e0*/  IMAD.MOV.U32 R2, RZ, RZ, R27 ;  /* 0x000000ffff027224 */ /* 0x000fc600078e001b */
[----:B------:R0:W-:Y:S01]  /*d2f0*/  STG.E.U8 desc[UR36][R8.64], R5 ;  /* 0x0000000508007986 */ /* 0x0001e2000c101124 */
[----:B------:R-:W-:Y:S05]  /*d300*/  BRA `(.L_x_7503) ;  /* 0x0000000c00c07947 */ /* 0x000fea0003800000 */
.L_x_7506:
        /* <DEDUP_REMOVED lines=11> */
.L_x_7510:
[----:B------:R-:W-:Y:S02]  /*d3c0*/  IMAD.U32 R3, R3, 0x10000, RZ ;  /* 0x0001000003037824 */ /* 0x000fe400078e00ff */
[----:B------:R-:W-:-:S04]  /*d3d0*/  IMAD.MOV.U32 R2, RZ, RZ, R27 ;  /* 0x000000ffff027224 */ /* 0x000fc800078e001b */
[----:B------:R-:W0:Y:S02]  /*d3e0*/  F2I.FTZ.TRUNC.NTZ R3, R3 ;  /* 0x0000000300037305 */ /* 0x000e24000021f100 */
[----:B0-----:R0:W-:Y:S01]  /*d3f0*/  STG.E desc[UR36][R8.64], R3 ;  /* 0x0000000308007986 */ /* 0x0011e2000c101924 */
[----:B------:R-:W-:Y:S05]  /*d400*/  BRA `(.L_x_7503) ;  /* 0x0000000c00807947 */ /* 0x000fea0003800000 */
.L_x_7509:
[----:B------:R-:W-:Y:S02]  /*d410*/  IMAD.U32 R3, R3, 0x10000, RZ ;  /* 0x0001000003037824 */ /* 0x000fe400078e00ff */
[----:B------:R-:W-:-:S04]  /*d420*/  IMAD.MOV.U32 R2, RZ, RZ, R27 ;  /* 0x000000ffff027224 */ /* 0x000fc800078e001b */
[----:B------:R-:W0:Y:S02]  /*d430*/  F2I.FTZ.TRUNC.NTZ R3, R3 ;  /* 0x0000000300037305 */ /* 0x000e24000021f100 */
[----:B0-----:R0:W-:Y:S01]  /*d440*/  STG.E.U16 desc[UR36][R8.64], R3 ;  /* 0x0000000308007986 */ /* 0x0011e2000c101524 */
[----:B------:R-:W-:Y:S05]  /*d450*/  BRA `(.L_x_7503) ;  /* 0x0000000c006c7947 */ /* 0x000fea0003800000 */
.L_x_7505:
[----:B------:R-:W-:-:S13]  /*d460*/  ISETP.GT.AND P0, PT, R0, 0x6, PT ;  /* 0x000000060000780c */ /* 0x000fda0003f04270 */
[----:B------:R-:W-:Y:S05]  /*d470*/  @P0 BRA `(.L_x_7511) ;  /* 0x0000000000340947 */ /* 0x000fea0003800000 */
[----:B------:R-:W-:-:S13]  /*d480*/  ISETP.NE.AND P0, PT, R0, 0x5, PT ;  /* 0x000000050000780c */ /* 0x000fda0003f05270 */
[----:B------:R-:W-:Y:S05]  /*d490*/  @!P0 BRA `(.L_x_7512) ;  /* 0x0000000000188947 */ /* 0x000fea0003800000 */
[----:B------:R-:W-:-:S13]  /*d4a0*/  ISETP.NE.AND P0, PT, R0, 0x6, PT ;  /* 0x000000060000780c */ /* 0x000fda0003f05270 */
[----:B------:R-:W-:Y:S05]  /*d4b0*/  @P0 BRA `(.L_x_7508) ;  /* 0x0000000800a40947 */ /* 0x000fea0003800000 */
[----:B------:R-:W-:Y:S02]  /*d4c0*/  IMAD.U32 R3, R3, 0x10000, RZ ;  /* 0x0001000003037824 */ /* 0x000fe400078e00ff */
[----:B------:R-:W-:-:S03]  /*d4d0*/  IMAD.MOV.U32 R2, RZ, RZ, R27 ;  /* 0x000000ffff027224 */ /* 0x000fc600078e001b */
[----:B------:R0:W-:Y:S01]  /*d4e0*/  STG.E desc[UR36][R8.64], R3 ;  /* 0x0000000308007986 */ /* 0x0001e2000c101924 */
[----:B------:R-:W-:Y:S05]  /*d4f0*/  BRA `(.L_x_7503) ;  /* 0x0000000c00447947 */ /* 0x000fea0003800000 */
.L_x_7512:
[----:B------:R-:W-:Y:S02]  /*d500*/  IMAD.U32 R0, R3, 0x10000, RZ ;  /* 0x0001000003007824 */ /* 0x000fe400078e00ff */
[----:B------:R-:W-:-:S03]  /*d510*/  IMAD.MOV.U32 R2, RZ, RZ, R27 ;  /* 0x000000ffff027224 */ /* 0x000fc600078e001b */
[----:B------:R-:W-:-:S05]  /*d520*/  F2FP.F16.F32.PACK_AB R0, RZ, R0 ;  /* 0x00000000ff00723e */ /* 0x000fca00000000ff */
[----:B------:R0:W-:Y:S01]  /*d530*/  STG.E.U16 desc[UR36][R8.64], R0 ;  /* 0x0000000008007986 */ /* 0x0001e2000c101524 */
[----:B------:R-:W-:Y:S05]  /*d540*/  BRA `(.L_x_7503) ;  /* 0x0000000c00307947 */ /* 0x000fea0003800000 */
.L_x_7511:
        /* <DEDUP_REMOVED lines=11> */
.L_x_7514:
[----:B------:R-:W-:Y:S02]  /*d600*/  IMAD.U32 R3, R3, 0x10000, RZ ;  /* 0x0001000003037824 */ /* 0x000fe400078e00ff */
[----:B------:R-:W-:-:S03]  /*d610*/  IMAD.MOV.U32 R2, RZ, RZ, R27 ;  /* 0x000000ffff027224 */ /* 0x000fc600078e001b */
[----:B------:R-:W-:-:S04]  /*d620*/  F2FP.F16.F32.PACK_AB R3, RZ, R3 ;  /* 0x00000003ff03723e */ /* 0x000fc800000000ff */
[----:B------:R-:W-:-:S05]  /*d630*/  PRMT R3, R3, 0x5410, RZ ;  /* 0x0000541003037816 */ /* 0x000fca00000000ff */
[----:B------:R0:W-:Y:S01]  /*d640*/  STG.E desc[UR36][R8.64], R3 ;  /* 0x0000000308007986 */ /* 0x0001e2000c101924 */
[----:B------:R-:W-:Y:S05]  /*d650*/  BRA `(.L_x_7503) ;  /* 0x0000000800ec7947 */ /* 0x000fea0003800000 */
.L_x_7513:
[----:B---3--:R-:W-:Y:S02]  /*d660*/  IMAD.U32 R4, R3, 0x10000, RZ ;  /* 0x0001000003047824 */ /* 0x008fe400078e00ff */
[----:B------:R-:W-:Y:S02]  /*d670*/  IMAD.MOV.U32 R2, RZ, RZ, R27 ;  /* 0x000000ffff027224 */ /* 0x000fe400078e001b */
[----:B------:R-:W-:-:S06]  /*d680*/  FMUL.FTZ R4, R4, 1 ;  /* 0x3f80000004047820 */ /* 0x000fcc0000410000 */
[----:B------:R-:W0:Y:S02]  /*d690*/  F2F.F64.F32 R4, R4 ;  /* 0x0000000400047310 */ /* 0x000e240000201800 */
[----:B0-----:R0:W-:Y:S01]  /*d6a0*/  STG.E.64 desc[UR36][R8.64], R4 ;  /* 0x0000000408007986 */ /* 0x0011e2000c101b24 */
[----:B------:R-:W-:Y:S05]  /*d6b0*/  BRA `(.L_x_7503) ;  /* 0x0000000800d47947 */ /* 0x000fea0003800000 */
.L_x_7504:
        /* <DEDUP_REMOVED lines=10> */
[----:B------:R-:W-:-:S04]  /*d760*/  FSETP.NEU.FTZ.AND P0, PT, R3, RZ, PT ;  /* 0x000000ff0300720b */ /* 0x000fc80003f1d000 */
[----:B------:R-:W-:-:S05]  /*d770*/  SEL R3, RZ, 0x1, !P0 ;  /* 0x00000001ff037807 */ /* 0x000fca0004000000 */
[----:B------:R0:W-:Y:S01]  /*d780*/  STG.E.U8 desc[UR36][R8.64], R3 ;  /* 0x0000000308007986 */ /* 0x0001e2000c101124 */
[----:B------:R-:W-:Y:S05]  /*d790*/  BRA `(.L_x_7503) ;  /* 0x00000008009c7947 */ /* 0x000fea0003800000 */
.L_x_7517:
[----:B------:R-:W-:Y:S01]  /*d7a0*/  IMAD.U32 R3, R3, 0x10000, RZ ;  /* 0x0001000003037824 */ /* 0x000fe200078e00ff */
[----:B------:R-:W-:Y:S01]  /*d7b0*/  CS2R R6, SRZ ;  /* 0x0000000000067805 */ /* 0x000fe2000001ff00 */
[----:B------:R-:W-:Y:S02]  /*d7c0*/  IMAD.MOV.U32 R2, RZ, RZ, R27 ;  /* 0x000000ffff027224 */ /* 0x000fe400078e001b */
[----:B------:R-:W-:-:S04]  /*d7d0*/  FMUL.FTZ R3, R3, 1 ;  /* 0x3f80000003037820 */ /* 0x000fc80000410000 */
[----:B---3--:R-:W0:Y:S02]  /*d7e0*/  F2F.F64.F32 R4, R3 ;  /* 0x0000000300047310 */ /* 0x008e240000201800 */
[----:B0-----:R0:W-:Y:S01]  /*d7f0*/  STG.E.128 desc[UR36][R8.64], R4 ;  /* 0x0000000408007986 */ /* 0x0011e2000c101d24 */
[----:B------:R-:W-:Y:S05]  /*d800*/  BRA `(.L_x_7503) ;  /* 0x0000000800807947 */ /* 0x000fea0003800000 */
.L_x_7516:
[----:B------:R-:W-:-:S13]  /*d810*/  ISETP.NE.AND P0, PT, R0, 0xf, PT ;  /* 0x0000000f0000780c */ /* 0x000fda0003f05270 */
[----:B------:R-:W-:Y:S05]  /*d820*/  @!P0 BRA `(.L_x_7518) ;  /* 0x0000000000a88947 */ /* 0x000fea0003800000 */
[----:B------:R-:W-:-:S13]  /*d830*/  ISETP.NE.AND P0, PT, R0, 0x17, PT ;  /* 0x000000170000780c */ /* 0x000fda0003f05270 */
[----:B------:R-:W-:Y:S05]  /*d840*/  @!P0 BRA `(.L_x_7519) ;  /* 0x0000000000508947 */ /* 0x000fea0003800000 */
[----:B------:R-:W-:-:S13]  /*d850*/  ISETP.NE.AND P0, PT, R0, 0x18, PT ;  /* 0x000000180000780c */ /* 0x000fda0003f05270 */
[----:B------:R-:W-:Y:S05]  /*d860*/  @P0 BRA `(.L_x_7508) ;  /* 0x0000000400b80947 */ /* 0x000fea0003800000 */
[----:B------:R-:W-:Y:S01]  /*d870*/  IMAD.U32 R5, R3, 0x10000, RZ ;  /* 0x0001000003057824 */ /* 0x000fe200078e00ff */
[----:B------:R-:W-:Y:S01]  /*d880*/  BSSY.RECONVERGENT B0, `(.L_x_7520) ;  /* 0x000000c000007945 */ /* 0x000fe20003800200 */
[----:B------:R-:W-:-:S03]  /*d890*/  IMAD.MOV.U32 R0, RZ, RZ, 0x7f ;  /* 0x0000007fff007424 */ /* 0x000fc600078e00ff */
[----:B---3--:R-:W-:Y:S02]  /*d8a0*/  LOP3.LUT R4, R5, 0x7fffffff, RZ, 0xc0, !PT ;  /* 0x7fffffff05047812 */ /* 0x008fe400078ec0ff */
        /* <DEDUP_REMOVED lines=9> */
.L_x_7521:
[----:B------:R-:W-:Y:S05]  /*d940*/  BSYNC.RECONVERGENT B0 ;  /* 0x0000000000007941 */ /* 0x000fea0003800200 */
.L_x_7520:
[----:B------:R-:W-:Y:S01]  /*d950*/  LOP3.LUT R3, R0, 0x80, R3, 0xf8, !PT ;  /* 0x0000008000037812 */ /* 0x000fe200078ef803 */
[----:B------:R-:W-:-:S04]  /*d960*/  IMAD.MOV.U32 R2, RZ, RZ, R27 ;  /* 0x000000ffff027224 */ /* 0x000fc800078e001b */
[----:B------:R0:W-:Y:S01]  /*d970*/  STG.E.U8 desc[UR36][R8.64], R3 ;  /* 0x0000000308007986 */ /* 0x0001e2000c101124 */
[----:B------:R-:W-:Y:S05]  /*d980*/  BRA `(.L_x_7503) ;  /* 0x0000000800207947 */ /* 0x000fea0003800000 */
.L_x_7519:
[----:B------:R-:W-:Y:S01]  /*d990*/  IMAD.U32 R5, R3, 0x10000, RZ ;  /* 0x0001000003057824 */ /* 0x000fe200078e00ff */
[----:B------:R-:W-:Y:S04]  /*d9a0*/  BSSY.RECONVERGENT B0, `(.L_x_7522) ;  /* 0x000000e000007945 */ /* 0x000fe80003800200 */
[----:B---3--:R-:W-:Y:S02]  /*d9b0*/  LOP3.LUT R4, R5, 0x7fffffff, RZ, 0xc0, !PT ;  /* 0x7fffffff05047812 */ /* 0x008fe400078ec0ff */
        /* <DEDUP_REMOVED lines=12> */
.L_x_7523:
[----:B------:R-:W-:Y:S05]  /*da80*/  BSYNC.RECONVERGENT B0 ;  /* 0x0000000000007941 */ /* 0x000fea0003800200 */
.L_x_7522:
[----:B------:R-:W-:Y:S01]  /*da90*/  LOP3.LUT R3, R0, 0x80, R3, 0xf8, !PT ;  /* 0x0000008000037812 */ /* 0x000fe200078ef803 */
[----:B------:R-:W-:-:S04]  /*daa0*/  IMAD.MOV.U32 R2, RZ, RZ, R27 ;  /* 0x000000ffff027224 */ /* 0x000fc800078e001b */
[----:B------:R0:W-:Y:S01]  /*dab0*/  STG.E.U8 desc[UR36][R8.64], R3 ;  /* 0x0000000308007986 */ /* 0x0001e2000c101124 */
[----:B------:R-:W-:Y:S05]  /*dac0*/  BRA `(.L_x_7503) ;  /* 0x0000000400d07947 */ /* 0x000fea0003800000 */
.L_x_7518:
[----:B------:R0:W-:Y:S01]  /*dad0*/  STG.E.U16 desc[UR36][R8.64], R3 ;  /* 0x0000000308007986 */ /* 0x0001e2000c101524 */
[----:B------:R-:W-:Y:S01]  /*dae0*/  IMAD.MOV.U32 R2, RZ, RZ, R27 ;  /* 0x000000ffff027224 */ /* 0x000fe200078e001b */
[----:B------:R-:W-:Y:S06]  /*daf0*/  BRA `(.L_x_7503) ;  /* 0x0000000400c47947 */ /* 0x000fec0003800000 */
.L_x_7515:
        /* <DEDUP_REMOVED lines=8> */
[----:B------:R-:W-:Y:S02]  /*db80*/  IMAD.U32 R3, R3, 0x10000, RZ ;  /* 0x0001000003037824 */ /* 0x000fe400078e00ff */
[----:B------:R-:W-:-:S04]  /*db90*/  IMAD.MOV.U32 R2, RZ, RZ, R27 ;  /* 0x000000ffff027224 */ /* 0x000fc800078e001b */
[----:B------:R-:W0:Y:S02]  /*dba0*/  F2I.FTZ.U32.TRUNC.NTZ R3, R3 ;  /* 0x0000000300037305 */ /* 0x000e24000021f000 */
[----:B0-----:R0:W-:Y:S01]  /*dbb0*/  STG.E.U16 desc[UR36][R8.64], R3 ;  /* 0x0000000308007986 */ /* 0x0011e2000c101524 */
[----:B------:R-:W-:Y:S05]  /*dbc0*/  BRA `(.L_x_7503) ;  /* 0x0000000400907947 */ /* 0x000fea0003800000 */
.L_x_7526:
[----:B------:R-:W-:Y:S01]  /*dbd0*/  IMAD.U32 R3, R3, 0x10000, RZ ;  /* 0x0001000003037824 */ /* 0x000fe200078e00ff */
[----:B------:R-:W-:Y:S01]  /*dbe0*/  BSSY.RECONVERGENT B0, `(.L_x_7527) ;  /* 0x0000014000007945 */ /* 0x000fe20003800200 */
[----:B---3--:R-:W-:-:S03]  /*dbf0*/  IMAD.MOV.U32 R4, RZ, RZ, 0x80 ;  /* 0x00000080ff047424 */ /* 0x008fc600078e00ff */
        /* <DEDUP_REMOVED lines=10> */
.L_x_7529:
[----:B------:R-:W-:-:S04]  /*dca0*/  SHF.R.U32.HI R0, RZ, 0x14, R3 ;  /* 0x00000014ff007819 */ /* 0x000fc80000011603 */
[----:B------:R-:W-:-:S04]  /*dcb0*/  LOP3.LUT R0, R0, 0x1, RZ, 0xc0, !PT ;  /* 0x0000000100007812 */ /* 0x000fc800078ec0ff */
[----:B------:R-:W-:-:S04]  /*dcc0*/  IADD3 R0, PT, PT, R3, 0x487ffff, R0 ;  /* 0x0487ffff03007810 */ /* 0x000fc80007ffe000 */
[----:B------:R-:W-:-:S04]  /*dcd0*/  SHF.R.U32.HI R0, RZ, 0x14, R0 ;  /* 0x00000014ff007819 */ /* 0x000fc80000011600 */
[----:B------:R-:W-:-:S07]  /*dce0*/  LOP3.LUT R0, R0, 0xff, RZ, 0xc0, !PT ;  /* 0x000000ff00007812 */ /* 0x000fce00078ec0ff */
.L_x_7530:
[----:B------:R-:W-:-:S04]  /*dcf0*/  SHF.R.U32.HI R3, RZ, 0x18, R3 ;  /* 0x00000018ff037819 */ /* 0x000fc80000011603 */
[----:B------:R-:W-:-:S04]  /*dd00*/  LOP3.LUT R0, R0, 0x80, R3, 0xf8, !PT ;  /* 0x0000008000007812 */ /* 0x000fc800078ef803 */
[----:B------:R-:W-:-:S07]  /*dd10*/  PRMT R4, R0, 0x7610, R4 ;  /* 0x0000761000047816 */ /* 0x000fce0000000004 */
.L_x_7528:
[----:B------:R-:W-:Y:S05]  /*dd20*/  BSYNC.RECONVERGENT B0 ;  /* 0x0000000000007941 */ /* 0x000fea0003800200 */
.L_x_7527:
[----:B------:R0:W-:Y:S01]  /*dd30*/  STG.E.U8 desc[UR36][R8.64], R4 ;  /* 0x0000000408007986 */ /* 0x0001e2000c101124 */
[----:B------:R-:W-:Y:S01]  /*dd40*/  IMAD.MOV.U32 R2, RZ, RZ, R27 ;  /* 0x000000ffff027224 */ /* 0x000fe200078e001b */
[----:B------:R-:W-:Y:S06]  /*dd50*/  BRA `(.L_x_7503) ;  /* 0x00000004002c7947 */ /* 0x000fec0003800000 */
.L_x_7525:
        /* <DEDUP_REMOVED lines=13> */
.L_x_7533:
[----:B------:R-:W-:-:S04]  /*de30*/  SHF.R.U32.HI R0, RZ, 0x15, R3 ;  /* 0x00000015ff007819 */ /* 0x000fc80000011603 */
[----:B------:R-:W-:-:S04]  /*de40*/  LOP3.LUT R0, R0, 0x1, RZ, 0xc0, !PT ;  /* 0x0000000100007812 */ /* 0x000fc800078ec0ff */
[----:B------:R-:W-:-:S04]  /*de50*/  IADD3 R0, PT, PT, R3, 0x88fffff, R0 ;  /* 0x088fffff03007810 */ /* 0x000fc80007ffe000 */
[----:B------:R-:W-:-:S04]  /*de60*/  SHF.R.U32.HI R0, RZ, 0x15, R0 ;  /* 0x00000015ff007819 */ /* 0x000fc80000011600 */
[----:B------:R-:W-:-:S07]  /*de70*/  LOP3.LUT R0, R0, 0xff, RZ, 0xc0, !PT ;  /* 0x000000ff00007812 */ /* 0x000fce00078ec0ff */
.L_x_7534:
[----:B------:R-:W-:-:S04]  /*de80*/  SHF.R.U32.HI R3, RZ, 0x18, R3 ;  /* 0x00000018ff037819 */ /* 0x000fc80000011603 */
[----:B------:R-:W-:-:S04]  /*de90*/  LOP3.LUT R0, R0, 0x80, R3, 0xf8, !PT ;  /* 0x0000008000007812 */ /* 0x000fc800078ef803 */
[----:B------:R-:W-:-:S07]  /*dea0*/  PRMT R4, R0, 0x7610, R4 ;  /* 0x0000761000047816 */ /* 0x000fce0000000004 */
.L_x_7532:
[----:B------:R-:W-:Y:S05]  /*deb0*/  BSYNC.RECONVERGENT B0 ;  /* 0x0000000000007941 */ /* 0x000fea0003800200 */
.L_x_7531:
[----:B------:R0:W-:Y:S01]  /*dec0*/  STG.E.U8 desc[UR36][R8.64], R4 ;  /* 0x0000000408007986 */ /* 0x0001e2000c101124 */
[----:B------:R-:W-:Y:S01]  /*ded0*/  IMAD.MOV.U32 R2, RZ, RZ, R27 ;  /* 0x000000ffff027224 */ /* 0x000fe200078e001b */
[----:B------:R-:W-:Y:S06]  /*dee0*/  BRA `(.L_x_7503) ;  /* 0x0000000000c87947 */ /* 0x000fec0003800000 */
.L_x_7524:
[----:B------:R-:W-:-:S13]  /*def0*/  ISETP.NE.AND P0, PT, R0, 0x1c, PT ;  /* 0x0000001c0000780c */ /* 0x000fda0003f05270 */
[----:B------:R-:W-:Y:S05]  /*df00*/  @!P0 BRA `(.L_x_7535) ;  /* 0x0000000000b08947 */ /* 0x000fea0003800000 */
[----:B------:R-:W-:-:S13]  /*df10*/  ISETP.NE.AND P0, PT, R0, 0x1d, PT ;  /* 0x0000001d0000780c */ /* 0x000fda0003f05270 */
[----:B------:R-:W-:Y:S05]  /*df20*/  @!P0 BRA `(.L_x_7536) ;  /* 0x0000000000948947 */ /* 0x000fea0003800000 */
[----:B------:R-:W-:-:S13]  /*df30*/  ISETP.NE.AND P0, PT, R0, 0x2c, PT ;  /* 0x0000002c0000780c */ /* 0x000fda0003f05270 */
[----:B------:R-:W-:Y:S05]  /*df40*/  @!P0 BRA `(.L_x_7537) ;  /* 0x0000000000488947 */ /* 0x000fea0003800000 */
.L_x_7508:
[----:B------:R-:W-:Y:S01]  /*df50*/  MOV R2, 0x0 ;  /* 0x0000000000027802 */ /* 0x000fe20000000f00 */
[----:B------:R-:W3:Y:S01]  /*df60*/  LDCU.64 UR6, c[0x4][0x310] ;  /* 0x01006200ff0677ac */ /* 0x000ee20008000a00 */
[----:B------:R-:W-:Y:S02]  /*df70*/  IMAD.MOV.U32 R8, RZ, RZ, 0x65 ;  /* 0x00000065ff087424 */ /* 0x000fe400078e00ff */
[----:B------:R-:W-:Y:S01]  /*df80*/  IMAD.MOV.U32 R12, RZ, RZ, 0x1 ;  /* 0x00000001ff0c7424 */ /* 0x000fe200078e00ff */
[----:B------:R-:W0:Y:S01]  /*df90*/  LDCU.64 UR8, c[0x4][0x318] ;  /* 0x01006300ff0877ac */ /* 0x000e220008000a00 */
[----:B------:R-:W1:Y:S01]  /*dfa0*/  LDC.64 R2, c[0x4][R2] ;  /* 0x0100000002027b82 */ /* 0x000e620000000a00 */
[----:B------:R-:W-:Y:S01]  /*dfb0*/  IMAD.MOV.U32 R13, RZ, RZ, RZ ;  /* 0x000000ffff0d7224 */ /* 0x000fe200078e00ff */
[----:B------:R-:W2:Y:S01]  /*dfc0*/  LDCU.64 UR4, c[0x4][0x60] ;  /* 0x01000c00ff0477ac */ /* 0x000ea20008000a00 */
[----:B---3--:R-:W-:Y:S02]  /*dfd0*/  IMAD.U32 R4, RZ, RZ, UR6 ;  /* 0x00000006ff047e24 */ /* 0x008fe4000f8e00ff */
[----:B------:R-:W-:-:S02]  /*dfe0*/  IMAD.U32 R5, RZ, RZ, UR7 ;  /* 0x00000007ff057e24 */ /* 0x000fc4000f8e00ff */
[----:B0-----:R-:W-:Y:S02]  /*dff0*/  IMAD.U32 R6, RZ, RZ, UR8 ;  /* 0x00000008ff067e24 */ /* 0x001fe4000f8e00ff */
[----:B------:R-:W-:Y:S02]  /*e000*/  IMAD.U32 R7, RZ, RZ, UR9 ;  /* 0x00000009ff077e24 */ /* 0x000fe4000f8e00ff */
[----:B--2---:R-:W-:Y:S02]  /*e010*/  IMAD.U32 R10, RZ, RZ, UR4 ;  /* 0x00000004ff0a7e24 */ /* 0x004fe4000f8e00ff */
[----:B------:R-:W-:-:S07]  /*e020*/  IMAD.U32 R11, RZ, RZ, UR5 ;  /* 0x00000005ff0b7e24 */ /* 0x000fce000f8e00ff */
[----:B------:R-:W-:-:S07]  /*e030*/  LEPC R20, `(.L_x_7538) ;  /* 0x000000001014794e */ /* 0x000fce0000000000 */
[----:B-1--4-:R-:W-:Y:S05]  /*e040*/  CALL.ABS.NOINC R2 ;  /* 0x0000000002007343 */ /* 0x012fea0003c00000 */
.L_x_7538:
[----:B------:R-:W-:Y:S01]  /*e050*/  IMAD.MOV.U32 R2, RZ, RZ, R27 ;  /* 0x000000ffff027224 */ /* 0x000fe200078e001b */
[----:B------:R-:W-:Y:S06]  /*e060*/  BRA `(.L_x_7503) ;  /* 0x0000000000687947 */ /* 0x000fec0003800000 */
.L_x_7537:
[----:B------:R-:W-:-:S05]  /*e070*/  IMAD.U32 R3, R3, 0x10000, RZ ;  /* 0x0001000003037824 */ /* 0x000fca00078e00ff */
[----:B---3--:R-:W-:-:S04]  /*e080*/  SHF.R.U32.HI R4, RZ, 0x17, R3 ;  /* 0x00000017ff047819 */ /* 0x008fc80000011603 */
[----:B------:R-:W-:-:S04]  /*e090*/  LOP3.LUT R2, R4, 0xff, RZ, 0xc0, !PT ;  /* 0x000000ff04027812 */ /* 0x000fc800078ec0ff */
[----:B------:R-:W-:-:S13]  /*e0a0*/  ISETP.NE.AND P2, PT, R2, 0xff, PT ;  /* 0x000000ff0200780c */ /* 0x000fda0003f45270 */
[--C-:B------:R-:W-:Y:S02]  /*e0b0*/  @P2 SHF.R.U32.HI R0, RZ, 0x16, R3.reuse ;  /* 0x00000016ff002819 */ /* 0x100fe40000011603 */
[----:B------:R-:W-:Y:S01]  /*e0c0*/  @P2 LOP3.LUT P0, RZ, R2, 0x3fffff, R3, 0xf8, !PT ;  /* 0x003fffff02ff2812 */ /* 0x000fe2000780f803 */
[----:B------:R-:W-:Y:S01]  /*e0d0*/  IMAD.MOV.U32 R3, RZ, RZ, 0xff ;  /* 0x000000ffff037424 */ /* 0x000fe200078e00ff */
[----:B------:R-:W-:Y:S01]  /*e0e0*/  @P2 LOP3.LUT R0, R0, 0x1, RZ, 0xc0, !PT ;  /* 0x0000000100002812 */ /* 0x000fe200078ec0ff */
[----:B------:R-:W-:-:S03]  /*e0f0*/  IMAD.MOV.U32 R2, RZ, RZ, R27 ;  /* 0x000000ffff027224 */ /* 0x000fc600078e001b */
        /* <DEDUP_REMOVED lines=8> */
.L_x_7536:
[----:B---3--:R-:W-:Y:S02]  /*e180*/  IMAD.U32 R4, R3, 0x10000, RZ ;  /* 0x0001000003047824 */ /* 0x008fe400078e00ff */
[----:B------:R-:W-:-:S04]  /*e190*/  IMAD.MOV.U32 R2, RZ, RZ, R27 ;  /* 0x000000ffff027224 */ /* 0x000fc800078e001b */
[----:B------:R-:W0:Y:S02]  /*e1a0*/  F2I.U64.TRUNC R4, R4 ;  /* 0x0000000400047311 */ /* 0x000e24000020d800 */
[----:B0-----:R0:W-:Y:S01]  /*e1b0*/  STG.E.64 desc[UR36][R8.64], R4 ;  /* 0x0000000408007986 */ /* 0x0011e2000c101b24 */
[----:B------:R-:W-:Y:S05]  /*e1c0*/  BRA `(.L_x_7503) ;  /* 0x0000000000107947 */ /* 0x000fea0003800000 */
.L_x_7535:
[----:B------:R-:W-:Y:S02]  /*e1d0*/  IMAD.U32 R3, R3, 0x10000, RZ ;  /* 0x0001000003037824 */ /* 0x000fe400078e00ff */
[----:B------:R-:W-:-:S04]  /*e1e0*/  IMAD.MOV.U32 R2, RZ, RZ, R27 ;  /* 0x000000ffff027224 */ /* 0x000fc800078e001b */
[----:B------:R-:W0:Y:S02]  /*e1f0*/  F2I.FTZ.U32.TRUNC.NTZ R3, R3 ;  /* 0x0000000300037305 */ /* 0x000e24000021f000 */
[----:B0-----:R0:W-:Y:S02]  /*e200*/  STG.E desc[UR36][R8.64], R3 ;  /* 0x0000000308007986 */ /* 0x0011e4000c101924 */
.L_x_7503:
[----:B------:R-:W-:Y:S05]  /*e210*/  BSYNC.RECONVERGENT B6 ;  /* 0x0000000000067941 */ /* 0x000fea0003800200 */
.L_x_7502:
[----:B-----5:R-:W1:Y:S01]  /*e220*/  S2R R24, SR_CTAID.X ;  /* 0x0000000000187919 */ /* 0x020e620000002500 */
[----:B------:R-:W1:Y:S01]  /*e230*/  LDC R22, c[0x0][0x380] ;  /* 0x0000e000ff167b82 */ /* 0x000e620000000800 */
[----:B------:R-:W-:Y:S01]  /*e240*/  BSSY.RECONVERGENT B6, `(.L_x_7539) ;  /* 0x00001f3000067945 */ /* 0x000fe20003800200 */
[----:B-1----:R-:W-:-:S05]  /*e250*/  IMAD R22, R24, -0x200, R22 ;  /* 0xfffffe0018167824 */ /* 0x002fca00078e0216 */
[----:B------:R-:W-:-:S13]  /*e260*/  ISETP.GE.AND P0, PT, R2, R22, PT ;  /* 0x000000160200720c */ /* 0x000fda0003f06270 */
[----:B------:R-:W-:Y:S05]  /*e270*/  @P0 BRA `(.L_x_7540) ;  /* 0x0000001c00bc0947 */ /* 0x000fea0003800000 */
[----:B------:R-:W3:Y:S01]  /*e280*/  LDC.U8 R23, c[0x0][0x3bc] ;  /* 0x0000ef00ff177b82 */ /* 0x000ee20000000000 */
[----:B------:R-:W1:Y:S01]  /*e290*/  LDCU UR4, c[0x0][0x3c0] ;  /* 0x00007800ff0477ac */ /* 0x000e620008000800 */
[----:B0-----:R-:W-:-:S06]  /*e2a0*/  IMAD R0, R24, 0x200, R2 ;  /* 0x0000020018007824 */ /* 0x001fcc00078e0202 */
[----:B------:R-:W0:Y:S01]  /*e2b0*/  LDC.64 R8, c[0x0][0x388] ;  /* 0x0000e200ff087b82 */ /* 0x000e220000000a00 */
[----:B-1----:R-:W-:Y:S01]  /*e2c0*/  IMAD R3, R0, UR4, RZ ;  /* 0x0000000400037c24 */ /* 0x002fe2000f8e02ff */
[----:B---3--:R-:W-:-:S05]  /*e2d0*/  PRMT R4, R23, 0x9910, RZ ;  /* 0x0000991017047816 */ /* 0x008fca00000000ff */
[----:B------:R-:W-:Y:S01]  /*e2e0*/  IMAD.MOV.U32 R0, RZ, RZ, R4 ;  /* 0x000000ffff007224 */ /* 0x000fe200078e0004 */
[----:B0-----:R-:W-:-:S04]  /*e2f0*/  IADD3 R8, P0, PT, R3, R8, RZ ;  /* 0x0000000803087210 */ /* 0x001fc80007f1e0ff */
[----:B------:R-:W-:Y:S01]  /*e300*/  ISETP.GT.AND P1, PT, R0, 0x9, PT ;  /* 0x000000090000780c */ /* 0x000fe20003f24270 */
[----:B------:R-:W-:-:S12]  /*e310*/  IMAD.X R9, RZ, RZ, R9, P0 ;  /* 0x000000ffff097224 */ /* 0x000fd800000e0609 */
        /* <DEDUP_REMOVED lines=9> */
[----:B--2---:R-:W-:-:S04]  /*e3b0*/  IMAD.U32 R18, R18, 0x10000, RZ ;  /* 0x0001000012127824 */ /* 0x004fc800078e00ff */
[----:B------:R-:W0:Y:S02]  /*e3c0*/  F2I.FTZ.TRUNC.NTZ R3, R18 ;  /* 0x0000001200037305 */ /* 0x000e24000021f100 */
[----:B0-----:R0:W-:Y:S01]  /*e3d0*/  STG.E.U8 desc[UR36][R8.64], R3 ;  /* 0x0000000308007986 */ /* 0x0011e2000c101124 */
[----:B------:R-:W-:Y:S05]  /*e3e0*/  BRA `(.L_x_7546) ;  /* 0x0000000c007c7947 */ /* 0x000fea0003800000 */
.L_x_7544:
[----:B--2---:R-:W-:-:S06]  /*e3f0*/  IMAD.U32 R5, R18, 0x10000, RZ ;  /* 0x0001000012057824 */ /* 0x004fcc00078e00ff */
[----:B------:R-:W0:Y:S02]  /*e400*/  F2I.S64.TRUNC R4, R5 ;  /* 0x0000000500047311 */ /* 0x000e24000020d900 */
[----:B0-----:R0:W-:Y:S01]  /*e410*/  STG.E.U8 desc[UR36][R8.64], R4 ;  /* 0x0000000408007986 */ /* 0x0011e2000c101124 */
[----:B------:R-:W-:Y:S05]  /*e420*/  BRA `(.L_x_7546) ;  /* 0x0000000c006c7947 */ /* 0x000fea0003800000 */
.L_x_7543:
[----:B------:R-:W-:-:S13]  /*e430*/  ISETP.NE.AND P0, PT, R0, 0x2, PT ;  /* 0x000000020000780c */ /* 0x000fda0003f05270 */
[----:B------:R-:W-:Y:S05]  /*e440*/  @!P0 BRA `(.L_x_7547) ;  /* 0x0000000000308947 */ /* 0x000fea0003800000 */
[----:B------:R-:W-:-:S13]  /*e450*/  ISETP.NE.AND P0, PT, R0, 0x3, PT ;  /* 0x000000030000780c */ /* 0x000fda0003f05270 */
[----:B------:R-:W-:Y:S05]  /*e460*/  @!P0 BRA `(.L_x_7548) ;  /* 0x0000000000188947 */ /* 0x000fea0003800000 */
[----:B------:R-:W-:-:S13]  /*e470*/  ISETP.NE.AND P0, PT, R0, 0x4, PT ;  /* 0x000000040000780c */ /* 0x000fda0003f05270 */
[----:B------:R-:W-:Y:S05]  /*e480*/  @P0 BRA `(.L_x_7545) ;  /* 0x0000000800780947 */ /* 0x000fea0003800000 */
[----:B--2---:R-:W-:-:S06]  /*e490*/  IMAD.U32 R4, R18, 0x10000, RZ ;  /* 0x0001000012047824 */ /* 0x004fcc00078e00ff */
[----:B------:R-:W0:Y:S02]  /*e4a0*/  F2I.S64.TRUNC R4, R4 ;  /* 0x0000000400047311 */ /* 0x000e24000020d900 */
[----:B0-----:R0:W-:Y:S01]  /*e4b0*/  STG.E.64 desc[UR36][R8.64], R4 ;  /* 0x0000000408007986 */ /* 0x0011e2000c101b24 */
[----:B------:R-:W-:Y:S05]  /*e4c0*/  BRA `(.L_x_7546) ;  /* 0x0000000c00447947 */ /* 0x000fea0003800000 */
.L_x_7548:
[----:B--2---:R-:W-:-:S04]  /*e4d0*/  IMAD.U32 R18, R18, 0x10000, RZ ;  /* 0x0001000012127824 */ /* 0x004fc800078e00ff */
[----:B------:R-:W0:Y:S02]  /*e4e0*/  F2I.FTZ.TRUNC.NTZ R3, R18 ;  /* 0x0000001200037305 */ /* 0x000e24000021f100 */
[----:B0-----:R0:W-:Y:S01]  /*e4f0*/  STG.E desc[UR36][R8.64], R3 ;  /* 0x0000000308007986 */ /* 0x0011e2000c101924 */
[----:B------:R-:W-:Y:S05]  /*e500*/  BRA `(.L_x_7546) ;  /* 0x0000000c00347947 */ /* 0x000fea0003800000 */
.L_x_7547:
[----:B--2---:R-:W-:-:S04]  /*e510*/  IMAD.U32 R18, R18, 0x10000, RZ ;  /* 0x0001000012127824 */ /* 0x004fc800078e00ff */
[----:B------:R-:W0:Y:S02]  /*e520*/  F2I.FTZ.TRUNC.NTZ R3, R18 ;  /* 0x0000001200037305 */ /* 0x000e24000021f100 */
[----:B0-----:R0:W-:Y:S01]  /*e530*/  STG.E.U16 desc[UR36][R8.64], R3 ;  /* 0x0000000308007986 */ /* 0x0011e2000c101524 */
[----:B------:R-:W-:Y:S05]  /*e540*/  BRA `(.L_x_7546) ;  /* 0x0000000c00247947 */ /* 0x000fea0003800000 */
.L_x_7542:
[----:B------:R-:W-:-:S13]  /*e550*/  ISETP.GT.AND P0, PT, R0, 0x6, PT ;  /* 0x000000060000780c */ /* 0x000fda0003f04270 */
[----:B------:R-:W-:Y:S05]  /*e560*/  @P0 BRA `(.L_x_7549) ;  /* 0x00000000002c0947 */ /* 0x000fea0003800000 */
[----:B------:R-:W-:-:S13]  /*e570*/  ISETP.NE.AND P0, PT, R0, 0x5, PT ;  /* 0x000000050000780c */ /* 0x000fda0003f05270 */
[----:B------:R-:W-:Y:S05]  /*e580*/  @!P0 BRA `(.L_x_7550) ;  /* 0x0000000000148947 */ /* 0x000fea0003800000 */
[----:B------:R-:W-:-:S13]  /*e590*/  ISETP.NE.AND P0, PT, R0, 0x6, PT ;  /* 0x000000060000780c */ /* 0x000fda0003f05270 */
[----:B------:R-:W-:Y:S05]  /*e5a0*/  @P0 BRA `(.L_x_7545) ;  /* 0x0000000800300947 */ /* 0x000fea0003800000 */
[----:B--2---:R-:W-:-:S05]  /*e5b0*/  IMAD.U32 R3, R18, 0x10000, RZ ;  /* 0x0001000012037824 */ /* 0x004fca00078e00ff */
[----:B------:R0:W-:Y:S01]  /*e5c0*/  STG.E desc[UR36][R8.64], R3 ;  /* 0x0000000308007986 */ /* 0x0001e2000c101924 */
[----:B------:R-:W-:Y:S05]  /*e5d0*/  BRA `(.L_x_7546) ;  /* 0x0000000c00007947 */ /* 0x000fea0003800000 */
.L_x_7550:
[----:B--2---:R-:W-:-:S05]  /*e5e0*/  IMAD.U32 R0, R18, 0x10000, RZ ;  /* 0x0001000012007824 */ /* 0x004fca00078e00ff */
[----:B------:R-:W-:-:S05]  /*e5f0*/  F2FP.F16.F32.PACK_AB R0, RZ, R0 ;  /* 0x00000000ff00723e */ /* 0x000fca00000000ff */
[----:B------:R0:W-:Y:S01]  /*e600*/  STG.E.U16 desc[UR36][R8.64], R0 ;  /* 0x0000000008007986 */ /* 0x0001e2000c101524 */
[----:B------:R-:W-:Y:S05]  /*e610*/  BRA `(.L_x_7546) ;  /* 0x0000000800f07947 */ /* 0x000fea0003800000 */
.L_x_7549:
[----:B------:R-:W-:-:S13]  /*e620*/  ISETP.NE.AND P0, PT, R0, 0x7, PT ;  /* 0x000000070000780c */ /* 0x000fda0003f05270 */
[----:B------:R-:W-:Y:S05]  /*e630*/  @!P0 BRA `(.L_x_7551) ;  /* 0x0000000000348947 */ /* 0x000fea0003800000 */
[----:B------:R-:W-:-:S13]  /*e640*/  ISETP.NE.AND P0, PT, R0, 0x8, PT ;  /* 0x000000080000780c */ /* 0x000fda0003f05270 */
[----:B------:R-:W-:Y:S05]  /*e650*/  @!P0 BRA `(.L_x_7552) ;  /* 0x0000000000188947 */ /* 0x000fea0003800000 */
[----:B------:R-:W-:-:S13]  /*e660*/  ISETP.NE.AND P0, PT, R0, 0x9, PT ;  /* 0x000000090000780c */ /* 0x000fda0003f05270 */
[----:B------:R-:W-:Y:S05]  /*e670*/  @P0 BRA `(.L_x_7545) ;  /* 0x0000000400fc0947 */ /* 0x000fea0003800000 */
[----:B--2---:R-:W-:Y:S02]  /*e680*/  IMAD.U32 R18, R18, 0x10000, RZ ;  /* 0x0001000012127824 */ /* 0x004fe400078e00ff */
[----:B------:R-:W-:-:S05]  /*e690*/  IMAD.MOV.U32 R19, RZ, RZ, RZ ;  /* 0x000000ffff137224 */ /* 0x000fca00078e00ff */
[----:B------:R0:W-:Y:S01]  /*e6a0*/  STG.E.64 desc[UR36][R8.64], R18 ;  /* 0x0000001208007986 */ /* 0x0001e2000c101b24 */
[----:B------:R-:W-:Y:S05]  /*e6b0*/  BRA `(.L_x_7546) ;  /* 0x0000000800c87947 */ /* 0x000fea0003800000 */
.L_x_7552:
[----:B--2---:R-:W-:-:S05]  /*e6c0*/  IMAD.U32 R18, R18, 0x10000, RZ ;  /* 0x0001000012127824 */ /* 0x004fca00078e00ff */
[----:B------:R-:W-:-:S04]  /*e6d0*/  F2FP.F16.F32.PACK_AB R3, RZ, R18 ;  /* 0x00000012ff03723e */ /* 0x000fc800000000ff */
[----:B------:R-:W-:-:S05]  /*e6e0*/  PRMT R3, R3, 0x5410, RZ ;  /* 0x0000541003037816 */ /* 0x000fca00000000ff */
[----:B------:R0:W-:Y:S01]  /*e6f0*/  STG.E desc[UR36][R8.64], R3 ;  /* 0x0000000308007986 */ /* 0x0001e2000c101924 */
[----:B------:R-:W-:Y:S05]  /*e700*/  BRA `(.L_x_7546) ;  /* 0x0000000800b47947 */ /* 0x000fea0003800000 */
.L_x_7551:
[----:B--2---:R-:W-:-:S04]  /*e710*/  IMAD.U32 R4, R18, 0x10000, RZ ;  /* 0x0001000012047824 */ /* 0x004fc800078e00ff */
[----:B------:R-:W-:-:S06]  /*e720*/  FMUL.FTZ R4, R4, 1 ;  /* 0x3f80000004047820 */ /* 0x000fcc0000410000 */
[----:B------:R-:W0:Y:S02]  /*e730*/  F2F.F64.F32 R4, R4 ;  /* 0x0000000400047310 */ /* 0x000e240000201800 */
[----:B0-----:R0:W-:Y:S01]  /*e740*/  STG.E.64 desc[UR36][R8.64], R4 ;  /* 0x0000000408007986 */ /* 0x0011e2000c101b24 */
[----:B------:R-:W-:Y:S05]  /*e750*/  BRA `(.L_x_7546) ;  /* 0x0000000800a07947 */ /* 0x000fea0003800000 */
.L_x_7541:
        /* <DEDUP_REMOVED lines=10> */
[----:B--2---:R-:W-:-:S06]  /*e800*/  IMAD.U32 R3, R18, 0x10000, RZ ;  /* 0x0001000012037824 */ /* 0x004fcc00078e00ff */
[----:B------:R-:W0:Y:S02]  /*e810*/  F2I.FTZ.U32.TRUNC.NTZ R3, R3 ;  /* 0x0000000300037305 */ /* 0x000e24000021f000 */
[----:B0-----:R0:W-:Y:S01]  /*e820*/  STG.E.U16 desc[UR36][R8.64], R3 ;  /* 0x0000000308007986 */ /* 0x0011e2000c101524 */
[----:B------:R-:W-:Y:S05]  /*e830*/  BRA `(.L_x_7546) ;  /* 0x0000000800687947 */ /* 0x000fea0003800000 */
.L_x_7556:
[----:B--2---:R-:W-:Y:S01]  /*e840*/  IMAD.U32 R5, R18, 0x10000, RZ ;  /* 0x0001000012057824 */ /* 0x004fe200078e00ff */
        /* <DEDUP_REMOVED lines=16> */
.L_x_7559:
[----:B------:R-:W-:-:S04]  /*e950*/  SHF.R.U32.HI R3, RZ, 0x18, R5 ;  /* 0x00000018ff037819 */ /* 0x000fc80000011605 */
[----:B------:R-:W-:-:S04]  /*e960*/  LOP3.LUT R0, R0, 0x80, R3, 0xf8, !PT ;  /* 0x0000008000007812 */ /* 0x000fc800078ef803 */
[----:B------:R-:W-:-:S07]  /*e970*/  PRMT R4, R0, 0x7610, R4 ;  /* 0x0000761000047816 */ /* 0x000fce0000000004 */
.L_x_7558:
[----:B------:R-:W-:Y:S05]  /*e980*/  BSYNC.RECONVERGENT B0 ;  /* 0x0000000000007941 */ /* 0x000fea0003800200 */
.L_x_7557:
[----:B------:R0:W-:Y:S01]  /*e990*/  STG.E.U8 desc[UR36][R8.64], R4 ;  /* 0x0000000408007986 */ /* 0x0001e2000c101124 */
[----:B------:R-:W-:Y:S05]  /*e9a0*/  BRA `(.L_x_7546) ;  /* 0x00000008000c7947 */ /* 0x000fea0003800000 */
.L_x_7555:
        /* <DEDUP_REMOVED lines=17> */
.L_x_7562:
[----:B------:R-:W-:-:S04]  /*eac0*/  SHF.R.U32.HI R3, RZ, 0x18, R5 ;  /* 0x00000018ff037819 */ /* 0x000fc80000011605 */
[----:B------:R-:W-:-:S04]  /*ead0*/  LOP3.LUT R0, R0, 0x80, R3, 0xf8, !PT ;  /* 0x0000008000007812 */ /* 0x000fc800078ef803 */
[----:B------:R-:W-:-:S07]  /*eae0*/  PRMT R4, R0, 0x7610, R4 ;  /* 0x0000761000047816 */ /* 0x000fce0000000004 */
.L_x_7561:
[----:B------:R-:W-:Y:S05]  /*eaf0*/  BSYNC.RECONVERGENT B0 ;  /* 0x0000000000007941 */ /* 0x000fea0003800200 */
.L_x_7560:
[----:B------:R0:W-:Y:S01]  /*eb00*/  STG.E.U8 desc[UR36][R8.64], R4 ;  /* 0x0000000408007986 */ /* 0x0001e2000c101124 */
[----:B------:R-:W-:Y:S05]  /*eb10*/  BRA `(.L_x_7546) ;  /* 0x0000000400b07947 */ /* 0x000fea0003800000 */
.L_x_7554:
[----:B------:R-:W-:-:S13]  /*eb20*/  ISETP.NE.AND P0, PT, R0, 0x1c, PT ;  /* 0x0000001c0000780c */ /* 0x000fda0003f05270 */
[----:B------:R-:W-:Y:S05]  /*eb30*/  @!P0 BRA `(.L_x_7563) ;  /* 0x0000000000608947 */ /* 0x000fea0003800000 */
[----:B------:R-:W-:-:S13]  /*eb40*/  ISETP.NE.AND P0, PT, R0, 0x1d, PT ;  /* 0x0000001d0000780c */ /* 0x000fda0003f05270 */
[----:B------:R-:W-:Y:S05]  /*eb50*/  @!P0 BRA `(.L_x_7564) ;  /* 0x0000000000488947 */ /* 0x000fea0003800000 */
[----:B------:R-:W-:-:S13]  /*eb60*/  ISETP.NE.AND P0, PT, R0, 0x2c, PT ;  /* 0x0000002c0000780c */ /* 0x000fda0003f05270 */
[----:B------:R-:W-:Y:S05]  /*eb70*/  @P0 BRA `(.L_x_7545) ;  /* 0x0000000000bc0947 */ /* 0x000fea0003800000 */
[----:B--2---:R-:W-:-:S05]  /*eb80*/  IMAD.U32 R18, R18, 0x10000, RZ ;  /* 0x0001000012127824 */ /* 0x004fca00078e00ff */
        /* <DEDUP_REMOVED lines=15> */
.L_x_7564:
[----:B--2---:R-:W-:-:S06]  /*ec80*/  IMAD.U32 R4, R18, 0x10000, RZ ;  /* 0x0001000012047824 */ /* 0x004fcc00078e00ff */
[----:B------:R-:W0:Y:S02]  /*ec90*/  F2I.U64.TRUNC R4, R4 ;  /* 0x0000000400047311 */ /* 0x000e24000020d800 */
[----:B0-----:R0:W-:Y:S01]  /*eca0*/  STG.E.64 desc[UR36][R8.64], R4 ;  /* 0x0000000408007986 */ /* 0x0011e2000c101b24 */
[----:B------:R-:W-:Y:S05]  /*ecb0*/  BRA `(.L_x_7546) ;  /* 0x0000000400487947 */ /* 0x000fea0003800000 */
.L_x_7563:
[----:B--2---:R-:W-:-:S04]  /*ecc0*/  IMAD.U32 R18, R18, 0x10000, RZ ;  /* 0x0001000012127824 */ /* 0x004fc800078e00ff */
[----:B------:R-:W0:Y:S02]  /*ecd0*/  F2I.FTZ.U32.TRUNC.NTZ R3, R18 ;  /* 0x0000001200037305 */ /* 0x000e24000021f000 */
[----:B0-----:R0:W-:Y:S01]  /*ece0*/  STG.E desc[UR36][R8.64], R3 ;  /* 0x0000000308007986 */ /* 0x0011e2000c101924 */
[----:B------:R-:W-:Y:S05]  /*ecf0*/  BRA `(.L_x_7546) ;  /* 0x0000000400387947 */ /* 0x000fea0003800000 */
.L_x_7553:
[----:B------:R-:W-:-:S13]  /*ed00*/  ISETP.GT.AND P0, PT, R0, 0xe, PT ;  /* 0x0000000e0000780c */ /* 0x000fda0003f04270 */
[----:B------:R-:W-:Y:S05]  /*ed10*/  @P0 BRA `(.L_x_7565) ;  /* 0x00000000003c0947 */ /* 0x000fea0003800000 */
[----:B------:R-:W-:-:S13]  /*ed20*/  ISETP.NE.AND P0, PT, R0, 0xa, PT ;  /* 0x0000000a0000780c */ /* 0x000fda0003f05270 */
[----:B------:R-:W-:Y:S05]  /*ed30*/  @!P0 BRA `(.L_x_7566) ;  /* 0x00000000001c8947 */ /* 0x000fea0003800000 */
[----:B------:R-:W-:-:S13]  /*ed40*/  ISETP.NE.AND P0, PT, R0, 0xb, PT ;  /* 0x0000000b0000780c */ /* 0x000fda0003f05270 */
[----:B------:R-:W-:Y:S05]  /*ed50*/  @P0 BRA `(.L_x_7545) ;  /* 0x0000000000440947 */ /* 0x000fea0003800000 */
[----:B--2---:R-:W-:-:S05]  /*ed60*/  IMAD.U32 R18, R18, 0x10000, RZ ;  /* 0x0001000012127824 */ /* 0x004fca00078e00ff */
[----:B------:R-:W-:-:S04]  /*ed70*/  FSETP.NEU.FTZ.AND P0, PT, R18, RZ, PT ;  /* 0x000000ff1200720b */ /* 0x000fc80003f1d000 */
[----:B------:R-:W-:-:S05]  /*ed80*/  SEL R3, RZ, 0x1, !P0 ;  /* 0x00000001ff037807 */ /* 0x000fca0004000000 */
[----:B------:R0:W-:Y:S01]  /*ed90*/  STG.E.U8 desc[UR36][R8.64], R3 ;  /* 0x0000000308007986 */ /* 0x0001e2000c101124 */
[----:B------:R-:W-:Y:S05]  /*eda0*/  BRA `(.L_x_7546) ;  /* 0x00000004000c7947 */ /* 0x000fea0003800000 */
.L_x_7566:
[----:B--2---:R-:W-:Y:S01]  /*edb0*/  IMAD.U32 R18, R18, 0x10000, RZ ;  /* 0x0001000012127824 */ /* 0x004fe200078e00ff */
[----:B------:R-:W-:-:S03]  /*edc0*/  CS2R R6, SRZ ;  /* 0x0000000000067805 */ /* 0x000fc6000001ff00 */
[----:B------:R-:W-:-:S06]  /*edd0*/  FMUL.FTZ R4, R18, 1 ;  /* 0x3f80000012047820 */ /* 0x000fcc0000410000 */
[----:B------:R-:W0:Y:S02]  /*ede0*/  F2F.F64.F32 R4, R4 ;  /* 0x0000000400047310 */ /* 0x000e240000201800 */
[----:B0-----:R3:W-:Y:S01]  /*edf0*/  STG.E.128 desc[UR36][R8.64], R4 ;  /* 0x0000000408007986 */ /* 0x0017e2000c101d24 */
[----:B------:R-:W-:Y:S05]  /*ee00*/  BRA `(.L_x_7546) ;  /* 0x0000000000f47947 */ /* 0x000fea0003800000 */
.L_x_7565:
[----:B------:R-:W-:-:S13]  /*ee10*/  ISETP.NE.AND P0, PT, R0, 0xf, PT ;  /* 0x0000000f0000780c */ /* 0x000fda0003f05270 */
[----:B------:R-:W-:Y:S05]  /*ee20*/  @!P0 BRA `(.L_x_7567) ;  /* 0x0000000000e88947 */ /* 0x000fea0003800000 */
[----:B------:R-:W-:-:S13]  /*ee30*/  ISETP.NE.AND P0, PT, R0, 0x17, PT ;  /* 0x000000170000780c */ /* 0x000fda0003f05270 */
[----:B------:R-:W-:Y:S05]  /*ee40*/  @!P0 BRA `(.L_x_7568) ;  /* 0x0000000000908947 */ /* 0x000fea0003800000 */
[----:B------:R-:W-:-:S13]  /*ee50*/  ISETP.NE.AND P0, PT, R0, 0x18, PT ;  /* 0x000000180000780c */ /* 0x000fda0003f05270 */
[----:B------:R-:W-:Y:S05]  /*ee60*/  @!P0 BRA `(.L_x_7569) ;  /* 0x0000000000448947 */ /* 0x000fea0003800000 */
.L_x_7545:
        /* <DEDUP_REMOVED lines=16> */
.L_x_7570:
[----:B------:R-:W-:Y:S05]  /*ef70*/  BRA `(.L_x_7546) ;  /* 0x0000000000987947 */ /* 0x000fea0003800000 */
.L_x_7569:
[----:B--2---:R-:W-:Y:S01]  /*ef80*/  IMAD.U32 R5, R18, 0x10000, RZ ;  /* 0x0001000012057824 */ /* 0x004fe200078e00ff */
        /* <DEDUP_REMOVED lines=12> */
.L_x_7572:
[----:B------:R-:W-:Y:S05]  /*f050*/  BSYNC.RECONVERGENT B0 ;  /* 0x0000000000007941 */ /* 0x000fea0003800200 */
.L_x_7571:
[----:B------:R-:W-:-:S05]  /*f060*/  LOP3.LUT R3, R0, 0x80, R3, 0xf8, !PT ;  /* 0x0000008000037812 */ /* 0x000fca00078ef803 */
[----:B------:R1:W-:Y:S01]  /*f070*/  STG.E.U8 desc[UR36][R8.64], R3 ;  /* 0x0000000308007986 */ /* 0x0003e2000c101124 */
[----:B------:R-:W-:Y:S05]  /*f080*/  BRA `(.L_x_7546) ;  /* 0x0000000000547947 */ /* 0x000fea0003800000 */
.L_x_7568:
[----:B--2---:R-:W-:Y:S01]  /*f090*/  IMAD.U32 R3, R18, 0x10000, RZ ;  /* 0x0001000012037824 */ /* 0x004fe200078e00ff */
        /* <DEDUP_REMOVED lines=11> */
.L_x_7574:
[----:B------:R-:W-:Y:S01]  /*f150*/  IMAD.MOV.U32 R0, RZ, RZ, 0x7f ;  /* 0x0000007fff007424 */ /* 0x000fe200078e00ff */
[----:B------:R-:W-:-:S04]  /*f160*/  ISETP.GT.U32.AND P0, PT, R4, 0x7f800000, PT ;  /* 0x7f8000000400780c */ /* 0x000fc80003f04070 */
[----:B------:R-:W-:-:S09]  /*f170*/  SEL R0, R0, 0x7c, P0 ;  /* 0x0000007c00007807 */ /* 0x000fd20000000000 */
.L_x_7575:
[----:B------:R-:W-:Y:S05]  /*f180*/  BSYNC.RECONVERGENT B0 ;  /* 0x0000000000007941 */ /* 0x000fea0003800200 */
.L_x_7573:
[----:B------:R-:W-:-:S04]  /*f190*/  SHF.R.U32.HI R3, RZ, 0x18, R3 ;  /* 0x00000018ff037819 */ /* 0x000fc80000011603 */
[----:B------:R-:W-:-:S05]  /*f1a0*/  LOP3.LUT R3, R0, 0x80, R3, 0xf8, !PT ;  /* 0x0000008000037812 */ /* 0x000fca00078ef803 */
[----:B------:R0:W-:Y:S01]  /*f1b0*/  STG.E.U8 desc[UR36][R8.64], R3 ;  /* 0x0000000308007986 */ /* 0x0001e2000c101124 */
[----:B------:R-:W-:Y:S05]  /*f1c0*/  BRA `(.L_x_7546) ;  /* 0x0000000000047947 */ /* 0x000fea0003800000 */
.L_x_7567:
[----:B--2---:R2:W-:Y:S02]  /*f1d0*/  STG.E.U16 desc[UR36][R8.64], R18 ;  /* 0x0000001208007986 */ /* 0x0045e4000c101524 */
.L_x_7546:
[----:B------:R-:W-:-:S05]  /*f1e0*/  VIADD R2, R2, 0x80 ;  /* 0x0000008002027836 */ /* 0x000fca0000000000 */
[----:B------:R-:W-:-:S13]  /*f1f0*/  ISETP.GE.AND P0, PT, R2, R22, PT ;  /* 0x000000160200720c */ /* 0x000fda0003f06270 */
        /* <DEDUP_REMOVED lines=19> */
[----:B----4-:R-:W-:-:S04]  /*f330*/  IMAD.U32 R16, R16, 0x10000, RZ ;  /* 0x0001000010107824 */ /* 0x010fc800078e00ff */
[----:B------:R-:W0:Y:S02]  /*f340*/  F2I.FTZ.TRUNC.NTZ R3, R16 ;  /* 0x0000001000037305 */ /* 0x000e24000021f100 */
[----:B0-----:R0:W-:Y:S01]  /*f350*/  STG.E.U8 desc[UR36][R8.64], R3 ;  /* 0x0000000308007986 */ /* 0x0011e2000c101124 */
[----:B------:R-:W-:Y:S05]  /*f360*/  BRA `(.L_x_7581) ;  /* 0x0000000c007c7947 */ /* 0x000fea0003800000 */
.L_x_7579:
[----:B----4-:R-:W-:-:S06]  /*f370*/  IMAD.U32 R5, R16, 0x10000, RZ ;  /* 0x0001000010057824 */ /* 0x010fcc00078e00ff */
[----:B------:R-:W0:Y:S02]  /*f380*/  F2I.S64.TRUNC R4, R5 ;  /* 0x0000000500047311 */ /* 0x000e24000020d900 */
[----:B0-----:R0:W-:Y:S01]  /*f390*/  STG.E.U8 desc[UR36][R8.64], R4 ;  /* 0x0000000408007986 */ /* 0x0011e2000c101124 */
[----:B------:R-:W-:Y:S05]  /*f3a0*/  BRA `(.L_x_7581) ;  /* 0x0000000c006c7947 */ /* 0x000fea0003800000 */
.L_x_7578:
        /* <DEDUP_REMOVED lines=10> */
.L_x_7583:
[----:B----4-:R-:W-:-:S04]  /*f450*/  IMAD.U32 R16, R16, 0x10000, RZ ;  /* 0x0001000010107824 */ /* 0x010fc800078e00ff */
[----:B------:R-:W0:Y:S02]  /*f460*/  F2I.FTZ.TRUNC.NTZ R3, R16 ;  /* 0x0000001000037305 */ /* 0x000e24000021f100 */
[----:B0-----:R0:W-:Y:S01]  /*f470*/  STG.E desc[UR36][R8.64], R3 ;  /* 0x0000000308007986 */ /* 0x0011e2000c101924 */
[----:B------:R-:W-:Y:S05]  /*f480*/  BRA `(.L_x_7581) ;  /* 0x0000000c00347947 */ /* 0x000fea0003800000 */
.L_x_7582:
[----:B----4-:R-:W-:-:S04]  /*f490*/  IMAD.U32 R16, R16, 0x10000, RZ ;  /* 0x0001000010107824 */ /* 0x010fc800078e00ff */
[----:B------:R-:W0:Y:S02]  /*f4a0*/  F2I.FTZ.TRUNC.NTZ R3, R16 ;  /* 0x0000001000037305 */ /* 0x000e24000021f100 */
[----:B0-----:R0:W-:Y:S01]  /*f4b0*/  STG.E.U16 desc[UR36][R8.64], R3 ;  /* 0x0000000308007986 */ /* 0x0011e2000c101524 */
[----:B------:R-:W-:Y:S05]  /*f4c0*/  BRA `(.L_x_7581) ;  /* 0x0000000c00247947 */ /* 0x000fea0003800000 */
.L_x_7577:
        /* <DEDUP_REMOVED lines=9> */
.L_x_7585:
[----:B----4-:R-:W-:-:S05]  /*f560*/  IMAD.U32 R0, R16, 0x10000, RZ ;  /* 0x0001000010007824 */ /* 0x010fca00078e00ff */
[----:B------:R-:W-:-:S05]  /*f570*/  F2FP.F16.F32.PACK_AB R0, RZ, R0 ;  /* 0x00000000ff00723e */ /* 0x000fca00000000ff */
[----:B------:R0:W-:Y:S01]  /*f580*/  STG.E.U16 desc[UR36][R8.64], R0 ;  /* 0x0000000008007986 */ /* 0x0001e2000c101524 */
[----:B------:R-:W-:Y:S05]  /*f590*/  BRA `(.L_x_7581) ;  /* 0x0000000800f07947 */ /* 0x000fea0003800000 */
.L_x_7584:
        /* <DEDUP_REMOVED lines=10> */
.L_x_7587:
[----:B----4-:R-:W-:-:S05]  /*f640*/  IMAD.U32 R16, R16, 0x10000, RZ ;  /* 0x0001000010107824 */ /* 0x010fca00078e00ff */
[----:B------:R-:W-:-:S04]  /*f650*/  F2FP.F16.F32.PACK_AB R3, RZ, R16 ;  /* 0x00000010ff03723e */ /* 0x000fc800000000ff */
[----:B------:R-:W-:-:S05]  /*f660*/  PRMT R3, R3, 0x5410, RZ ;  /* 0x0000541003037816 */ /* 0x000fca00000000ff */
[----:B------:R0:W-:Y:S01]  /*f670*/  STG.E desc[UR36][R8.64], R3 ;  /* 0x0000000308007986 */ /* 0x0001e2000c101924 */
[----:B------:R-:W-:Y:S05]  /*f680*/  BRA `(.L_x_7581) ;  /* 0x0000000800b47947 */ /* 0x000fea0003800000 */
.L_x_7586:
[----:B----4-:R-:W-:-:S04]  /*f690*/  IMAD.U32 R4, R16, 0x10000, RZ ;  /* 0x0001000010047824 */ /* 0x010fc800078e00ff */
[----:B------:R-:W-:-:S06]  /*f6a0*/  FMUL.FTZ R4, R4, 1 ;  /* 0x3f80000004047820 */ /* 0x000fcc0000410000 */
[----:B------:R-:W0:Y:S02]  /*f6b0*/  F2F.F64.F32 R4, R4 ;  /* 0x0000000400047310 */ /* 0x000e240000201800 */
[----:B0-----:R0:W-:Y:S01]  /*f6c0*/  STG.E.64 desc[UR36][R8.64], R4 ;  /* 0x0000000408007986 */ /* 0x0011e2000c101b24 */
[----:B------:R-:W-:Y:S05]  /*f6d0*/  BRA `(.L_x_7581) ;  /* 0x0000000800a07947 */ /* 0x000fea0003800000 */
.L_x_7576:
        /* <DEDUP_REMOVED lines=14> */
.L_x_7591:
        /* <DEDUP_REMOVED lines=17> */
.L_x_7594:
[----:B------:R-:W-:-:S04]  /*f8d0*/  SHF.R.U32.HI R3, RZ, 0x18, R5 ;  /* 0x00000018ff037819 */ /* 0x000fc80000011605 */
[----:B------:R-:W-:-:S04]  /*f8e0*/  LOP3.LUT R0, R0, 0x80, R3, 0xf8, !PT ;  /* 0x0000008000007812 */ /* 0x000fc800078ef803 */
[----:B------:R-:W-:-:S07]  /*f8f0*/  PRMT R4, R0, 0x7610, R4 ;  /* 0x0000761000047816 */ /* 0x000fce0000000004 */
.L_x_7593:
[----:B------:R-:W-:Y:S05]  /*f900*/  BSYNC.RECONVERGENT B0 ;  /* 0x0000000000007941 */ /* 0x000fea0003800200 */
.L_x_7592:
[----:B------:R0:W-:Y:S01]  /*f910*/  STG.E.U8 desc[UR36][R8.64], R4 ;  /* 0x0000000408007986 */ /* 0x0001e2000c101124 */
[----:B------:R-:W-:Y:S05]  /*f920*/  BRA `(.L_x_7581) ;  /* 0x00000008000c7947 */ /* 0x000fea0003800000 */
.L_x_7590:
        /* <DEDUP_REMOVED lines=17> */
.L_x_7597:
[----:B------:R-:W-:-:S04]  /*fa40*/  SHF.R.U32.HI R3, RZ, 0x18, R5 ;  /* 0x00000018ff037819 */ /* 0x000fc80000011605 */
[----:B------:R-:W-:-:S04]  /*fa50*/  LOP3.LUT R0, R0, 0x80, R3, 0xf8, !PT ;  /* 0x0000008000007812 */ /* 0x000fc800078ef803 */
[----:B------:R-:W-:-:S07]  /*fa60*/  PRMT R4, R0, 0x7610, R4 ;  /* 0x0000761000047816 */ /* 0x000fce0000000004 */
.L_x_7596:
[----:B------:R-:W-:Y:S05]  /*fa70*/  BSYNC.RECONVERGENT B0 ;  /* 0x0000000000007941 */ /* 0x000fea0003800200 */
.L_x_7595:
[----:B------:R0:W-:Y:S01]  /*fa80*/  STG.E.U8 desc[UR36][R8.64], R4 ;  /* 0x0000000408007986 */ /* 0x0001e2000c101124 */
[----:B------:R-:W-:Y:S05]  /*fa90*/  BRA `(.L_x_7581) ;  /* 0x0000000400b07947 */ /* 0x000fea0003800000 */
.L_x_7589:
        /* <DEDUP_REMOVED lines=22> */
.L_x_7599:
[----:B----4-:R-:W-:-:S06]  /*fc00*/  IMAD.U32 R4, R16, 0x10000, RZ ;  /* 0x0001000010047824 */ /* 0x010fcc00078e00ff */
[----:B------:R-:W0:Y:S02]  /*fc10*/  F2I.U64.TRUNC R4, R4 ;  /* 0x0000000400047311 */ /* 0x000e24000020d800 */
[----:B0-----:R0:W-:Y:S01]  /*fc20*/  STG.E.64 desc[UR36][R8.64], R4 ;  /* 0x0000000408007986 */ /* 0x0011e2000c101b24 */
[----:B------:R-:W-:Y:S05]  /*fc30*/  BRA `(.L_x_7581) ;  /* 0x0000000400487947 */ /* 0x000fea0003800000 */
.L_x_7598:
[----:B----4-:R-:W-:-:S04]  /*fc40*/  IMAD.U32 R16, R16, 0x10000, RZ ;  /* 0x0001000010107824 */ /* 0x010fc800078e00ff */
[----:B------:R-:W0:Y:S02]  /*fc50*/  F2I.FTZ.U32.TRUNC.NTZ R3, R16 ;  /* 0x0000001000037305 */ /* 0x000e24000021f000 */
[----:B0-----:R0:W-:Y:S01]  /*fc60*/  STG.E desc[UR36][R8.64], R3 ;  /* 0x0000000308007986 */ /* 0x0011e2000c101924 */
[----:B------:R-:W-:Y:S05]  /*fc70*/  BRA `(.L_x_7581) ;  /* 0x0000000400387947 */ /* 0x000fea0003800000 */
.L_x_7588:
        /* <DEDUP_REMOVED lines=11> */
.L_x_7601:
[----:B----4-:R-:W-:Y:S01]  /*fd30*/  IMAD.U32 R16, R16, 0x10000, RZ ;  /* 0x0001000010107824 */ /* 0x010fe200078e00ff */
[----:B------:R-:W-:-:S03]  /*fd40*/  CS2R R6, SRZ ;  /* 0x0000000000067805 */ /* 0x000fc6000001ff00 */
[----:B------:R-:W-:-:S06]  /*fd50*/  FMUL.FTZ R4, R16, 1 ;  /* 0x3f80000010047820 */ /* 0x000fcc0000410000 */
[----:B------:R-:W0:Y:S02]  /*fd60*/  F2F.F64.F32 R4, R4 ;  /* 0x0000000400047310 */ /* 0x000e240000201800 */
[----:B0-----:R3:W-:Y:S01]  /*fd70*/  STG.E.128 desc[UR36][R8.64], R4 ;  /* 0x0000000408007986 */ /* 0x0017e2000c101d24 */
[----:B------:R-:W-:Y:S05]  /*fd80*/  BRA `(.L_x_7581) ;  /* 0x0000000000f47947 */ /* 0x000fea0003800000 */
.L_x_7600:
[----:B------:R-:W-:-:S13]  /*fd90*/  ISETP.NE.AND P0, PT, R0, 0xf, PT ;  /* 0x0000000f0000780c */ /* 0x000fda0003f05270 */
[----:B------:R-:W-:Y:S05]  /*fda0*/  @!P0 BRA `(.L_x_7602) ;  /* 0x0000000000e88947 */ /* 0x000fea0003800000 */
[----:B------:R-:W-:-:S13]  /*fdb0*/  ISETP.NE.AND P0, PT, R0, 0x17, PT ;  /* 0x000000170000780c */ /* 0x000fda0003f05270 */
[----:B------:R-:W-:Y:S05]  /*fdc0*/  @!P0 BRA `(.L_x_7603) ;  /* 0x0000000000908947 */ /* 0x000fea0003800000 */
[----:B------:R-:W-:-:S13]  /*fdd0*/  ISETP.NE.AND P0, PT, R0, 0x18, PT ;  /* 0x000000180000780c */ /* 0x000fda0003f05270 */
[----:B------:R-:W-:Y:S05]  /*fde0*/  @!P0 BRA `(.L_x_7604) ;  /* 0x0000000000448947 */ /* 0x000fea0003800000 */
.L_x_7580:
        /* <DEDUP_REMOVED lines=16> */
.L_x_7605:
[----:B------:R-:W-:Y:S05]  /*fef0*/  BRA `(.L_x_7581) ;  /* 0x0000000000987947 */ /* 0x000fea0003800000 */
.L_x_7604:
        /* <DEDUP_REMOVED lines=13> */
.L_x_7607:
[----:B------:R-:W-:Y:S05]  /*ffd0*/  BSYNC.RECONVERGENT B0 ;  /* 0x0000000000007941 */ /* 0x000fea0003800200 */
.L_x_7606:
[----:B------:R-:W-:-:S05]  /*ffe0*/  LOP3.LUT R3, R0, 0x80, R3, 0xf8, !PT ;  /* 0x0000008000037812 */ /* 0x000fca00078ef803 */
[----:B------:R2:W-:Y:S01]  /*fff0*/  STG.E.U8 desc[UR36][R8.64], R3 ;  /* 0x0000000308007986 */ /* 0x0005e2000c101124 */
[----:B------:R-:W-:Y:S05]  /*10000*/  BRA `(.L_x_7581) ;  /* 0x0000000000547947 */ /* 0x000fea0003800000 */
.L_x_7603:
        /* <DEDUP_REMOVED lines=12> */
.L_x_7609:
[----:B------:R-:W-:Y:S01]  /*100d0*/  IMAD.MOV.U32 R0, RZ, RZ, 0x7f ;  /* 0x0000007fff007424 */ /* 0x000fe200078e00ff */
[----:B------:R-:W-:-:S04]  /*100e0*/  ISETP.GT.U32.AND P0, PT, R4, 0x7f800000, PT ;  /* 0x7f8000000400780c */ /* 0x000fc80003f04070 */
[----:B------:R-:W-:-:S09]  /*100f0*/  SEL R0, R0, 0x7c, P0 ;  /* 0x0000007c00007807 */ /* 0x000fd20000000000 */
.L_x_7610:
[----:B------:R-:W-:Y:S05]  /*10100*/  BSYNC.RECONVERGENT B0 ;  /* 0x0000000000007941 */ /* 0x000fea0003800200 */
.L_x_7608:
[----:B------:R-:W-:-:S04]  /*10110*/  SHF.R.U32.HI R3, RZ, 0x18, R3 ;  /* 0x00000018ff037819 */ /* 0x000fc80000011603 */
[----:B------:R-:W-:-:S05]  /*10120*/  LOP3.LUT R3, R0, 0x80, R3, 0xf8, !PT ;  /* 0x0000008000037812 */ /* 0x000fca00078ef803 */
[----:B------:R1:W-:Y:S01]  /*10130*/  STG.E.U8 desc[UR36][R8.64], R3 ;  /* 0x0000000308007986 */ /* 0x0003e2000c101124 */
[----:B------:R-:W-:Y:S05]  /*10140*/  BRA `(.L_x_7581) ;  /* 0x0000000000047947 */ /* 0x000fea0003800000 */
.L_x_7602:
[----:B----4-:R0:W-:Y:S02]  /*10150*/  STG.E.U16 desc[UR36][R8.64], R16 ;  /* 0x0000001008007986 */ /* 0x0101e4000c101524 */
.L_x_7581:
[----:B------:R-:W-:-:S07]  /*10160*/  VIADD R2, R2, 0x80 ;  /* 0x0000008002027836 */ /* 0x000fce0000000000 */
.L_x_7540:
[----:B------:R-:W-:Y:S05]  /*10170*/  BSYNC.RECONVERGENT B6 ;  /* 0x0000000000067941 */ /* 0x000fea0003800200 */
.L_x_7539:
[----:B------:R-:W-:-:S13]  /*10180*/  ISETP.GE.AND P0, PT, R2, R22, PT ;  /* 0x000000160200720c */ /* 0x000fda0003f06270 */
[----:B------:R-:W-:Y:S05]  /*10190*/  @P0 EXIT ;  /* 0x000000000000094d */ /* 0x000fea0003800000 */
[----:B0-----:R-:W0:Y:S01]  /*101a0*/  S2R R0, SR_CTAID.X ;  /* 0x0000000000007919 */ /* 0x001e220000002500 */
[----:B---3--:R-:W3:Y:S01]  /*101b0*/  LDC.U8 R6, c[0x0][0x3bc] ;  /* 0x0000ef00ff067b82 */ /* 0x008ee20000000000 */
[----:B------:R-:W1:Y:S07]  /*101c0*/  LDCU UR4, c[0x0][0x3c0] ;  /* 0x00007800ff0477ac */ /* 0x000e6e0008000800 */
[----:B------:R-:W5:Y:S01]  /*101d0*/  LDC.64 R4, c[0x0][0x388] ;  /* 0x0000e200ff047b82 */ /* 0x000f620000000a00 */
[----:B0-----:R-:W-:Y:S01]  /*101e0*/  IMAD R2, R0, 0x200, R2 ;  /* 0x0000020000027824 */ /* 0x001fe200078e0202 */
[----:B---3--:R-:W-:-:S03]  /*101f0*/  PRMT R0, R6, 0x9910, RZ ;  /* 0x0000991006007816 */ /* 0x008fc600000000ff */
[----:B-12-4-:R-:W-:Y:S01]  /*10200*/  IMAD R3, R2, UR4, RZ ;  /* 0x0000000402037c24 */ /* 0x016fe2000f8e02ff */
[----:B------:R-:W-:-:S04]  /*10210*/  ISETP.GT.AND P1, PT, R0, 0x9, PT ;  /* 0x000000090000780c */ /* 0x000fc80003f24270 */
[----:B-----5:R-:W-:-:S05]  /*10220*/  IADD3 R2, P0, PT, R3, R4, RZ ;  /* 0x0000000403027210 */ /* 0x020fca0007f1e0ff */
[----:B------:R-:W-:-:S04]  /*10230*/  IMAD.X R3, RZ, RZ, R5, P0 ;  /* 0x000000ffff037224 */ /* 0x000fc800000e0605 */
        /* <DEDUP_REMOVED lines=9> */
[----:B------:R-:W-:-:S06]  /*102d0*/  IMAD.U32 R17, R17, 0x10000, RZ ;  /* 0x0001000011117824 */ /* 0x000fcc00078e00ff */
[----:B------:R-:W0:Y:S02]  /*102e0*/  F2I.FTZ.TRUNC.NTZ R17, R17 ;  /* 0x0000001100117305 */ /* 0x000e24000021f100 */
[----:B0-----:R-:W-:Y:S01]  /*102f0*/  STG.E.U8 desc[UR36][R2.64], R17 ;  /* 0x0000001102007986 */ /* 0x001fe2000c101124 */
[----:B------:R-:W-:Y:S05]  /*10300*/  EXIT ;  /* 0x000000000000794d */ /* 0x000fea0003800000 */
.L_x_7614:
[----:B------:R-:W-:-:S06]  /*10310*/  IMAD.U32 R5, R17, 0x10000, RZ ;  /* 0x0001000011057824 */ /* 0x000fcc00078e00ff */
[----:B------:R-:W0:Y:S02]  /*10320*/  F2I.S64.TRUNC R4, R5 ;  /* 0x0000000500047311 */ /* 0x000e24000020d900 */
[----:B0-----:R-:W-:Y:S01]  /*10330*/  STG.E.U8 desc[UR36][R2.64], R4 ;  /* 0x0000000402007986 */ /* 0x001fe2000c101124 */
[----:B------:R-:W-:Y:S05]  /*10340*/  EXIT ;  /* 0x000000000000794d */ /* 0x000fea0003800000 */
.L_x_7613:
        /* <DEDUP_REMOVED lines=10> */
.L_x_7617:
[----:B------:R-:W-:-:S06]  /*103f0*/  IMAD.U32 R17, R17, 0x10000, RZ ;  /* 0x0001000011117824 */ /* 0x000fcc00078e00ff */
[----:B------:R-:W0:Y:S02]  /*10400*/  F2I.FTZ.TRUNC.NTZ R17, R17 ;  /* 0x0000001100117305 */ /* 0x000e24000021f100 */
[----:B0-----:R-:W-:Y:S01]  /*10410*/  STG.E desc[UR36][R2.64], R17 ;  /* 0x0000001102007986 */ /* 0x001fe2000c101924 */
[----:B------:R-:W-:Y:S05]  /*10420*/  EXIT ;  /* 0x000000000000794d */ /* 0x000fea0003800000 */
.L_x_7616:
[----:B------:R-:W-:-:S06]  /*10430*/  IMAD.U32 R17, R17, 0x10000, RZ ;  /* 0x0001000011117824 */ /* 0x000fcc00078e00ff */
[----:B------:R-:W0:Y:S02]  /*10440*/  F2I.FTZ.TRUNC.NTZ R17, R17 ;  /* 0x0000001100117305 */ /* 0x000e24000021f100 */
[----:B0-----:R-:W-:Y:S01]  /*10450*/  STG.E.U16 desc[UR36][R2.64], R17 ;  /* 0x0000001102007986 */ /* 0x001fe2000c101524 */
[----:B------:R-:W-:Y:S05]  /*10460*/  EXIT ;  /* 0x000000000000794d */ /* 0x000fea0003800000 */
.L_x_7612:
        /* <DEDUP_REMOVED lines=9> */
.L_x_7619:
[----:B------:R-:W-:-:S05]  /*10500*/  IMAD.U32 R0, R17, 0x10000, RZ ;  /* 0x0001000011007824 */ /* 0x000fca00078e00ff */
[----:B------:R-:W-:-:S05]  /*10510*/  F2FP.F16.F32.PACK_AB R0, RZ, R0 ;  /* 0x00000000ff00723e */ /* 0x000fca00000000ff */
[----:B------:R-:W-:Y:S01]  /*10520*/  STG.E.U16 desc[UR36][R2.64], R0 ;  /* 0x0000000002007986 */ /* 0x000fe2000c101524 */
[----:B------:R-:W-:Y:S05]  /*10530*/  EXIT ;  /* 0x000000000000794d */ /* 0x000fea0003800000 */
.L_x_7618:
        /* <DEDUP_REMOVED lines=10> */
.L_x_7621:
[----:B------:R-:W-:-:S05]  /*105e0*/  IMAD.U32 R17, R17, 0x10000, RZ ;  /* 0x0001000011117824 */ /* 0x000fca00078e00ff */
[----:B------:R-:W-:-:S04]  /*105f0*/  F2FP.F16.F32.PACK_AB R5, RZ, R17 ;  /* 0x00000011ff05723e */ /* 0x000fc800000000ff */
[----:B------:R-:W-:-:S05]  /*10600*/  PRMT R5, R5, 0x5410, RZ ;  /* 0x0000541005057816 */ /* 0x000fca00000000ff */
[----:B------:R-:W-:Y:S01]  /*10610*/  STG.E desc[UR36][R2.64], R5 ;  /* 0x0000000502007986 */ /* 0x000fe2000c101924 */
[----:B------:R-:W-:Y:S05]  /*10620*/  EXIT ;  /* 0x000000000000794d */ /* 0x000fea0003800000 */
.L_x_7620:
[----:B------:R-:W-:-:S04]  /*10630*/  IMAD.U32 R4, R17, 0x10000, RZ ;  /* 0x0001000011047824 */ /* 0x000fc800078e00ff */
[----:B------:R-:W-:-:S06]  /*10640*/  FMUL.FTZ R4, R4, 1 ;  /* 0x3f80000004047820 */ /* 0x000fcc0000410000 */
[----:B------:R-:W0:Y:S02]  /*10650*/  F2F.F64.F32 R4, R4 ;  /* 0x0000000400047310 */ /* 0x000e240000201800 */
[----:B0-----:R-:W-:Y:S01]  /*10660*/  STG.E.64 desc[UR36][R2.64], R4 ;  /* 0x0000000402007986 */ /* 0x001fe2000c101b24 */
[----:B------:R-:W-:Y:S05]  /*10670*/  EXIT ;  /* 0x000000000000794d */ /* 0x000fea0003800000 */
.L_x_7611:
        /* <DEDUP_REMOVED lines=14> */
.L_x_7625:
        /* <DEDUP_REMOVED lines=18> */
.L_x_7628:
[----:B------:R-:W-:-:S04]  /*10880*/  SHF.R.U32.HI R5, RZ, 0x18, R5 ;  /* 0x00000018ff057819 */ /* 0x000fc80000011605 */
[----:B------:R-:W-:-:S07]  /*10890*/  LOP3.LUT R0, R0, 0x80, R5, 0xf8, !PT ;  /* 0x0000008000007812 */ /* 0x000fce00078ef805 */
.L_x_7627:
[----:B------:R-:W-:Y:S05]  /*108a0*/  BSYNC.RECONVERGENT B0 ;  /* 0x0000000000007941 */ /* 0x000fea0003800200 */
.L_x_7626:
[----:B------:R-:W-:Y:S01]  /*108b0*/  STG.E.U8 desc[UR36][R2.64], R0 ;  /* 0x0000000002007986 */ /* 0x000fe2000c101124 */
[----:B------:R-:W-:Y:S05]  /*108c0*/  EXIT ;  /* 0x000000000000794d */ /* 0x000fea0003800000 */
.L_x_7624:
        /* <DEDUP_REMOVED lines=18> */
.L_x_7631:
[----:B------:R-:W-:-:S04]  /*109f0*/  SHF.R.U32.HI R5, RZ, 0x18, R5 ;  /* 0x00000018ff057819 */ /* 0x000fc80000011605 */
[----:B------:R-:W-:-:S07]  /*10a00*/  LOP3.LUT R0, R0, 0x80, R5, 0xf8, !PT ;  /* 0x0000008000007812 */ /* 0x000fce00078ef805 */
.L_x_7630:
[----:B------:R-:W-:Y:S05]  /*10a10*/  BSYNC.RECONVERGENT B0 ;  /* 0x0000000000007941 */ /* 0x000fea0003800200 */
.L_x_7629:
[----:B------:R-:W-:Y:S01]  /*10a20*/  STG.E.U8 desc[UR36][R2.64], R0 ;  /* 0x0000000002007986 */ /* 0x000fe2000c101124 */
[----:B------:R-:W-:Y:S05]  /*10a30*/  EXIT ;  /* 0x000000000000794d */ /* 0x000fea0003800000 */
.L_x_7623:
[----:B------:R-:W-:-:S13]  /*10a40*/  ISETP.NE.AND P0, PT, R0, 0x1c, PT ;  /* 0x0000001c0000780c */ /* 0x000fda0003f05270 */
[----:B------:R-:W-:Y:S05]  /*10a50*/  @!P0 BRA `(.L_x_7632) ;  /* 0x0000000000608947 */ /* 0x000fea0003800000 */
[----:B------:R-:W-:-:S13]  /*10a60*/  ISETP.NE.AND P0, PT, R0, 0x1d, PT ;  /* 0x0000001d0000780c */ /* 0x000fda0003f05270 */
[----:B------:R-:W-:Y:S05]  /*10a70*/  @!P0 BRA `(.L_x_7633) ;  /* 0x0000000000488947 */ /* 0x000fea0003800000 */
[----:B------:R-:W-:-:S13]  /*10a80*/  ISETP.NE.AND P0, PT, R0, 0x2c, PT ;  /* 0x0000002c0000780c */ /* 0x000fda0003f05270 */
[----:B------:R-:W-:Y:S05]  /*10a90*/  @P0 BRA `(.L_x_7615) ;  /* 0x0000000000bc0947 */ /* 0x000fea0003800000 */
[----:B------:R-:W-:Y:S02]  /*10aa0*/  IMAD.U32 R17, R17, 0x10000, RZ ;  /* 0x0001000011117824 */ /* 0x000fe400078e00ff */
        /* <DEDUP_REMOVED lines=15> */
.L_x_7633:
[----:B------:R-:W-:-:S06]  /*10ba0*/  IMAD.U32 R4, R17, 0x10000, RZ ;  /* 0x0001000011047824 */ /* 0x000fcc00078e00ff */
[----:B------:R-:W0:Y:S02]  /*10bb0*/  F2I.U64.TRUNC R4, R4 ;  /* 0x0000000400047311 */ /* 0x000e24000020d800 */
[----:B0-----:R-:W-:Y:S01]  /*10bc0*/  STG.E.64 desc[UR36][R2.64], R4 ;  /* 0x0000000402007986 */ /* 0x001fe2000c101b24 */
[----:B------:R-:W-:Y:S05]  /*10bd0*/  EXIT ;  /* 0x000000000000794d */ /* 0x000fea0003800000 */
.L_x_7632:
[----:B------:R-:W-:-:S06]  /*10be0*/  IMAD.U32 R17, R17, 0x10000, RZ ;  /* 0x0001000011117824 */ /* 0x000fcc00078e00ff */
[----:B------:R-:W0:Y:S02]  /*10bf0*/  F2I.FTZ.U32.TRUNC.NTZ R17, R17 ;  /* 0x0000001100117305 */ /* 0x000e24000021f000 */
[----:B0-----:R-:W-:Y:S01]  /*10c00*/  STG.E desc[UR36][R2.64], R17 ;  /* 0x0000001102007986 */ /* 0x001fe2000c101924 */
[----:B------:R-:W-:Y:S05]  /*10c10*/  EXIT ;  /* 0x000000000000794d */ /* 0x000fea0003800000 */
.L_x_7622:
        /* <DEDUP_REMOVED lines=11> */
.L_x_7635:
[----:B------:R-:W-:Y:S01]  /*10cd0*/  IMAD.U32 R17, R17, 0x10000, RZ ;  /* 0x0001000011117824 */ /* 0x000fe200078e00ff */
[----:B------:R-:W-:-:S03]  /*10ce0*/  CS2R R6, SRZ ;  /* 0x0000000000067805 */ /* 0x000fc6000001ff00 */
[----:B------:R-:W-:-:S06]  /*10cf0*/  FMUL.FTZ R4, R17, 1 ;  /* 0x3f80000011047820 */ /* 0x000fcc0000410000 */
[----:B------:R-:W0:Y:S02]  /*10d00*/  F2F.F64.F32 R4, R4 ;  /* 0x0000000400047310 */ /* 0x000e240000201800 */
[----:B0-----:R-:W-:Y:S01]  /*10d10*/  STG.E.128 desc[UR36][R2.64], R4 ;  /* 0x0000000402007986 */ /* 0x001fe2000c101d24 */
[----:B------:R-:W-:Y:S05]  /*10d20*/  EXIT ;  /* 0x000000000000794d */ /* 0x000fea0003800000 */
.L_x_7634:
[----:B------:R-:W-:-:S13]  /*10d30*/  ISETP.NE.AND P0, PT, R0, 0xf, PT ;  /* 0x0000000f0000780c */ /* 0x000fda0003f05270 */
[----:B------:R-:W-:Y:S05]  /*10d40*/  @!P0 BRA `(.L_x_7636) ;  /* 0x0000000000e88947 */ /* 0x000fea0003800000 */
[----:B------:R-:W-:-:S13]  /*10d50*/  ISETP.NE.AND P0, PT, R0, 0x17, PT ;  /* 0x000000170000780c */ /* 0x000fda0003f05270 */
[----:B------:R-:W-:Y:S05]  /*10d60*/  @!P0 BRA `(.L_x_7637) ;  /* 0x0000000000908947 */ /* 0x000fea0003800000 */
[----:B------:R-:W-:-:S13]  /*10d70*/  ISETP.NE.AND P0, PT, R0, 0x18, PT ;  /* 0x000000180000780c */ /* 0x000fda0003f05270 */
[----:B------:R-:W-:Y:S05]  /*10d80*/  @!P0 BRA `(.L_x_7638) ;  /* 0x0000000000448947 */ /* 0x000fea0003800000 */
.L_x_7615:
        /* <DEDUP_REMOVED lines=16> */
.L_x_7639:
[----:B------:R-:W-:Y:S05]  /*10e90*/  EXIT ;  /* 0x000000000000794d */ /* 0x000fea0003800000 */
.L_x_7638:
        /* <DEDUP_REMOVED lines=13> */
.L_x_7641:
[----:B------:R-:W-:Y:S05]  /*10f70*/  BSYNC.RECONVERGENT B0 ;  /* 0x0000000000007941 */ /* 0x000fea0003800200 */
.L_x_7640:
[----:B------:R-:W-:-:S05]  /*10f80*/  LOP3.LUT R5, R0, 0x80, R5, 0xf8, !PT ;  /* 0x0000008000057812 */ /* 0x000fca00078ef805 */
[----:B------:R-:W-:Y:S01]  /*10f90*/  STG.E.U8 desc[UR36][R2.64], R5 ;  /* 0x0000000502007986 */ /* 0x000fe2000c101124 */
[----:B------:R-:W-:Y:S05]  /*10fa0*/  EXIT ;  /* 0x000000000000794d */ /* 0x000fea0003800000 */
.L_x_7637:
        /* <DEDUP_REMOVED lines=12> */
.L_x_7643:
[----:B------:R-:W-:Y:S01]  /*11070*/  IMAD.MOV.U32 R0, RZ, RZ, 0x7f ;  /* 0x0000007fff007424 */ /* 0x000fe200078e00ff */
[----:B------:R-:W-:-:S04]  /*11080*/  ISETP.GT.U32.AND P0, PT, R4, 0x7f800000, PT ;  /* 0x7f8000000400780c */ /* 0x000fc80003f04070 */
[----:B------:R-:W-:-:S09]  /*11090*/  SEL R0, R0, 0x7c, P0 ;  /* 0x0000007c00007807 */ /* 0x000fd20000000000 */
.L_x_7644:
[----:B------:R-:W-:Y:S05]  /*110a0*/  BSYNC.RECONVERGENT B0 ;  /* 0x0000000000007941 */ /* 0x000fea0003800200 */
.L_x_7642:
[----:B------:R-:W-:-:S04]  /*110b0*/  SHF.R.U32.HI R5, RZ, 0x18, R5 ;  /* 0x00000018ff057819 */ /* 0x000fc80000011605 */
[----:B------:R-:W-:-:S05]  /*110c0*/  LOP3.LUT R5, R0, 0x80, R5, 0xf8, !PT ;  /* 0x0000008000057812 */ /* 0x000fca00078ef805 */
[----:B------:R-:W-:Y:S01]  /*110d0*/  STG.E.U8 desc[UR36][R2.64], R5 ;  /* 0x0000000502007986 */ /* 0x000fe2000c101124 */
[----:B------:R-:W-:Y:S05]  /*110e0*/  EXIT ;  /* 0x000000000000794d */ /* 0x000fea0003800000 */
.L_x_7636:
[----:B------:R-:W-:Y:S01]  /*110f0*/  STG.E.U16 desc[UR36][R2.64], R17 ;  /* 0x0000001102007986 */ /* 0x000fe2000c101524 */
[----:B------:R-:W-:Y:S05]  /*11100*/  EXIT ;  /* 0x000000000000794d */ /* 0x000fea0003800000 */
.L_x_7645:
        /* <DEDUP_REMOVED lines=15> */
.L_x_11274:


//--------------------- .text._ZN2at6native18elementwise_kernelILi128ELi4EZNS0_22gpu_kernel_impl_nocastIZZZN37_INTERNAL_cee6930f_7_Loss_cu_5b0651e139_GLOBAL__N__cee6930f_7_Loss_cu_5b0651e140binary_cross_entropy_backward_out_kernelERNS_6TensorERKS5_S8_S8_ENKUlvE_clEvENKUlvE2_clEvEUlN3c108BFloat16ESC_SC_E_EEvRNS_18TensorIteratorBaseERKT_EUliE_EEviT1_ --------------------------
	.section	.text._ZN2at6native18elementwise_kernelILi128ELi4EZNS0_22gpu_kernel_impl_nocastIZZZN37_INTERNAL_cee6930f_7_Loss_cu_5b0651e139_GLOBAL__N__cee6930f_7_Loss_cu_5b0651e140binary_cross_entropy_backward_out_kernelERNS_6TensorERKS5_S8_S8_ENKUlvE_clEvENKUlvE2_clEvEUlN3c108BFloat16ESC_SC_E_EEvRNS_18TensorIteratorBaseERKT_EUliE_EEviT1_,"ax",@progbits
	.align	128
        .global         _ZN2at6native18elementwise_kernelILi128ELi4EZNS0_22gpu_kernel_impl_nocastIZZZN37_INTERNAL_cee6930f_7_Loss_cu_5b0651e139_GLOBAL__N__cee6930f_7_Loss_cu_5b0651e140binary_cross_entropy_backward_out_kernelERNS_6TensorERKS5_S8_S8_ENKUlvE_clEvENKUlvE2_clEvEUlN3c108BFloat16ESC_SC_E_EEvRNS_18TensorIteratorBaseERKT_EUliE_EEviT1_
        .type           _ZN2at6native18elementwise_kernelILi128ELi4EZNS0_22gpu_kernel_impl_nocastIZZZN37_INTERNAL_cee6930f_7_Loss_cu_5b0651e139_GLOBAL__N__cee6930f_7_Loss_cu_5b0651e140binary_cross_entropy_backward_out_kernelERNS_6TensorERKS5_S8_S8_ENKUlvE_clEvENKUlvE2_clEvEUlN3c108BFloat16ESC_SC_E_EEvRNS_18TensorIteratorBaseERKT_EUliE_EEviT1_,@function
        .size           _ZN2at6native18elementwise_kernelILi128ELi4EZNS0_22gpu_kernel_impl_nocastIZZZN37_INTERNAL_cee6930f_7_Loss_cu_5b0651e139_GLOBAL__N__cee6930f_7_Loss_cu_5b0651e140binary_cross_entropy_backward_out_kernelERNS_6TensorERKS5_S8_S8_ENKUlvE_clEvENKUlvE2_clEvEUlN3c108BFloat16ESC_SC_E_EEvRNS_18TensorIteratorBaseERKT_EUliE_EEviT1_,(.L_x_11275 - _ZN2at6native18elementwise_kernelILi128ELi4EZNS0_22gpu_kernel_impl_nocastIZZZN37_INTERNAL_cee6930f_7_Loss_cu_5b0651e139_GLOBAL__N__cee6930f_7_Loss_cu_5b0651e140binary_cross_entropy_backward_out_kernelERNS_6TensorERKS5_S8_S8_ENKUlvE_clEvENKUlvE2_clEvEUlN3c108BFloat16ESC_SC_E_EEvRNS_18TensorIteratorBaseERKT_EUliE_EEviT1_)
        .other          _ZN2at6native18elementwise_kernelILi128ELi4EZNS0_22gpu_kernel_impl_nocastIZZZN37_INTERNAL_cee6930f_7_Loss_cu_5b0651e139_GLOBAL__N__cee6930f_7_Loss_cu_5b0651e140binary_cross_entropy_backward_out_kernelERNS_6TensorERKS5_S8_S8_ENKUlvE_clEvENKUlvE2_clEvEUlN3c108BFloat16ESC_SC_E_EEvRNS_18TensorIteratorBaseERKT_EUliE_EEviT1_,@"STO_CUDA_ENTRY STV_DEFAULT"
_ZN2at6native18elementwise_kernelILi128ELi4EZNS0_22gpu_kernel_impl_nocastIZZZN37_INTERNAL_cee6930f_7_Loss_cu_5b0651e139_GLOBAL__N__cee6930f_7_Loss_cu_5b0651e140binary_cross_entropy_backward_out_kernelERNS_6TensorERKS5_S8_S8_ENKUlvE_clEvENKUlvE2_clEvEUlN3c108BFloat16ESC_SC_E_EEvRNS_18TensorIteratorBaseERKT_EUliE_EEviT1_:
.text._ZN2at6native18elementwise_kernelILi128ELi4EZNS0_22gpu_kernel_impl_nocastIZZZN37_INTERNAL_cee6930f_7_Loss_cu_5b0651e139_GLOBAL__N__cee6930f_7_Loss_cu_5b0651e140binary_cross_entropy_backward_out_kernelERNS_6TensorERKS5_S8_S8_ENKUlvE_clEvENKUlvE2_clEvEUlN3c108BFloat16ESC_SC_E_EEvRNS_18TensorIteratorBaseERKT_EUliE_EEviT1_:
[----:B------:R-:W-:Y:S08]  /*0000*/  LDC R1, c[0x0][0x37c] ;  /* 0x0000df00ff017b82 */ /* 0x000ff00000000800 */
[----:B------:R-:W0:Y:S01]  /*0010*/  LDC R2, c[0x0][0x388] ;  /* 0x0000e200ff027b82 */ /* 0x000e220000000800 */
[----:B------:R-:W1:Y:S01]  /*0020*/  S2R R3, SR_TID.X ;  /* 0x0000000000037919 */ /* 0x000e620000002100 */
[----:B------:R-:W2:Y:S06]  /*0030*/  LDCU.64 UR6, c[0x0][0x358] ;  /* 0x00006b00ff0677ac */ /* 0x000eac0008000a00 */
[----:B------:R-:W3:Y:S01]  /*0040*/  S2UR UR4, SR_CTAID.X ;  /* 0x00000000000479c3 */ /* 0x000ee20000002500 */
[----:B0-----:R-:W-:Y:S01]  /*0050*/  ISETP.NE.AND P0, PT, R2, RZ, PT ;  /* 0x000000ff0200720c */ /* 0x001fe20003f05270 */
[----:B---3--:R-:W-:-:S06]  /*0060*/  USHF.L.U32 UR4, UR4, 0x9, URZ ;  /* 0x0000000904047899 */ /* 0x008fcc00080006ff */
[----:B-1----:R-:W-:-:S06]  /*0070*/  LOP3.LUT R3, R3, UR4, RZ, 0xfc, !PT ;  /* 0x0000000403037c12 */ /* 0x002fcc000f8efcff */
[----:B--2---:R-:W-:Y:S05]  /*0080*/  @P0 BRA `(.L_x_7646) ;  /* 0x0000000800200947 */ /* 0x004fea0003800000 */
[----:B------:R-:W0:Y:S01]  /*0090*/  LDCU UR4, c[0x0][0x380] ;  /* 0x00007000ff0477ac */ /* 0x000e220008000800 */
[----:B------:R-:W-:Y:S04]  /*00a0*/  BSSY.RECONVERGENT B0, `(.L_x_7647) ;  /* 0x0000065000007945 */ /* 0x000fe80003800200 */
[----:B------:R-:W-:Y:S01]  /*00b0*/  BSSY.RELIABLE B1, `(.L_x_7648) ;  /* 0x0000045000017945 */ /* 0x000fe20003800100 */
[----:B0-----:R-:W-:-:S13]  /*00c0*/  ISETP.GE.AND P0, PT, R3, UR4, PT ;  /* 0x0000000403007c0c */ /* 0x001fda000bf06270 */
[----:B------:R-:W-:Y:S05]  /*00d0*/  @P0 BRA `(.L_x_7649) ;  /* 0x0000000000fc0947 */ /* 0x000fea0003800000 */
[----:B------:R-:W0:Y:S02]  /*00e0*/  LDC.64 R6, c[0x0][0x658] ;  /* 0x00019600ff067b82 */ /* 0x000e240000000a00 */
[----:B0-----:R-:W2:Y:S06]  /*00f0*/  LDG.E.U16 R6, desc[UR6][R6.64] ;  /* 0x0000000606067981 */ /* 0x001eac000c1e1500 */
[----:B------:R-:W0:Y:S08]  /*0100*/  LDC.64 R8, c[0x0][0x660] ;  /* 0x00019800ff087b82 */ /* 0x000e300000000a00 */
[----:B------:R-:W1:Y:S01]  /*0110*/  LDC.64 R4, c[0x0][0x650] ;  /* 0x00019400ff047b82 */ /* 0x000e620000000a00 */
[----:B0-----:R-:W3:Y:S04]  /*0120*/  LDG.E.U16 R8, desc[UR6][R8.64] ;  /* 0x0000000608087981 */ /* 0x001ee8000c1e1500 */
[----:B-1----:R-:W4:Y:S01]  /*0130*/  LDG.E.U16 R4, desc[UR6][R4.64] ;  /* 0x0000000604047981 */ /* 0x002f22000c1e1500 */
[----:B------:R-:W-:-:S04]  /*0140*/  IADD3 R3, PT, PT, R3, 0x80, RZ ;  /* 0x0000008003037810 */ /* 0x000fc80007ffe0ff */
[----:B------:R-:W-:-:S13]  /*0150*/  ISETP.GE.AND P0, PT, R3, UR4, PT ;  /* 0x0000000403007c0c */ /* 0x000fda000bf06270 */
[----:B------:R-:W-:Y:S05]  /*0160*/  @P0 BREAK.RELIABLE B1 ;  /* 0x0000000000010942 */ /* 0x000fea0003800100 */
[----:B--2---:R-:W-:-:S05]  /*0170*/  SHF.L.U32 R0, R6, 0x10, RZ ;  /* 0x0000001006007819 */ /* 0x004fca00000006ff */
[----:B------:R-:W-:-:S06]  /*0180*/  FADD.FTZ R2, -R0, 1 ;  /* 0x3f80000000027421 */ /* 0x000fcc0000010100 */
[----:B------:R-:W0:Y:S01]  /*0190*/  F2F.BF16.F32 R2, R2 ;  /* 0x0000000200027304 */ /* 0x000e220000202000 */
[----:B---3--:R-:W-:Y:S02]  /*01a0*/  SHF.L.U32 R7, R8, 0x10, RZ ;  /* 0x0000001008077819 */ /* 0x008fe400000006ff */
[----:B0-----:R-:W-:-:S03]  /*01b0*/  SHF.L.U32 R11, R2, 0x10, RZ ;  /* 0x00000010020b7819 */ /* 0x001fc600000006ff */
[C---:B------:R-:W-:Y:S02]  /*01c0*/  FADD.FTZ R7, R0.reuse, -R7 ;  /* 0x8000000700077221 */ /* 0x040fe40000010000 */
[----:B------:R-:W-:Y:S01]  /*01d0*/  FMUL.FTZ R11, R0, R11 ;  /* 0x0000000b000b7220 */ /* 0x000fe20000410000 */
[----:B----4-:R-:W-:-:S03]  /*01e0*/  SHF.L.U32 R4, R4, 0x10, RZ ;  /* 0x0000001004047819 */ /* 0x010fc600000006ff */
[----:B------:R-:W0:Y:S08]  /*01f0*/  F2F.BF16.F32 R7, R7 ;  /* 0x0000000700077304 */ /* 0x000e300000202000 */
[----:B------:R-:W1:Y:S01]  /*0200*/  F2F.BF16.F32 R11, R11 ;  /* 0x0000000b000b7304 */ /* 0x000e620000202000 */
[----:B0-----:R-:W-:-:S05]  /*0210*/  SHF.L.U32 R5, R7, 0x10, RZ ;  /* 0x0000001007057819 */ /* 0x001fca00000006ff */
[----:B------:R-:W-:Y:S02]  /*0220*/  FMUL.FTZ R2, R4, R5 ;  /* 0x0000000504027220 */ /* 0x000fe40000410000 */
[----:B------:R-:W0:Y:S01]  /*0230*/  LDC.64 R4, c[0x0][0x648] ;  /* 0x00019200ff047b82 */ /* 0x000e220000000a00 */
[----:B-1----:R-:W-:-:S03]  /*0240*/  SHF.L.U32 R0, R11, 0x10, RZ ;  /* 0x000000100b007819 */ /* 0x002fc600000006ff */
[----:B------:R-:W1:Y:S01]  /*0250*/  F2F.BF16.F32 R2, R2 ;  /* 0x0000000200027304 */ /* 0x000e620000202000 */
[----:B------:R-:W-:-:S07]  /*0260*/  FMNMX.FTZ R0, R0, 1.0018652574217412621e-12, !PT ;  /* 0x2b8d000000007809 */ /* 0x000fce0007810000 */
[----:B------:R-:W2:Y:S01]  /*0270*/  F2F.BF16.F32 R0, R0 ;  /* 0x0000000000007304 */ /* 0x000ea20000202000 */
[----:B-1----:R-:W-:Y:S02]  /*0280*/  SHF.L.U32 R6, R2, 0x10, RZ ;  /* 0x0000001002067819 */ /* 0x002fe400000006ff */
[----:B--2---:R-:W-:-:S05]  /*0290*/  SHF.L.U32 R8, R0, 0x10, RZ ;  /* 0x0000001000087819 */ /* 0x004fca00000006ff */
[----:B------:R-:W1:Y:S02]  /*02a0*/  MUFU.RCP R9, R8 ;  /* 0x0000000800097308 */ /* 0x000e640000001000 */
[----:B-1----:R-:W-:-:S05]  /*02b0*/  FMUL.FTZ R6, R6, R9 ;  /* 0x0000000906067220 */ /* 0x002fca0000410000 */
[----:B------:R-:W-:-:S05]  /*02c0*/  F2FP.BF16.F32.PACK_AB R6, RZ, R6 ;  /* 0x00000006ff06723e */ /* 0x000fca00000010ff */
[----:B0-----:R0:W-:Y:S01]  /*02d0*/  STG.E.U16 desc[UR6][R4.64], R6 ;  /* 0x0000000604007986 */ /* 0x0011e2000c101506 */
[----:B------:R-:W-:Y:S05]  /*02e0*/  @P0 BRA `(.L_x_7650) ;  /* 0x0000000400000947 */ /* 0x000fea0003800000 */
[----:B0-----:R-:W0:Y:S02]  /*02f0*/  LDC.64 R6, c[0x0][0x658] ;  /* 0x00019600ff067b82 */ /* 0x001e240000000a00 */
[----:B0-----:R-:W2:Y:S06]  /*0300*/  LDG.E.U16 R6, desc[UR6][R6.64] ;  /* 0x0000000606067981 */ /* 0x001eac000c1e1500 */
[----:B------:R-:W0:Y:S08]  /*0310*/  LDC.64 R8, c[0x0][0x660] ;  /* 0x00019800ff087b82 */ /* 0x000e300000000a00 */
[----:B------:R-:W1:Y:S01]  /*0320*/  LDC.64 R4, c[0x0][0x650] ;  /* 0x00019400ff047b82 */ /* 0x000e620000000a00 */
[----:B0-----:R-:W3:Y:S04]  /*0330*/  LDG.E.U16 R8, desc[UR6][R8.64] ;  /* 0x0000000608087981 */ /* 0x001ee8000c1e1500 */
[----:B-1----:R-:W4:Y:S01]  /*0340*/  LDG.E.U16 R4, desc[UR6][R4.64] ;  /* 0x0000000604047981 */ /* 0x002f22000c1e1500 */
[----:B------:R-:W-:-:S02]  /*0350*/  IADD3 R3, PT, PT, R3, 0x80, RZ ;  /* 0x0000008003037810 */ /* 0x000fc40007ffe0ff */
        /* <DEDUP_REMOVED lines=22> */
[----:B0-----:R0:W-:Y:S02]  /*04c0*/  STG.E.U16 desc[UR6][R4.64], R6 ;  /* 0x0000000604007986 */ /* 0x0011e4000c101506 */
.L_x_7649:
[----:B------:R-:W-:-:S13]  /*04d0*/  ISETP.GE.AND P0, PT, R3, UR4, PT ;  /* 0x0000000403007c0c */ /* 0x000fda000bf06270 */
[----:B------:R-:W-:Y:S05]  /*04e0*/  @P0 BREAK.RELIABLE B1 ;  /* 0x0000000000010942 */ /* 0x000fea0003800100 */
[----:B------:R-:W-:Y:S05]  /*04f0*/  @P0 BRA `(.L_x_7650) ;  /* 0x00000000007c0947 */ /* 0x000fea0003800000 */
[----:B------:R-:W-:Y:S05]  /*0500*/  BSYNC.RELIABLE B1 ;  /* 0x0000000000017941 */ /* 0x000fea0003800100 */
.L_x_7648:
        /* <DEDUP_REMOVED lines=30> */
.L_x_7650:
[----:B------:R-:W-:Y:S05]  /*06f0*/  BSYNC.RECONVERGENT B0 ;  /* 0x0000000000007941 */ /* 0x000fea0003800200 */
.L_x_7647:
[----:B------:R-:W-:Y:S05]  /*0700*/  WARPSYNC.ALL ;  /* 0x0000000000007948 */ /* 0x000fea0003800000 */
[----:B------:R-:W-:-:S13]  /*0710*/  ISETP.GE.AND P0, PT, R3, UR4, PT ;  /* 0x0000000403007c0c */ /* 0x000fda000bf06270 */
[----:B------:R-:W-:Y:S05]  /*0720*/  @P0 EXIT ;  /* 0x000000000000094d */ /* 0x000fea0003800000 */
[----:B01----:R-:W0:Y:S02]  /*0730*/  LDC.64 R4, c[0x0][0x658] ;  /* 0x00019600ff047b82 */ /* 0x003e240000000a00 */
[----:B0-----:R-:W2:Y:S06]  /*0740*/  LDG.E.U16 R4, desc[UR6][R4.64] ;  /* 0x0000000604047981 */ /* 0x001eac000c1e1500 */
[----:B------:R-:W0:Y:S08]  /*0750*/  LDC.64 R6, c[0x0][0x660] ;  /* 0x00019800ff067b82 */ /* 0x000e300000000a00 */
[----:B------:R-:W1:Y:S01]  /*0760*/  LDC.64 R2, c[0x0][0x650] ;  /* 0x00019400ff027b82 */ /* 0x000e620000000a00 */
[----:B0-----:R-:W3:Y:S04]  /*0770*/  LDG.E.U16 R6, desc[UR6][R6.64] ;  /* 0x0000000606067981 */ /* 0x001ee8000c1e1500 */
[----:B-1----:R-:W4:Y:S01]  /*0780*/  LDG.E.U16 R2, desc[UR6][R2.64] ;  /* 0x0000000602027981 */ /* 0x002f22000c1e1500 */
        /* <DEDUP_REMOVED lines=18> */
[----:B--2---:R-:W-:-:S06]  /*08b0*/  SHF.L.U32 R6, R0, 0x10, RZ ;  /* 0x0000001000067819 */ /* 0x004fcc00000006ff */
[----:B------:R-:W1:Y:S02]  /*08c0*/  MUFU.RCP R6, R6 ;  /* 0x0000000600067308 */ /* 0x000e640000001000 */
[----:B-1----:R-:W-:-:S05]  /*08d0*/  FMUL.FTZ R5, R5, R6 ;  /* 0x0000000605057220 */ /* 0x002fca0000410000 */
[----:B------:R-:W-:-:S05]  /*08e0*/  F2FP.BF16.F32.PACK_AB R5, RZ, R5 ;  /* 0x00000005ff05723e */ /* 0x000fca00000010ff */
[----:B0-----:R-:W-:Y:S01]  /*08f0*/  STG.E.U16 desc[UR6][R2.64], R5 ;  /* 0x0000000502007986 */ /* 0x001fe2000c101506 */
[----:B------:R-:W-:Y:S05]  /*0900*/  EXIT ;  /* 0x000000000000794d */ /* 0x000fea0003800000 */
.L_x_7646:
[----:B------:R-:W0:Y:S01]  /*0910*/  LDCU UR4, c[0x0][0x380] ;  /* 0x00007000ff0477ac */ /* 0x000e220008000800 */
[----:B------:R-:W-:Y:S01]  /*0920*/  IADD3 R2, PT, PT, R2, -0x1, RZ ;  /* 0xffffffff02027810 */ /* 0x000fe20007ffe0ff */
[----:B------:R-:W-:Y:S04]  /*0930*/  BSSY.RECONVERGENT B0, `(.L_x_7651) ;  /* 0x00004db000007945 */ /* 0x000fe80003800200 */
[----:B------:R-:W-:Y:S01]  /*0940*/  BSSY.RELIABLE B1, `(.L_x_7652) ;  /* 0x000033f000017945 */ /* 0x000fe20003800100 */
[----:B------:R-:W-:-:S04]  /*0950*/  VIMNMX.U32 R0, PT, PT, R2, 0x18, PT ;  /* 0x0000001802007848 */ /* 0x000fc80003fe0000 */
[----:B------:R-:W-:Y:S02]  /*0960*/  IADD3 R0, PT, PT, R0, 0x1, RZ ;  /* 0x0000000100007810 */ /* 0x000fe40007ffe0ff */
[----:B0-----:R-:W-:-:S13]  /*0970*/  ISETP.GE.AND P0, PT, R3, UR4, PT ;  /* 0x0000000403007c0c */ /* 0x001fda000bf06270 */
[----:B------:R-:W-:Y:S05]  /*0980*/  @P0 BRA `(.L_x_7653) ;  /* 0x0000003000dc0947 */ /* 0x000fea0003800000 */
[----:B------:R-:W0:Y:S01]  /*0990*/  LDCU.64 UR8, c[0x0][0x390] ;  /* 0x00007200ff0877ac */ /* 0x000e220008000a00 */
[----:B------:R-:W-:Y:S01]  /*09a0*/  HFMA2 R4, -RZ, RZ, 0, 0 ;  /* 0x00000000ff047431 */ /* 0x000fe200000001ff */
[----:B------:R-:W-:Y:S01]  /*09b0*/  MOV R5, R3 ;  /* 0x0000000300057202 */ /* 0x000fe20000000f00 */
[----:B------:R-:W1:Y:S01]  /*09c0*/  LDCU UR5, c[0x0][0x38c] ;  /* 0x00007180ff0577ac */ /* 0x000e620008000800 */
[----:B------:R-:W-:Y:S01]  /*09d0*/  ISETP.NE.AND P0, PT, R2, RZ, PT ;  /* 0x000000ff0200720c */ /* 0x000fe20003f05270 */
[----:B------:R-:W2:Y:S01]  /*09e0*/  LDCU.64 UR10, c[0x0][0x4b8] ;  /* 0x00009700ff0a77ac */ /* 0x000ea20008000a00 */
[----:B------:R-:W3:Y:S01]  /*09f0*/  LDCU.64 UR12, c[0x0][0x4c0] ;  /* 0x00009800ff0c77ac */ /* 0x000ee20008000a00 */
[----:B0-----:R-:W-:-:S05]  /*0a00*/  IMAD.HI.U32 R8, R3, UR8, R4 ;  /* 0x0000000803087c27 */ /* 0x001fca000f8e0004 */
[----:B------:R-:W-:-:S04]  /*0a10*/  SHF.R.U32.HI R9, RZ, UR9, R8 ;  /* 0x00000009ff097c19 */ /* 0x000fc80008011608 */
[----:B------:R-:W-:-:S05]  /*0a20*/  IADD3 R6, PT, PT, -R9, RZ, RZ ;  /* 0x000000ff09067210 */ /* 0x000fca0007ffe1ff */
[----:B-1----:R-:W-:-:S04]  /*0a30*/  IMAD R6, R6, UR5, R3 ;  /* 0x0000000506067c24 */ /* 0x002fc8000f8e0203 */
[C---:B--2---:R-:W-:Y:S02]  /*0a40*/  IMAD R5, R6.reuse, UR10, RZ ;  /* 0x0000000a06057c24 */ /* 0x044fe4000f8e02ff */
[C---:B------:R-:W-:Y:S02]  /*0a50*/  IMAD R4, R6.reuse, UR11, RZ ;  /* 0x0000000b06047c24 */ /* 0x040fe4000f8e02ff */
[C---:B---3--:R-:W-:Y:S02]  /*0a60*/  IMAD R7, R6.reuse, UR12, RZ ;  /* 0x0000000c06077c24 */ /* 0x048fe4000f8e02ff */
[----:B------:R-:W-:Y:S01]  /*0a70*/  IMAD R6, R6, UR13, RZ ;  /* 0x0000000d06067c24 */ /* 0x000fe2000f8e02ff */
[----:B------:R-:W-:Y:S06]  /*0a80*/  @!P0 BRA `(.L_x_7654) ;  /* 0x0000001400948947 */ /* 0x000fec0003800000 */
[----:B------:R-:W0:Y:S01]  /*0a90*/  LDCU.64 UR8, c[0x0][0x398] ;  /* 0x00007300ff0877ac */ /* 0x000e220008000a00 */
[----:B------:R-:W-:Y:S02]  /*0aa0*/  MOV R8, RZ ;  /* 0x000000ff00087202 */ /* 0x000fe40000000f00 */
[----:B------:R-:W-:Y:S01]  /*0ab0*/  ISETP.NE.AND P0, PT, R0, 0x2, PT ;  /* 0x000000020000780c */ /* 0x000fe20003f05270 */
[----:B------:R-:W1:Y:S01]  /*0ac0*/  LDCU UR5, c[0x0][0x3a0] ;  /* 0x00007400ff0577ac */ /* 0x000e620008000800 */
[----:B------:R-:W2:Y:S01]  /*0ad0*/  LDCU.64 UR10, c[0x0][0x4c8] ;  /* 0x00009900ff0a77ac */ /* 0x000ea20008000a00 */
[----:B------:R-:W3:Y:S01]  /*0ae0*/  LDCU.64 UR12, c[0x0][0x4d0] ;  /* 0x00009a00ff0c77ac */ /* 0x000ee20008000a00 */
        /* <DEDUP_REMOVED lines=8> */
[----:B------:R-:W-:Y:S06]  /*0b70*/  @!P0 BRA `(.L_x_7654) ;  /* 0x0000001400588947 */ /* 0x000fec0003800000 */
[----:B------:R-:W0:Y:S01]  /*0b80*/  LDCU.64 UR8, c[0x0][0x3a8] ;  /* 0x00007500ff0877ac */ /* 0x000e220008000a00 */
[----:B------:R-:W-:Y:S01]  /*0b90*/  HFMA2 R10, -RZ, RZ, 0, 0 ;  /* 0x00000000ff0a7431 */ /* 0x000fe200000001ff */
[----:B------:R-:W-:Y:S01]  /*0ba0*/  ISETP.NE.AND P0, PT, R0, 0x3, PT ;  /* 0x000000030000780c */ /* 0x000fe20003f05270 */
[----:B------:R-:W1:Y:S01]  /*0bb0*/  LDCU UR5, c[0x0][0x3a4] ;  /* 0x00007480ff0577ac */ /* 0x000e620008000800 */
[----:B------:R-:W2:Y:S01]  /*0bc0*/  LDCU.64 UR10, c[0x0][0x4d8] ;  /* 0x00009b00ff0a77ac */ /* 0x000ea20008000a00 */
[----:B------:R-:W3:Y:S01]  /*0bd0*/  LDCU.64 UR12, c[0x0][0x4e0] ;  /* 0x00009c00ff0c77ac */ /* 0x000ee20008000a00 */
        /* <DEDUP_REMOVED lines=309> */
[----:B------:R-:W-:Y:S01]  /*1f30*/  ISETP.NE.AND P0, PT, R0, 0x18, PT ;  /* 0x000000180000780c */ /* 0x000fe20003f05270 */
[----:B------:R-:W0:Y:S01]  /*1f40*/  LDCU.64 UR8, c[0x0][0x4a0] ;  /* 0x00009400ff0877ac */ /* 0x000e220008000a00 */
[----:B------:R-:W-:Y:S01]  /*1f50*/  HFMA2 R8, -RZ, RZ, 0, 0 ;  /* 0x00000000ff087431 */ /* 0x000fe200000001ff */
[----:B------:R-:W1:Y:S01]  /*1f60*/  LDCU UR5, c[0x0][0x4a8] ;  /* 0x00009500ff0577ac */ /* 0x000e620008000800 */
[----:B------:R-:W2:Y:S09]  /*1f70*/  LDCU.64 UR10, c[0x0][0x628] ;  /* 0x0000c500ff0a77ac */ /* 0x000eb20008000a00 */
        /* <DEDUP_REMOVED lines=9> */
[----:B------:R-:W5:Y:S01]  /*2010*/  @P0 LDC.64 R10, c[0x0][0x640] ;  /* 0x00019000ff0a0b82 */ /* 0x000f620000000a00 */
[----:B---3--:R-:W-:-:S04]  /*2020*/  @P0 IMAD.HI.U32 R16, R15, R16, R14 ;  /* 0x000000100f100227 */ /* 0x008fc800078e000e */
[C---:B--2---:R-:W-:Y:S01]  /*2030*/  IMAD R5, R8.reuse, UR10, R5 ;  /* 0x0000000a08057c24 */ /* 0x044fe2000f8e0205 */
[----:B------:R-:W-:Y:S01]  /*2040*/  @P0 SHF.R.U32.HI R16, RZ, R17, R16 ;  /* 0x00000011ff100219 */ /* 0x000fe20000011610 */
[C---:B------:R-:W-:Y:S02]  /*2050*/  IMAD R4, R8.reuse, UR11, R4 ;  /* 0x0000000b08047c24 */ /* 0x040fe4000f8e0204 */
[----:B----4-:R-:W-:Y:S01]  /*2060*/  IMAD R7, R8, UR12, R7 ;  /* 0x0000000c08077c24 */ /* 0x010fe2000f8e0207 */
[----:B------:R-:W-:Y:S01]  /*2070*/  @P0 IADD3 R14, PT, PT, -R16, RZ, RZ ;  /* 0x000000ff100e0210 */ /* 0x000fe20007ffe1ff */
[----:B------:R-:W-:-:S04]  /*2080*/  IMAD R6, R8, UR13, R6 ;  /* 0x0000000d08067c24 */ /* 0x000fc8000f8e0206 */
[----:B0-----:R-:W-:-:S04]  /*2090*/  @P0 IMAD R14, R14, R19, R15 ;  /* 0x000000130e0e0224 */ /* 0x001fc800078e020f */
[C---:B-1----:R-:W-:Y:S02]  /*20a0*/  @P0 IMAD R5, R14.reuse, R12, R5 ;  /* 0x0000000c0e050224 */ /* 0x042fe400078e0205 */
[C---:B------:R-:W-:Y:S02]  /*20b0*/  @P0 IMAD R4, R14.reuse, R13, R4 ;  /* 0x0000000d0e040224 */ /* 0x040fe400078e0204 */
[C---:B-----5:R-:W-:Y:S02]  /*20c0*/  @P0 IMAD R7, R14.reuse, R10, R7 ;  /* 0x0000000a0e070224 */ /* 0x060fe400078e0207 */
[----:B------:R-:W-:-:S07]  /*20d0*/  @P0 IMAD R6, R14, R11, R6 ;  /* 0x0000000b0e060224 */ /* 0x000fce00078e0206 */
.L_x_7654:
[----:B------:R-:W0:Y:S02]  /*20e0*/  LDCU.128 UR8, c[0x0][0x650] ;  /* 0x0000ca00ff0877ac */ /* 0x000e240008000c00 */
[----:B0-----:R-:W-:-:S04]  /*20f0*/  IADD3 R8, P0, PT, R7, UR10, RZ ;  /* 0x0000000a07087c10 */ /* 0x001fc8000ff1e0ff */
[----:B------:R-:W-:Y:S01]  /*2100*/  IADD3.X R9, PT, PT, RZ, UR11, RZ, P0, !PT ;  /* 0x0000000bff097c10 */ /* 0x000fe200087fe4ff */
[----:B------:R-:W0:Y:S04]  /*2110*/  LDCU.64 UR10, c[0x0][0x660] ;  /* 0x0000cc00ff0a77ac */ /* 0x000e280008000a00 */
[----:B------:R-:W2:Y:S01]  /*2120*/  LDG.E.U16 R8, desc[UR6][R8.64] ;  /* 0x0000000608087981 */ /* 0x000ea2000c1e1500 */
[----:B0-----:R-:W-:-:S04]  /*2130*/  IADD3 R10, P0, PT, R6, UR10, RZ ;  /* 0x0000000a060a7c10 */ /* 0x001fc8000ff1e0ff */
[----:B------:R-:W-:-:S05]  /*2140*/  IADD3.X R11, PT, PT, RZ, UR11, RZ, P0, !PT ;  /* 0x0000000bff0b7c10 */ /* 0x000fca00087fe4ff */
[----:B------:R-:W3:Y:S01]  /*2150*/  LDG.E.U16 R10, desc[UR6][R10.64] ;  /* 0x000000060a0a7981 */ /* 0x000ee2000c1e1500 */
[----:B------:R-:W-:-:S04]  /*2160*/  IADD3 R6, P0, PT, R4, UR8, RZ ;  /* 0x0000000804067c10 */ /* 0x000fc8000ff1e0ff */
[----:B------:R-:W-:Y:S01]  /*2170*/  IADD3.X R7, PT, PT, RZ, UR9, RZ, P0, !PT ;  /* 0x00000009ff077c10 */ /* 0x000fe200087fe4ff */
[----:B------:R-:W0:Y:S04]  /*2180*/  LDCU.64 UR8, c[0x0][0x648] ;  /* 0x0000c900ff0877ac */ /* 0x000e280008000a00 */
[----:B------:R-:W4:Y:S01]  /*2190*/  LDG.E.U16 R6, desc[UR6][R6.64] ;  /* 0x0000000606067981 */ /* 0x000f22000c1e1500 */
[----:B------:R-:W-:Y:S02]  /*21a0*/  IADD3 R3, PT, PT, R3, 0x80, RZ ;  /* 0x0000008003037810 */ /* 0x000fe40007ffe0ff */
[----:B--2---:R-:W-:-:S05]  /*21b0*/  SHF.L.U32 R4, R8, 0x10, RZ ;  /* 0x0000001008047819 */ /* 0x004fca00000006ff */
[----:B------:R-:W-:-:S06]  /*21c0*/  FADD.FTZ R12, -R4, 1 ;  /* 0x3f800000040c7421 */ /* 0x000fcc0000010100 */
[----:B------:R-:W1:Y:S01]  /*21d0*/  F2F.BF16.F32 R12, R12 ;  /* 0x0000000c000c7304 */ /* 0x000e620000202000 */
[----:B---3--:R-:W-:Y:S02]  /*21e0*/  SHF.L.U32 R13, R10, 0x10, RZ ;  /* 0x000000100a0d7819 */ /* 0x008fe400000006ff */
[----:B-1----:R-:W-:-:S03]  /*21f0*/  SHF.L.U32 R9, R12, 0x10, RZ ;  /* 0x000000100c097819 */ /* 0x002fc600000006ff */
[C---:B------:R-:W-:Y:S02]  /*2200*/  FADD.FTZ R13, R4.reuse, -R13 ;  /* 0x8000000d040d7221 */ /* 0x040fe40000010000 */
[----:B------:R-:W-:Y:S01]  /*2210*/  FMUL.FTZ R9, R4, R9 ;  /* 0x0000000904097220 */ /* 0x000fe20000410000 */
[----:B----4-:R-:W-:-:S03]  /*2220*/  SHF.L.U32 R6, R6, 0x10, RZ ;  /* 0x0000001006067819 */ /* 0x010fc600000006ff */
[----:B------:R-:W1:Y:S08]  /*2230*/  F2F.BF16.F32 R13, R13 ;  /* 0x0000000d000d7304 */ /* 0x000e700000202000 */
[----:B------:R-:W2:Y:S01]  /*2240*/  F2F.BF16.F32 R9, R9 ;  /* 0x0000000900097304 */ /* 0x000ea20000202000 */
[----:B-1----:R-:W-:-:S05]  /*2250*/  SHF.L.U32 R11, R13, 0x10, RZ ;  /* 0x000000100d0b7819 */ /* 0x002fca00000006ff */
[----:B------:R-:W-:Y:S01]  /*2260*/  FMUL.FTZ R6, R6, R11 ;  /* 0x0000000b06067220 */ /* 0x000fe20000410000 */
[----:B--2---:R-:W-:-:S05]  /*2270*/  SHF.L.U32 R4, R9, 0x10, RZ ;  /* 0x0000001009047819 */ /* 0x004fca00000006ff */
[----:B------:R-:W1:Y:S01]  /*2280*/  F2F.BF16.F32 R6, R6 ;  /* 0x0000000600067304 */ /* 0x000e620000202000 */
[----:B------:R-:W-:-:S07]  /*2290*/  FMNMX.FTZ R7, R4, 1.0018652574217412621e-12, !PT ;  /* 0x2b8d000004077809 */ /* 0x000fce0007810000 */
[----:B------:R-:W2:Y:S01]  /*22a0*/  F2F.BF16.F32 R7, R7 ;  /* 0x0000000700077304 */ /* 0x000ea20000202000 */
[----:B-1----:R-:W-:Y:S02]  /*22b0*/  SHF.L.U32 R4, R6, 0x10, RZ ;  /* 0x0000001006047819 */ /* 0x002fe400000006ff */
[----:B--2---:R-:W-:-:S05]  /*22c0*/  SHF.L.U32 R8, R7, 0x10, RZ ;  /* 0x0000001007087819 */ /* 0x004fca00000006ff */
[----:B------:R-:W1:Y:S02]  /*22d0*/  MUFU.RCP R9, R8 ;  /* 0x0000000800097308 */ /* 0x000e640000001000 */
[----:B-1----:R-:W-:Y:S01]  /*22e0*/  FMUL.FTZ R9, R4, R9 ;  /* 0x0000000904097220 */ /* 0x002fe20000410000 */
[----:B0-----:R-:W-:-:S04]  /*22f0*/  IADD3 R4, P0, PT, R5, UR8, RZ ;  /* 0x0000000805047c10 */ /* 0x001fc8000ff1e0ff */
[----:B------:R-:W-:Y:S02]  /*2300*/  F2FP.BF16.F32.PACK_AB R9, RZ, R9 ;  /* 0x00000009ff09723e */ /* 0x000fe400000010ff */
[----:B------:R-:W-:Y:S02]  /*2310*/  IADD3.X R5, PT, PT, RZ, UR9, RZ, P0, !PT ;  /* 0x00000009ff057c10 */ /* 0x000fe400087fe4ff */
[----:B------:R-:W-:-:S03]  /*2320*/  ISETP.GE.AND P0, PT, R3, UR4, PT ;  /* 0x0000000403007c0c */ /* 0x000fc6000bf06270 */
[----:B------:R0:W-:Y:S10]  /*2330*/  STG.E.U16 desc[UR6][R4.64], R9 ;  /* 0x0000000904007986 */ /* 0x0001f4000c101506 */
[----:B------:R-:W-:Y:S05]  /*2340*/  @P0 BREAK.RELIABLE B1 ;  /* 0x0000000000010942 */ /* 0x000fea0003800100 */
[----:B------:R-:W-:Y:S05]  /*2350*/  @P0 BRA `(.L_x_7655) ;  /* 0x0000003000e00947 */ /* 0x000fea0003800000 */
[----:B------:R-:W1:Y:S01]  /*2360*/  LDCU.64 UR8, c[0x0][0x390] ;  /* 0x00007200ff0877ac */ /* 0x000e620008000a00 */
[----:B0-----:R-:W-:Y:S01]  /*2370*/  HFMA2 R4, -RZ, RZ, 0, 0 ;  /* 0x00000000ff047431 */ /* 0x001fe200000001ff */
[----:B------:R-:W-:Y:S01]  /*2380*/  MOV R5, R3 ;  /* 0x0000000300057202 */ /* 0x000fe20000000f00 */
[----:B------:R-:W0:Y:S01]  /*2390*/  LDCU UR5, c[0x0][0x38c] ;  /* 0x00007180ff0577ac */ /* 0x000e220008000800 */
[----:B------:R-:W-:Y:S01]  /*23a0*/  ISETP.NE.AND P0, PT, R2, RZ, PT ;  /* 0x000000ff0200720c */ /* 0x000fe20003f05270 */
[----:B------:R-:W2:Y:S01]  /*23b0*/  LDCU.64 UR10, c[0x0][0x4b8] ;  /* 0x00009700ff0a77ac */ /* 0x000ea20008000a00 */
[----:B------:R-:W3:Y:S01]  /*23c0*/  LDCU.64 UR12, c[0x0][0x4c0] ;  /* 0x00009800ff0c77ac */ /* 0x000ee20008000a00 */
[----:B-1----:R-:W-:-:S05]  /*23d0*/  IMAD.HI.U32 R8, R3, UR8, R4 ;  /* 0x0000000803087c27 */ /* 0x002fca000f8e0004 */
[----:B------:R-:W-:-:S04]  /*23e0*/  SHF.R.U32.HI R9, RZ, UR9, R8 ;  /* 0x00000009ff097c19 */ /* 0x000fc80008011608 */
[----:B------:R-:W-:-:S05]  /*23f0*/  IADD3 R6, PT, PT, -R9, RZ, RZ ;  /* 0x000000ff09067210 */ /* 0x000fca0007ffe1ff */
[----:B0-----:R-:W-:-:S04]  /*2400*/  IMAD R6, R6, UR5, R3 ;  /* 0x0000000506067c24 */ /* 0x001fc8000f8e0203 */
        /* <DEDUP_REMOVED lines=362> */
.L_x_7656:
        /* <DEDUP_REMOVED lines=35> */
[----:B------:R-:W-:-:S05]  /*3ce0*/  IADD3.X R5, PT, PT, RZ, UR9, RZ, P0, !PT ;  /* 0x00000009ff057c10 */ /* 0x000fca00087fe4ff */
[----:B------:R0:W-:Y:S02]  /*3cf0*/  STG.E.U16 desc[UR6][R4.64], R9 ;  /* 0x0000000904007986 */ /* 0x0001e4000c101506 */
.L_x_7653:
[----:B------:R-:W-:-:S13]  /*3d00*/  ISETP.GE.AND P0, PT, R3, UR4, PT ;  /* 0x0000000403007c0c */ /* 0x000fda000bf06270 */
[----:B------:R-:W-:Y:S05]  /*3d10*/  @P0 BREAK.RELIABLE B1 ;  /* 0x0000000000010942 */ /* 0x000fea0003800100 */
[----:B------:R-:W-:Y:S05]  /*3d20*/  @P0 BRA `(.L_x_7655) ;  /* 0x00000018006c0947 */ /* 0x000fea0003800000 */
[----:B------:R-:W-:Y:S05]  /*3d30*/  BSYNC.RELIABLE B1 ;  /* 0x0000000000017941 */ /* 0x000fea0003800100 */
.L_x_7652:
        /* <DEDUP_REMOVED lines=373> */
.L_x_7657:
        /* <DEDUP_REMOVED lines=37> */
.L_x_7655:
[----:B------:R-:W-:Y:S05]  /*56e0*/  BSYNC.RECONVERGENT B0 ;  /* 0x0000000000007941 */ /* 0x000fea0003800200 */
.L_x_7651:
[----:B------:R-:W-:Y:S05]  /*56f0*/  WARPSYNC.ALL ;  /* 0x0000000000007948 */ /* 0x000fea0003800000 */
[----:B------:R-:W-:-:S13]  /*5700*/  ISETP.GE.AND P0, PT, R3, UR4, PT ;  /* 0x0000000403007c0c */ /* 0x000fda000bf06270 */
[----:B------:R-:W-:Y:S05]  /*5710*/  @P0 EXIT ;  /* 0x000000000000094d */ /* 0x000fea0003800000 */
[----:B------:R-:W2:Y:S01]  /*5720*/  LDCU.64 UR4, c[0x0][0x390] ;  /* 0x00007200ff0477ac */ /* 0x000ea20008000a00 */
[----:B01----:R-:W-:Y:S01]  /*5730*/  HFMA2 R4, -RZ, RZ, 0, 0 ;  /* 0x00000000ff047431 */ /* 0x003fe200000001ff */
[----:B------:R-:W-:Y:S01]  /*5740*/  MOV R5, R3 ;  /* 0x0000000300057202 */ /* 0x000fe20000000f00 */
[----:B------:R-:W0:Y:S01]  /*5750*/  LDCU UR8, c[0x0][0x38c] ;  /* 0x00007180ff0877ac */ /* 0x000e220008000800 */
[----:B------:R-:W-:Y:S01]  /*5760*/  ISETP.NE.AND P0, PT, R2, RZ, PT ;  /* 0x000000ff0200720c */ /* 0x000fe20003f05270 */
[----:B------:R-:W1:Y:S01]  /*5770*/  LDCU.64 UR10, c[0x0][0x4b8] ;  /* 0x00009700ff0a77ac */ /* 0x000e620008000a00 */
[----:B------:R-:W3:Y:S01]  /*5780*/  LDCU.64 UR12, c[0x0][0x4c0] ;  /* 0x00009800ff0c77ac */ /* 0x000ee20008000a00 */
[----:B--2---:R-:W-:-:S05]  /*5790*/  IMAD.HI.U32 R6, R3, UR4, R4 ;  /* 0x0000000403067c27 */ /* 0x004fca000f8e0004 */
[----:B------:R-:W-:-:S04]  /*57a0*/  SHF.R.U32.HI R7, RZ, UR5, R6 ;  /* 0x00000005ff077c19 */ /* 0x000fc80008011606 */
[----:B------:R-:W-:-:S05]  /*57b0*/  IADD3 R4, PT, PT, -R7, RZ, RZ ;  /* 0x000000ff07047210 */ /* 0x000fca0007ffe1ff */
[----:B0-----:R-:W-:-:S04]  /*57c0*/  IMAD R4, R4, UR8, R3 ;  /* 0x0000000804047c24 */ /* 0x001fc8000f8e0203 */
[C---:B-1----:R-:W-:Y:S02]  /*57d0*/  IMAD R3, R4.reuse, UR10, RZ ;  /* 0x0000000a04037c24 */ /* 0x042fe4000f8e02ff */
        /* <DEDUP_REMOVED lines=340> */
[----:B0-----:R-:W-:-:S07]  /*6d20*/  IMAD.HI.U32 R12, R7, UR9, R6 ;  /* 0x00000009070c7c27 */ /* 0x001fce000f8e0006 */
[----:B------:R-:W0:Y:S01]  /*6d30*/  @P0 LDC R17, c[0x0][0x4ac] ;  /* 0x00012b00ff110b82 */ /* 0x000e220000000800 */
[----:B-1----:R-:W-:Y:S01]  /*6d40*/  SHF.R.U32.HI R13, RZ, UR4, R12 ;  /* 0x00000004ff0d7c19 */ /* 0x002fe2000801160c */
[----:B------:R-:W1:Y:S01]  /*6d50*/  LDCU.64 UR4, c[0x0][0x630] ;  /* 0x0000c600ff0477ac */ /* 0x000e620008000a00 */
[----:B------:R-:W-:Y:S02]  /*6d60*/  @P0 MOV R12, RZ ;  /* 0x000000ff000c0202 */ /* 0x000fe40000000f00 */
[----:B------:R-:W-:-:S03]  /*6d70*/  IADD3 R6, PT, PT, -R13, RZ, RZ ;  /* 0x000000ff0d067210 */ /* 0x000fc60007ffe1ff */
[----:B------:R-:W4:Y:S02]  /*6d80*/  @P0 LDC.64 R8, c[0x0][0x638] ;  /* 0x00018e00ff080b82 */ /* 0x000f240000000a00 */
[----:B------:R-:W-:-:S06]  /*6d90*/  IMAD R6, R6, UR8, R7 ;  /* 0x0000000806067c24 */ /* 0x000fcc000f8e0207 */
[----:B------:R-:W5:Y:S01]  /*6da0*/  @P0 LDC.64 R10, c[0x0][0x640] ;  /* 0x00019000ff0a0b82 */ /* 0x000f620000000a00 */
[----:B---3--:R-:W-:-:S04]  /*6db0*/  @P0 IMAD.HI.U32 R0, R13, R14, R12 ;  /* 0x0000000e0d000227 */ /* 0x008fc800078e000c */
[C---:B--2---:R-:W-:Y:S01]  /*6dc0*/  IMAD R3, R6.reuse, UR10, R3 ;  /* 0x0000000a06037c24 */ /* 0x044fe2000f8e0203 */
[----:B------:R-:W-:Y:S01]  /*6dd0*/  @P0 SHF.R.U32.HI R0, RZ, R15, R0 ;  /* 0x0000000fff000219 */ /* 0x000fe20000011600 */
[C---:B------:R-:W-:Y:S02]  /*6de0*/  IMAD R2, R6.reuse, UR11, R2 ;  /* 0x0000000b06027c24 */ /* 0x040fe4000f8e0202 */
[----:B-1----:R-:W-:Y:S01]  /*6df0*/  IMAD R5, R6, UR4, R5 ;  /* 0x0000000406057c24 */ /* 0x002fe2000f8e0205 */
[----:B------:R-:W-:Y:S01]  /*6e00*/  @P0 IADD3 R12, PT, PT, -R0, RZ, RZ ;  /* 0x000000ff000c0210 */ /* 0x000fe20007ffe1ff */
[----:B------:R-:W-:-:S04]  /*6e10*/  IMAD R4, R6, UR5, R4 ;  /* 0x0000000506047c24 */ /* 0x000fc8000f8e0204 */
[----:B0-----:R-:W-:-:S04]  /*6e20*/  @P0 IMAD R12, R17, R12, R13 ;  /* 0x0000000c110c0224 */ /* 0x001fc800078e020d */
[C---:B----4-:R-:W-:Y:S02]  /*6e30*/  @P0 IMAD R3, R12.reuse, R8, R3 ;  /* 0x000000080c030224 */ /* 0x050fe400078e0203 */
[C---:B------:R-:W-:Y:S02]  /*6e40*/  @P0 IMAD R2, R12.reuse, R9, R2 ;  /* 0x000000090c020224 */ /* 0x040fe400078e0202 */
[C---:B-----5:R-:W-:Y:S02]  /*6e50*/  @P0 IMAD R5, R12.reuse, R10, R5 ;  /* 0x0000000a0c050224 */ /* 0x060fe400078e0205 */
[----:B------:R-:W-:-:S07]  /*6e60*/  @P0 IMAD R4, R12, R11, R4 ;  /* 0x0000000b0c040224 */ /* 0x000fce00078e0204 */
.L_x_7658:
[----:B------:R-:W0:Y:S01]  /*6e70*/  LDCU.128 UR8, c[0x0][0x650] ;  /* 0x0000ca00ff0877ac */ /* 0x000e220008000c00 */
[----:B------:R-:W1:Y:S01]  /*6e80*/  LDCU.64 UR4, c[0x0][0x660] ;  /* 0x0000cc00ff0477ac */ /* 0x000e620008000a00 */
[----:B0-----:R-:W-:-:S04]  /*6e90*/  IADD3 R6, P0, PT, R5, UR10, RZ ;  /* 0x0000000a05067c10 */ /* 0x001fc8000ff1e0ff */
[----:B------:R-:W-:-:S05]  /*6ea0*/  IADD3.X R7, PT, PT, RZ, UR11, RZ, P0, !PT ;  /* 0x0000000bff077c10 */ /* 0x000fca00087fe4ff */
[----:B------:R-:W2:Y:S01]  /*6eb0*/  LDG.E.U16 R6, desc[UR6][R6.64] ;  /* 0x0000000606067981 */ /* 0x000ea2000c1e1500 */
[----:B-1----:R-:W-:-:S04]  /*6ec0*/  IADD3 R8, P0, PT, R4, UR4, RZ ;  /* 0x0000000404087c10 */ /* 0x002fc8000ff1e0ff */
[----:B------:R-:W-:Y:S01]  /*6ed0*/  IADD3.X R9, PT, PT, RZ, UR5, RZ, P0, !PT ;  /* 0x00000005ff097c10 */ /* 0x000fe200087fe4ff */
[----:B------:R-:W0:Y:S04]  /*6ee0*/  LDCU.64 UR4, c[0x0][0x648] ;  /* 0x0000c900ff0477ac */ /* 0x000e280008000a00 */
[----:B------:R-:W3:Y:S01]  /*6ef0*/  LDG.E.U16 R8, desc[UR6][R8.64] ;  /* 0x0000000608087981 */ /* 0x000ee2000c1e1500 */
[----:B------:R-:W-:-:S04]  /*6f00*/  IADD3 R4, P0, PT, R2, UR8, RZ ;  /* 0x0000000802047c10 */ /* 0x000fc8000ff1e0ff */
[----:B------:R-:W-:-:S05]  /*6f10*/  IADD3.X R5, PT, PT, RZ, UR9, RZ, P0, !PT ;  /* 0x00000009ff057c10 */ /* 0x000fca00087fe4ff */
[----:B------:R-:W4:Y:S01]  /*6f20*/  LDG.E.U16 R4, desc[UR6][R4.64] ;  /* 0x0000000604047981 */ /* 0x000f22000c1e1500 */
[----:B--2---:R-:W-:-:S05]  /*6f30*/  SHF.L.U32 R0, R6, 0x10, RZ ;  /* 0x0000001006007819 */ /* 0x004fca00000006ff */
[----:B------:R-:W-:Y:S01]  /*6f40*/  FADD.FTZ R2, -R0, 1 ;  /* 0x3f80000000027421 */ /* 0x000fe20000010100 */
[----:B---3--:R-:W-:-:S05]  /*6f50*/  SHF.L.U32 R11, R8, 0x10, RZ ;  /* 0x00000010080b7819 */ /* 0x008fca00000006ff */
[----:B------:R-:W1:Y:S01]  /*6f60*/  F2F.BF16.F32 R2, R2 ;  /* 0x0000000200027304 */ /* 0x000e620000202000 */
[----:B------:R-:W-:Y:S01]  /*6f70*/  FADD.FTZ R11, R0, -R11 ;  /* 0x8000000b000b7221 */ /* 0x000fe20000010000 */
[----:B----4-:R-:W-:-:S06]  /*6f80*/  SHF.L.U32 R4, R4, 0x10, RZ ;  /* 0x0000001004047819 */ /* 0x010fcc00000006ff */
[----:B------:R-:W2:Y:S01]  /*6f90*/  F2F.BF16.F32 R11, R11 ;  /* 0x0000000b000b7304 */ /* 0x000ea20000202000 */
[----:B-1----:R-:W-:-:S05]  /*6fa0*/  SHF.L.U32 R7, R2, 0x10, RZ ;  /* 0x0000001002077819 */ /* 0x002fca00000006ff */
[----:B------:R-:W-:Y:S01]  /*6fb0*/  FMUL.FTZ R7, R0, R7 ;  /* 0x0000000700077220 */ /* 0x000fe20000410000 */
[----:B--2---:R-:W-:-:S05]  /*6fc0*/  SHF.L.U32 R5, R11, 0x10, RZ ;  /* 0x000000100b057819 */ /* 0x004fca00000006ff */
[----:B------:R-:W1:Y:S01]  /*6fd0*/  F2F.BF16.F32 R7, R7 ;  /* 0x0000000700077304 */ /* 0x000e620000202000 */
[----:B------:R-:W-:-:S07]  /*6fe0*/  FMUL.FTZ R4, R4, R5 ;  /* 0x0000000504047220 */ /* 0x000fce0000410000 */
[----:B------:R-:W2:Y:S01]  /*6ff0*/  F2F.BF16.F32 R4, R4 ;  /* 0x0000000400047304 */ /* 0x000ea20000202000 */
[----:B-1----:R-:W-:-:S04]  /*7000*/  SHF.L.U32 R0, R7, 0x10, RZ ;  /* 0x0000001007007819 */ /* 0x002fc800000006ff */
[----:B------:R-:W-:-:S06]  /*7010*/  FMNMX.FTZ R0, R0, 1.0018652574217412621e-12, !PT ;  /* 0x2b8d000000007809 */ /* 0x000fcc0007810000 */
[----:B------:R-:W1:Y:S01]  /*7020*/  F2F.BF16.F32 R0, R0 ;  /* 0x0000000000007304 */ /* 0x000e620000202000 */
[----:B--2---:R-:W-:Y:S02]  /*7030*/  SHF.L.U32 R2, R4, 0x10, RZ ;  /* 0x0000001004027819 */ /* 0x004fe400000006ff */
[----:B-1----:R-:W-:-:S06]  /*7040*/  SHF.L.U32 R5, R0, 0x10, RZ ;  /* 0x0000001000057819 */ /* 0x002fcc00000006ff */
[----:B------:R-:W1:Y:S02]  /*7050*/  MUFU.RCP R5, R5 ;  /* 0x0000000500057308 */ /* 0x000e640000001000 */
[----:B-1----:R-:W-:Y:S01]  /*7060*/  FMUL.FTZ R6, R2, R5 ;  /* 0x0000000502067220 */ /* 0x002fe20000410000 */
[----:B0-----:R-:W-:-:S04]  /*7070*/  IADD3 R2, P0, PT, R3, UR4, RZ ;  /* 0x0000000403027c10 */ /* 0x001fc8000ff1e0ff */
[----:B------:R-:W-:Y:S02]  /*7080*/  F2FP.BF16.F32.PACK_AB R6, RZ, R6 ;  /* 0x00000006ff06723e */ /* 0x000fe400000010ff */
[----:B------:R-:W-:-:S05]  /*7090*/  IADD3.X R3, PT, PT, RZ, UR5, RZ, P0, !PT ;  /* 0x00000005ff037c10 */ /* 0x000fca00087fe4ff */
[----:B------:R-:W-:Y:S01]  /*70a0*/  STG.E.U16 desc[UR6][R2.64], R6 ;  /* 0x0000000602007986 */ /* 0x000fe2000c101506 */
[----:B------:R-:W-:Y:S05]  /*70b0*/  EXIT ;  /* 0x000000000000794d */ /* 0x000fea0003800000 */
.L_x_7659:
        /* <DEDUP_REMOVED lines=12> */
.L_x_11275:


//--------------------- .text._ZN2at6native27unrolled_elementwise_kernelIZZZN37_INTERNAL_cee6930f_7_Loss_cu_5b0651e139_GLOBAL__N__cee6930f_7_Loss_cu_5b0651e140binary_cross_entropy_backward_out_kernelERNS_6TensorERKS4_S7_S7_ENKUlvE_clEvENKUlvE2_clEvEUlN3c108BFloat16ESB_SB_E_St5arrayIPcLm4EELi4E23TrivialOffsetCalculatorILi3EjESG_ILi1EjENS0_6memory15LoadWithoutCastENSJ_16StoreWithoutCastEEEviT_T0_T2_T3_T4_T5_ --------------------------
	.section	.text._ZN2at6native27unrolled_elementwise_kernelIZZZN37_INTERNAL_cee6930f_7_Loss_cu_5b0651e139_GLOBAL__N__cee6930f_7_Loss_cu_5b0651e140binary_cross_entropy_backward_out_kernelERNS_6TensorERKS4_S7_S7_ENKUlvE_clEvENKUlvE2_clEvEUlN3c108BFloat16ESB_SB_E_St5arrayIPcLm4EELi4E23TrivialOffsetCalculatorILi3EjESG_ILi1EjENS0_6memory15LoadWithoutCastENSJ_16StoreWithoutCastEEEviT_T0_T2_T3_T4_T5_,"ax",@progbits
	.align	128
        .global         _ZN2at6native27unrolled_elementwise_kernelIZZZN37_INTERNAL_cee6930f_7_Loss_cu_5b0651e139_GLOBAL__N__cee6930f_7_Loss_cu_5b0651e140binary_cross_entropy_backward_out_kernelERNS_6TensorERKS4_S7_S7_ENKUlvE_clEvENKUlvE2_clEvEUlN3c108BFloat16ESB_SB_E_St5arrayIPcLm4EELi4E23TrivialOffsetCalculatorILi3EjESG_ILi1EjENS0_6memory15LoadWithoutCastENSJ_16StoreWithoutCastEEEviT_T0_T2_T3_T4_T5_
        .type           _ZN2at6native27unrolled_elementwise_kernelIZZZN37_INTERNAL_cee6930f_7_Loss_cu_5b0651e139_GLOBAL__N__cee6930f_7_Loss_cu_5b0651e140binary_cross_entropy_backward_out_kernelERNS_6TensorERKS4_S7_S7_ENKUlvE_clEvENKUlvE2_clEvEUlN3c108BFloat16ESB_SB_E_St5arrayIPcLm4EELi4E23TrivialOffsetCalculatorILi3EjESG_ILi1EjENS0_6memory15LoadWithoutCastENSJ_16StoreWithoutCastEEEviT_T0_T2_T3_T4_T5_,@function
        .size           _ZN2at6native27unrolled_elementwise_kernelIZZZN37_INTERNAL_cee6930f_7_Loss_cu_5b0651e139_GLOBAL__N__cee6930f_7_Loss_cu_5b0651e140binary_cross_entropy_backward_out_kernelERNS_6TensorERKS4_S7_S7_ENKUlvE_clEvENKUlvE2_clEvEUlN3c108BFloat16ESB_SB_E_St5arrayIPcLm4EELi4E23TrivialOffsetCalculatorILi3EjESG_ILi1EjENS0_6memory15LoadWithoutCastENSJ_16StoreWithoutCastEEEviT_T0_T2_T3_T4_T5_,(.L_x_11276 - _ZN2at6native27unrolled_elementwise_kernelIZZZN37_INTERNAL_cee6930f_7_Loss_cu_5b0651e139_GLOBAL__N__cee6930f_7_Loss_cu_5b0651e140binary_cross_entropy_backward_out_kernelERNS_6TensorERKS4_S7_S7_ENKUlvE_clEvENKUlvE2_clEvEUlN3c108BFloat16ESB_SB_E_St5arrayIPcLm4EELi4E23TrivialOffsetCalculatorILi3EjESG_ILi1EjENS0_6memory15LoadWithoutCastENSJ_16StoreWithoutCastEEEviT_T0_T2_T3_T4_T5_)
        .other          _ZN2at6native27unrolled_elementwise_kernelIZZZN37_INTERNAL_cee6930f_7_Loss_cu_5b0651e139_GLOBAL__N__cee6930f_7_Loss_cu_5b0651e140binary_cross_entropy_backward_out_kernelERNS_6TensorERKS4_S7_S7_ENKUlvE_clEvENKUlvE2_clEvEUlN3c108BFloat16ESB_SB_E_St5arrayIPcLm4EELi4E23TrivialOffsetCalculatorILi3EjESG_ILi1EjENS0_6memory15LoadWithoutCastENSJ_16StoreWithoutCastEEEviT_T0_T2_T3_T4_T5_,@"STO_CUDA_ENTRY STV_DEFAULT"
_ZN2at6native27unrolled_elementwise_kernelIZZZN37_INTERNAL_cee6930f_7_Loss_cu_5b0651e139_GLOBAL__N__cee6930f_7_Loss_cu_5b0651e140binary_cross_entropy_backward_out_kernelERNS_6TensorERKS4_S7_S7_ENKUlvE_clEvENKUlvE2_clEvEUlN3c108BFloat16ESB_SB_E_St5arrayIPcLm4EELi4E23TrivialOffsetCalculatorILi3EjESG_ILi1EjENS0_6memory15LoadWithoutCastENSJ_16StoreWithoutCastEEEviT_T0_T2_T3_T4_T5_:
.text._ZN2at6native27unrolled_elementwise_kernelIZZZN37_INTERNAL_cee6930f_7_Loss_cu_5b0651e139_GLOBAL__N__cee6930f_7_Loss_cu_5b0651e140binary_cross_entropy_backward_out_kernelERNS_6TensorERKS4_S7_S7_ENKUlvE_clEvENKUlvE2_clEvEUlN3c108BFloat16ESB_SB_E_St5arrayIPcLm4EELi4E23TrivialOffsetCalculatorILi3EjESG_ILi1EjENS0_6memory15LoadWithoutCastENSJ_16StoreWithoutCastEEEviT_T0_T2_T3_T4_T5_:
[----:B------:R-:W-:Y:S01]  /*0000*/  LDC R1, c[0x0][0x37c] ;  /* 0x0000df00ff017b82 */ /* 0x000fe20000000800 */
[----:B------:R-:W0:Y:S07]  /*0010*/  S2R R0, SR_CTAID.X ;  /* 0x0000000000007919 */ /* 0x000e2e0000002500 */
[----:B------:R-:W0:Y:S01]  /*0020*/  LDC R3, c[0x0][0x380] ;  /* 0x0000e000ff037b82 */ /* 0x000e220000000800 */
[----:B------:R-:W1:Y:S01]  /*0030*/  LDCU.64 UR4, c[0x0][0x358] ;  /* 0x00006b00ff0477ac */ /* 0x000e620008000a00 */
[----:B------:R-:W-:Y:S01]  /*0040*/  PRMT R4, RZ, 0x7610, R4 ;  /* 0x00007610ff047816 */ /* 0x000fe20000000004 */
[----:B------:R-:W2:Y:S05]  /*0050*/  S2R R27, SR_TID.X ;  /* 0x00000000001b7919 */ /* 0x000eaa0000002100 */
[----:B------:R-:W3:Y:S08]  /*0060*/  LDC.64 R28, c[0x0][0x390] ;  /* 0x0000e400ff1c7b82 */ /* 0x000ef00000000a00 */
[----:B------:R-:W4:Y:S08]  /*0070*/  LDC.64 R20, c[0x0][0x398] ;  /* 0x0000e600ff147b82 */ /* 0x000f300000000a00 */
[----:B------:R-:W1:Y:S01]  /*0080*/  LDC.64 R24, c[0x0][0x390] ;  /* 0x0000e400ff187b82 */ /* 0x000e620000000a00 */
[----:B0-----:R-:W-:-:S07]  /*0090*/  IMAD R2, R0, -0x200, R3 ;  /* 0xfffffe0000027824 */ /* 0x001fce00078e0203 */
[----:B------:R-:W0:Y:S01]  /*00a0*/  LDC.64 R14, c[0x0][0x390] ;  /* 0x0000e400ff0e7b82 */ /* 0x000e220000000a00 */
[----:B--2---:R-:W-:Y:S02]  /*00b0*/  MOV R3, R27 ;  /* 0x0000001b00037202 */ /* 0x004fe40000000f00 */
[----:B------:R-:W-:-:S05]  /*00c0*/  ISETP.GE.AND P0, PT, R27, R2, PT ;  /* 0x000000021b00720c */ /* 0x000fca0003f06270 */
[----:B------:R-:W2:Y:S08]  /*00d0*/  LDC.64 R16, c[0x0][0x398] ;  /* 0x0000e600ff107b82 */ /* 0x000eb00000000a00 */
[----:B------:R-:W2:Y:S01]  /*00e0*/  LDC.64 R10, c[0x0][0x398] ;  /* 0x0000e600ff0a7b82 */ /* 0x000ea20000000a00 */
[----:B------:R-:W-:-:S05]  /*00f0*/  @!P0 VIADD R27, R3, 0x80 ;  /* 0x00000080031b8836 */ /* 0x000fca0000000000 */
[----:B------:R-:W-:-:S13]  /*0100*/  ISETP.GE.AND P1, PT, R27, R2, PT ;  /* 0x000000021b00720c */ /* 0x000fda0003f26270 */
[----:B------:R-:W-:Y:S01]  /*0110*/  @!P1 LEA R7, R0, R27, 0x9 ;  /* 0x0000001b00079211 */ /* 0x000fe200078e48ff */
[----:B------:R-:W-:Y:S01]  /*0120*/  @!P1 VIADD R27, R27, 0x80 ;  /* 0x000000801b1b9836 */ /* 0x000fe20000000000 */
[----:B------:R-:W0:Y:S01]  /*0130*/  @!P1 LDC.64 R22, c[0x0][0x3a0] ;  /* 0x0000e800ff169b82 */ /* 0x000e220000000a00 */
[----:B------:R-:W-:Y:S02]  /*0140*/  PRMT R6, RZ, 0x7610, R6 ;  /* 0x00007610ff067816 */ /* 0x000fe40000000006 */
[----:B---3--:R-:W-:Y:S01]  /*0150*/  @!P1 IMAD.WIDE.U32 R28, R7, 0x2, R28 ;  /* 0x00000002071c9825 */ /* 0x008fe200078e001c */
[----:B------:R-:W-:-:S03]  /*0160*/  ISETP.GE.AND P3, PT, R27, R2, PT ;  /* 0x000000021b00720c */ /* 0x000fc60003f66270 */
[----:B----4-:R-:W-:Y:S01]  /*0170*/  @!P1 IMAD.WIDE.U32 R20, R7, 0x2, R20 ;  /* 0x0000000207149825 */ /* 0x010fe200078e0014 */
[----:B------:R-:W-:Y:S01]  /*0180*/  PRMT R5, RZ, 0x7610, R5 ;  /* 0x00007610ff057816 */ /* 0x000fe20000000005 */
[----:B-1----:R-:W5:Y:S05]  /*0190*/  @!P1 LDG.E.U16 R4, desc[UR4][R28.64] ;  /* 0x000000041c049981 */ /* 0x002f6a000c1e1500 */
[----:B------:R-:W5:Y:S03]  /*01a0*/  @!P1 LDG.E.U16 R5, desc[UR4][R20.64] ;  /* 0x0000000414059981 */ /* 0x000f66000c1e1500 */
[----:B------:R-:W-:Y:S01]  /*01b0*/  @!P3 LEA R9, R0, R27, 0x9 ;  /* 0x0000001b0009b211 */ /* 0x000fe200078e48ff */
[----:B------:R-:W-:Y:S01]  /*01c0*/  @!P3 VIADD R27, R27, 0x80 ;  /* 0x000000801b1bb836 */ /* 0x000fe20000000000 */
[----:B------:R-:W1:Y:S04]  /*01d0*/  @!P3 LDC.64 R12, c[0x0][0x3a0] ;  /* 0x0000e800ff0cbb82 */ /* 0x000e680000000a00 */
[----:B------:R-:W-:-:S13]  /*01e0*/  ISETP.GE.AND P2, PT, R27, R2, PT ;  /* 0x000000021b00720c */ /* 0x000fda0003f46270 */
[----:B------:R-:W3:Y:S01]  /*01f0*/  @!P2 LDC.64 R18, c[0x0][0x3a0] ;  /* 0x0000e800ff12ab82 */ /* 0x000ee20000000a00 */
[----:B0-----:R-:W-:Y:S01]  /*0200*/  @!P1 IMAD.WIDE.U32 R22, R7, 0x2, R22 ;  /* 0x0000000207169825 */ /* 0x001fe200078e0016 */
[----:B------:R-:W-:Y:S02]  /*0210*/  PRMT R7, RZ, 0x7610, R7 ;  /* 0x00007610ff077816 */ /* 0x000fe40000000007 */
[----:B------:R-:W-:Y:S01]  /*0220*/  @!P2 LEA R27, R0, R27, 0x9 ;  /* 0x0000001b001ba211 */ /* 0x000fe200078e48ff */
[----:B------:R-:W-:Y:S01]  /*0230*/  @!P3 IMAD.WIDE.U32 R24, R9, 0x2, R24 ;  /* 0x000000020918b825 */ /* 0x000fe200078e0018 */
[----:B------:R0:W5:Y:S03]  /*0240*/  @!P1 LDG.E.U16 R6, desc[UR4][R22.64] ;  /* 0x0000000416069981 */ /* 0x000166000c1e1500 */
[C---:B------:R-:W-:Y:S01]  /*0250*/  @!P2 IMAD.WIDE.U32 R14, R27.reuse, 0x2, R14 ;  /* 0x000000021b0ea825 */ /* 0x040fe200078e000e */
[----:B------:R4:W5:Y:S03]  /*0260*/  @!P3 LDG.E.U16 R7, desc[UR4][R24.64] ;  /* 0x000000041807b981 */ /* 0x000966000c1e1500 */
[C---:B--2---:R-:W-:Y:S01]  /*0270*/  @!P2 IMAD.WIDE.U32 R16, R27.reuse, 0x2, R16 ;  /* 0x000000021b10a825 */ /* 0x044fe200078e0010 */
[----:B0-----:R-:W0:Y:S03]  /*0280*/  LDC.64 R22, c[0x0][0x390] ;  /* 0x0000e400ff167b82 */ /* 0x001e260000000a00 */
[----:B---3--:R-:W-:-:S05]  /*0290*/  @!P2 IMAD.WIDE.U32 R18, R27, 0x2, R18 ;  /* 0x000000021b12a825 */ /* 0x008fca00078e0012 */
[----:B----4-:R-:W2:Y:S08]  /*02a0*/  LDC.64 R24, c[0x0][0x398] ;  /* 0x0000e600ff187b82 */ /* 0x010eb00000000a00 */
[----:B------:R-:W3:Y:S01]  /*02b0*/  @!P0 LDC.64 R26, c[0x0][0x3a0] ;  /* 0x0000e800ff1a8b82 */ /* 0x000ee20000000a00 */
[----:B------:R-:W-:Y:S01]  /*02c0*/  @!P3 IMAD.WIDE.U32 R10, R9, 0x2, R10 ;  /* 0x00000002090ab825 */ /* 0x000fe200078e000a */
[----:B------:R-:W-:-:S03]  /*02d0*/  PRMT R20, RZ, 0x7610, R20 ;  /* 0x00007610ff147816 */ /* 0x000fc60000000014 */
[----:B-1----:R-:W-:Y:S01]  /*02e0*/  @!P3 IMAD.WIDE.U32 R12, R9, 0x2, R12 ;  /* 0x00000002090cb825 */ /* 0x002fe200078e000c */
[----:B------:R-:W-:Y:S02]  /*02f0*/  PRMT R9, RZ, 0x7610, R9 ;  /* 0x00007610ff097816 */ /* 0x000fe40000000009 */
[----:B------:R1:W5:Y:S01]  /*0300*/  @!P2 LDG.E.U16 R20, desc[UR4][R14.64] ;  /* 0x000000040e14a981 */ /* 0x000362000c1e1500 */
[----:B------:R-:W-:-:S03]  /*0310*/  @!P0 IMAD R29, R0, 0x200, R3 ;  /* 0x00000200001d8824 */ /* 0x000fc600078e0203 */
[----:B------:R4:W5:Y:S01]  /*0320*/  @!P3 LDG.E.U16 R9, desc[UR4][R12.64] ;  /* 0x000000040c09b981 */ /* 0x000962000c1e1500 */
[----:B0-----:R-:W-:-:S04]  /*0330*/  @!P0 IMAD.WIDE.U32 R22, R29, 0x2, R22 ;  /* 0x000000021d168825 */ /* 0x001fc800078e0016 */
[C---:B--2---:R-:W-:Y:S01]  /*0340*/  @!P0 IMAD.WIDE.U32 R24, R29.reuse, 0x2, R24 ;  /* 0x000000021d188825 */ /* 0x044fe200078e0018 */
[----:B-1----:R-:W-:Y:S02]  /*0350*/  PRMT R14, RZ, 0x7610, R14 ;  /* 0x00007610ff0e7816 */ /* 0x002fe4000000000e */
[----:B----4-:R-:W-:Y:S02]  /*0360*/  PRMT R12, RZ, 0x7610, R12 ;  /* 0x00007610ff0c7816 */ /* 0x010fe4000000000c */
[----:B------:R-:W-:Y:S01]  /*0370*/  PRMT R13, RZ, 0x7610, R13 ;  /* 0x00007610ff0d7816 */ /* 0x000fe2000000000d */
[----:B---3--:R-:W-:Y:S01]  /*0380*/  @!P0 IMAD.WIDE.U32 R26, R29, 0x2, R26 ;  /* 0x000000021d1a8825 */ /* 0x008fe200078e001a */
[----:B------:R-:W5:Y:S04]  /*0390*/  @!P0 LDG.E.U16 R14, desc[UR4][R24.64] ;  /* 0x00000004180e8981 */ /* 0x000f68000c1e1500 */
[----:B------:R-:W5:Y:S04]  /*03a0*/  @!P0 LDG.E.U16 R12, desc[UR4][R22.64] ;  /* 0x00000004160c8981 */ /* 0x000f68000c1e1500 */
[----:B------:R-:W5:Y:S01]  /*03b0*/  @!P0 LDG.E.U16 R13, desc[UR4][R26.64] ;  /* 0x000000041a0d8981 */ /* 0x000f62000c1e1500 */
[----:B------:R-:W-:-:S02]  /*03c0*/  ISETP.GE.AND P0, PT, R3, R2, PT ;  /* 0x000000020300720c */ /* 0x000fc40003f06270 */
[----:B------:R-:W-:-:S06]  /*03d0*/  PRMT R8, RZ, 0x7610, R8 ;  /* 0x00007610ff087816 */ /* 0x000fcc0000000008 */
[----:B------:R0:W5:Y:S01]  /*03e0*/  @!P3 LDG.E.U16 R8, desc[UR4][R10.64] ;  /* 0x000000040a08b981 */ /* 0x000162000c1e1500 */
[----:B------:R-:W-:Y:S02]  /*03f0*/  PRMT R28, RZ, 0x7610, R28 ;  /* 0x00007610ff1c7816 */ /* 0x000fe4000000001c */
[----:B------:R-:W-:-:S04]  /*0400*/  PRMT R21, RZ, 0x7610, R21 ;  /* 0x00007610ff157816 */ /* 0x000fc80000000015 */
[----:B------:R1:W5:Y:S01]  /*0410*/  @!P2 LDG.E.U16 R28, desc[UR4][R18.64] ;  /* 0x00000004121ca981 */ /* 0x000362000c1e1500 */
[----:B0-----:R-:W0:Y:S03]  /*0420*/  @!P0 LDC.64 R10, c[0x0][0x388] ;  /* 0x0000e200ff0a8b82 */ /* 0x001e260000000a00 */
[----:B------:R2:W5:Y:S01]  /*0430*/  @!P2 LDG.E.U16 R21, desc[UR4][R16.64] ;  /* 0x000000041015a981 */ /* 0x000562000c1e1500 */
[C---:B------:R-:W-:Y:S02]  /*0440*/  VIADD R15, R3.reuse, 0x100 ;  /* 0x00000100030f7836 */ /* 0x040fe40000000000 */
[----:B------:R-:W-:Y:S01]  /*0450*/  @!P0 IMAD R29, R0, 0x200, R3 ;  /* 0x00000200001d8824 */ /* 0x000fe200078e0203 */
[C---:B-1----:R-:W-:Y:S01]  /*0460*/  IADD3 R19, PT, PT, R3.reuse, 0x80, RZ ;  /* 0x0000008003137810 */ /* 0x042fe20007ffe0ff */
[----:B------:R-:W-:Y:S01]  /*0470*/  BSSY.RECONVERGENT B0, `(.L_x_7660) ;  /* 0x000001e000007945 */ /* 0x000fe20003800200 */
[----:B--2---:R-:W-:-:S02]  /*0480*/  IADD3 R17, PT, PT, R3, 0x180, RZ ;  /* 0x0000018003117810 */ /* 0x004fc40007ffe0ff */
[----:B------:R-:W-:Y:S02]  /*0490*/  @!P0 MOV R3, R19 ;  /* 0x0000001300038202 */ /* 0x000fe40000000f00 */
[-C--:B------:R-:W-:Y:S02]  /*04a0*/  ISETP.GE.AND P1, PT, R19, R2.reuse, PT ;  /* 0x000000021300720c */ /* 0x080fe40003f26270 */
[-C--:B------:R-:W-:Y:S02]  /*04b0*/  ISETP.GE.AND P2, PT, R15, R2.reuse, PT ;  /* 0x000000020f00720c */ /* 0x080fe40003f46270 */
[-C--:B------:R-:W-:Y:S02]  /*04c0*/  ISETP.GE.AND P3, PT, R17, R2.reuse, PT ;  /* 0x000000021100720c */ /* 0x080fe40003f66270 */
[----:B------:R-:W-:Y:S01]  /*04d0*/  ISETP.GE.AND P4, PT, R3, R2, PT ;  /* 0x000000020300720c */ /* 0x000fe20003f86270 */
[----:B0-----:R-:W-:Y:S01]  /*04e0*/  @!P0 IMAD.WIDE.U32 R10, R29, 0x2, R10 ;  /* 0x000000021d0a8825 */ /* 0x001fe200078e000a */
[----:B------:R-:W-:Y:S11]  /*04f0*/  @P0 BRA `(.L_x_7661) ;  /* 0x0000000000540947 */ /* 0x000ff60003800000 */
[----:B-----5:R-:W-:Y:S02]  /*0500*/  IMAD.U32 R14, R14, 0x10000, RZ ;  /* 0x000100000e0e7824 */ /* 0x020fe400078e00ff */
[----:B------:R-:W-:Y:S02]  /*0510*/  IMAD.U32 R13, R13, 0x10000, RZ ;  /* 0x000100000d0d7824 */ /* 0x000fe400078e00ff */
[----:B------:R-:W-:Y:S01]  /*0520*/  FADD.FTZ R15, -R14, 1 ;  /* 0x3f8000000e0f7421 */ /* 0x000fe20000010100 */
[----:B------:R-:W-:-:S05]  /*0530*/  IMAD.U32 R12, R12, 0x10000, RZ ;  /* 0x000100000c0c7824 */ /* 0x000fca00078e00ff */
[----:B------:R-:W0:Y:S02]  /*0540*/  F2F.BF16.F32 R15, R15 ;  /* 0x0000000f000f7304 */ /* 0x000e240000202000 */
[----:B0-----:R-:W-:-:S05]  /*0550*/  SHF.L.U32 R17, R15, 0x10, RZ ;  /* 0x000000100f117819 */ /* 0x001fca00000006ff */
[C---:B------:R-:W-:Y:S01]  /*0560*/  FMUL.FTZ R17, R14.reuse, R17 ;  /* 0x000000110e117220 */ /* 0x040fe20000410000 */
[----:B------:R-:W-:-:S05]  /*0570*/  FADD.FTZ R14, R14, -R13 ;  /* 0x8000000d0e0e7221 */ /* 0x000fca0000010000 */
[----:B------:R-:W0:Y:S08]  /*0580*/  F2F.BF16.F32 R17, R17 ;  /* 0x0000001100117304 */ /* 0x000e300000202000 */
[----:B------:R-:W1:Y:S01]  /*0590*/  F2F.BF16.F32 R14, R14 ;  /* 0x0000000e000e7304 */ /* 0x000e620000202000 */
[----:B0-----:R-:W-:-:S04]  /*05a0*/  SHF.L.U32 R13, R17, 0x10, RZ ;  /* 0x00000010110d7819 */ /* 0x001fc800000006ff */
[----:B------:R-:W-:Y:S02]  /*05b0*/  FMNMX.FTZ R13, R13, 1.0018652574217412621e-12, !PT ;  /* 0x2b8d00000d0d7809 */ /* 0x000fe40007810000 */
[----:B-1----:R-:W-:-:S04]  /*05c0*/  SHF.L.U32 R15, R14, 0x10, RZ ;  /* 0x000000100e0f7819 */ /* 0x002fc800000006ff */
[----:B------:R-:W0:Y:S01]  /*05d0*/  F2F.BF16.F32 R13, R13 ;  /* 0x0000000d000d7304 */ /* 0x000e220000202000 */
[----:B------:R-:W-:-:S07]  /*05e0*/  FMUL.FTZ R15, R12, R15 ;  /* 0x0000000f0c0f7220 */ /* 0x000fce0000410000 */
[----:B------:R-:W1:Y:S01]  /*05f0*/  F2F.BF16.F32 R15, R15 ;  /* 0x0000000f000f7304 */ /* 0x000e620000202000 */
[----:B0-----:R-:W-:-:S07]  /*0600*/  IMAD.U32 R16, R13, 0x10000, RZ ;  /* 0x000100000d107824 */ /* 0x001fce00078e00ff */
[----:B------:R-:W0:Y:S01]  /*0610*/  MUFU.RCP R17, R16 ;  /* 0x0000001000117308 */ /* 0x000e220000001000 */
[----:B-1----:R-:W-:-:S05]  /*0620*/  SHF.L.U32 R12, R15, 0x10, RZ ;  /* 0x000000100f0c7819 */ /* 0x002fca00000006ff */
[----:B0-----:R-:W-:-:S05]  /*0630*/  FMUL.FTZ R12, R12, R17 ;  /* 0x000000110c0c7220 */ /* 0x001fca0000410000 */
[----:B------:R-:W-:-:S07]  /*0640*/  F2FP.BF16.F32.PACK_AB R12, RZ, R12 ;  /* 0x0000000cff0c723e */ /* 0x000fce00000010ff */
.L_x_7661:
[----:B------:R-:W-:Y:S05]  /*0650*/  BSYNC.RECONVERGENT B0 ;  /* 0x0000000000007941 */ /* 0x000fea0003800200 */
.L_x_7660:
[----:B------:R-:W-:Y:S04]  /*0660*/  BSSY.RECONVERGENT B0, `(.L_x_7662) ;  /* 0x0000017000007945 */ /* 0x000fe80003800200 */
[----:B------:R-:W-:Y:S05]  /*0670*/  @P1 BRA `(.L_x_7663) ;  /* 0x0000000000541947 */ /* 0x000fea0003800000 */
[----:B-----5:R-:W-:Y:S02]  /*0680*/  IMAD.U32 R5, R5, 0x10000, RZ ;  /* 0x0001000005057824 */ /* 0x020fe400078e00ff */
[----:B------:R-:W-:Y:S02]  /*0690*/  IMAD.U32 R6, R6, 0x10000, RZ ;  /* 0x0001000006067824 */ /* 0x000fe400078e00ff */
[C---:B------:R-:W-:Y:S01]  /*06a0*/  FADD.FTZ R13, -R5.reuse, 1 ;  /* 0x3f800000050d7421 */ /* 0x040fe20000010100 */
[----:B------:R-:W-:Y:S02]  /*06b0*/  IMAD.U32 R4, R4, 0x10000, RZ ;  /* 0x0001000004047824 */ /* 0x000fe400078e00ff */
[----:B------:R-:W-:-:S03]  /*06c0*/  FADD.FTZ R6, R5, -R6 ;  /* 0x8000000605067221 */ /* 0x000fc60000010000 */
[----:B------:R-:W0:Y:S08]  /*06d0*/  F2F.BF16.F32 R13, R13 ;  /* 0x0000000d000d7304 */ /* 0x000e300000202000 */
[----:B------:R-:W1:Y:S01]  /*06e0*/  F2F.BF16.F32 R6, R6 ;  /* 0x0000000600067304 */ /* 0x000e620000202000 */
[----:B0-----:R-:W-:-:S05]  /*06f0*/  SHF.L.U32 R14, R13, 0x10, RZ ;  /* 0x000000100d0e7819 */ /* 0x001fca00000006ff */
[----:B------:R-:W-:Y:S01]  /*0700*/  FMUL.FTZ R14, R5, R14 ;  /* 0x0000000e050e7220 */ /* 0x000fe20000410000 */
[----:B-1----:R-:W-:-:S05]  /*0710*/  SHF.L.U32 R13, R6, 0x10, RZ ;  /* 0x00000010060d7819 */ /* 0x002fca00000006ff */
[----:B------:R-:W0:Y:S01]  /*0720*/  F2F.BF16.F32 R14, R14 ;  /* 0x0000000e000e7304 */ /* 0x000e220000202000 */
[----:B------:R-:W-:-:S07]  /*0730*/  FMUL.FTZ R13, R4, R13 ;  /* 0x0000000d040d7220 */ /* 0x000fce0000410000 */
[----:B------:R-:W1:Y:S01]  /*0740*/  F2F.BF16.F32 R13, R13 ;  /* 0x0000000d000d7304 */ /* 0x000e620000202000 */
[----:B0-----:R-:W-:-:S04]  /*0750*/  SHF.L.U32 R5, R14, 0x10, RZ ;  /* 0x000000100e057819 */ /* 0x001fc800000006ff */
[----:B------:R-:W-:Y:S02]  /*0760*/  FMNMX.FTZ R5, R5, 1.0018652574217412621e-12, !PT ;  /* 0x2b8d000005057809 */ /* 0x000fe40007810000 */
[----:B-1----:R-:W-:-:S04]  /*0770*/  SHF.L.U32 R4, R13, 0x10, RZ ;  /* 0x000000100d047819 */ /* 0x002fc800000006ff */
[----:B------:R-:W0:Y:S02]  /*0780*/  F2F.BF16.F32 R5, R5 ;  /* 0x0000000500057304 */ /* 0x000e240000202000 */
[----:B0-----:R-:W-:-:S06]  /*0790*/  IMAD.U32 R14, R5, 0x10000, RZ ;  /* 0x00010000050e7824 */ /* 0x001fcc00078e00ff */
[----:B------:R-:W0:Y:S02]  /*07a0*/  MUFU.RCP R15, R14 ;  /* 0x0000000e000f7308 */ /* 0x000e240000001000 */
[----:B0-----:R-:W-:-:S05]  /*07b0*/  FMUL.FTZ R4, R4, R15 ;  /* 0x0000000f04047220 */ /* 0x001fca0000410000 */
[----:B------:R-:W-:-:S07]  /*07c0*/  F2FP.BF16.F32.PACK_AB R4, RZ, R4 ;  /* 0x00000004ff04723e */ /* 0x000fce00000010ff */
.L_x_7663:
[----:B------:R-:W-:Y:S05]  /*07d0*/  BSYNC.RECONVERGENT B0 ;  /* 0x0000000000007941 */ /* 0x000fea0003800200 */
.L_x_7662:
        /* <DEDUP_REMOVED lines=23> */
.L_x_7665:
[----:B------:R-:W-:Y:S05]  /*0950*/  BSYNC.RECONVERGENT B0 ;  /* 0x0000000000007941 */ /* 0x000fea0003800200 */
.L_x_7664:
[----:B------:R-:W-:Y:S04]  /*0960*/  BSSY.RECONVERGENT B0, `(.L_x_7666) ;  /* 0x0000017000007945 */ /* 0x000fe80003800200 */
[----:B------:R-:W-:Y:S05]  /*0970*/  @P3 BRA `(.L_x_7667) ;  /* 0x0000000000543947 */ /* 0x000fea0003800000 */
[----:B-----5:R-:W-:Y:S01]  /*0980*/  SHF.L.U32 R21, R21, 0x10, RZ ;  /* 0x0000001015157819 */ /* 0x020fe200000006ff */
[----:B------:R-:W-:Y:S01]  /*0990*/  IMAD.U32 R20, R20, 0x10000, RZ ;  /* 0x0001000014147824 */ /* 0x000fe200078e00ff */
[----:B------:R-:W-:-:S03]  /*09a0*/  SHF.L.U32 R28, R28, 0x10, RZ ;  /* 0x000000101c1c7819 */ /* 0x000fc600000006ff */
[C---:B------:R-:W-:Y:S02]  /*09b0*/  FADD.FTZ R6, -R21.reuse, 1 ;  /* 0x3f80000015067421 */ /* 0x040fe40000010100 */
[----:B------:R-:W-:-:S04]  /*09c0*/  FADD.FTZ R28, R21, -R28 ;  /* 0x8000001c151c7221 */ /* 0x000fc80000010000 */
[----:B------:R-:W0:Y:S08]  /*09d0*/  F2F.BF16.F32 R6, R6 ;  /* 0x0000000600067304 */ /* 0x000e300000202000 */
[----:B------:R-:W1:Y:S01]  /*09e0*/  F2F.BF16.F32 R28, R28 ;  /* 0x0000001c001c7304 */ /* 0x000e620000202000 */
[----:B0-----:R-:W-:-:S04]  /*09f0*/  IMAD.U32 R8, R6, 0x10000, RZ ;  /* 0x0001000006087824 */ /* 0x001fc800078e00ff */
[----:B------:R-:W-:Y:S01]  /*0a00*/  FMUL.FTZ R8, R21, R8 ;  /* 0x0000000815087220 */ /* 0x000fe20000410000 */
[----:B-1----:R-:W-:-:S05]  /*0a10*/  SHF.L.U32 R9, R28, 0x10, RZ ;  /* 0x000000101c097819 */ /* 0x002fca00000006ff */
[----:B------:R-:W0:Y:S01]  /*0a20*/  F2F.BF16.F32 R8, R8 ;  /* 0x0000000800087304 */ /* 0x000e220000202000 */
[----:B------:R-:W-:-:S07]  /*0a30*/  FMUL.FTZ R9, R20, R9 ;  /* 0x0000000914097220 */ /* 0x000fce0000410000 */
[----:B------:R-:W1:Y:S01]  /*0a40*/  F2F.BF16.F32 R9, R9 ;  /* 0x0000000900097304 */ /* 0x000e620000202000 */
[----:B0-----:R-:W-:-:S04]  /*0a50*/  SHF.L.U32 R7, R8, 0x10, RZ ;  /* 0x0000001008077819 */ /* 0x001fc800000006ff */
[----:B------:R-:W-:Y:S01]  /*0a60*/  FMNMX.FTZ R7, R7, 1.0018652574217412621e-12, !PT ;  /* 0x2b8d000007077809 */ /* 0x000fe20007810000 */
[----:B-1----:R-:W-:-:S05]  /*0a70*/  IMAD.U32 R6, R9, 0x10000, RZ ;  /* 0x0001000009067824 */ /* 0x002fca00078e00ff */
[----:B------:R-:W0:Y:S02]  /*0a80*/  F2F.BF16.F32 R7, R7 ;  /* 0x0000000700077304 */ /* 0x000e240000202000 */
[----:B0-----:R-:W-:-:S06]  /*0a90*/  SHF.L.U32 R8, R7, 0x10, RZ ;  /* 0x0000001007087819 */ /* 0x001fcc00000006ff */
[----:B------:R-:W0:Y:S02]  /*0aa0*/  MUFU.RCP R13, R8 ;  /* 0x00000008000d7308 */ /* 0x000e240000001000 */
[----:B0-----:R-:W-:-:S05]  /*0ab0*/  FMUL.FTZ R6, R6, R13 ;  /* 0x0000000d06067220 */ /* 0x001fca0000410000 */
[----:B------:R-:W-:-:S07]  /*0ac0*/  F2FP.BF16.F32.PACK_AB R13, RZ, R6 ;  /* 0x00000006ff0d723e */ /* 0x000fce00000010ff */
.L_x_7667:
[----:B------:R-:W-:Y:S05]  /*0ad0*/  BSYNC.RECONVERGENT B0 ;  /* 0x0000000000007941 */ /* 0x000fea0003800200 */
.L_x_7666:
[----:B-----5:R0:W-:Y:S01]  /*0ae0*/  @!P0 STG.E.U16 desc[UR4][R10.64], R12 ;  /* 0x0000000c0a008986 */ /* 0x0201e2000c101504 */
[----:B------:R-:W-:Y:S04]  /*0af0*/  BSSY.RECONVERGENT B0, `(.L_x_7668) ;  /* 0x000000c000007945 */ /* 0x000fe80003800200 */
[----:B------:R-:W-:Y:S05]  /*0b00*/  @P4 BRA `(.L_x_7669) ;  /* 0x0000000000284947 */ /* 0x000fea0003800000 */
[----:B------:R-:W1:Y:S01]  /*0b10*/  LDC.64 R6, c[0x0][0x388] ;  /* 0x0000e200ff067b82 */ /* 0x000e620000000a00 */
[----:B------:R-:W-:Y:S02]  /*0b20*/  LEA R9, R0, R3, 0x9 ;  /* 0x0000000300097211 */ /* 0x000fe400078e48ff */
[----:B------:R-:W-:-:S04]  /*0b30*/  IADD3 R3, PT, PT, R3, 0x80, RZ ;  /* 0x0000008003037810 */ /* 0x000fc80007ffe0ff */
[----:B------:R-:W-:-:S13]  /*0b40*/  ISETP.GE.AND P0, PT, R3, R2, PT ;  /* 0x000000020300720c */ /* 0x000fda0003f06270 */
[----:B0-----:R-:W-:Y:S01]  /*0b50*/  @!P0 IMAD R11, R0, 0x200, R3 ;  /* 0x00000200000b8824 */ /* 0x001fe200078e0203 */
[----:B------:R-:W-:Y:S01]  /*0b60*/  @!P0 IADD3 R3, PT, PT, R3, 0x80, RZ ;  /* 0x0000008003038810 */ /* 0x000fe20007ffe0ff */
[----:B-1----:R-:W-:-:S04]  /*0b70*/  IMAD.WIDE.U32 R8, R9, 0x2, R6 ;  /* 0x0000000209087825 */ /* 0x002fc800078e0006 */
[----:B------:R-:W-:Y:S01]  /*0b80*/  @!P0 IMAD.WIDE.U32 R6, R11, 0x2, R6 ;  /* 0x000000020b068825 */ /* 0x000fe200078e0006 */
[----:B------:R1:W-:Y:S04]  /*0b90*/  STG.E.U16 desc[UR4][R8.64], R4 ;  /* 0x0000000408007986 */ /* 0x0003e8000c101504 */
[----:B------:R1:W-:Y:S02]  /*0ba0*/  @!P0 STG.E.U16 desc[UR4][R6.64], R5 ;  /* 0x0000000506008986 */ /* 0x0003e4000c101504 */
.L_x_7669:
[----:B------:R-:W-:Y:S05]  /*0bb0*/  BSYNC.RECONVERGENT B0 ;  /* 0x0000000000007941 */ /* 0x000fea0003800200 */
.L_x_7668:
[----:B------:R-:W-:-:S13]  /*0bc0*/  ISETP.GE.AND P0, PT, R3, R2, PT ;  /* 0x000000020300720c */ /* 0x000fda0003f06270 */
[----:B------:R-:W-:Y:S05]  /*0bd0*/  @P0 EXIT ;  /* 0x000000000000094d */ /* 0x000fea0003800000 */
[----:B-1----:R-:W1:Y:S01]  /*0be0*/  LDC.64 R4, c[0x0][0x388] ;  /* 0x0000e200ff047b82 */ /* 0x002e620000000a00 */
[----:B------:R-:W-:-:S05]  /*0bf0*/  LEA R3, R0, R3, 0x9 ;  /* 0x0000000300037211 */ /* 0x000fca00078e48ff */
[----:B-1----:R-:W-:-:S05]  /*0c00*/  IMAD.WIDE.U32 R2, R3, 0x2, R4 ;  /* 0x0000000203027825 */ /* 0x002fca00078e0004 */
[----:B------:R-:W-:Y:S01]  /*0c10*/  STG.E.U16 desc[UR4][R2.64], R13 ;  /* 0x0000000d02007986 */ /* 0x000fe2000c101504 */
[----:B------:R-:W-:Y:S05]  /*0c20*/  EXIT ;  /* 0x000000000000794d */ /* 0x000fea0003800000 */
.L_x_7670:
        /* <DEDUP_REMOVED lines=13> */
.L_x_11276:


//--------------------- .text._ZN2at6native29vectorized_elementwise_kernelILi2EZZZN37_INTERNAL_cee6930f_7_Loss_cu_5b0651e139_GLOBAL__N__cee6930f_7_Loss_cu_5b0651e140binary_cross_entropy_backward_out_kernelERNS_6TensorERKS4_S7_S7_ENKUlvE_clEvENKUlvE2_clEvEUlN3c108BFloat16ESB_SB_E_St5arrayIPcLm4EEEEviT0_T1_ --------------------------
	.section	.text._ZN2at6native29vectorized_elementwise_kernelILi2EZZZN37_INTERNAL_cee6930f_7_Loss_cu_5b0651e139_GLOBAL__N__cee6930f_7_Loss_cu_5b0651e140binary_cross_entropy_backward_out_kernelERNS_6TensorERKS4_S7_S7_ENKUlvE_clEvENKUlvE2_clEvEUlN3c108BFloat16ESB_SB_E_St5arrayIPcLm4EEEEviT0_T1_,"ax",@progbits
	.align	128
        .global         _ZN2at6native29vectorized_elementwise_kernelILi2EZZZN37_INTERNAL_cee6930f_7_Loss_cu_5b0651e139_GLOBAL__N__cee6930f_7_Loss_cu_5b0651e140binary_cross_entropy_backward_out_kernelERNS_6TensorERKS4_S7_S7_ENKUlvE_clEvENKUlvE2_clEvEUlN3c108BFloat16ESB_SB_E_St5arrayIPcLm4EEEEviT0_T1_
        .type           _ZN2at6native29vectorized_elementwise_kernelILi2EZZZN37_INTERNAL_cee6930f_7_Loss_cu_5b0651e139_GLOBAL__N__cee6930f_7_Loss_cu_5b0651e140binary_cross_entropy_backward_out_kernelERNS_6TensorERKS4_S7_S7_ENKUlvE_clEvENKUlvE2_clEvEUlN3c108BFloat16ESB_SB_E_St5arrayIPcLm4EEEEviT0_T1_,@function
        .size           _ZN2at6native29vectorized_elementwise_kernelILi2EZZZN37_INTERNAL_cee6930f_7_Loss_cu_5b0651e139_GLOBAL__N__cee6930f_7_Loss_cu_5b0651e140binary_cross_entropy_backward_out_kernelERNS_6TensorERKS4_S7_S7_ENKUlvE_clEvENKUlvE2_clEvEUlN3c108BFloat16ESB_SB_E_St5arrayIPcLm4EEEEviT0_T1_,(.L_x_11277 - _ZN2at6native29vectorized_elementwise_kernelILi2EZZZN37_INTERNAL_cee6930f_7_Loss_cu_5b0651e139_GLOBAL__N__cee6930f_7_Loss_cu_5b0651e140binary_cross_entropy_backward_out_kernelERNS_6TensorERKS4_S7_S7_ENKUlvE_clEvENKUlvE2_clEvEUlN3c108BFloat16ESB_SB_E_St5arrayIPcLm4EEEEviT0_T1_)
        .other          _ZN2at6native29vectorized_elementwise_kernelILi2EZZZN37_INTERNAL_cee6930f_7_Loss_cu_5b0651e139_GLOBAL__N__cee6930f_7_Loss_cu_5b0651e140binary_cross_entropy_backward_out_kernelERNS_6TensorERKS4_S7_S7_ENKUlvE_clEvENKUlvE2_clEvEUlN3c108BFloat16ESB_SB_E_St5arrayIPcLm4EEEEviT0_T1_,@"STO_CUDA_ENTRY STV_DEFAULT"
_ZN2at6native29vectorized_elementwise_kernelILi2EZZZN37_INTERNAL_cee6930f_7_Loss_cu_5b0651e139_GLOBAL__N__cee6930f_7_Loss_cu_5b0651e140binary_cross_entropy_backward_out_kernelERNS_6TensorERKS4_S7_S7_ENKUlvE_clEvENKUlvE2_clEvEUlN3c108BFloat16ESB_SB_E_St5arrayIPcLm4EEEEviT0_T1_:
.text._ZN2at6native29vectorized_elementwise_kernelILi2EZZZN37_INTERNAL_cee6930f_7_Loss_cu_5b0651e139_GLOBAL__N__cee6930f_7_Loss_cu_5b0651e140binary_cross_entropy_backward_out_kernelERNS_6TensorERKS4_S7_S7_ENKUlvE_clEvENKUlvE2_clEvEUlN3c108BFloat16ESB_SB_E_St5arrayIPcLm4EEEEviT0_T1_:
[----:B------:R-:W-:Y:S01]  /*0000*/  LDC R1, c[0x0][0x37c] ;  /* 0x0000df00ff017b82 */ /* 0x000fe20000000800 */
[----:B------:R-:W0:Y:S01]  /*0010*/  S2R R2, SR_CTAID.X ;  /* 0x0000000000027919 */ /* 0x000e220000002500 */
[----:B------:R-:W1:Y:S01]  /*0020*/  LDCU UR6, c[0x0][0x380] ;  /* 0x00007000ff0677ac */ /* 0x000e620008000800 */
[----:B------:R-:W2:Y:S01]  /*0030*/  LDCU.64 UR4, c[0x0][0x358] ;  /* 0x00006b00ff0477ac */ /* 0x000ea20008000a00 */
[----:B0-----:R-:W-:-:S04]  /*0040*/  SHF.L.U32 R15, R2, 0xa, RZ ;  /* 0x0000000a020f7819 */ /* 0x001fc800000006ff */
[----:B-1----:R-:W-:-:S04]  /*0050*/  IADD3 R3, PT, PT, -R15, UR6, RZ ;  /* 0x000000060f037c10 */ /* 0x002fc8000fffe1ff */
[----:B------:R-:W-:-:S13]  /*0060*/  ISETP.GT.U32.AND P0, PT, R3, 0x3ff, PT ;  /* 0x000003ff0300780c */ /* 0x000fda0003f04070 */
[----:B--2---:R-:W-:Y:S05]  /*0070*/  @P0 BRA `(.L_x_7671) ;  /* 0x0000001800140947 */ /* 0x004fea0003800000 */
[----:B------:R-:W0:Y:S01]  /*0080*/  S2R R4, SR_TID.X ;  /* 0x0000000000047919 */ /* 0x000e220000002100 */
[----:B------:R-:W1:Y:S08]  /*0090*/  LDC.64 R28, c[0x0][0x390] ;  /* 0x0000e400ff1c7b82 */ /* 0x000e700000000a00 */
[----:B------:R-:W2:Y:S08]  /*00a0*/  LDC.64 R16, c[0x0][0x398] ;  /* 0x0000e600ff107b82 */ /* 0x000eb00000000a00 */
[----:B------:R-:W3:Y:S08]  /*00b0*/  LDC.64 R18, c[0x0][0x390] ;  /* 0x0000e400ff127b82 */ /* 0x000ef00000000a00 */
[----:B------:R-:W4:Y:S01]  /*00c0*/  LDC.64 R10, c[0x0][0x398] ;  /* 0x0000e600ff0a7b82 */ /* 0x000f220000000a00 */
[----:B0-----:R-:W-:Y:S01]  /*00d0*/  ISETP.GE.U32.AND P0, PT, R4, R3, PT ;  /* 0x000000030400720c */ /* 0x001fe20003f06070 */
[----:B------:R-:W-:-:S06]  /*00e0*/  IMAD.MOV.U32 R0, RZ, RZ, R4 ;  /* 0x000000ffff007224 */ /* 0x000fcc00078e0004 */
[----:B------:R-:W0:Y:S01]  /*00f0*/  LDC.64 R22, c[0x0][0x390] ;  /* 0x0000e400ff167b82 */ /* 0x000e220000000a00 */
[----:B------:R-:W-:-:S07]  /*0100*/  PRMT R7, RZ, 0x7610, R7 ;  /* 0x00007610ff077816 */ /* 0x000fce0000000007 */
[----:B------:R-:W0:Y:S01]  /*0110*/  LDC.64 R26, c[0x0][0x398] ;  /* 0x0000e600ff1a7b82 */ /* 0x000e220000000a00 */
[----:B------:R-:W-:Y:S01]  /*0120*/  @!P0 IADD3 R0, PT, PT, R4, 0x80, RZ ;  /* 0x0000008004008810 */ /* 0x000fe20007ffe0ff */
[----:B------:R-:W-:Y:S01]  /*0130*/  @!P0 IMAD.IADD R5, R15, 0x1, R4 ;  /* 0x000000010f058824 */ /* 0x000fe200078e0204 */
[----:B------:R-:W-:Y:S02]  /*0140*/  PRMT R8, RZ, 0x7610, R8 ;  /* 0x00007610ff087816 */ /* 0x000fe40000000008 */
[----:B------:R-:W-:-:S03]  /*0150*/  ISETP.GE.U32.AND P1, PT, R0, R3, PT ;  /* 0x000000030000720c */ /* 0x000fc60003f26070 */
[----:B------:R-:W0:Y:S01]  /*0160*/  @!P0 LDC.64 R20, c[0x0][0x3a0] ;  /* 0x0000e800ff148b82 */ /* 0x000e220000000a00 */
[----:B---3--:R-:W-:Y:S01]  /*0170*/  @!P0 IMAD.WIDE.U32 R18, R5, 0x2, R18 ;  /* 0x0000000205128825 */ /* 0x008fe200078e0012 */
[----:B------:R-:W-:-:S03]  /*0180*/  PRMT R4, RZ, 0x7610, R4 ;  /* 0x00007610ff047816 */ /* 0x000fc60000000004 */
[----:B----4-:R-:W-:Y:S01]  /*0190*/  @!P0 IMAD.WIDE.U32 R10, R5, 0x2, R10 ;  /* 0x00000002050a8825 */ /* 0x010fe200078e000a */
[----:B------:R-:W-:Y:S02]  /*01a0*/  PRMT R6, RZ, 0x7610, R6 ;  /* 0x00007610ff067816 */ /* 0x000fe40000000006 */
[----:B------:R3:W5:Y:S02]  /*01b0*/  @!P0 LDG.E.U16 R4, desc[UR4][R18.64] ;  /* 0x0000000412048981 */ /* 0x000764000c1e1500 */
[----:B------:R-:W4:Y:S01]  /*01c0*/  @!P1 LDC.64 R12, c[0x0][0x3a0] ;  /* 0x0000e800ff0c9b82 */ /* 0x000f220000000a00 */
[----:B------:R-:W-:Y:S01]  /*01d0*/  @!P1 IADD3 R9, PT, PT, R15, R0, RZ ;  /* 0x000000000f099210 */ /* 0x000fe20007ffe0ff */
[----:B------:R-:W-:-:S05]  /*01e0*/  @!P1 VIADD R0, R0, 0x80 ;  /* 0x0000008000009836 */ /* 0x000fca0000000000 */
[----:B------:R-:W-:Y:S01]  /*01f0*/  ISETP.GE.U32.AND P2, PT, R0, R3, PT ;  /* 0x000000030000720c */ /* 0x000fe20003f46070 */
[C---:B-1----:R-:W-:Y:S01]  /*0200*/  @!P1 IMAD.WIDE.U32 R28, R9.reuse, 0x2, R28 ;  /* 0x00000002091c9825 */ /* 0x042fe200078e001c */
[----:B---3--:R-:W1:Y:S03]  /*0210*/  LDC.64 R18, c[0x0][0x390] ;  /* 0x0000e400ff127b82 */ /* 0x008e660000000a00 */
[----:B--2---:R-:W-:Y:S01]  /*0220*/  @!P1 IMAD.WIDE.U32 R16, R9, 0x2, R16 ;  /* 0x0000000209109825 */ /* 0x004fe200078e0010 */
[----:B------:R-:W5:Y:S04]  /*0230*/  @!P1 LDG.E.U16 R7, desc[UR4][R28.64] ;  /* 0x000000041c079981 */ /* 0x000f68000c1e1500 */
[----:B------:R-:W5:Y:S03]  /*0240*/  @!P1 LDG.E.U16 R8, desc[UR4][R16.64] ;  /* 0x0000000410089981 */ /* 0x000f66000c1e1500 */
[----:B------:R-:W2:Y:S01]  /*0250*/  @!P2 LDC.64 R24, c[0x0][0x3a0] ;  /* 0x0000e800ff18ab82 */ /* 0x000ea20000000a00 */
[----:B------:R-:W-:Y:S01]  /*0260*/  @!P2 IADD3 R14, PT, PT, R15, R0, RZ ;  /* 0x000000000f0ea210 */ /* 0x000fe20007ffe0ff */
[----:B----4-:R-:W-:Y:S01]  /*0270*/  @!P1 IMAD.WIDE.U32 R12, R9, 0x2, R12 ;  /* 0x00000002090c9825 */ /* 0x010fe200078e000c */
[----:B------:R-:W-:-:S03]  /*0280*/  PRMT R9, RZ, 0x7610, R9 ;  /* 0x00007610ff097816 */ /* 0x000fc60000000009 */
[----:B------:R-:W-:-:S03]  /*0290*/  @!P2 VIADD R0, R0, 0x80 ;  /* 0x000000800000a836 */ /* 0x000fc60000000000 */
[----:B------:R3:W5:Y:S02]  /*02a0*/  @!P1 LDG.E.U16 R9, desc[UR4][R12.64] ;  /* 0x000000040c099981 */ /* 0x000764000c1e1500 */
[----:B------:R-:W-:Y:S01]  /*02b0*/  ISETP.GE.U32.AND P1, PT, R0, R3, PT ;  /* 0x000000030000720c */ /* 0x000fe20003f26070 */
[----:B0-----:R-:W-:Y:S01]  /*02c0*/  @!P0 IMAD.WIDE.U32 R20, R5, 0x2, R20 ;  /* 0x0000000205148825 */ /* 0x001fe200078e0014 */
[----:B------:R-:W-:-:S03]  /*02d0*/  PRMT R5, RZ, 0x7610, R5 ;  /* 0x00007610ff057816 */ /* 0x000fc60000000005 */
[----:B------:R-:W-:Y:S01]  /*02e0*/  @!P2 IMAD.WIDE.U32 R22, R14, 0x2, R22 ;  /* 0x000000020e16a825 */ /* 0x000fe200078e0016 */
[----:B------:R-:W5:Y:S01]  /*02f0*/  @!P0 LDG.E.U16 R6, desc[UR4][R20.64] ;  /* 0x0000000414068981 */ /* 0x000f62000c1e1500 */
[----:B---3--:R-:W-:-:S03]  /*0300*/  PRMT R12, RZ, 0x7610, R12 ;  /* 0x00007610ff0c7816 */ /* 0x008fc6000000000c */
[----:B------:R0:W5:Y:S01]  /*0310*/  @!P0 LDG.E.U16 R5, desc[UR4][R10.64] ;  /* 0x000000040a058981 */ /* 0x000162000c1e1500 */
[C---:B------:R-:W-:Y:S02]  /*0320*/  @!P2 IMAD.WIDE.U32 R26, R14.reuse, 0x2, R26 ;  /* 0x000000020e1aa825 */ /* 0x040fe400078e001a */
[----:B------:R-:W-:Y:S01]  /*0330*/  @!P1 IADD3 R17, PT, PT, R15, R0, RZ ;  /* 0x000000000f119210 */ /* 0x000fe20007ffe0ff */
[----:B------:R-:W3:Y:S01]  /*0340*/  @!P1 LDC.64 R28, c[0x0][0x3a0] ;  /* 0x0000e800ff1c9b82 */ /* 0x000ee20000000a00 */
[----:B--2---:R-:W-:Y:S01]  /*0350*/  @!P2 IMAD.WIDE.U32 R24, R14, 0x2, R24 ;  /* 0x000000020e18a825 */ /* 0x004fe200078e0018 */
[----:B0-----:R-:W-:Y:S02]  /*0360*/  PRMT R10, RZ, 0x7610, R10 ;  /* 0x00007610ff0a7816 */ /* 0x001fe4000000000a */
[----:B------:R-:W-:Y:S01]  /*0370*/  PRMT R11, RZ, 0x7610, R11 ;  /* 0x00007610ff0b7816 */ /* 0x000fe2000000000b */
[----:B------:R-:W-:-:S03]  /*0380*/  @!P1 VIADD R0, R0, 0x80 ;  /* 0x0000008000009836 */ /* 0x000fc60000000000 */
[----:B------:R-:W0:Y:S01]  /*0390*/  LDC.64 R20, c[0x0][0x398] ;  /* 0x0000e600ff147b82 */ /* 0x000e220000000a00 */
[----:B------:R2:W5:Y:S04]  /*03a0*/  @!P2 LDG.E.U16 R12, desc[UR4][R24.64] ;  /* 0x00000004180ca981 */ /* 0x000568000c1e1500 */
[----:B------:R4:W5:Y:S04]  /*03b0*/  @!P2 LDG.E.U16 R10, desc[UR4][R22.64] ;  /* 0x00000004160aa981 */ /* 0x000968000c1e1500 */
[----:B------:R4:W5:Y:S01]  /*03c0*/  @!P2 LDG.E.U16 R11, desc[UR4][R26.64] ;  /* 0x000000041a0ba981 */ /* 0x000962000c1e1500 */
[----:B------:R-:W-:Y:S01]  /*03d0*/  ISETP.GE.U32.AND P2, PT, R0, R3, PT ;  /* 0x000000030000720c */ /* 0x000fe20003f46070 */
[----:B--2---:R-:W2:Y:S01]  /*03e0*/  LDC.64 R24, c[0x0][0x398] ;  /* 0x0000e600ff187b82 */ /* 0x004ea20000000a00 */
[----:B-1----:R-:W-:Y:S01]  /*03f0*/  @!P1 IMAD.WIDE.U32 R18, R17, 0x2, R18 ;  /* 0x0000000211129825 */ /* 0x002fe200078e0012 */
[----:B------:R-:W-:-:S02]  /*0400*/  PRMT R13, RZ, 0x7610, R13 ;  /* 0x00007610ff0d7816 */ /* 0x000fc4000000000d */
[----:B------:R-:W-:Y:S01]  /*0410*/  PRMT R16, RZ, 0x7610, R16 ;  /* 0x00007610ff107816 */ /* 0x000fe20000000010 */
[----:B---3--:R-:W-:-:S03]  /*0420*/  @!P1 IMAD.WIDE.U32 R28, R17, 0x2, R28 ;  /* 0x00000002111c9825 */ /* 0x008fc600078e001c */
[----:B----4-:R-:W1:Y:S01]  /*0430*/  LDC.64 R22, c[0x0][0x390] ;  /* 0x0000e400ff167b82 */ /* 0x010e620000000a00 */
[----:B------:R3:W5:Y:S07]  /*0440*/  @!P1 LDG.E.U16 R13, desc[UR4][R18.64] ;  /* 0x00000004120d9981 */ /* 0x00076e000c1e1500 */
[----:B------:R-:W4:Y:S01]  /*0450*/  @!P2 LDC.64 R26, c[0x0][0x3a0] ;  /* 0x0000e800ff1aab82 */ /* 0x000f220000000a00 */
[----:B0-----:R-:W-:Y:S01]  /*0460*/  @!P1 IMAD.WIDE.U32 R20, R17, 0x2, R20 ;  /* 0x0000000211149825 */ /* 0x001fe200078e0014 */
[----:B------:R-:W-:-:S02]  /*0470*/  PRMT R17, RZ, 0x7610, R17 ;  /* 0x00007610ff117816 */ /* 0x000fc40000000011 */
[----:B------:R-:W-:Y:S01]  /*0480*/  @!P2 IADD3 R14, PT, PT, R15, R0, RZ ;  /* 0x000000000f0ea210 */ /* 0x000fe20007ffe0ff */
[----:B------:R-:W-:Y:S01]  /*0490*/  @!P2 VIADD R0, R0, 0x80 ;  /* 0x000000800000a836 */ /* 0x000fe20000000000 */
[----:B------:R0:W5:Y:S04]  /*04a0*/  @!P1 LDG.E.U16 R16, desc[UR4][R20.64] ;  /* 0x0000000414109981 */ /* 0x000168000c1e1500 */
[----:B------:R0:W5:Y:S01]  /*04b0*/  @!P1 LDG.E.U16 R17, desc[UR4][R28.64] ;  /* 0x000000041c119981 */ /* 0x000162000c1e1500 */
[----:B------:R-:W-:Y:S01]  /*04c0*/  ISETP.GE.U32.AND P1, PT, R0, R3, PT ;  /* 0x000000030000720c */ /* 0x000fe20003f26070 */
[----:B--2---:R-:W-:Y:S01]  /*04d0*/  @!P2 IMAD.WIDE.U32 R24, R14, 0x2, R24 ;  /* 0x000000020e18a825 */ /* 0x004fe200078e0018 */
[----:B---3--:R-:W-:Y:S02]  /*04e0*/  PRMT R19, RZ, 0x7610, R19 ;  /* 0x00007610ff137816 */ /* 0x008fe40000000013 */
[----:B0-----:R-:W-:-:S04]  /*04f0*/  PRMT R20, RZ, 0x7610, R20 ;  /* 0x00007610ff147816 */ /* 0x001fc80000000014 */
[----:B------:R0:W5:Y:S01]  /*0500*/  @!P2 LDG.E.U16 R19, desc[UR4][R24.64] ;  /* 0x000000041813a981 */ /* 0x000162000c1e1500 */
[----:B------:R-:W2:Y:S01]  /*0510*/  LDC.64 R28, c[0x0][0x390] ;  /* 0x0000e400ff1c7b82 */ /* 0x000ea20000000a00 */
[----:B----4-:R-:W-:-:S05]  /*0520*/  @!P2 IMAD.WIDE.U32 R26, R14, 0x2, R26 ;  /* 0x000000020e1aa825 */ /* 0x010fca00078e001a */
[----:B------:R3:W5:Y:S02]  /*0530*/  @!P2 LDG.E.U16 R20, desc[UR4][R26.64] ;  /* 0x000000041a14a981 */ /* 0x000764000c1e1500 */
[----:B0-----:R-:W0:Y:S01]  /*0540*/  LDC.64 R24, c[0x0][0x398] ;  /* 0x0000e600ff187b82 */ /* 0x001e220000000a00 */
[----:B------:R-:W-:-:S07]  /*0550*/  PRMT R18, RZ, 0x7610, R18 ;  /* 0x00007610ff127816 */ /* 0x000fce0000000012 */
[----:B---3--:R-:W3:Y:S01]  /*0560*/  @!P1 LDC.64 R26, c[0x0][0x3a0] ;  /* 0x0000e800ff1a9b82 */ /* 0x008ee20000000a00 */
[----:B-1----:R-:W-:-:S05]  /*0570*/  @!P2 IMAD.WIDE.U32 R22, R14, 0x2, R22 ;  /* 0x000000020e16a825 */ /* 0x002fca00078e0016 */
[----:B------:R1:W5:Y:S01]  /*0580*/  @!P2 LDG.E.U16 R18, desc[UR4][R22.64] ;  /* 0x000000041612a981 */ /* 0x000362000c1e1500 */
[----:B------:R-:W-:Y:S02]  /*0590*/  PRMT R21, RZ, 0x7610, R21 ;  /* 0x00007610ff157816 */ /* 0x000fe40000000015 */
[----:B-1----:R-:W-:-:S05]  /*05a0*/  @!P1 IADD3 R23, PT, PT, R15, R0, RZ ;  /* 0x000000000f179210 */ /* 0x002fca0007ffe0ff */
[----:B--2---:R-:W-:Y:S01]  /*05b0*/  @!P1 IMAD.WIDE.U32 R28, R23, 0x2, R28 ;  /* 0x00000002171c9825 */ /* 0x004fe200078e001c */
[----:B------:R-:W-:-:S03]  /*05c0*/  PRMT R22, RZ, 0x7610, R22 ;  /* 0x00007610ff167816 */ /* 0x000fc60000000016 */
[C---:B0-----:R-:W-:Y:S01]  /*05d0*/  @!P1 IMAD.WIDE.U32 R24, R23.reuse, 0x2, R24 ;  /* 0x0000000217189825 */ /* 0x041fe200078e0018 */
[----:B------:R0:W5:Y:S03]  /*05e0*/  @!P1 LDG.E.U16 R21, desc[UR4][R28.64] ;  /* 0x000000041c159981 */ /* 0x000166000c1e1500 */
[----:B---3--:R-:W-:Y:S01]  /*05f0*/  @!P1 IMAD.WIDE.U32 R26, R23, 0x2, R26 ;  /* 0x00000002171a9825 */ /* 0x008fe200078e001a */
[----:B------:R-:W-:Y:S01]  /*0600*/  PRMT R23, RZ, 0x7610, R23 ;  /* 0x00007610ff177816 */ /* 0x000fe20000000017 */
[----:B------:R1:W5:Y:S02]  /*0610*/  @!P1 LDG.E.U16 R22, desc[UR4][R24.64] ;  /* 0x0000000418169981 */ /* 0x000364000c1e1500 */
[----:B------:R-:W-:Y:S01]  /*0620*/  @!P1 VIADD R0, R0, 0x80 ;  /* 0x0000008000009836 */ /* 0x000fe20000000000 */
[----:B0-----:R-:W0:Y:S02]  /*0630*/  LDC.64 R28, c[0x0][0x390] ;  /* 0x0000e400ff1c7b82 */ /* 0x001e240000000a00 */
[----:B------:R2:W5:Y:S02]  /*0640*/  @!P1 LDG.E.U16 R23, desc[UR4][R26.64] ;  /* 0x000000041a179981 */ /* 0x000564000c1e1500 */
[----:B------:R-:W-:-:S02]  /*0650*/  ISETP.GE.U32.AND P1, PT, R0, R3, PT ;  /* 0x000000030000720c */ /* 0x000fc40003f26070 */
[----:B-1----:R-:W-:Y:S02]  /*0660*/  PRMT R24, RZ, 0x7610, R24 ;  /* 0x00007610ff187816 */ /* 0x002fe40000000018 */
[----:B--2---:R-:W1:Y:S09]  /*0670*/  LDC.64 R26, c[0x0][0x398] ;  /* 0x0000e600ff1a7b82 */ /* 0x004e720000000a00 */
[----:B------:R-:W-:-:S05]  /*0680*/  @!P1 IADD3 R14, PT, PT, R15, R0, RZ ;  /* 0x000000000f0e9210 */ /* 0x000fca0007ffe0ff */
[----:B0-----:R-:W-:-:S05]  /*0690*/  @!P1 IMAD.WIDE.U32 R28, R14, 0x2, R28 ;  /* 0x000000020e1c9825 */ /* 0x001fca00078e001c */
[----:B------:R0:W5:Y:S02]  /*06a0*/  @!P1 LDG.E.U16 R24, desc[UR4][R28.64] ;  /* 0x000000041c189981 */ /* 0x000164000c1e1500 */
[----:B0-----:R-:W0:Y:S01]  /*06b0*/  @!P1 LDC.64 R28, c[0x0][0x3a0] ;  /* 0x0000e800ff1c9b82 */ /* 0x001e220000000a00 */
[----:B------:R-:W-:Y:S01]  /*06c0*/  PRMT R25, RZ, 0x7610, R25 ;  /* 0x00007610ff197816 */ /* 0x000fe20000000019 */
[----:B-1----:R-:W-:-:S05]  /*06d0*/  @!P1 IMAD.WIDE.U32 R26, R14, 0x2, R26 ;  /* 0x000000020e1a9825 */ /* 0x002fca00078e001a */
[----:B------:R1:W5:Y:S01]  /*06e0*/  @!P1 LDG.E.U16 R25, desc[UR4][R26.64] ;  /* 0x000000041a199981 */ /* 0x000362000c1e1500 */
[----:B------:R-:W-:Y:S01]  /*06f0*/  @!P1 VIADD R0, R0, 0x80 ;  /* 0x0000008000009836 */ /* 0x000fe20000000000 */
[----:B-1----:R-:W-:Y:S01]  /*0700*/  PRMT R26, RZ, 0x7610, R26 ;  /* 0x00007610ff1a7816 */ /* 0x002fe2000000001a */
[----:B0-----:R-:W-:-:S05]  /*0710*/  @!P1 IMAD.WIDE.U32 R28, R14, 0x2, R28 ;  /* 0x000000020e1c9825 */ /* 0x001fca00078e001c */
[----:B------:R0:W5:Y:S01]  /*0720*/  @!P1 LDG.E.U16 R26, desc[UR4][R28.64] ;  /* 0x000000041c1a9981 */ /* 0x000162000c1e1500 */
[----:B------:R-:W-:-:S13]  /*0730*/  ISETP.GE.U32.AND P1, PT, R0, R3, PT ;  /* 0x000000030000720c */ /* 0x000fda0003f26070 */
[----:B0-----:R-:W-:Y:S02]  /*0740*/  @!P1 IADD3 R29, PT, PT, R15, R0, RZ ;  /* 0x000000000f1d9210 */ /* 0x001fe40007ffe0ff */
[----:B------:R-:W0:Y:S01]  /*0750*/  LDC.64 R14, c[0x0][0x390] ;  /* 0x0000e400ff0e7b82 */ /* 0x000e220000000a00 */
[----:B------:R-:W-:Y:S02]  /*0760*/  PRMT R27, RZ, 0x7610, R27 ;  /* 0x00007610ff1b7816 */ /* 0x000fe4000000001b */
[----:B0-----:R-:W-:-:S05]  /*0770*/  @!P1 IMAD.WIDE.U32 R14, R29, 0x2, R14 ;  /* 0x000000021d0e9825 */ /* 0x001fca00078e000e */
[----:B------:R0:W5:Y:S02]  /*0780*/  @!P1 LDG.E.U16 R27, desc[UR4][R14.64] ;  /* 0x000000040e1b9981 */ /* 0x000164000c1e1500 */
[----:B0-----:R-:W0:Y:S01]  /*0790*/  LDC.64 R14, c[0x0][0x398] ;  /* 0x0000e600ff0e7b82 */ /* 0x001e220000000a00 */
[----:B------:R-:W-:Y:S01]  /*07a0*/  PRMT R0, RZ, 0x7610, R0 ;  /* 0x00007610ff007816 */ /* 0x000fe20000000000 */
[----:B0-----:R-:W-:-:S05]  /*07b0*/  @!P1 IMAD.WIDE.U32 R14, R29, 0x2, R14 ;  /* 0x000000021d0e9825 */ /* 0x001fca00078e000e */
[----:B------:R0:W5:Y:S02]  /*07c0*/  @!P1 LDG.E.U16 R0, desc[UR4][R14.64] ;  /* 0x000000040e009981 */ /* 0x000164000c1e1500 */
[----:B0-----:R-:W0:Y:S02]  /*07d0*/  @!P1 LDC.64 R14, c[0x0][0x3a0] ;  /* 0x0000e800ff0e9b82 */ /* 0x001e240000000a00 */
[----:B0-----:R-:W-:Y:S01]  /*07e0*/  @!P1 IMAD.WIDE.U32 R28, R29, 0x2, R14 ;  /* 0x000000021d1c9825 */ /* 0x001fe200078e000e */
[----:B------:R-:W-:-:S06]  /*07f0*/  PRMT R14, RZ, 0x7610, R14 ;  /* 0x00007610ff0e7816 */ /* 0x000fcc000000000e */
[----:B------:R0:W5:Y:S01]  /*0800*/  @!P1 LDG.E.U16 R14, desc[UR4][R28.64] ;  /* 0x000000041c0e9981 */ /* 0x000162000c1e1500 */
[----:B------:R-:W-:Y:S04]  /*0810*/  BSSY.RECONVERGENT B0, `(.L_x_7672) ;  /* 0x0000017000007945 */ /* 0x000fe80003800200 */
[----:B------:R-:W-:Y:S05]  /*0820*/  @P0 BRA `(.L_x_7673) ;  /* 0x0000000000540947 */ /* 0x000fea0003800000 */
        /* <DEDUP_REMOVED lines=11> */
[----:B------:R-:W-:-:S04]  /*08e0*/  FMNMX.FTZ R29, R6, 1.0018652574217412621e-12, !PT ;  /* 0x2b8d0000061d7809 */ /* 0x000fc80007810000 */
[----:B------:R-:W0:Y:S01]  /*08f0*/  F2F.BF16.F32 R6, R29 ;  /* 0x0000001d00067304 */ /* 0x000e220000202000 */
[----:B-1----:R-:W-:-:S05]  /*0900*/  SHF.L.U32 R15, R5, 0x10, RZ ;  /* 0x00000010050f7819 */ /* 0x002fca00000006ff */
[----:B------:R-:W-:-:S06]  /*0910*/  FMUL.FTZ R4, R4, R15 ;  /* 0x0000000f04047220 */ /* 0x000fcc0000410000 */
[----:B------:R-:W1:Y:S01]  /*0920*/  F2F.BF16.F32 R4, R4 ;  /* 0x0000000400047304 */ /* 0x000e620000202000 */
[----:B0-----:R-:W-:-:S07]  /*0930*/  IMAD.U32 R15, R6, 0x10000, RZ ;  /* 0x00010000060f7824 */ /* 0x001fce00078e00ff */
[----:B------:R-:W0:Y:S01]  /*0940*/  MUFU.RCP R15, R15 ;  /* 0x0000000f000f7308 */ /* 0x000e220000001000 */
[----:B-1----:R-:W-:-:S05]  /*0950*/  SHF.L.U32 R6, R4, 0x10, RZ ;  /* 0x0000001004067819 */ /* 0x002fca00000006ff */
[----:B0-----:R-:W-:-:S05]  /*0960*/  FMUL.FTZ R6, R6, R15 ;  /* 0x0000000f06067220 */ /* 0x001fca0000410000 */
[----:B------:R-:W-:-:S07]  /*0970*/  F2FP.BF16.F32.PACK_AB R6, RZ, R6 ;  /* 0x00000006ff06723e */ /* 0x000fce00000010ff */
.L_x_7673:
[----:B------:R-:W-:Y:S05]  /*0980*/  BSYNC.RECONVERGENT B0 ;  /* 0x0000000000007941 */ /* 0x000fea0003800200 */
.L_x_7672:
[----:B-----5:R-:W1:Y:S01]  /*0990*/  S2R R5, SR_TID.X ;  /* 0x0000000000057919 */ /* 0x020e620000002100 */
[----:B------:R-:W-:Y:S01]  /*09a0*/  BSSY.RECONVERGENT B0, `(.L_x_7674) ;  /* 0x0000019000007945 */ /* 0x000fe20003800200 */
[----:B-1----:R-:W-:-:S05]  /*09b0*/  VIADD R4, R5, 0x80 ;  /* 0x0000008005047836 */ /* 0x002fca0000000000 */
[----:B------:R-:W-:-:S13]  /*09c0*/  ISETP.GE.U32.AND P0, PT, R4, R3, PT ;  /* 0x000000030400720c */ /* 0x000fda0003f06070 */
[----:B------:R-:W-:Y:S05]  /*09d0*/  @P0 BRA `(.L_x_7675) ;  /* 0x0000000000540947 */ /* 0x000fea0003800000 */
[----:B------:R-:W-:Y:S02]  /*09e0*/  SHF.L.U32 R8, R8, 0x10, RZ ;  /* 0x0000001008087819 */ /* 0x000fe400000006ff */
[----:B------:R-:W-:Y:S02]  /*09f0*/  SHF.L.U32 R9, R9, 0x10, RZ ;  /* 0x0000001009097819 */ /* 0x000fe400000006ff */
[----:B------:R-:W-:Y:S01]  /*0a00*/  SHF.L.U32 R7, R7, 0x10, RZ ;  /* 0x0000001007077819 */ /* 0x000fe200000006ff */
[----:B------:R-:W-:-:S06]  /*0a10*/  FADD.FTZ R15, -R8, 1 ;  /* 0x3f800000080f7421 */ /* 0x000fcc0000010100 */
[----:B------:R-:W0:Y:S02]  /*0a20*/  F2F.BF16.F32 R15, R15 ;  /* 0x0000000f000f7304 */ /* 0x000e240000202000 */
[----:B0-----:R-:W-:-:S04]  /*0a30*/  IMAD.U32 R29, R15, 0x10000, RZ ;  /* 0x000100000f1d7824 */ /* 0x001fc800078e00ff */
[C---:B------:R-:W-:Y:S01]  /*0a40*/  FMUL.FTZ R29, R8.reuse, R29 ;  /* 0x0000001d081d7220 */ /* 0x040fe20000410000 */
[----:B------:R-:W-:-:S05]  /*0a50*/  FADD.FTZ R8, R8, -R9 ;  /* 0x8000000908087221 */ /* 0x000fca0000010000 */
[----:B------:R-:W0:Y:S08]  /*0a60*/  F2F.BF16.F32 R29, R29 ;  /* 0x0000001d001d7304 */ /* 0x000e300000202000 */
[----:B------:R-:W1:Y:S01]  /*0a70*/  F2F.BF16.F32 R8, R8 ;  /* 0x0000000800087304 */ /* 0x000e620000202000 */
[----:B0-----:R-:W-:-:S05]  /*0a80*/  IMAD.U32 R9, R29, 0x10000, RZ ;  /* 0x000100001d097824 */ /* 0x001fca00078e00ff */
[----:B------:R-:W-:Y:S01]  /*0a90*/  FMNMX.FTZ R9, R9, 1.0018652574217412621e-12, !PT ;  /* 0x2b8d000009097809 */ /* 0x000fe20007810000 */
[----:B-1----:R-:W-:-:S05]  /*0aa0*/  IMAD.U32 R28, R8, 0x10000, RZ ;  /* 0x00010000081c7824 */ /* 0x002fca00078e00ff */
[----:B------:R-:W0:Y:S01]  /*0ab0*/  F2F.BF16.F32 R9, R9 ;  /* 0x0000000900097304 */ /* 0x000e220000202000 */
[----:B------:R-:W-:-:S07]  /*0ac0*/  FMUL.FTZ R28, R7, R28 ;  /* 0x0000001c071c7220 */ /* 0x000fce0000410000 */
[----:B------:R-:W1:Y:S01]  /*0ad0*/  F2F.BF16.F32 R28, R28 ;  /* 0x0000001c001c7304 */ /* 0x000e620000202000 */
[----:B0-----:R-:W-:-:S07]  /*0ae0*/  SHF.L.U32 R15, R9, 0x10, RZ ;  /* 0x00000010090f7819 */ /* 0x001fce00000006ff */
[----:B------:R-:W0:Y:S01]  /*0af0*/  MUFU.RCP R15, R15 ;  /* 0x0000000f000f7308 */ /* 0x000e220000001000 */
[----:B-1----:R-:W-:-:S04]  /*0b00*/  IMAD.U32 R7, R28, 0x10000, RZ ;  /* 0x000100001c077824 */ /* 0x002fc800078e00ff */
[----:B0-----:R-:W-:-:S05]  /*0b10*/  FMUL.FTZ R7, R7, R15 ;  /* 0x0000000f07077220 */ /* 0x001fca0000410000 */
[----:B------:R-:W-:-:S07]  /*0b20*/  F2FP.BF16.F32.PACK_AB R7, RZ, R7 ;  /* 0x00000007ff07723e */ /* 0x000fce00000010ff */
.L_x_7675:
[----:B------:R-:W-:Y:S05]  /*0b30*/  BSYNC.RECONVERGENT B0 ;  /* 0x0000000000007941 */ /* 0x000fea0003800200 */
.L_x_7674:
[----:B------:R-:W-:Y:S01]  /*0b40*/  IADD3 R8, PT, PT, R5, 0x100, RZ ;  /* 0x0000010005087810 */ /* 0x000fe20007ffe0ff */
[----:B------:R-:W-:Y:S03]  /*0b50*/  BSSY.RECONVERGENT B0, `(.L_x_7676) ;  /* 0x0000018000007945 */ /* 0x000fe60003800200 */
[----:B------:R-:W-:-:S13]  /*0b60*/  ISETP.GE.U32.AND P0, PT, R8, R3, PT ;  /* 0x000000030800720c */ /* 0x000fda0003f06070 */
[----:B------:R-:W-:Y:S05]  /*0b70*/  @P0 BRA `(.L_x_7677) ;  /* 0x0000000000540947 */ /* 0x000fea0003800000 */
[----:B------:R-:W-:Y:S02]  /*0b80*/  IMAD.U32 R11, R11, 0x10000, RZ ;  /* 0x000100000b0b7824 */ /* 0x000fe400078e00ff */
        /* <DEDUP_REMOVED lines=20> */
.L_x_7677:
[----:B------:R-:W-:Y:S05]  /*0cd0*/  BSYNC.RECONVERGENT B0 ;  /* 0x0000000000007941 */ /* 0x000fea0003800200 */
.L_x_7676:
[C---:B------:R-:W-:Y:S01]  /*0ce0*/  VIADD R10, R5.reuse, 0x180 ;  /* 0x00000180050a7836 */ /* 0x040fe20000000000 */
[----:B------:R-:W-:Y:S01]  /*0cf0*/  BSSY.RECONVERGENT B0, `(.L_x_7678) ;  /* 0x0000021000007945 */ /* 0x000fe20003800200 */
[C---:B------:R-:W-:Y:S01]  /*0d00*/  VIADD R12, R5.reuse, 0x280 ;  /* 0x00000280050c7836 */ /* 0x040fe20000000000 */
[CC--:B------:R-:W-:Y:S02]  /*0d10*/  ISETP.GE.U32.AND P5, PT, R5.reuse, R3.reuse, PT ;  /* 0x000000030500720c */ /* 0x0c0fe40003fa6070 */
[-C--:B------:R-:W-:Y:S02]  /*0d20*/  ISETP.GE.U32.AND P0, PT, R10, R3.reuse, PT ;  /* 0x000000030a00720c */ /* 0x080fe40003f06070 */
[C---:B------:R-:W-:Y:S02]  /*0d30*/  IADD3 R10, PT, PT, R5.reuse, 0x200, RZ ;  /* 0x00000200050a7810 */ /* 0x040fe40007ffe0ff */
[-C--:B------:R-:W-:Y:S01]  /*0d40*/  ISETP.GE.U32.AND P2, PT, R12, R3.reuse, PT ;  /* 0x000000030c00720c */ /* 0x080fe20003f46070 */
[----:B------:R-:W-:Y:S01]  /*0d50*/  VIADD R12, R5, 0x380 ;  /* 0x00000380050c7836 */ /* 0x000fe20000000000 */
[----:B------:R-:W-:-:S02]  /*0d60*/  ISETP.GE.U32.AND P1, PT, R10, R3, PT ;  /* 0x000000030a00720c */ /* 0x000fc40003f26070 */
[----:B------:R-:W-:Y:S02]  /*0d70*/  IADD3 R10, PT, PT, R5, 0x300, RZ ;  /* 0x00000300050a7810 */ /* 0x000fe40007ffe0ff */
[-C--:B------:R-:W-:Y:S02]  /*0d80*/  ISETP.GE.U32.AND P4, PT, R12, R3.reuse, PT ;  /* 0x000000030c00720c */ /* 0x080fe40003f86070 */
[----:B------:R-:W-:Y:S01]  /*0d90*/  ISETP.GE.U32.AND P3, PT, R10, R3, PT ;  /* 0x000000030a00720c */ /* 0x000fe20003f66070 */
[----:B------:R-:W-:-:S12]  /*0da0*/  @P0 BRA `(.L_x_7679) ;  /* 0x0000000000540947 */ /* 0x000fd80003800000 */
[----:B------:R-:W-:Y:S02]  /*0db0*/  SHF.L.U32 R16, R16, 0x10, RZ ;  /* 0x0000001010107819 */ /* 0x000fe400000006ff */
[----:B------:R-:W-:Y:S02]  /*0dc0*/  SHF.L.U32 R17, R17, 0x10, RZ ;  /* 0x0000001011117819 */ /* 0x000fe400000006ff */
[----:B------:R-:W-:Y:S01]  /*0dd0*/  SHF.L.U32 R13, R13, 0x10, RZ ;  /* 0x000000100d0d7819 */ /* 0x000fe200000006ff */
[C---:B------:R-:W-:Y:S02]  /*0de0*/  FADD.FTZ R9, -R16.reuse, 1 ;  /* 0x3f80000010097421 */ /* 0x040fe40000010100 */
[----:B------:R-:W-:-:S04]  /*0df0*/  FADD.FTZ R17, R16, -R17 ;  /* 0x8000001110117221 */ /* 0x000fc80000010000 */
        /* <DEDUP_REMOVED lines=12> */
[----:B-1----:R-:W-:-:S06]  /*0ec0*/  SHF.L.U32 R11, R10, 0x10, RZ ;  /* 0x000000100a0b7819 */ /* 0x002fcc00000006ff */
[----:B------:R-:W1:Y:S02]  /*0ed0*/  MUFU.RCP R16, R11 ;  /* 0x0000000b00107308 */ /* 0x000e640000001000 */
[----:B-1----:R-:W-:-:S05]  /*0ee0*/  FMUL.FTZ R9, R9, R16 ;  /* 0x0000001009097220 */ /* 0x002fca0000410000 */
[----:B------:R-:W-:-:S07]  /*0ef0*/  F2FP.BF16.F32.PACK_AB R9, RZ, R9 ;  /* 0x00000009ff09723e */ /* 0x000fce00000010ff */
.L_x_7679:
[----:B------:R-:W-:Y:S05]  /*0f00*/  BSYNC.RECONVERGENT B0 ;  /* 0x0000000000007941 */ /* 0x000fea0003800200 */
.L_x_7678:
[----:B------:R-:W-:Y:S04]  /*0f10*/  BSSY.RECONVERGENT B0, `(.L_x_7680) ;  /* 0x0000017000007945 */ /* 0x000fe80003800200 */
[----:B------:R-:W-:Y:S05]  /*0f20*/  @P1 BRA `(.L_x_7681) ;  /* 0x0000000000541947 */ /* 0x000fea0003800000 */
        /* <DEDUP_REMOVED lines=21> */
.L_x_7681:
[----:B------:R-:W-:Y:S05]  /*1080*/  BSYNC.RECONVERGENT B0 ;  /* 0x0000000000007941 */ /* 0x000fea0003800200 */
.L_x_7680:
        /* <DEDUP_REMOVED lines=23> */
.L_x_7683:
[----:B------:R-:W-:Y:S05]  /*1200*/  BSYNC.RECONVERGENT B0 ;  /* 0x0000000000007941 */ /* 0x000fea0003800200 */
.L_x_7682:
        /* <DEDUP_REMOVED lines=16> */
[----:B------:R-:W-:Y:S02]  /*1310*/  FMNMX.FTZ R13, R13, 1.0018652574217412621e-12, !PT ;  /* 0x2b8d00000d0d7809 */ /* 0x000fe40007810000 */
[----:B--2---:R-:W-:-:S04]  /*1320*/  SHF.L.U32 R12, R15, 0x10, RZ ;  /* 0x000000100f0c7819 */ /* 0x004fc800000006ff */
[----:B------:R-:W1:Y:S02]  /*1330*/  F2F.BF16.F32 R13, R13 ;  /* 0x0000000d000d7304 */ /* 0x000e640000202000 */
[----:B-1----:R-:W-:-:S06]  /*1340*/  SHF.L.U32 R16, R13, 0x10, RZ ;  /* 0x000000100d107819 */ /* 0x002fcc00000006ff */
[----:B------:R-:W1:Y:S02]  /*1350*/  MUFU.RCP R17, R16 ;  /* 0x0000001000117308 */ /* 0x000e640000001000 */
[----:B-1----:R-:W-:-:S05]  /*1360*/  FMUL.FTZ R12, R12, R17 ;  /* 0x000000110c0c7220 */ /* 0x002fca0000410000 */
[----:B------:R-:W-:-:S07]  /*1370*/  F2FP.BF16.F32.PACK_AB R12, RZ, R12 ;  /* 0x0000000cff0c723e */ /* 0x000fce00000010ff */
.L_x_7685:
[----:B------:R-:W-:Y:S05]  /*1380*/  BSYNC.RECONVERGENT B0 ;  /* 0x0000000000007941 */ /* 0x000fea0003800200 */
.L_x_7684:
[----:B------:R-:W-:Y:S04]  /*1390*/  BSSY.RECONVERGENT B0, `(.L_x_7686) ;  /* 0x0000017000007945 */ /* 0x000fe80003800200 */
[----:B------:R-:W-:Y:S05]  /*13a0*/  @P4 BRA `(.L_x_7687) ;  /* 0x0000000000544947 */ /* 0x000fea0003800000 */
[----:B------:R-:W-:Y:S01]  /*13b0*/  IMAD.U32 R0, R0, 0x10000, RZ ;  /* 0x0001000000007824 */ /* 0x000fe200078e00ff */
[----:B------:R-:W-:Y:S02]  /*13c0*/  SHF.L.U32 R17, R14, 0x10, RZ ;  /* 0x000000100e117819 */ /* 0x000fe400000006ff */
[----:B------:R-:W-:Y:S01]  /*13d0*/  SHF.L.U32 R27, R27, 0x10, RZ ;  /* 0x000000101b1b7819 */ /* 0x000fe200000006ff */
[C---:B------:R-:W-:Y:S02]  /*13e0*/  FADD.FTZ R13, -R0.reuse, 1 ;  /* 0x3f800000000d7421 */ /* 0x040fe40000010100 */
[----:B------:R-:W-:-:S04]  /*13f0*/  FADD.FTZ R17, R0, -R17 ;  /* 0x8000001100117221 */ /* 0x000fc80000010000 */
[----:B------:R-:W1:Y:S08]  /*1400*/  F2F.BF16.F32 R13, R13 ;  /* 0x0000000d000d7304 */ /* 0x000e700000202000 */
[----:B------:R-:W-:Y:S01]  /*1410*/  F2F.BF16.F32 R17, R17 ;  /* 0x0000001100117304 */ /* 0x000fe20000202000 */
[----:B-1----:R-:W-:-:S05]  /*1420*/  SHF.L.U32 R15, R13, 0x10, RZ ;  /* 0x000000100d0f7819 */ /* 0x002fca00000006ff */
[----:B------:R-:W-:-:S06]  /*1430*/  FMUL.FTZ R15, R0, R15 ;  /* 0x0000000f000f7220 */ /* 0x000fcc0000410000 */
[----:B------:R-:W1:Y:S02]  /*1440*/  F2F.BF16.F32 R15, R15 ;  /* 0x0000000f000f7304 */ /* 0x000e640000202000 */
[----:B-1----:R-:W-:-:S05]  /*1450*/  IMAD.U32 R0, R15, 0x10000, RZ ;  /* 0x000100000f007824 */ /* 0x002fca00078e00ff */
[----:B------:R-:W-:Y:S02]  /*1460*/  FMNMX.FTZ R14, R0, 1.0018652574217412621e-12, !PT ;  /* 0x2b8d0000000e7809 */ /* 0x000fe40007810000 */
[----:B------:R-:W-:-:S04]  /*1470*/  SHF.L.U32 R0, R17, 0x10, RZ ;  /* 0x0000001011007819 */ /* 0x000fc800000006ff */
[----:B------:R-:W1:Y:S01]  /*1480*/  F2F.BF16.F32 R14, R14 ;  /* 0x0000000e000e7304 */ /* 0x000e620000202000 */
[----:B------:R-:W-:-:S07]  /*1490*/  FMUL.FTZ R27, R27, R0 ;  /* 0x000000001b1b7220 */ /* 0x000fce0000410000 */
[----:B------:R-:W2:Y:S01]  /*14a0*/  F2F.BF16.F32 R27, R27 ;  /* 0x0000001b001b7304 */ /* 0x000ea20000202000 */
[----:B-1----:R-:W-:-:S07]  /*14b0*/  IMAD.U32 R13, R14, 0x10000, RZ ;  /* 0x000100000e0d7824 */ /* 0x002fce00078e00ff */
[----:B------:R-:W1:Y:S01]  /*14c0*/  MUFU.RCP R13, R13 ;  /* 0x0000000d000d7308 */ /* 0x000e620000001000 */
[----:B--2---:R-:W-:-:S05]  /*14d0*/  SHF.L.U32 R0, R27, 0x10, RZ ;  /* 0x000000101b007819 */ /* 0x004fca00000006ff */
[----:B-1----:R-:W-:-:S05]  /*14e0*/  FMUL.FTZ R0, R0, R13 ;  /* 0x0000000d00007220 */ /* 0x002fca0000410000 */
[----:B------:R-:W-:-:S07]  /*14f0*/  F2FP.BF16.F32.PACK_AB R0, RZ, R0 ;  /* 0x00000000ff00723e */ /* 0x000fce00000010ff */
.L_x_7687:
[----:B------:R-:W-:Y:S05]  /*1500*/  BSYNC.RECONVERGENT B0 ;  /* 0x0000000000007941 */ /* 0x000fea0003800200 */
.L_x_7686:
[----:B------:R-:W-:Y:S04]  /*1510*/  BSSY.RECONVERGENT B0, `(.L_x_7688) ;  /* 0x0000033000007945 */ /* 0x000fe80003800200 */
[----:B------:R-:W-:Y:S04]  /*1520*/  BSSY.RELIABLE B1, `(.L_x_7689) ;  /* 0x000002b000017945 */ /* 0x000fe80003800100 */
[----:B------:R-:W-:Y:S05]  /*1530*/  @P5 BRA `(.L_x_7690) ;  /* 0x0000000000305947 */ /* 0x000fea0003800000 */
[----:B------:R-:W1:Y:S01]  /*1540*/  LDC.64 R14, c[0x0][0x388] ;  /* 0x0000e200ff0e7b82 */ /* 0x000e620000000a00 */
[----:B------:R-:W-:-:S05]  /*1550*/  LEA R5, R2, R5, 0xa ;  /* 0x0000000502057211 */ /* 0x000fca00078e50ff */
[----:B-1----:R-:W-:-:S04]  /*1560*/  IMAD.WIDE.U32 R14, R5, 0x2, R14 ;  /* 0x00000002050e7825 */ /* 0x002fc800078e000e */
[----:B------:R-:W-:Y:S01]  /*1570*/  IMAD.MOV.U32 R5, RZ, RZ, R4 ;  /* 0x000000ffff057224 */ /* 0x000fe200078e0004 */
[----:B------:R1:W-:Y:S04]  /*1580*/  STG.E.U16 desc[UR4][R14.64], R6 ;  /* 0x000000060e007986 */ /* 0x0003e8000c101504 */
[----:B------:R-:W-:-:S13]  /*1590*/  ISETP.GE.U32.AND P0, PT, R5, R3, PT ;  /* 0x000000030500720c */ /* 0x000fda0003f06070 */
[----:B-1----:R-:W-:Y:S05]  /*15a0*/  @P0 BRA `(.L_x_7691) ;  /* 0x0000000000300947 */ /* 0x002fea0003800000 */
[----:B------:R-:W1:Y:S01]  /*15b0*/  LDC.64 R14, c[0x0][0x388] ;  /* 0x0000e200ff0e7b82 */ /* 0x000e620000000a00 */
[----:B------:R-:W-:Y:S02]  /*15c0*/  LEA R13, R2, R5, 0xa ;  /* 0x00000005020d7211 */ /* 0x000fe400078e50ff */
[----:B------:R-:W-:-:S03]  /*15d0*/  IADD3 R5, PT, PT, R5, 0x80, RZ ;  /* 0x0000008005057810 */ /* 0x000fc60007ffe0ff */
[----:B-1----:R-:W-:-:S05]  /*15e0*/  IMAD.WIDE.U32 R14, R13, 0x2, R14 ;  /* 0x000000020d0e7825 */ /* 0x002fca00078e000e */
[----:B------:R1:W-:Y:S02]  /*15f0*/  STG.E.U16 desc[UR4][R14.64], R7 ;  /* 0x000000070e007986 */ /* 0x0003e4000c101504 */
.L_x_7690:
[----:B------:R-:W-:-:S13]  /*1600*/  ISETP.GE.U32.AND P0, PT, R5, R3, PT ;  /* 0x000000030500720c */ /* 0x000fda0003f06070 */
[----:B------:R-:W-:Y:S05]  /*1610*/  @P0 BRA `(.L_x_7692) ;  /* 0x0000000000300947 */ /* 0x000fea0003800000 */
[----:B-1----:R-:W1:Y:S01]  /*1620*/  LDC.64 R6, c[0x0][0x388] ;  /* 0x0000e200ff067b82 */ /* 0x002e620000000a00 */
[----:B------:R-:W-:Y:S01]  /*1630*/  IMAD R13, R2, 0x400, R5 ;  /* 0x00000400020d7824 */ /* 0x000fe200078e0205 */
[----:B------:R-:W-:-:S03]  /*1640*/  IADD3 R5, PT, PT, R5, 0x80, RZ ;  /* 0x0000008005057810 */ /* 0x000fc60007ffe0ff */
[----:B-1----:R-:W-:-:S05]  /*1650*/  IMAD.WIDE.U32 R6, R13, 0x2, R6 ;  /* 0x000000020d067825 */ /* 0x002fca00078e0006 */
[----:B------:R1:W-:Y:S02]  /*1660*/  STG.E.U16 desc[UR4][R6.64], R8 ;  /* 0x0000000806007986 */ /* 0x0003e4000c101504 */
.L_x_7691:
[----:B------:R-:W-:-:S13]  /*1670*/  ISETP.GE.U32.AND P0, PT, R5, R3, PT ;  /* 0x000000030500720c */ /* 0x000fda0003f06070 */
[----:B------:R-:W-:Y:S05]  /*1680*/  @P0 BRA `(.L_x_7693) ;  /* 0x0000000000300947 */ /* 0x000fea0003800000 */
[----:B-1----:R-:W1:Y:S01]  /*1690*/  LDC.64 R6, c[0x0][0x388] ;  /* 0x0000e200ff067b82 */ /* 0x002e620000000a00 */
[----:B------:R-:W-:Y:S01]  /*16a0*/  LEA R13, R2, R5, 0xa ;  /* 0x00000005020d7211 */ /* 0x000fe200078e50ff */
[----:B------:R-:W-:-:S04]  /*16b0*/  VIADD R5, R5, 0x80 ;  /* 0x0000008005057836 */ /* 0x000fc80000000000 */
[----:B-1----:R-:W-:-:S05]  /*16c0*/  IMAD.WIDE.U32 R6, R13, 0x2, R6 ;  /* 0x000000020d067825 */ /* 0x002fca00078e0006 */
[----:B------:R2:W-:Y:S02]  /*16d0*/  STG.E.U16 desc[UR4][R6.64], R9 ;  /* 0x0000000906007986 */ /* 0x0005e4000c101504 */
.L_x_7692:
[----:B------:R-:W-:-:S13]  /*16e0*/  ISETP.GE.U32.AND P0, PT, R5, R3, PT ;  /* 0x000000030500720c */ /* 0x000fda0003f06070 */
[----:B------:R-:W-:Y:S05]  /*16f0*/  @P0 BRA `(.L_x_7694) ;  /* 0x0000000000340947 */ /* 0x000fea0003800000 */
[----:B-12---:R-:W1:Y:S01]  /*1700*/  LDC.64 R6, c[0x0][0x388] ;  /* 0x0000e200ff067b82 */ /* 0x006e620000000a00 */
[----:B------:R-:W-:Y:S02]  /*1710*/  LEA R9, R2, R5, 0xa ;  /* 0x0000000502097211 */ /* 0x000fe400078e50ff */
[----:B------:R-:W-:-:S03]  /*1720*/  IADD3 R5, PT, PT, R5, 0x80, RZ ;  /* 0x0000008005057810 */ /* 0x000fc60007ffe0ff */
[----:B-1----:R-:W-:-:S05]  /*1730*/  IMAD.WIDE.U32 R6, R9, 0x2, R6 ;  /* 0x0000000209067825 */ /* 0x002fca00078e0006 */
[----:B------:R2:W-:Y:S02]  /*1740*/  STG.E.U16 desc[UR4][R6.64], R10 ;  /* 0x0000000a06007986 */ /* 0x0005e4000c101504 */
.L_x_7693:
[----:B------:R-:W-:-:S13]  /*1750*/  ISETP.GE.U32.AND P0, PT, R5, R3, PT ;  /* 0x000000030500720c */ /* 0x000fda0003f06070 */
[----:B------:R-:W-:Y:S05]  /*1760*/  @P0 BREAK.RELIABLE B1 ;  /* 0x0000000000010942 */ /* 0x000fea0003800100 */
[----:B------:R-:W-:Y:S05]  /*1770*/  @P0 BRA `(.L_x_7695) ;  /* 0x0000000000300947 */ /* 0x000fea0003800000 */
[----:B-12---:R-:W1:Y:S01]  /*1780*/  LDC.64 R6, c[0x0][0x388] ;  /* 0x0000e200ff067b82 */ /* 0x006e620000000a00 */
[----:B------:R-:W-:Y:S01]  /*1790*/  IMAD R9, R2, 0x400, R5 ;  /* 0x0000040002097824 */ /* 0x000fe200078e0205 */
[----:B------:R-:W-:-:S03]  /*17a0*/  IADD3 R5, PT, PT, R5, 0x80, RZ ;  /* 0x0000008005057810 */ /* 0x000fc60007ffe0ff */
[----:B-1----:R-:W-:-:S05]  /*17b0*/  IMAD.WIDE.U32 R6, R9, 0x2, R6 ;  /* 0x0000000209067825 */ /* 0x002fca00078e0006 */
[----:B------:R3:W-:Y:S02]  /*17c0*/  STG.E.U16 desc[UR4][R6.64], R11 ;  /* 0x0000000b06007986 */ /* 0x0007e4000c101504 */
.L_x_7694:
[----:B------:R-:W-:Y:S05]  /*17d0*/  BSYNC.RELIABLE B1 ;  /* 0x0000000000017941 */ /* 0x000fea0003800100 */
.L_x_7689:
[----:B------:R-:W-:-:S13]  /*17e0*/  ISETP.GE.U32.AND P0, PT, R5, R3, PT ;  /* 0x000000030500720c */ /* 0x000fda0003f06070 */
[----:B-123--:R-:W1:Y:S01]  /*17f0*/  @!P0 LDC.64 R6, c[0x0][0x388] ;  /* 0x0000e200ff068b82 */ /* 0x00ee620000000a00 */
[----:B------:R-:W-:Y:S01]  /*1800*/  @!P0 LEA R9, R2, R5, 0xa ;  /* 0x0000000502098211 */ /* 0x000fe200078e50ff */
[----:B------:R-:W-:-:S04]  /*1810*/  @!P0 VIADD R5, R5, 0x80 ;  /* 0x0000008005058836 */ /* 0x000fc80000000000 */
[----:B-1----:R-:W-:-:S05]  /*1820*/  @!P0 IMAD.WIDE.U32 R6, R9, 0x2, R6 ;  /* 0x0000000209068825 */ /* 0x002fca00078e0006 */
[----:B------:R3:W-:Y:S02]  /*1830*/  @!P0 STG.E.U16 desc[UR4][R6.64], R12 ;  /* 0x0000000c06008986 */ /* 0x0007e4000c101504 */
.L_x_7695:
[----:B------:R-:W-:Y:S05]  /*1840*/  BSYNC.RECONVERGENT B0 ;  /* 0x0000000000007941 */ /* 0x000fea0003800200 */
.L_x_7688:
[----:B------:R-:W-:Y:S05]  /*1850*/  WARPSYNC.ALL ;  /* 0x0000000000007948 */ /* 0x000fea0003800000 */
[----:B------:R-:W-:-:S13]  /*1860*/  ISETP.GE.U32.AND P0, PT, R5, R3, PT ;  /* 0x000000030500720c */ /* 0x000fda0003f06070 */
[----:B------:R-:W-:Y:S05]  /*1870*/  @P0 EXIT ;  /* 0x000000000000094d */ /* 0x000fea0003800000 */
[----:B-123--:R-:W1:Y:S01]  /*1880*/  LDC.64 R6, c[0x0][0x388] ;  /* 0x0000e200ff067b82 */ /* 0x00ee620000000a00 */
[----:B------:R-:W-:-:S05]  /*1890*/  LEA R3, R2, R5, 0xa ;  /* 0x0000000502037211 */ /* 0x000fca00078e50ff */
[----:B-1----:R-:W-:-:S05]  /*18a0*/  IMAD.WIDE.U32 R2, R3, 0x2, R6 ;  /* 0x0000000203027825 */ /* 0x002fca00078e0006 */
[----:B------:R-:W-:Y:S01]  /*18b0*/  STG.E.U16 desc[UR4][R2.64], R0 ;  /* 0x0000000002007986 */ /* 0x000fe2000c101504 */
[----:B------:R-:W-:Y:S05]  /*18c0*/  EXIT ;  /* 0x000000000000794d */ /* 0x000fea0003800000 */
.L_x_7671:
[----:B------:R-:W0:Y:S01]  /*18d0*/  S2R R2, SR_TID.X ;  /* 0x0000000000027919 */ /* 0x000e220000002100 */
[----:B------:R-:W1:Y:S08]  /*18e0*/  LDC.64 R4, c[0x0][0x398] ;  /* 0x0000e600ff047b82 */ /* 0x000e700000000a00 */
[----:B------:R-:W2:Y:S01]  /*18f0*/  LDC.64 R6, c[0x0][0x3a0] ;  /* 0x0000e800ff067b82 */ /* 0x000ea20000000a00 */
[----:B-1----:R-:W-:-:S04]  /*1900*/  IMAD.WIDE.U32 R4, R15, 0x2, R4 ;  /* 0x000000020f047825 */ /* 0x002fc800078e0004 */
[----:B0-----:R-:W-:-:S03]  /*1910*/  IMAD.WIDE.U32 R22, R2, 0x4, R4 ;  /* 0x0000000402167825 */ /* 0x001fc600078e0004 */
[----:B------:R-:W0:Y:S01]  /*1920*/  LDC.64 R4, c[0x0][0x390] ;  /* 0x0000e400ff047b82 */ /* 0x000e220000000a00 */
[----:B--2---:R-:W-:Y:S01]  /*1930*/  IMAD.WIDE.U32 R6, R15, 0x2, R6 ;  /* 0x000000020f067825 */ /* 0x004fe200078e0006 */
[----:B------:R-:W2:Y:S04]  /*1940*/  LDG.E R11, desc[UR4][R22.64+0x200] ;  /* 0x00020004160b7981 */ /* 0x000ea8000c1e1900 */
[----:B------:R-:W3:Y:S01]  /*1950*/  LDG.E R14, desc[UR4][R22.64+0x400] ;  /* 0x00040004160e7981 */ /* 0x000ee2000c1e1900 */
[----:B------:R-:W-:-:S03]  /*1960*/  IMAD.WIDE.U32 R26, R2, 0x4, R6 ;  /* 0x00000004021a7825 */ /* 0x000fc600078e0006 */
[----:B------:R-:W4:Y:S04]  /*1970*/  LDG.E R6, desc[UR4][R22.64] ;  /* 0x0000000416067981 */ /* 0x000f28000c1e1900 */
[----:B------:R-:W5:Y:S04]  /*1980*/  LDG.E R8, desc[UR4][R26.64] ;  /* 0x000000041a087981 */ /* 0x000f68000c1e1900 */
[----:B------:R-:W3:Y:S04]  /*1990*/  LDG.E R13, desc[UR4][R26.64+0x200] ;  /* 0x000200041a0d7981 */ /* 0x000ee8000c1e1900 */
[----:B------:R-:W3:Y:S01]  /*19a0*/  LDG.E R17, desc[UR4][R22.64+0x600] ;  /* 0x0006000416117981 */ /* 0x000ee2000c1e1900 */
[----:B0-----:R-:W-:-:S03]  /*19b0*/  IMAD.WIDE.U32 R4, R15, 0x2, R4 ;  /* 0x000000020f047825 */ /* 0x001fc600078e0004 */
[----:B------:R-:W3:Y:S04]  /*19c0*/  LDG.E R18, desc[UR4][R26.64+0x400] ;  /* 0x000400041a127981 */ /* 0x000ee8000c1e1900 */
[----:B------:R2:W3:Y:S01]  /*19d0*/  LDG.E R20, desc[UR4][R26.64+0x600] ;  /* 0x000600041a147981 */ /* 0x0004e2000c1e1900 */
[----:B------:R-:W-:-:S05]  /*19e0*/  IMAD.WIDE.U32 R28, R2, 0x4, R4 ;  /* 0x00000004021c7825 */ /* 0x000fca00078e0004 */
[----:B------:R-:W3:Y:S04]  /*19f0*/  LDG.E R0, desc[UR4][R28.64+0x200] ;  /* 0x000200041c007981 */ /* 0x000ee8000c1e1900 */
[----:B------:R-:W3:Y:S04]  /*1a00*/  LDG.E R5, desc[UR4][R28.64] ;  /* 0x000000041c057981 */ /* 0x000ee8000c1e1900 */
[----:B------:R-:W3:Y:S04]  /*1a10*/  LDG.E R3, desc[UR4][R28.64+0x400] ;  /* 0x000400041c037981 */ /* 0x000ee8000c1e1900 */
[----:B------:R0:W3:Y:S01]  /*1a20*/  LDG.E R4, desc[UR4][R28.64+0x600] ;  /* 0x000600041c047981 */ /* 0x0000e2000c1e1900 */
[----:B--2---:R-:W-:-:S02]  /*1a30*/  SHF.L.U32 R26, R11, 0x10, RZ ;  /* 0x000000100b1a7819 */ /* 0x004fc400000006ff */
[----:B----4-:R-:W-:Y:S01]  /*1a40*/  SHF.L.U32 R24, R6, 0x10, RZ ;  /* 0x0000001006187819 */ /* 0x010fe200000006ff */
[----:B-----5:R-:W-:-:S04]  /*1a50*/  IMAD.U32 R9, R8, 0x10000, RZ ;  /* 0x0001000008097824 */ /* 0x020fc800078e00ff */
[C---:B------:R-:W-:Y:S01]  /*1a60*/  FADD.FTZ R7, -R24.reuse, 1 ;  /* 0x3f80000018077421 */ /* 0x040fe20000010100 */
[----:B------:R-:W-:Y:S01]  /*1a70*/  FADD.FTZ R12, R24, -R9 ;  /* 0x80000009180c7221 */ /* 0x000fe20000010000 */
[----:B---3--:R-:W-:Y:S01]  /*1a80*/  SHF.L.U32 R9, R13, 0x10, RZ ;  /* 0x000000100d097819 */ /* 0x008fe200000006ff */
[----:B------:R-:W-:Y:S02]  /*1a90*/  IMAD.U32 R22, R14, 0x10000, RZ ;  /* 0x000100000e167824 */ /* 0x000fe400078e00ff */
[C---:B------:R-:W-:Y:S01]  /*1aa0*/  FADD.FTZ R23, -R26.reuse, 1 ;  /* 0x3f8000001a177421 */ /* 0x040fe20000010100 */
[----:B------:R-:W1:Y:S01]  /*1ab0*/  F2F.BF16.F32 R7, R7 ;  /* 0x0000000700077304 */ /* 0x000e620000202000 */
[----:B------:R-:W-:Y:S01]  /*1ac0*/  FADD.FTZ R19, R26, -R9 ;  /* 0x800000091a137221 */ /* 0x000fe20000010000 */
[----:B------:R-:W-:Y:S01]  /*1ad0*/  FADD.FTZ R9, -R22, 1 ;  /* 0x3f80000016097421 */ /* 0x000fe20000010100 */
[----:B------:R-:W-:-:S05]  /*1ae0*/  SHF.L.U32 R10, R17, 0x10, RZ ;  /* 0x00000010110a7819 */ /* 0x000fca00000006ff */
[----:B------:R-:W2:Y:S01]  /*1af0*/  F2F.BF16.F32 R23, R23 ;  /* 0x0000001700177304 */ /* 0x000ea20000202000 */
[----:B------:R-:W-:-:S07]  /*1b00*/  FADD.FTZ R21, -R10, 1 ;  /* 0x3f8000000a157421 */ /* 0x000fce0000010100 */
[----:B------:R-:W3:Y:S01]  /*1b10*/  F2F.BF16.F32 R9, R9 ;  /* 0x0000000900097304 */ /* 0x000ee20000202000 */
[----:B------:R-:W-:Y:S01]  /*1b20*/  SHF.L.U32 R25, R18, 0x10, RZ ;  /* 0x0000001012197819 */ /* 0x000fe200000006ff */
[----:B-1----:R-:W-:Y:S01]  /*1b30*/  IMAD.U32 R7, R7, 0x10000, RZ ;  /* 0x0001000007077824 */ /* 0x002fe200078e00ff */
[----:B------:R-:W-:-:S05]  /*1b40*/  PRMT R6, R6, 0x7632, R6 ;  /* 0x0000763206067816 */ /* 0x000fca0000000006 */
[----:B------:R-:W1:Y:S01]  /*1b50*/  F2F.BF16.F32 R21, R21 ;  /* 0x0000001500157304 */ /* 0x000e620000202000 */
[----:B--2---:R-:W-:Y:S01]  /*1b60*/  SHF.L.U32 R23, R23, 0x10, RZ ;  /* 0x0000001017177819 */ /* 0x004fe200000006ff */
[----:B------:R-:W-:Y:S01]  /*1b70*/  FMUL.FTZ R24, R24, R7 ;  /* 0x0000000718187220 */ /* 0x000fe20000410000 */
[----:B------:R-:W-:Y:S01]  /*1b80*/  FADD.FTZ R16, R22, -R25 ;  /* 0x8000001916107221 */ /* 0x000fe20000010000 */
[----:B------:R-:W-:-:S04]  /*1b90*/  SHF.L.U32 R7, R20, 0x10, RZ ;  /* 0x0000001014077819 */ /* 0x000fc800000006ff */
[----:B------:R-:W2:Y:S01]  /*1ba0*/  F2F.BF16.F32 R12, R12 ;  /* 0x0000000c000c7304 */ /* 0x000ea20000202000 */
[----:B------:R-:W-:Y:S01]  /*1bb0*/  IMAD.U32 R6, R6, 0x10000, RZ ;  /* 0x0001000006067824 */ /* 0x000fe200078e00ff */
[----:B---3--:R-:W-:Y:S01]  /*1bc0*/  SHF.L.U32 R25, R9, 0x10, RZ ;  /* 0x0000001009197819 */ /* 0x008fe200000006ff */
[----:B------:R-:W-:Y:S01]  /*1bd0*/  FMUL.FTZ R26, R26, R23 ;  /* 0x000000171a1a7220 */ /* 0x000fe20000410000 */
[----:B------:R-:W-:-:S04]  /*1be0*/  PRMT R9, R8, 0x7632, R9 ;  /* 0x0000763208097816 */ /* 0x000fc80000000009 */
[----:B------:R-:W3:Y:S01]  /*1bf0*/  F2F.BF16.F32 R19, R19 ;  /* 0x0000001300137304 */ /* 0x000ee20000202000 */
[----:B------:R-:W-:Y:S01]  /*1c00*/  FADD.FTZ R23, -R6, 1 ;  /* 0x3f80000006177421 */ /* 0x000fe20000010100 */
[----:B------:R-:W-:Y:S01]  /*1c10*/  FADD.FTZ R7, R10, -R7 ;  /* 0x800000070a077221 */ /* 0x000fe20000010000 */
[----:B------:R-:W-:Y:S02]  /*1c20*/  PRMT R18, R17, 0x7632, R18 ;  /* 0x0000763211127816 */ /* 0x000fe40000000012 */
[----:B------:R-:W-:-:S03]  /*1c30*/  SHF.L.U32 R27, R9, 0x10, RZ ;  /* 0x00000010091b7819 */ /* 0x000fc600000006ff */
[----:B------:R-:W4:Y:S01]  /*1c40*/  F2F.BF16.F32 R16, R16 ;  /* 0x0000001000107304 */ /* 0x000f220000202000 */
[----:B-1----:R-:W-:Y:S02]  /*1c50*/  SHF.L.U32 R21, R21, 0x10, RZ ;  /* 0x0000001015157819 */ /* 0x002fe400000006ff */
[----:B------:R-:W-:Y:S01]  /*1c60*/  PRMT R11, R11, 0x7632, R11 ;  /* 0x000076320b0b7816 */ /* 0x000fe2000000000b */
[----:B------:R-:W-:Y:S01]  /*1c70*/  FMUL.FTZ R8, R22, R25 ;  /* 0x0000001916087220 */ /* 0x000fe20000410000 */
[----:B--2---:R-:W-:-:S03]  /*1c80*/  IMAD.U32 R12, R12, 0x10000, RZ ;  /* 0x000100000c0c7824 */ /* 0x004fc600078e00ff */
[----:B------:R1:W-:Y:S01]  /*1c90*/  F2F.BF16.F32 R9, R23 ;  /* 0x0000001700097304 */ /* 0x0003e20000202000 */
[----:B------:R-:W-:Y:S02]  /*1ca0*/  SHF.L.U32 R25, R5, 0x10, RZ ;  /* 0x0000001005197819 */ /* 0x000fe400000006ff */
[----:B------:R-:W-:Y:S01]  /*1cb0*/  PRMT R14, R14, 0x7632, R14 ;  /* 0x000076320e0e7816 */ /* 0x000fe2000000000e */
[----:B------:R-:W-:Y:S01]  /*1cc0*/  FADD.FTZ R27, R6, -R27 ;  /* 0x8000001b061b7221 */ /* 0x000fe20000010000 */
[----:B------:R-:W-:Y:S02]  /*1cd0*/  PRMT R13, R13, 0x7632, R13 ;  /* 0x000076320d0d7816 */ /* 0x000fe4000000000d */
[----:B-1----:R-:W-:Y:S01]  /*1ce0*/  SHF.L.U32 R23, R0, 0x10, RZ ;  /* 0x0000001000177819 */ /* 0x002fe200000006ff */
[----:B------:R-:W-:Y:S01]  /*1cf0*/  F2F.BF16.F32 R7, R7 ;  /* 0x0000000700077304 */ /* 0x000fe20000202000 */
[C---:B------:R-:W-:Y:S02]  /*1d00*/  PRMT R0, R18.reuse, 0x7632, R0 ;  /* 0x0000763212007816 */ /* 0x040fe40000000000 */
[----:B------:R-:W-:Y:S01]  /*1d10*/  SHF.L.U32 R18, R18, 0x10, RZ ;  /* 0x0000001012127819 */ /* 0x000fe200000006ff */
[----:B------:R-:W-:Y:S01]  /*1d20*/  FMUL.FTZ R10, R10, R21 ;  /* 0x000000150a0a7220 */ /* 0x000fe20000410000 */
[----:B------:R-:W-:Y:S01]  /*1d30*/  IMAD.U32 R11, R11, 0x10000, RZ ;  /* 0x000100000b0b7824 */ /* 0x000fe200078e00ff */
[----:B------:R-:W-:Y:S01]  /*1d40*/  SHF.L.U32 R21, R3, 0x10, RZ ;  /* 0x0000001003157819 */ /* 0x000fe200000006ff */
[----:B------:R-:W-:Y:S01]  /*1d50*/  FMUL.FTZ R25, R25, R12 ;  /* 0x0000000c19197220 */ /* 0x000fe20000410000 */
[----:B---3--:R-:W-:Y:S01]  /*1d60*/  SHF.L.U32 R22, R19, 0x10, RZ ;  /* 0x0000001013167819 */ /* 0x008fe200000006ff */
[----:B------:R-:W-:Y:S01]  /*1d70*/  IMAD.U32 R14, R14, 0x10000, RZ ;  /* 0x000100000e0e7824 */ /* 0x000fe200078e00ff */
[----:B------:R-:W-:Y:S01]  /*1d80*/  PRMT R3, R20, 0x7632, R3 ;  /* 0x0000763214037816 */ /* 0x000fe20000000003 */
[----:B------:R-:W-:Y:S01]  /*1d90*/  FADD.FTZ R20, -R18, 1 ;  /* 0x3f80000012147421 */ /* 0x000fe20000010100 */
[----:B------:R1:W2:Y:S01]  /*1da0*/  F2F.BF16.F32 R12, R27 ;  /* 0x0000001b000c7304 */ /* 0x0002a20000202000 */
[----:B------:R-:W-:Y:S01]  /*1db0*/  FADD.FTZ R19, -R11, 1 ;  /* 0x3f8000000b137421 */ /* 0x000fe20000010100 */
[----:B0-----:R-:W-:-:S02]  /*1dc0*/  IMAD.U32 R28, R13, 0x10000, RZ ;  /* 0x000100000d1c7824 */ /* 0x001fc400078e00ff */
[----:B------:R-:W-:Y:S01]  /*1dd0*/  FMUL.FTZ R23, R23, R22 ;  /* 0x0000001617177220 */ /* 0x000fe20000410000 */
[----:B----4-:R-:W-:Y:S01]  /*1de0*/  SHF.L.U32 R22, R16, 0x10, RZ ;  /* 0x0000001010167819 */ /* 0x010fe200000006ff */
[----:B------:R-:W-:Y:S02]  /*1df0*/  FADD.FTZ R28, R11, -R28 ;  /* 0x8000001c0b1c7221 */ /* 0x000fe40000010000 */
[----:B------:R-:W0:Y:S01]  /*1e00*/  F2F.BF16.F32 R13, R19 ;  /* 0x00000013000d7304 */ /* 0x000e220000202000 */
[----:B-1----:R-:W-:Y:S01]  /*1e10*/  FADD.FTZ R27, -R14, 1 ;  /* 0x3f8000000e1b7421 */ /* 0x002fe20000010100 */
[----:B------:R-:W-:Y:S01]  /*1e20*/  FMUL.FTZ R17, R21, R22 ;  /* 0x0000001615117220 */ /* 0x000fe20000410000 */
[----:B------:R-:W-:-:S05]  /*1e30*/  SHF.L.U32 R21, R0, 0x10, RZ ;  /* 0x0000001000157819 */ /* 0x000fca00000006ff */
[----:B------:R-:W1:Y:S01]  /*1e40*/  F2F.BF16.F32 R20, R20 ;  /* 0x0000001400147304 */ /* 0x000e620000202000 */
[----:B------:R-:W-:-:S07]  /*1e50*/  PRMT R0, R5, 0x7632, R0 ;  /* 0x0000763205007816 */ /* 0x000fce0000000000 */
[----:B------:R-:W3:Y:S01]  /*1e60*/  F2F.BF16.F32 R19, R27 ;  /* 0x0000001b00137304 */ /* 0x000ee20000202000 */
[----:B------:R-:W-:-:S07]  /*1e70*/  IMAD.U32 R29, R3, 0x10000, RZ ;  /* 0x00010000031d7824 */ /* 0x000fce00078e00ff */
[----:B------:R4:W5:Y:S01]  /*1e80*/  F2F.BF16.F32 R16, R28 ;  /* 0x0000001c00107304 */ /* 0x0009620000202000 */
[----:B--2---:R-:W-:Y:S02]  /*1e90*/  SHF.L.U32 R12, R12, 0x10, RZ ;  /* 0x000000100c0c7819 */ /* 0x004fe400000006ff */
[----:B----4-:R-:W-:Y:S01]  /*1ea0*/  SHF.L.U32 R28, R7, 0x10, RZ ;  /* 0x00000010071c7819 */ /* 0x010fe200000006ff */
[----:B------:R-:W-:-:S04]  /*1eb0*/  IMAD.U32 R7, R4, 0x10000, RZ ;  /* 0x0001000004077824 */ /* 0x000fc800078e00ff */
[----:B------:R-:W-:Y:S01]  /*1ec0*/  FMUL.FTZ R27, R7, R28 ;  /* 0x0000001c071b7220 */ /* 0x000fe20000410000 */
[----:B------:R-:W-:Y:S01]  /*1ed0*/  SHF.L.U32 R7, R0, 0x10, RZ ;  /* 0x0000001000077819 */ /* 0x000fe200000006ff */
[----:B------:R-:W-:Y:S01]  /*1ee0*/  FADD.FTZ R22, R18, -R29 ;  /* 0x8000001d12167221 */ /* 0x000fe20000010000 */
[----:B------:R-:W-:Y:S01]  /*1ef0*/  SHF.L.U32 R9, R9, 0x10, RZ ;  /* 0x0000001009097819 */ /* 0x000fe200000006ff */
[----:B0-----:R-:W-:Y:S01]  /*1f00*/  IMAD.U32 R28, R13, 0x10000, RZ ;  /* 0x000100000d1c7824 */ /* 0x001fe200078e00ff */
[----:B-1----:R-:W-:Y:S01]  /*1f10*/  SHF.L.U32 R13, R20, 0x10, RZ ;  /* 0x00000010140d7819 */ /* 0x002fe200000006ff */
[----:B------:R-:W-:Y:S01]  /*1f20*/  FMUL.FTZ R12, R7, R12 ;  /* 0x0000000c070c7220 */ /* 0x000fe20000410000 */
[----:B------:R-:W0:Y:S01]  /*1f30*/  F2F.BF16.F32 R8, R8 ;  /* 0x0000000800087304 */ /* 0x000e220000202000 */
[----:B---3--:R-:W-:Y:S02]  /*1f40*/  IMAD.U32 R19, R19, 0x10000, RZ ;  /* 0x0001000013137824 */ /* 0x008fe400078e00ff */
[----:B------:R-:W-:Y:S01]  /*1f50*/  FADD.FTZ R21, R14, -R21 ;  /* 0x800000150e157221 */ /* 0x000fe20000010000 */
[----:B------:R-:W-:Y:S01]  /*1f60*/  FMUL.FTZ R6, R6, R9 ;  /* 0x0000000906067220 */ /* 0x000fe20000410000 */
[----:B------:R-:W-:Y:S01]  /*1f70*/  PRMT R3, R0, 0x7632, R3 ;  /* 0x0000763200037816 */ /* 0x000fe20000000003 */
[----:B------:R-:W-:Y:S01]  /*1f80*/  FMUL.FTZ R9, R11, R28 ;  /* 0x0000001c0b097220 */ /* 0x000fe20000410000 */
[----:B------:R-:W-:Y:S01]  /*1f90*/  FMUL.FTZ R11, R14, R19 ;  /* 0x000000130e0b7220 */ /* 0x000fe20000410000 */
[----:B------:R-:W1:Y:S08]  /*1fa0*/  F2F.BF16.F32 R22, R22 ;  /* 0x0000001600167304 */ /* 0x000e700000202000 */
[----:B------:R2:W-:Y:S02]  /*1fb0*/  F2F.BF16.F32 R0, R12 ;  /* 0x0000000c00007304 */ /* 0x0005e40000202000 */
[----:B--2---:R-:W-:-:S06]  /*1fc0*/  FMUL.FTZ R12, R18, R13 ;  /* 0x0000000d120c7220 */ /* 0x004fcc0000410000 */
[----:B------:R-:W2:Y:S01]  /*1fd0*/  F2F.BF16.F32 R10, R10 ;  /* 0x0000000a000a7304 */ /* 0x000ea20000202000 */
[----:B------:R-:W-:-:S07]  /*1fe0*/  SHF.L.U32 R7, R3, 0x10, RZ ;  /* 0x0000001003077819 */ /* 0x000fce00000006ff */
[----:B------:R-:W3:Y:S01]  /*1ff0*/  F2F.BF16.F32 R21, R21 ;  /* 0x0000001500157304 */ /* 0x000ee20000202000 */
[----:B-----5:R-:W-:-:S07]  /*2000*/  SHF.L.U32 R16, R16, 0x10, RZ ;  /* 0x0000001010107819 */ /* 0x020fce00000006ff */
[----:B------:R-:W4:Y:S01]  /*2010*/  F2F.BF16.F32 R24, R24 ;  /* 0x0000001800187304 */ /* 0x000f220000202000 */
[----:B------:R-:W-:-:S07]  /*2020*/  PRMT R4, R4, 0x7632, R4 ;  /* 0x0000763204047816 */ /* 0x000fce0000000004 */
[----:B------:R-:W5:Y:S01]  /*2030*/  F2F.BF16.F32 R26, R26 ;  /* 0x0000001a001a7304 */ /* 0x000f620000202000 */
[----:B0-----:R-:W-:-:S07]  /*2040*/  SHF.L.U32 R8, R8, 0x10, RZ ;  /* 0x0000001008087819 */ /* 0x001fce00000006ff */
[----:B------:R-:W0:Y:S08]  /*2050*/  F2F.BF16.F32 R6, R6 ;  /* 0x0000000600067304 */ /* 0x000e300000202000 */
[----:B------:R-:W0:Y:S08]  /*2060*/  F2F.BF16.F32 R9, R9 ;  /* 0x0000000900097304 */ /* 0x000e300000202000 */
[----:B------:R-:W-:Y:S01]  /*2070*/  F2F.BF16.F32 R12, R12 ;  /* 0x0000000c000c7304 */ /* 0x000fe20000202000 */
[----:B------:R-:W-:-:S07]  /*2080*/  PRMT R3, R3, 0x7632, R3 ;  /* 0x0000763203037816 */ /* 0x000fce0000000003 */
[----:B------:R-:W0:Y:S01]  /*2090*/  F2F.BF16.F32 R11, R11 ;  /* 0x0000000b000b7304 */ /* 0x000e220000202000 */
[----:B------:R-:W-:Y:S01]  /*20a0*/  SHF.L.U32 R4, R4, 0x10, RZ ;  /* 0x0000001004047819 */ /* 0x000fe200000006ff */
[----:B------:R-:W-:Y:S01]  /*20b0*/  FMUL.FTZ R7, R7, R16 ;  /* 0x0000001007077220 */ /* 0x000fe20000410000 */
[----:B-1----:R-:W-:Y:S02]  /*20c0*/  SHF.L.U32 R13, R22, 0x10, RZ ;  /* 0x00000010160d7819 */ /* 0x002fe400000006ff */
[----:B------:R-:W-:Y:S01]  /*20d0*/  FMNMX.FTZ R16, R8, 1.0018652574217412621e-12, !PT ;  /* 0x2b8d000008107809 */ /* 0x000fe20007810000 */
[----:B--2---:R-:W-:Y:S01]  /*20e0*/  IMAD.U32 R8, R10, 0x10000, RZ ;  /* 0x000100000a087824 */ /* 0x004fe200078e00ff */
[----:B------:R-:W-:Y:S01]  /*20f0*/  SHF.L.U32 R3, R3, 0x10, RZ ;  /* 0x0000001003037819 */ /* 0x000fe200000006ff */
[----:B---3--:R-:W-:Y:S02]  /*2100*/  IMAD.U32 R14, R21, 0x10000, RZ ;  /* 0x00010000150e7824 */ /* 0x008fe400078e00ff */
[----:B------:R-:W-:Y:S01]  /*2110*/  FMUL.FTZ R4, R4, R13 ;  /* 0x0000000d04047220 */ /* 0x000fe20000410000 */
[----:B----4-:R-:W-:Y:S01]  /*2120*/  IMAD.U32 R24, R24, 0x10000, RZ ;  /* 0x0001000018187824 */ /* 0x010fe200078e00ff */
[----:B-----5:R-:W-:-:S02]  /*2130*/  SHF.L.U32 R26, R26, 0x10, RZ ;  /* 0x000000101a1a7819 */ /* 0x020fc400000006ff */
[----:B0-----:R-:W-:Y:S02]  /*2140*/  SHF.L.U32 R6, R6, 0x10, RZ ;  /* 0x0000001006067819 */ /* 0x001fe400000006ff */
[----:B------:R-:W-:Y:S01]  /*2150*/  SHF.L.U32 R13, R9, 0x10, RZ ;  /* 0x00000010090d7819 */ /* 0x000fe200000006ff */
[----:B------:R-:W-:Y:S01]  /*2160*/  IMAD.U32 R11, R11, 0x10000, RZ ;  /* 0x000100000b0b7824 */ /* 0x000fe200078e00ff */
[----:B------:R-:W-:Y:S01]  /*2170*/  SHF.L.U32 R12, R12, 0x10, RZ ;  /* 0x000000100c0c7819 */ /* 0x000fe200000006ff */
[----:B------:R-:W-:Y:S01]  /*2180*/  FMUL.FTZ R3, R3, R14 ;  /* 0x0000000e03037220 */ /* 0x000fe20000410000 */
[----:B------:R-:W-:Y:S02]  /*2190*/  FMNMX.FTZ R8, R8, 1.0018652574217412621e-12, !PT ;  /* 0x2b8d000008087809 */ /* 0x000fe40007810000 */
[----:B------:R-:W-:Y:S02]  /*21a0*/  FMNMX.FTZ R14, R24, 1.0018652574217412621e-12, !PT ;  /* 0x2b8d0000180e7809 */ /* 0x000fe40007810000 */
[----:B------:R-:W-:-:S02]  /*21b0*/  FMNMX.FTZ R18, R26, 1.0018652574217412621e-12, !PT ;  /* 0x2b8d00001a127809 */ /* 0x000fc40007810000 */
[----:B------:R-:W-:Y:S02]  /*21c0*/  FMNMX.FTZ R6, R6, 1.0018652574217412621e-12, !PT ;  /* 0x2b8d000006067809 */ /* 0x000fe40007810000 */
[----:B------:R-:W-:Y:S02]  /*21d0*/  FMNMX.FTZ R19, R13, 1.0018652574217412621e-12, !PT ;  /* 0x2b8d00000d137809 */ /* 0x000fe40007810000 */
[----:B------:R-:W-:Y:S01]  /*21e0*/  FMNMX.FTZ R13, R12, 1.0018652574217412621e-12, !PT ;  /* 0x2b8d00000c0d7809 */ /* 0x000fe20007810000 */
[----:B------:R-:W0:Y:S01]  /*21f0*/  F2F.BF16.F32 R10, R16 ;  /* 0x00000010000a7304 */ /* 0x000e220000202000 */
[----:B------:R-:W-:-:S07]  /*2200*/  FMNMX.FTZ R20, R11, 1.0018652574217412621e-12, !PT ;  /* 0x2b8d00000b147809 */ /* 0x000fce0007810000 */
[----:B------:R-:W-:Y:S08]  /*2210*/  F2F.BF16.F32 R8, R8 ;  /* 0x0000000800087304 */ /* 0x000ff00000202000 */
[----:B------:R0:W1:Y:S08]  /*2220*/  F2F.BF16.F32 R9, R6 ;  /* 0x0000000600097304 */ /* 0x0000700000202000 */
[----:B------:R-:W-:Y:S08]  /*2230*/  F2F.BF16.F32 R14, R14 ;  /* 0x0000000e000e7304 */ /* 0x000ff00000202000 */
[----:B------:R-:W2:Y:S08]  /*2240*/  F2F.BF16.F32 R18, R18 ;  /* 0x0000001200127304 */ /* 0x000eb00000202000 */
[----:B------:R-:W3:Y:S08]  /*2250*/  F2F.BF16.F32 R19, R19 ;  /* 0x0000001300137304 */ /* 0x000ef00000202000 */
[----:B------:R1:W4:Y:S08]  /*2260*/  F2F.BF16.F32 R16, R20 ;  /* 0x0000001400107304 */ /* 0x0003300000202000 */
[----:B------:R-:W5:Y:S01]  /*2270*/  F2F.BF16.F32 R13, R13 ;  /* 0x0000000d000d7304 */ /* 0x000f620000202000 */
[----:B0-----:R-:W-:Y:S01]  /*2280*/  SHF.L.U32 R6, R10, 0x10, RZ ;  /* 0x000000100a067819 */ /* 0x001fe200000006ff */
[----:B-1----:R-:W-:Y:S01]  /*2290*/  IMAD.U32 R20, R9, 0x10000, RZ ;  /* 0x0001000009147824 */ /* 0x002fe200078e00ff */
[----:B------:R-:W-:Y:S01]  /*22a0*/  SHF.L.U32 R10, R8, 0x10, RZ ;  /* 0x00000010080a7819 */ /* 0x000fe200000006ff */
[----:B--2---:R-:W-:Y:S01]  /*22b0*/  IMAD.U32 R11, R18, 0x10000, RZ ;  /* 0x00010000120b7824 */ /* 0x004fe200078e00ff */
[----:B------:R-:W0:Y:S01]  /*22c0*/  LDC.64 R8, c[0x0][0x388] ;  /* 0x0000e200ff087b82 */ /* 0x000e220000000a00 */
[----:B------:R-:W-:-:S02]  /*22d0*/  SHF.L.U32 R12, R14, 0x10, RZ ;  /* 0x000000100e0c7819 */ /* 0x000fc400000006ff */
[----:B---3--:R-:W-:Y:S02]  /*22e0*/  SHF.L.U32 R18, R19, 0x10, RZ ;  /* 0x0000001013127819 */ /* 0x008fe400000006ff */
[----:B----4-:R-:W-:Y:S01]  /*22f0*/  SHF.L.U32 R14, R16, 0x10, RZ ;  /* 0x00000010100e7819 */ /* 0x010fe200000006ff */
[----:B------:R-:W1:Y:S01]  /*2300*/  F2F.BF16.F32 R25, R25 ;  /* 0x0000001900197304 */ /* 0x000e620000202000 */
[----:B-----5:R-:W-:-:S07]  /*2310*/  IMAD.U32 R13, R13, 0x10000, RZ ;  /* 0x000100000d0d7824 */ /* 0x020fce00078e00ff */
[----:B------:R-:W-:Y:S08]  /*2320*/  F2F.BF16.F32 R17, R17 ;  /* 0x0000001100117304 */ /* 0x000ff00000202000 */
[----:B------:R-:W-:Y:S08]  /*2330*/  F2F.BF16.F32 R5, R27 ;  /* 0x0000001b00057304 */ /* 0x000ff00000202000 */
[----:B------:R-:W-:Y:S08]  /*2340*/  F2F.BF16.F32 R7, R7 ;  /* 0x0000000700077304 */ /* 0x000ff00000202000 */
[----:B------:R-:W-:Y:S08]  /*2350*/  F2F.BF16.F32 R4, R4 ;  /* 0x0000000400047304 */ /* 0x000ff00000202000 */
[----:B------:R-:W-:Y:S08]  /*2360*/  F2F.BF16.F32 R23, R23 ;  /* 0x0000001700177304 */ /* 0x000ff00000202000 */
[----:B------:R-:W2:Y:S08]  /*2370*/  F2F.BF16.F32 R3, R3 ;  /* 0x0000000300037304 */ /* 0x000eb00000202000 */
[----:B------:R-:W3:Y:S08]  /*2380*/  MUFU.RCP R12, R12 ;  /* 0x0000000c000c7308 */ /* 0x000ef00000001000 */
[----:B------:R-:W-:Y:S08]  /*2390*/  MUFU.RCP R11, R11 ;  /* 0x0000000b000b7308 */ /* 0x000ff00000001000 */
[----:B------:R-:W-:Y:S08]  /*23a0*/  MUFU.RCP R6, R6 ;  /* 0x0000000600067308 */ /* 0x000ff00000001000 */
[----:B------:R-:W-:Y:S08]  /*23b0*/  MUFU.RCP R10, R10 ;  /* 0x0000000a000a7308 */ /* 0x000ff00000001000 */
[----:B------:R-:W4:Y:S08]  /*23c0*/  MUFU.RCP R20, R20 ;  /* 0x0000001400147308 */ /* 0x000f300000001000 */
[----:B------:R-:W5:Y:S08]  /*23d0*/  MUFU.RCP R18, R18 ;  /* 0x0000001200127308 */ /* 0x000f700000001000 */
[----:B------:R-:W5:Y:S08]  /*23e0*/  MUFU.RCP R14, R14 ;  /* 0x0000000e000e7308 */ /* 0x000f700000001000 */
[----:B------:R-:W5:Y:S01]  /*23f0*/  MUFU.RCP R13, R13 ;  /* 0x0000000d000d7308 */ /* 0x000f620000001000 */
[----:B-1----:R-:W-:Y:S01]  /*2400*/  SHF.L.U32 R25, R25, 0x10, RZ ;  /* 0x0000001019197819 */ /* 0x002fe200000006ff */
[----:B--2---:R-:W-:Y:S01]  /*2410*/  IMAD.U32 R3, R3, 0x10000, RZ ;  /* 0x0001000003037824 */ /* 0x004fe200078e00ff */
[----:B------:R-:W-:Y:S01]  /*2420*/  SHF.L.U32 R19, R0, 0x10, RZ ;  /* 0x0000001000137819 */ /* 0x000fe200000006ff */
[----:B------:R-:W-:Y:S01]  /*2430*/  IMAD.U32 R0, R23, 0x10000, RZ ;  /* 0x0001000017007824 */ /* 0x000fe200078e00ff */
[----:B------:R-:W-:-:S02]  /*2440*/  SHF.L.U32 R21, R7, 0x10, RZ ;  /* 0x0000001007157819 */ /* 0x000fc400000006ff */
[----:B------:R-:W-:Y:S02]  /*2450*/  SHF.L.U32 R17, R17, 0x10, RZ ;  /* 0x0000001011117819 */ /* 0x000fe400000006ff */
[----:B------:R-:W-:Y:S02]  /*2460*/  SHF.L.U32 R5, R5, 0x10, RZ ;  /* 0x0000001005057819 */ /* 0x000fe400000006ff */
[----:B------:R-:W-:Y:S01]  /*2470*/  SHF.L.U32 R4, R4, 0x10, RZ ;  /* 0x0000001004047819 */ /* 0x000fe200000006ff */
[----:B0-----:R-:W-:-:S04]  /*2480*/  IMAD.WIDE.U32 R8, R15, 0x2, R8 ;  /* 0x000000020f087825 */ /* 0x001fc800078e0008 */
[----:B---3--:R-:W-:Y:S01]  /*2490*/  FMUL.FTZ R12, R25, R12 ;  /* 0x0000000c190c7220 */ /* 0x008fe20000410000 */
[----:B----4-:R-:W-:Y:S01]  /*24a0*/  FMUL.FTZ R7, R19, R20 ;  /* 0x0000001413077220 */ /* 0x010fe20000410000 */
[----:B------:R-:W-:Y:S01]  /*24b0*/  FMUL.FTZ R11, R0, R11 ;  /* 0x0000000b000b7220 */ /* 0x000fe20000410000 */
[----:B-----5:R-:W-:Y:S01]  /*24c0*/  FMUL.FTZ R18, R21, R18 ;  /* 0x0000001215127220 */ /* 0x020fe20000410000 */
[----:B------:R-:W-:Y:S01]  /*24d0*/  FMUL.FTZ R6, R17, R6 ;  /* 0x0000000611067220 */ /* 0x000fe20000410000 */
[----:B------:R-:W-:Y:S01]  /*24e0*/  FMUL.FTZ R3, R3, R14 ;  /* 0x0000000e03037220 */ /* 0x000fe20000410000 */
[----:B------:R-:W-:Y:S01]  /*24f0*/  FMUL.FTZ R5, R5, R10 ;  /* 0x0000000a05057220 */ /* 0x000fe20000410000 */
[----:B------:R-:W-:Y:S01]  /*2500*/  FMUL.FTZ R4, R4, R13 ;  /* 0x0000000d04047220 */ /* 0x000fe20000410000 */
[----:B------:R-:W-:Y:S01]  /*2510*/  F2FP.BF16.F32.PACK_AB R7, R7, R12 ;  /* 0x0000000c0707723e */ /* 0x000fe200000010ff */
[----:B------:R-:W-:Y:S01]  /*2520*/  IMAD.WIDE.U32 R8, R2, 0x4, R8 ;  /* 0x0000000402087825 */ /* 0x000fe200078e0008 */
[----:B------:R-:W-:-:S02]  /*2530*/  F2FP.BF16.F32.PACK_AB R11, R18, R11 ;  /* 0x0000000b120b723e */ /* 0x000fc400000010ff */
[----:B------:R-:W-:Y:S02]  /*2540*/  F2FP.BF16.F32.PACK_AB R3, R3, R6 ;  /* 0x000000060303723e */ /* 0x000fe400000010ff */
[----:B------:R-:W-:Y:S01]  /*2550*/  F2FP.BF16.F32.PACK_AB R5, R4, R5 ;  /* 0x000000050405723e */ /* 0x000fe200000010ff */
[----:B------:R-:W-:Y:S04]  /*2560*/  STG.E desc[UR4][R8.64], R7 ;  /* 0x0000000708007986 */ /* 0x000fe8000c101904 */
[----:B------:R-:W-:Y:S04]  /*2570*/  STG.E desc[UR4][R8.64+0x200], R11 ;  /* 0x0002000b08007986 */ /* 0x000fe8000c101904 */
[----:B------:R-:W-:Y:S04]  /*2580*/  STG.E desc[UR4][R8.64+0x400], R3 ;  /* 0x0004000308007986 */ /* 0x000fe8000c101904 */
[----:B------:R-:W-:Y:S01]  /*2590*/  STG.E desc[UR4][R8.64+0x600], R5 ;  /* 0x0006000508007986 */ /* 0x000fe2000c101904 */
[----:B------:R-:W-:Y:S05]  /*25a0*/  EXIT ;  /* 0x000000000000794d */ /* 0x000fea0003800000 */
.L_x_7696:
        /* <DEDUP_REMOVED lines=13> */
.L_x_11277:


//--------------------- .text._ZN2at6native29vectorized_elementwise_kernelILi4EZZZN37_INTERNAL_cee6930f_7_Loss_cu_5b0651e139_GLOBAL__N__cee6930f_7_Loss_cu_5b0651e140binary_cross_entropy_backward_out_kernelERNS_6TensorERKS4_S7_S7_ENKUlvE_clEvENKUlvE2_clEvEUlN3c108BFloat16ESB_SB_E_St5arrayIPcLm4EEEEviT0_T1_ --------------------------
	.section	.text._ZN2at6native29vectorized_elementwise_kernelILi4EZZZN37_INTERNAL_cee6930f_7_Loss_cu_5b0651e139_GLOBAL__N__cee6930f_7_Loss_cu_5b0651e140binary_cross_entropy_backward_out_kernelERNS_6TensorERKS4_S7_S7_ENKUlvE_clEvENKUlvE2_clEvEUlN3c108BFloat16ESB_SB_E_St5arrayIPcLm4EEEEviT0_T1_,"ax",@progbits
	.align	128
        .global         _ZN2at6native29vectorized_elementwise_kernelILi4EZZZN37_INTERNAL_cee6930f_7_Loss_cu_5b0651e139_GLOBAL__N__cee6930f_7_Loss_cu_5b0651e140binary_cross_entropy_backward_out_kernelERNS_6TensorERKS4_S7_S7_ENKUlvE_clEvENKUlvE2_clEvEUlN3c108BFloat16ESB_SB_E_St5arrayIPcLm4EEEEviT0_T1_
        .type           _ZN2at6native29vectorized_elementwise_kernelILi4EZZZN37_INTERNAL_cee6930f_7_Loss_cu_5b0651e139_GLOBAL__N__cee6930f_7_Loss_cu_5b0651e140binary_cross_entropy_backward_out_kernelERNS_6TensorERKS4_S7_S7_ENKUlvE_clEvENKUlvE2_clEvEUlN3c108BFloat16ESB_SB_E_St5arrayIPcLm4EEEEviT0_T1_,@function
        .size           _ZN2at6native29vectorized_elementwise_kernelILi4EZZZN37_INTERNAL_cee6930f_7_Loss_cu_5b0651e139_GLOBAL__N__cee6930f_7_Loss_cu_5b0651e140binary_cross_entropy_backward_out_kernelERNS_6TensorERKS4_S7_S7_ENKUlvE_clEvENKUlvE2_clEvEUlN3c108BFloat16ESB_SB_E_St5arrayIPcLm4EEEEviT0_T1_,(.L_x_11278 - _ZN2at6native29vectorized_elementwise_kernelILi4EZZZN37_INTERNAL_cee6930f_7_Loss_cu_5b0651e139_GLOBAL__N__cee6930f_7_Loss_cu_5b0651e140binary_cross_entropy_backward_out_kernelERNS_6TensorERKS4_S7_S7_ENKUlvE_clEvENKUlvE2_clEvEUlN3c108BFloat16ESB_SB_E_St5arrayIPcLm4EEEEviT0_T1_)
        .other          _ZN2at6native29vectorized_elementwise_kernelILi4EZZZN37_INTERNAL_cee6930f_7_Loss_cu_5b0651e139_GLOBAL__N__cee6930f_7_Loss_cu_5b0651e140binary_cross_entropy_backward_out_kernelERNS_6TensorERKS4_S7_S7_ENKUlvE_clEvENKUlvE2_clEvEUlN3c108BFloat16ESB_SB_E_St5arrayIPcLm4EEEEviT0_T1_,@"STO_CUDA_ENTRY STV_DEFAULT"
_ZN2at6native29vectorized_elementwise_kernelILi4EZZZN37_INTERNAL_cee6930f_7_Loss_cu_5b0651e139_GLOBAL__N__cee6930f_7_Loss_cu_5b0651e140binary_cross_entropy_backward_out_kernelERNS_6TensorERKS4_S7_S7_ENKUlvE_clEvENKUlvE2_clEvEUlN3c108BFloat16ESB_SB_E_St5arrayIPcLm4EEEEviT0_T1_:
.text._ZN2at6native29vectorized_elementwise_kernelILi4EZZZN37_INTERNAL_cee6930f_7_Loss_cu_5b0651e139_GLOBAL__N__cee6930f_7_Loss_cu_5b0651e140binary_cross_entropy_backward_out_kernelERNS_6TensorERKS4_S7_S7_ENKUlvE_clEvENKUlvE2_clEvEUlN3c108BFloat16ESB_SB_E_St5arrayIPcLm4EEEEviT0_T1_:
[----:B------:R-:W-:Y:S01]  /*0000*/  LDC R1, c[0x0][0x37c] ;  /* 0x0000df00ff017b82 */ /* 0x000fe20000000800 */
[----:B------:R-:W0:Y:S07]  /*0010*/  S2R R2, SR_CTAID.X ;  /* 0x0000000000027919 */ /* 0x000e2e0000002500 */
[----:B------:R-:W0:Y:S01]  /*0020*/  LDC R3, c[0x0][0x380] ;  /* 0x0000e000ff037b82 */ /* 0x000e220000000800 */
[----:B------:R-:W1:Y:S01]  /*0030*/  LDCU.64 UR4, c[0x0][0x358] ;  /* 0x00006b00ff0477ac */ /* 0x000e620008000a00 */
[----:B0-----:R-:W-:-:S05]  /*0040*/  IMAD R3, R2, -0x400, R3 ;  /* 0xfffffc0002037824 */ /* 0x001fca00078e0203 */
[----:B------:R-:W-:-:S13]  /*0050*/  ISETP.GT.U32.AND P0, PT, R3, 0x3ff, PT ;  /* 0x000003ff0300780c */ /* 0x000fda0003f04070 */
[----:B-1----:R-:W-:Y:S05]  /*0060*/  @P0 BRA `(.L_x_7697) ;  /* 0x0000001800140947 */ /* 0x002fea0003800000 */
[----:B------:R-:W0:Y:S01]  /*0070*/  S2R R4, SR_TID.X ;  /* 0x0000000000047919 */ /* 0x000e220000002100 */
[----:B------:R-:W1:Y:S01]  /*0080*/  LDC.64 R12, c[0x0][0x390] ;  /* 0x0000e400ff0c7b82 */ /* 0x000e620000000a00 */
[----:B------:R-:W-:-:S07]  /*0090*/  PRMT R5, RZ, 0x7610, R5 ;  /* 0x00007610ff057816 */ /* 0x000fce0000000005 */
[----:B------:R-:W2:Y:S08]  /*00a0*/  LDC.64 R6, c[0x0][0x398] ;  /* 0x0000e600ff067b82 */ /* 0x000eb00000000a00 */
[----:B------:R-:W3:Y:S08]  /*00b0*/  LDC.64 R16, c[0x0][0x398] ;  /* 0x0000e600ff107b82 */ /* 0x000ef00000000a00 */
[----:B------:R-:W4:Y:S01]  /*00c0*/  LDC.64 R26, c[0x0][0x390] ;  /* 0x0000e400ff1a7b82 */ /* 0x000f220000000a00 */
[----:B0-----:R-:W-:-:S07]  /*00d0*/  ISETP.GE.U32.AND P0, PT, R4, R3, PT ;  /* 0x000000030400720c */ /* 0x001fce0003f06070 */
[----:B------:R-:W0:Y:S01]  /*00e0*/  LDC.64 R20, c[0x0][0x398] ;  /* 0x0000e600ff147b82 */ /* 0x000e220000000a00 */
[----:B------:R-:W-:-:S07]  /*00f0*/  MOV R0, R4 ;  /* 0x0000000400007202 */ /* 0x000fce0000000f00 */
[----:B------:R-:W0:Y:S01]  /*0100*/  LDC.64 R22, c[0x0][0x390] ;  /* 0x0000e400ff167b82 */ /* 0x000e220000000a00 */
[----:B------:R-:W-:Y:S01]  /*0110*/  @!P0 VIADD R0, R4, 0x80 ;  /* 0x0000008004008836 */ /* 0x000fe20000000000 */
[----:B------:R-:W-:Y:S02]  /*0120*/  @!P0 LEA R19, R2, R4, 0xa ;  /* 0x0000000402138211 */ /* 0x000fe400078e50ff */
[----:B------:R-:W-:-:S04]  /*0130*/  PRMT R4, RZ, 0x7610, R4 ;  /* 0x00007610ff047816 */ /* 0x000fc80000000004 */
[----:B------:R-:W4:Y:S01]  /*0140*/  @!P0 LDC.64 R10, c[0x0][0x3a0] ;  /* 0x0000e800ff0a8b82 */ /* 0x000f220000000a00 */
[----:B------:R-:W-:Y:S01]  /*0150*/  ISETP.GE.U32.AND P1, PT, R0, R3, PT ;  /* 0x000000030000720c */ /* 0x000fe20003f26070 */
[----:B-1----:R-:W-:-:S04]  /*0160*/  @!P0 IMAD.WIDE.U32 R12, R19, 0x2, R12 ;  /* 0x00000002130c8825 */ /* 0x002fc800078e000c */
[----:B--2---:R-:W-:Y:S01]  /*0170*/  @!P0 IMAD.WIDE.U32 R14, R19, 0x2, R6 ;  /* 0x00000002130e8825 */ /* 0x004fe200078e0006 */
[----:B------:R-:W5:Y:S07]  /*0180*/  @!P0 LDG.E.U16 R4, desc[UR4][R12.64] ;  /* 0x000000040c048981 */ /* 0x000f6e000c1e1500 */
[----:B------:R-:W-:Y:S01]  /*0190*/  @!P1 IMAD R9, R2, 0x400, R0 ;  /* 0x0000040002099824 */ /* 0x000fe200078e0200 */
[----:B------:R-:W-:Y:S01]  /*01a0*/  @!P1 IADD3 R0, PT, PT, R0, 0x80, RZ ;  /* 0x0000008000009810 */ /* 0x000fe20007ffe0ff */
[----:B------:R-:W1:Y:S01]  /*01b0*/  @!P1 LDC.64 R24, c[0x0][0x3a0] ;  /* 0x0000e800ff189b82 */ /* 0x000e620000000a00 */
[----:B------:R-:W-:Y:S01]  /*01c0*/  PRMT R8, RZ, 0x7610, R8 ;  /* 0x00007610ff087816 */ /* 0x000fe20000000008 */
[----:B------:R2:W5:Y:S01]  /*01d0*/  @!P0 LDG.E.U16 R5, desc[UR4][R14.64] ;  /* 0x000000040e058981 */ /* 0x000562000c1e1500 */
[----:B------:R-:W-:Y:S01]  /*01e0*/  ISETP.GE.U32.AND P2, PT, R0, R3, PT ;  /* 0x000000030000720c */ /* 0x000fe20003f46070 */
[----:B---3--:R-:W-:-:S04]  /*01f0*/  @!P1 IMAD.WIDE.U32 R16, R9, 0x2, R16 ;  /* 0x0000000209109825 */ /* 0x008fc800078e0010 */
[----:B----4-:R-:W-:Y:S01]  /*0200*/  @!P0 IMAD.WIDE.U32 R10, R19, 0x2, R10 ;  /* 0x00000002130a8825 */ /* 0x010fe200078e000a */
[----:B------:R-:W-:Y:S01]  /*0210*/  PRMT R7, RZ, 0x7610, R7 ;  /* 0x00007610ff077816 */ /* 0x000fe20000000007 */
[----:B------:R3:W5:Y:S01]  /*0220*/  @!P1 LDG.E.U16 R8, desc[UR4][R16.64] ;  /* 0x0000000410089981 */ /* 0x000762000c1e1500 */
[----:B--2---:R-:W2:Y:S05]  /*0230*/  LDC.64 R14, c[0x0][0x390] ;  /* 0x0000e400ff0e7b82 */ /* 0x004eaa0000000a00 */
[----:B------:R-:W-:Y:S01]  /*0240*/  @!P2 IMAD R13, R2, 0x400, R0 ;  /* 0x00000400020da824 */ /* 0x000fe200078e0200 */
[----:B------:R-:W-:Y:S02]  /*0250*/  @!P2 IADD3 R0, PT, PT, R0, 0x80, RZ ;  /* 0x000000800000a810 */ /* 0x000fe40007ffe0ff */
[----:B------:R-:W4:Y:S02]  /*0260*/  @!P2 LDC.64 R18, c[0x0][0x3a0] ;  /* 0x0000e800ff12ab82 */ /* 0x000f240000000a00 */
[----:B------:R-:W-:Y:S01]  /*0270*/  ISETP.GE.U32.AND P3, PT, R0, R3, PT ;  /* 0x000000030000720c */ /* 0x000fe20003f66070 */
[----:B------:R-:W-:-:S04]  /*0280*/  @!P1 IMAD.WIDE.U32 R26, R9, 0x2, R26 ;  /* 0x00000002091a9825 */ /* 0x000fc800078e001a */
[----:B-1----:R-:W-:Y:S01]  /*0290*/  @!P1 IMAD.WIDE.U32 R24, R9, 0x2, R24 ;  /* 0x0000000209189825 */ /* 0x002fe200078e0018 */
[----:B------:R-:W-:Y:S01]  /*02a0*/  PRMT R9, RZ, 0x7610, R9 ;  /* 0x00007610ff097816 */ /* 0x000fe20000000009 */
[----:B------:R1:W5:Y:S01]  /*02b0*/  @!P1 LDG.E.U16 R7, desc[UR4][R26.64] ;  /* 0x000000041a079981 */ /* 0x000362000c1e1500 */
[----:B------:R-:W-:-:S04]  /*02c0*/  PRMT R6, RZ, 0x7610, R6 ;  /* 0x00007610ff067816 */ /* 0x000fc80000000006 */
[----:B------:R-:W5:Y:S01]  /*02d0*/  @!P1 LDG.E.U16 R9, desc[UR4][R24.64] ;  /* 0x0000000418099981 */ /* 0x000f62000c1e1500 */
[----:B---3--:R-:W-:Y:S01]  /*02e0*/  @!P3 IMAD R17, R2, 0x400, R0 ;  /* 0x000004000211b824 */ /* 0x008fe200078e0200 */
[----:B------:R-:W-:Y:S01]  /*02f0*/  @!P3 IADD3 R0, PT, PT, R0, 0x80, RZ ;  /* 0x000000800000b810 */ /* 0x000fe20007ffe0ff */
[----:B------:R-:W3:Y:S01]  /*0300*/  @!P3 LDC.64 R28, c[0x0][0x3a0] ;  /* 0x0000e800ff1cbb82 */ /* 0x000ee20000000a00 */
[----:B------:R0:W5:Y:S02]  /*0310*/  @!P0 LDG.E.U16 R6, desc[UR4][R10.64] ;  /* 0x000000040a068981 */ /* 0x000164000c1e1500 */
[----:B------:R-:W-:-:S05]  /*0320*/  ISETP.GE.U32.AND P1, PT, R0, R3, PT ;  /* 0x000000030000720c */ /* 0x000fca0003f26070 */
[----:B-1----:R-:W1:Y:S01]  /*0330*/  LDC.64 R26, c[0x0][0x398] ;  /* 0x0000e600ff1a7b82 */ /* 0x002e620000000a00 */
[----:B0-----:R-:W-:Y:S01]  /*0340*/  @!P2 IMAD.WIDE.U32 R20, R13, 0x2, R20 ;  /* 0x000000020d14a825 */ /* 0x001fe200078e0014 */
[----:B------:R-:W-:-:S06]  /*0350*/  PRMT R11, RZ, 0x7610, R11 ;  /* 0x00007610ff0b7816 */ /* 0x000fcc000000000b */
[----:B------:R-:W0:Y:S01]  /*0360*/  LDC.64 R24, c[0x0][0x390] ;  /* 0x0000e400ff187b82 */ /* 0x000e220000000a00 */
[----:B------:R-:W-:Y:S01]  /*0370*/  PRMT R10, RZ, 0x7610, R10 ;  /* 0x00007610ff0a7816 */ /* 0x000fe2000000000a */
[C---:B------:R-:W-:Y:S01]  /*0380*/  @!P2 IMAD.WIDE.U32 R22, R13.reuse, 0x2, R22 ;  /* 0x000000020d16a825 */ /* 0x040fe200078e0016 */
[----:B------:R-:W-:Y:S01]  /*0390*/  PRMT R12, RZ, 0x7610, R12 ;  /* 0x00007610ff0c7816 */ /* 0x000fe2000000000c */
[----:B------:R2:W5:Y:S02]  /*03a0*/  @!P2 LDG.E.U16 R11, desc[UR4][R20.64] ;  /* 0x00000004140ba981 */ /* 0x000564000c1e1500 */
[----:B----4-:R-:W-:Y:S01]  /*03b0*/  @!P2 IMAD.WIDE.U32 R18, R13, 0x2, R18 ;  /* 0x000000020d12a825 */ /* 0x010fe200078e0012 */
[----:B------:R-:W-:Y:S01]  /*03c0*/  PRMT R13, RZ, 0x7610, R13 ;  /* 0x00007610ff0d7816 */ /* 0x000fe2000000000d */
[----:B------:R4:W5:Y:S02]  /*03d0*/  @!P2 LDG.E.U16 R10, desc[UR4][R22.64] ;  /* 0x00000004160aa981 */ /* 0x000964000c1e1500 */
[----:B--2---:R-:W-:-:S02]  /*03e0*/  @!P3 IMAD.WIDE.U32 R14, R17, 0x2, R14 ;  /* 0x00000002110eb825 */ /* 0x004fc400078e000e */
[----:B------:R2:W5:Y:S02]  /*03f0*/  @!P2 LDG.E.U16 R12, desc[UR4][R18.64] ;  /* 0x00000004120ca981 */ /* 0x000564000c1e1500 */
[----:B------:R-:W-:Y:S01]  /*0400*/  @!P1 IMAD R21, R2, 0x400, R0 ;  /* 0x0000040002159824 */ /* 0x000fe200078e0200 */
[----:B------:R-:W-:Y:S01]  /*0410*/  @!P1 IADD3 R0, PT, PT, R0, 0x80, RZ ;  /* 0x0000008000009810 */ /* 0x000fe20007ffe0ff */
[----:B------:R0:W5:Y:S01]  /*0420*/  @!P3 LDG.E.U16 R13, desc[UR4][R14.64] ;  /* 0x000000040e0db981 */ /* 0x000162000c1e1500 */
[C---:B-1----:R-:W-:Y:S01]  /*0430*/  @!P3 IMAD.WIDE.U32 R26, R17.reuse, 0x2, R26 ;  /* 0x00000002111ab825 */ /* 0x042fe200078e001a */
[----:B------:R-:W-:Y:S01]  /*0440*/  PRMT R16, RZ, 0x7610, R16 ;  /* 0x00007610ff107816 */ /* 0x000fe20000000010 */
[----:B----4-:R-:W1:Y:S01]  /*0450*/  LDC.64 R22, c[0x0][0x398] ;  /* 0x0000e600ff167b82 */ /* 0x010e620000000a00 */
[----:B------:R-:W-:Y:S01]  /*0460*/  ISETP.GE.U32.AND P2, PT, R0, R3, PT ;  /* 0x000000030000720c */ /* 0x000fe20003f46070 */
[----:B---3--:R-:W-:Y:S01]  /*0470*/  @!P3 IMAD.WIDE.U32 R28, R17, 0x2, R28 ;  /* 0x00000002111cb825 */ /* 0x008fe200078e001c */
[----:B------:R-:W-:-:S02]  /*0480*/  PRMT R17, RZ, 0x7610, R17 ;  /* 0x00007610ff117816 */ /* 0x000fc40000000011 */
[----:B--2---:R-:W-:Y:S01]  /*0490*/  PRMT R18, RZ, 0x7610, R18 ;  /* 0x00007610ff127816 */ /* 0x004fe20000000012 */
[C---:B0-----:R-:W-:Y:S01]  /*04a0*/  @!P1 IMAD.WIDE.U32 R24, R21.reuse, 0x2, R24 ;  /* 0x0000000215189825 */ /* 0x041fe200078e0018 */
[----:B------:R0:W5:Y:S01]  /*04b0*/  @!P3 LDG.E.U16 R16, desc[UR4][R26.64] ;  /* 0x000000041a10b981 */ /* 0x000162000c1e1500 */
[----:B------:R-:W2:Y:S03]  /*04c0*/  @!P1 LDC.64 R14, c[0x0][0x3a0] ;  /* 0x0000e800ff0e9b82 */ /* 0x000ea60000000a00 */
[----:B------:R-:W5:Y:S04]  /*04d0*/  @!P3 LDG.E.U16 R17, desc[UR4][R28.64] ;  /* 0x000000041c11b981 */ /* 0x000f68000c1e1500 */
[----:B------:R3:W5:Y:S01]  /*04e0*/  @!P1 LDG.E.U16 R18, desc[UR4][R24.64] ;  /* 0x0000000418129981 */ /* 0x000762000c1e1500 */
[----:B0-----:R-:W0:Y:S08]  /*04f0*/  LDC.64 R26, c[0x0][0x390] ;  /* 0x0000e400ff1a7b82 */ /* 0x001e300000000a00 */
[----:B---3--:R-:W3:Y:S08]  /*0500*/  LDC.64 R24, c[0x0][0x398] ;  /* 0x0000e600ff187b82 */ /* 0x008ef00000000a00 */
[----:B------:R-:W4:Y:S01]  /*0510*/  @!P2 LDC.64 R28, c[0x0][0x3a0] ;  /* 0x0000e800ff1cab82 */ /* 0x000f220000000a00 */
[----:B------:R-:W-:Y:S01]  /*0520*/  PRMT R20, RZ, 0x7610, R20 ;  /* 0x00007610ff147816 */ /* 0x000fe20000000014 */
[----:B--2---:R-:W-:-:S05]  /*0530*/  @!P1 IMAD.WIDE.U32 R14, R21, 0x2, R14 ;  /* 0x00000002150e9825 */ /* 0x004fca00078e000e */
[----:B------:R2:W5:Y:S01]  /*0540*/  @!P1 LDG.E.U16 R20, desc[UR4][R14.64] ;  /* 0x000000040e149981 */ /* 0x000562000c1e1500 */
[----:B------:R-:W-:Y:S01]  /*0550*/  PRMT R19, RZ, 0x7610, R19 ;  /* 0x00007610ff137816 */ /* 0x000fe20000000013 */
[----:B-1----:R-:W-:-:S05]  /*0560*/  @!P1 IMAD.WIDE.U32 R22, R21, 0x2, R22 ;  /* 0x0000000215169825 */ /* 0x002fca00078e0016 */
[----:B------:R1:W5:Y:S01]  /*0570*/  @!P1 LDG.E.U16 R19, desc[UR4][R22.64] ;  /* 0x0000000416139981 */ /* 0x000362000c1e1500 */
[----:B--2---:R-:W-:-:S04]  /*0580*/  @!P2 IMAD R15, R2, 0x400, R0 ;  /* 0x00000400020fa824 */ /* 0x004fc800078e0200 */
[----:B0-----:R-:W-:-:S04]  /*0590*/  @!P2 IMAD.WIDE.U32 R26, R15, 0x2, R26 ;  /* 0x000000020f1aa825 */ /* 0x001fc800078e001a */
[----:B---3--:R-:W-:-:S04]  /*05a0*/  @!P2 IMAD.WIDE.U32 R24, R15, 0x2, R24 ;  /* 0x000000020f18a825 */ /* 0x008fc800078e0018 */
[----:B----4-:R-:W-:Y:S02]  /*05b0*/  @!P2 IMAD.WIDE.U32 R28, R15, 0x2, R28 ;  /* 0x000000020f1ca825 */ /* 0x010fe400078e001c */
[----:B------:R-:W0:Y:S01]  /*05c0*/  LDC.64 R14, c[0x0][0x390] ;  /* 0x0000e400ff0e7b82 */ /* 0x000e220000000a00 */
[----:B------:R-:W-:-:S04]  /*05d0*/  @!P2 IADD3 R0, PT, PT, R0, 0x80, RZ ;  /* 0x000000800000a810 */ /* 0x000fc80007ffe0ff */
[----:B------:R-:W-:Y:S02]  /*05e0*/  ISETP.GE.U32.AND P1, PT, R0, R3, PT ;  /* 0x000000030000720c */ /* 0x000fe40003f26070 */
[----:B------:R-:W-:Y:S02]  /*05f0*/  PRMT R21, RZ, 0x7610, R21 ;  /* 0x00007610ff157816 */ /* 0x000fe40000000015 */
[----:B-1----:R-:W-:-:S04]  /*0600*/  PRMT R22, RZ, 0x7610, R22 ;  /* 0x00007610ff167816 */ /* 0x002fc80000000016 */
[----:B------:R1:W5:Y:S04]  /*0610*/  @!P2 LDG.E.U16 R21, desc[UR4][R26.64] ;  /* 0x000000041a15a981 */ /* 0x000368000c1e1500 */
[----:B------:R2:W5:Y:S01]  /*0620*/  @!P2 LDG.E.U16 R22, desc[UR4][R24.64] ;  /* 0x000000041816a981 */ /* 0x000562000c1e1500 */
[----:B-1----:R-:W-:Y:S01]  /*0630*/  @!P1 IMAD R27, R2, 0x400, R0 ;  /* 0x00000400021b9824 */ /* 0x002fe200078e0200 */
[----:B--2---:R-:W-:-:S03]  /*0640*/  PRMT R24, RZ, 0x7610, R24 ;  /* 0x00007610ff187816 */ /* 0x004fc60000000018 */
[----:B0-----:R-:W-:Y:S01]  /*0650*/  @!P1 IMAD.WIDE.U32 R14, R27, 0x2, R14 ;  /* 0x000000021b0e9825 */ /* 0x001fe200078e000e */
[----:B------:R-:W-:-:S04]  /*0660*/  PRMT R23, RZ, 0x7610, R23 ;  /* 0x00007610ff177816 */ /* 0x000fc80000000017 */
[----:B------:R0:W5:Y:S04]  /*0670*/  @!P1 LDG.E.U16 R24, desc[UR4][R14.64] ;  /* 0x000000040e189981 */ /* 0x000168000c1e1500 */
[----:B------:R1:W5:Y:S01]  /*0680*/  @!P2 LDG.E.U16 R23, desc[UR4][R28.64] ;  /* 0x000000041c17a981 */ /* 0x000362000c1e1500 */
[----:B0-----:R-:W0:Y:S08]  /*0690*/  LDC.64 R14, c[0x0][0x398] ;  /* 0x0000e600ff0e7b82 */ /* 0x001e300000000a00 */
[----:B-1----:R-:W1:Y:S01]  /*06a0*/  @!P1 LDC.64 R28, c[0x0][0x3a0] ;  /* 0x0000e800ff1c9b82 */ /* 0x002e620000000a00 */
[----:B------:R-:W-:-:S02]  /*06b0*/  PRMT R25, RZ, 0x7610, R25 ;  /* 0x00007610ff197816 */ /* 0x000fc40000000019 */
[----:B------:R-:W-:Y:S02]  /*06c0*/  PRMT R26, RZ, 0x7610, R26 ;  /* 0x00007610ff1a7816 */ /* 0x000fe4000000001a */
[----:B------:R-:W-:Y:S01]  /*06d0*/  @!P1 IADD3 R0, PT, PT, R0, 0x80, RZ ;  /* 0x0000008000009810 */ /* 0x000fe20007ffe0ff */
[----:B0-----:R-:W-:-:S05]  /*06e0*/  @!P1 IMAD.WIDE.U32 R14, R27, 0x2, R14 ;  /* 0x000000021b0e9825 */ /* 0x001fca00078e000e */
[----:B------:R0:W5:Y:S01]  /*06f0*/  @!P1 LDG.E.U16 R25, desc[UR4][R14.64] ;  /* 0x000000040e199981 */ /* 0x000162000c1e1500 */
[----:B-1----:R-:W-:-:S05]  /*0700*/  @!P1 IMAD.WIDE.U32 R28, R27, 0x2, R28 ;  /* 0x000000021b1c9825 */ /* 0x002fca00078e001c */
[----:B------:R1:W5:Y:S01]  /*0710*/  @!P1 LDG.E.U16 R26, desc[UR4][R28.64] ;  /* 0x000000041c1a9981 */ /* 0x000362000c1e1500 */
[----:B0-----:R-:W0:Y:S01]  /*0720*/  LDC.64 R14, c[0x0][0x390] ;  /* 0x0000e400ff0e7b82 */ /* 0x001e220000000a00 */
[----:B------:R-:W-:Y:S02]  /*0730*/  ISETP.GE.U32.AND P1, PT, R0, R3, PT ;  /* 0x000000030000720c */ /* 0x000fe40003f26070 */
[----:B------:R-:W-:-:S11]  /*0740*/  PRMT R27, RZ, 0x7610, R27 ;  /* 0x00007610ff1b7816 */ /* 0x000fd6000000001b */
[----:B-1----:R-:W-:-:S04]  /*0750*/  @!P1 IMAD R29, R2, 0x400, R0 ;  /* 0x00000400021d9824 */ /* 0x002fc800078e0200 */
        /* <DEDUP_REMOVED lines=12> */
[----:B-----5:R-:W-:Y:S02]  /*0820*/  SHF.L.U32 R5, R5, 0x10, RZ ;  /* 0x0000001005057819 */ /* 0x020fe400000006ff */
        /* <DEDUP_REMOVED lines=11> */
[----:B-1----:R-:W-:-:S03]  /*08e0*/  IMAD.U32 R15, R5, 0x10000, RZ ;  /* 0x00010000050f7824 */ /* 0x002fc600078e00ff */
        /* <DEDUP_REMOVED lines=8> */
.L_x_7699:
[----:B------:R-:W-:Y:S05]  /*0970*/  BSYNC.RECONVERGENT B0 ;  /* 0x0000000000007941 */ /* 0x000fea0003800200 */
.L_x_7698:
[----:B-----5:R-:W1:Y:S01]  /*0980*/  S2R R5, SR_TID.X ;  /* 0x0000000000057919 */ /* 0x020e620000002100 */
[----:B------:R-:W-:Y:S01]  /*0990*/  BSSY.RECONVERGENT B0, `(.L_x_7700) ;  /* 0x0000019000007945 */ /* 0x000fe20003800200 */
[----:B-1----:R-:W-:-:S04]  /*09a0*/  IADD3 R4, PT, PT, R5, 0x80, RZ ;  /* 0x0000008005047810 */ /* 0x002fc80007ffe0ff */
[----:B------:R-:W-:-:S13]  /*09b0*/  ISETP.GE.U32.AND P0, PT, R4, R3, PT ;  /* 0x000000030400720c */ /* 0x000fda0003f06070 */
[----:B------:R-:W-:Y:S05]  /*09c0*/  @P0 BRA `(.L_x_7701) ;  /* 0x0000000000540947 */ /* 0x000fea0003800000 */
[----:B------:R-:W-:Y:S02]  /*09d0*/  IMAD.U32 R8, R8, 0x10000, RZ ;  /* 0x0001000008087824 */ /* 0x000fe400078e00ff */
        /* <DEDUP_REMOVED lines=20> */
.L_x_7701:
[----:B------:R-:W-:Y:S05]  /*0b20*/  BSYNC.RECONVERGENT B0 ;  /* 0x0000000000007941 */ /* 0x000fea0003800200 */
.L_x_7700:
[----:B------:R-:W-:Y:S01]  /*0b30*/  VIADD R8, R5, 0x100 ;  /* 0x0000010005087836 */ /* 0x000fe20000000000 */
[----:B------:R-:W-:Y:S04]  /*0b40*/  BSSY.RECONVERGENT B0, `(.L_x_7702) ;  /* 0x0000018000007945 */ /* 0x000fe80003800200 */
[----:B------:R-:W-:-:S13]  /*0b50*/  ISETP.GE.U32.AND P0, PT, R8, R3, PT ;  /* 0x000000030800720c */ /* 0x000fda0003f06070 */
[----:B------:R-:W-:Y:S05]  /*0b60*/  @P0 BRA `(.L_x_7703) ;  /* 0x0000000000540947 */ /* 0x000fea0003800000 */
[----:B------:R-:W-:Y:S02]  /*0b70*/  SHF.L.U32 R11, R11, 0x10, RZ ;  /* 0x000000100b0b7819 */ /* 0x000fe400000006ff */
[----:B------:R-:W-:Y:S02]  /*0b80*/  SHF.L.U32 R12, R12, 0x10, RZ ;  /* 0x000000100c0c7819 */ /* 0x000fe400000006ff */
[----:B------:R-:W-:Y:S01]  /*0b90*/  SHF.L.U32 R10, R10, 0x10, RZ ;  /* 0x000000100a0a7819 */ /* 0x000fe200000006ff */
[C---:B------:R-:W-:Y:S02]  /*0ba0*/  FADD.FTZ R8, -R11.reuse, 1 ;  /* 0x3f8000000b087421 */ /* 0x040fe40000010100 */
[----:B------:R-:W-:-:S04]  /*0bb0*/  FADD.FTZ R12, R11, -R12 ;  /* 0x8000000c0b0c7221 */ /* 0x000fc80000010000 */
        /* <DEDUP_REMOVED lines=12> */
[----:B0-----:R-:W-:-:S06]  /*0c80*/  SHF.L.U32 R11, R9, 0x10, RZ ;  /* 0x00000010090b7819 */ /* 0x001fcc00000006ff */
[----:B------:R-:W0:Y:S02]  /*0c90*/  MUFU.RCP R11, R11 ;  /* 0x0000000b000b7308 */ /* 0x000e240000001000 */
[----:B0-----:R-:W-:-:S05]  /*0ca0*/  FMUL.FTZ R8, R8, R11 ;  /* 0x0000000b08087220 */ /* 0x001fca0000410000 */
[----:B------:R-:W-:-:S07]  /*0cb0*/  F2FP.BF16.F32.PACK_AB R8, RZ, R8 ;  /* 0x00000008ff08723e */ /* 0x000fce00000010ff */
.L_x_7703:
[----:B------:R-:W-:Y:S05]  /*0cc0*/  BSYNC.RECONVERGENT B0 ;  /* 0x0000000000007941 */ /* 0x000fea0003800200 */
.L_x_7702:
[C---:B------:R-:W-:Y:S01]  /*0cd0*/  IADD3 R10, PT, PT, R5.reuse, 0x180, RZ ;  /* 0x00000180050a7810 */ /* 0x040fe20007ffe0ff */
[----:B------:R-:W-:Y:S01]  /*0ce0*/  BSSY.RECONVERGENT B0, `(.L_x_7704) ;  /* 0x0000021000007945 */ /* 0x000fe20003800200 */
[C---:B------:R-:W-:Y:S02]  /*0cf0*/  IADD3 R12, PT, PT, R5.reuse, 0x280, RZ ;  /* 0x00000280050c7810 */ /* 0x040fe40007ffe0ff */
[-C--:B------:R-:W-:Y:S01]  /*0d00*/  ISETP.GE.U32.AND P0, PT, R10, R3.reuse, PT ;  /* 0x000000030a00720c */ /* 0x080fe20003f06070 */
[C---:B------:R-:W-:Y:S01]  /*0d10*/  VIADD R10, R5.reuse, 0x200 ;  /* 0x00000200050a7836 */ /* 0x040fe20000000000 */
[-C--:B------:R-:W-:Y:S02]  /*0d20*/  ISETP.GE.U32.AND P2, PT, R12, R3.reuse, PT ;  /* 0x000000030c00720c */ /* 0x080fe40003f46070 */
[C---:B------:R-:W-:Y:S02]  /*0d30*/  IADD3 R12, PT, PT, R5.reuse, 0x380, RZ ;  /* 0x00000380050c7810 */ /* 0x040fe40007ffe0ff */
[-C--:B------:R-:W-:Y:S01]  /*0d40*/  ISETP.GE.U32.AND P1, PT, R10, R3.reuse, PT ;  /* 0x000000030a00720c */ /* 0x080fe20003f26070 */
[----:B------:R-:W-:Y:S01]  /*0d50*/  VIADD R10, R5, 0x300 ;  /* 0x00000300050a7836 */ /* 0x000fe20000000000 */
[----:B------:R-:W-:-:S02]  /*0d60*/  ISETP.GE.U32.AND P4, PT, R12, R3, PT ;  /* 0x000000030c00720c */ /* 0x000fc40003f86070 */
[-C--:B------:R-:W-:Y:S02]  /*0d70*/  ISETP.GE.U32.AND P5, PT, R5, R3.reuse, PT ;  /* 0x000000030500720c */ /* 0x080fe40003fa6070 */
[----:B------:R-:W-:Y:S01]  /*0d80*/  ISETP.GE.U32.AND P3, PT, R10, R3, PT ;  /* 0x000000030a00720c */ /* 0x000fe20003f66070 */
[----:B------:R-:W-:-:S12]  /*0d90*/  @P0 BRA `(.L_x_7705) ;  /* 0x0000000000540947 */ /* 0x000fd80003800000 */
[----:B------:R-:W-:Y:S02]  /*0da0*/  IMAD.U32 R16, R16, 0x10000, RZ ;  /* 0x0001000010107824 */ /* 0x000fe400078e00ff */
[----:B------:R-:W-:Y:S02]  /*0db0*/  IMAD.U32 R17, R17, 0x10000, RZ ;  /* 0x0001000011117824 */ /* 0x000fe400078e00ff */
[C---:B------:R-:W-:Y:S01]  /*0dc0*/  FADD.FTZ R9, -R16.reuse, 1 ;  /* 0x3f80000010097421 */ /* 0x040fe20000010100 */
[----:B------:R-:W-:Y:S02]  /*0dd0*/  IMAD.U32 R13, R13, 0x10000, RZ ;  /* 0x000100000d0d7824 */ /* 0x000fe400078e00ff */
[----:B------:R-:W-:-:S03]  /*0de0*/  FADD.FTZ R17, R16, -R17 ;  /* 0x8000001110117221 */ /* 0x000fc60000010000 */
[----:B------:R-:W1:Y:S08]  /*0df0*/  F2F.BF16.F32 R9, R9 ;  /* 0x0000000900097304 */ /* 0x000e700000202000 */
        /* <DEDUP_REMOVED lines=8> */
[----:B------:R-:W-:Y:S02]  /*0e80*/  FMNMX.FTZ R10, R10, 1.0018652574217412621e-12, !PT ;  /* 0x2b8d00000a0a7809 */ /* 0x000fe40007810000 */
[----:B--2---:R-:W-:-:S04]  /*0e90*/  SHF.L.U32 R9, R12, 0x10, RZ ;  /* 0x000000100c097819 */ /* 0x004fc800000006ff */
[----:B------:R-:W1:Y:S02]  /*0ea0*/  F2F.BF16.F32 R10, R10 ;  /* 0x0000000a000a7304 */ /* 0x000e640000202000 */
[----:B-1----:R-:W-:-:S06]  /*0eb0*/  IMAD.U32 R11, R10, 0x10000, RZ ;  /* 0x000100000a0b7824 */ /* 0x002fcc00078e00ff */
[----:B------:R-:W1:Y:S02]  /*0ec0*/  MUFU.RCP R16, R11 ;  /* 0x0000000b00107308 */ /* 0x000e640000001000 */
[----:B-1----:R-:W-:-:S05]  /*0ed0*/  FMUL.FTZ R9, R9, R16 ;  /* 0x0000001009097220 */ /* 0x002fca0000410000 */
[----:B------:R-:W-:-:S07]  /*0ee0*/  F2FP.BF16.F32.PACK_AB R9, RZ, R9 ;  /* 0x00000009ff09723e */ /* 0x000fce00000010ff */
.L_x_7705:
[----:B------:R-:W-:Y:S05]  /*0ef0*/  BSYNC.RECONVERGENT B0 ;  /* 0x0000000000007941 */ /* 0x000fea0003800200 */
.L_x_7704:
[----:B------:R-:W-:Y:S04]  /*0f00*/  BSSY.RECONVERGENT B0, `(.L_x_7706) ;  /* 0x0000017000007945 */ /* 0x000fe80003800200 */
[----:B------:R-:W-:Y:S05]  /*0f10*/  @P1 BRA `(.L_x_7707) ;  /* 0x0000000000541947 */ /* 0x000fea0003800000 */
        /* <DEDUP_REMOVED lines=21> */
.L_x_7707:
[----:B------:R-:W-:Y:S05]  /*1070*/  BSYNC.RECONVERGENT B0 ;  /* 0x0000000000007941 */ /* 0x000fea0003800200 */
.L_x_7706:
        /* <DEDUP_REMOVED lines=23> */
.L_x_7709:
[----:B------:R-:W-:Y:S05]  /*11f0*/  BSYNC.RECONVERGENT B0 ;  /* 0x0000000000007941 */ /* 0x000fea0003800200 */
.L_x_7708:
        /* <DEDUP_REMOVED lines=15> */
[----:B-1----:R-:W-:-:S05]  /*12f0*/  IMAD.U32 R13, R16, 0x10000, RZ ;  /* 0x00010000100d7824 */ /* 0x002fca00078e00ff */
[----:B------:R-:W-:Y:S02]  /*1300*/  FMNMX.FTZ R13, R13, 1.0018652574217412621e-12, !PT ;  /* 0x2b8d00000d0d7809 */ /* 0x000fe40007810000 */
[----:B--2---:R-:W-:-:S04]  /*1310*/  SHF.L.U32 R12, R15, 0x10, RZ ;  /* 0x000000100f0c7819 */ /* 0x004fc800000006ff */
[----:B------:R-:W1:Y:S02]  /*1320*/  F2F.BF16.F32 R13, R13 ;  /* 0x0000000d000d7304 */ /* 0x000e640000202000 */
[----:B-1----:R-:W-:-:S06]  /*1330*/  IMAD.U32 R16, R13, 0x10000, RZ ;  /* 0x000100000d107824 */ /* 0x002fcc00078e00ff */
[----:B------:R-:W1:Y:S02]  /*1340*/  MUFU.RCP R17, R16 ;  /* 0x0000001000117308 */ /* 0x000e640000001000 */
[----:B-1----:R-:W-:-:S05]  /*1350*/  FMUL.FTZ R12, R12, R17 ;  /* 0x000000110c0c7220 */ /* 0x002fca0000410000 */
[----:B------:R-:W-:-:S07]  /*1360*/  F2FP.BF16.F32.PACK_AB R12, RZ, R12 ;  /* 0x0000000cff0c723e */ /* 0x000fce00000010ff */
.L_x_7711:
[----:B------:R-:W-:Y:S05]  /*1370*/  BSYNC.RECONVERGENT B0 ;  /* 0x0000000000007941 */ /* 0x000fea0003800200 */
.L_x_7710:
[----:B------:R-:W-:Y:S04]  /*1380*/  BSSY.RECONVERGENT B0, `(.L_x_7712) ;  /* 0x0000017000007945 */ /* 0x000fe80003800200 */
[----:B------:R-:W-:Y:S05]  /*1390*/  @P4 BRA `(.L_x_7713) ;  /* 0x0000000000544947 */ /* 0x000fea0003800000 */
[----:B------:R-:W-:Y:S01]  /*13a0*/  SHF.L.U32 R0, R0, 0x10, RZ ;  /* 0x0000001000007819 */ /* 0x000fe200000006ff */
[----:B------:R-:W-:Y:S01]  /*13b0*/  IMAD.U32 R27, R27, 0x10000, RZ ;  /* 0x000100001b1b7824 */ /* 0x000fe200078e00ff */
[----:B------:R-:W-:-:S03]  /*13c0*/  SHF.L.U32 R17, R14, 0x10, RZ ;  /* 0x000000100e117819 */ /* 0x000fc600000006ff */
[C---:B------:R-:W-:Y:S02]  /*13d0*/  FADD.FTZ R13, -R0.reuse, 1 ;  /* 0x3f800000000d7421 */ /* 0x040fe40000010100 */
[----:B------:R-:W-:-:S04]  /*13e0*/  FADD.FTZ R17, R0, -R17 ;  /* 0x8000001100117221 */ /* 0x000fc80000010000 */
[----:B------:R-:W1:Y:S08]  /*13f0*/  F2F.BF16.F32 R13, R13 ;  /* 0x0000000d000d7304 */ /* 0x000e700000202000 */
[----:B------:R-:W-:Y:S01]  /*1400*/  F2F.BF16.F32 R17, R17 ;  /* 0x0000001100117304 */ /* 0x000fe20000202000 */
[----:B-1----:R-:W-:-:S04]  /*1410*/  IMAD.U32 R15, R13, 0x10000, RZ ;  /* 0x000100000d0f7824 */ /* 0x002fc800078e00ff */
[----:B------:R-:W-:-:S06]  /*1420*/  FMUL.FTZ R15, R0, R15 ;  /* 0x0000000f000f7220 */ /* 0x000fcc0000410000 */
[----:B------:R-:W1:Y:S02]  /*1430*/  F2F.BF16.F32 R15, R15 ;  /* 0x0000000f000f7304 */ /* 0x000e640000202000 */
[----:B-1----:R-:W-:-:S04]  /*1440*/  SHF.L.U32 R0, R15, 0x10, RZ ;  /* 0x000000100f007819 */ /* 0x002fc800000006ff */
[----:B------:R-:W-:Y:S02]  /*1450*/  FMNMX.FTZ R14, R0, 1.0018652574217412621e-12, !PT ;  /* 0x2b8d0000000e7809 */ /* 0x000fe40007810000 */
[----:B------:R-:W-:-:S04]  /*1460*/  SHF.L.U32 R0, R17, 0x10, RZ ;  /* 0x0000001011007819 */ /* 0x000fc800000006ff */
[----:B------:R-:W1:Y:S01]  /*1470*/  F2F.BF16.F32 R14, R14 ;  /* 0x0000000e000e7304 */ /* 0x000e620000202000 */
[----:B------:R-:W-:-:S07]  /*1480*/  FMUL.FTZ R27, R27, R0 ;  /* 0x000000001b1b7220 */ /* 0x000fce0000410000 */
[----:B------:R-:W2:Y:S01]  /*1490*/  F2F.BF16.F32 R27, R27 ;  /* 0x0000001b001b7304 */ /* 0x000ea20000202000 */
[----:B-1----:R-:W-:-:S07]  /*14a0*/  SHF.L.U32 R13, R14, 0x10, RZ ;  /* 0x000000100e0d7819 */ /* 0x002fce00000006ff */
[----:B------:R-:W1:Y:S01]  /*14b0*/  MUFU.RCP R13, R13 ;  /* 0x0000000d000d7308 */ /* 0x000e620000001000 */
[----:B--2---:R-:W-:-:S04]  /*14c0*/  IMAD.U32 R0, R27, 0x10000, RZ ;  /* 0x000100001b007824 */ /* 0x004fc800078e00ff */
[----:B-1----:R-:W-:-:S05]  /*14d0*/  FMUL.FTZ R0, R0, R13 ;  /* 0x0000000d00007220 */ /* 0x002fca0000410000 */
[----:B------:R-:W-:-:S07]  /*14e0*/  F2FP.BF16.F32.PACK_AB R0, RZ, R0 ;  /* 0x00000000ff00723e */ /* 0x000fce00000010ff */
.L_x_7713:
[----:B------:R-:W-:Y:S05]  /*14f0*/  BSYNC.RECONVERGENT B0 ;  /* 0x0000000000007941 */ /* 0x000fea0003800200 */
.L_x_7712:
[----:B------:R-:W-:Y:S04]  /*1500*/  BSSY.RECONVERGENT B0, `(.L_x_7714) ;  /* 0x0000033000007945 */ /* 0x000fe80003800200 */
[----:B------:R-:W-:Y:S04]  /*1510*/  BSSY.RELIABLE B1, `(.L_x_7715) ;  /* 0x000002b000017945 */ /* 0x000fe80003800100 */
[----:B------:R-:W-:Y:S05]  /*1520*/  @P5 BRA `(.L_x_7716) ;  /* 0x0000000000305947 */ /* 0x000fea0003800000 */
[----:B------:R-:W1:Y:S01]  /*1530*/  LDC.64 R14, c[0x0][0x388] ;  /* 0x0000e200ff0e7b82 */ /* 0x000e620000000a00 */
[----:B------:R-:W-:-:S05]  /*1540*/  LEA R5, R2, R5, 0xa ;  /* 0x0000000502057211 */ /* 0x000fca00078e50ff */
[----:B-1----:R-:W-:Y:S01]  /*1550*/  IMAD.WIDE.U32 R14, R5, 0x2, R14 ;  /* 0x00000002050e7825 */ /* 0x002fe200078e000e */
[----:B------:R-:W-:-:S04]  /*1560*/  MOV R5, R4 ;  /* 0x0000000400057202 */ /* 0x000fc80000000f00 */
[----:B------:R1:W-:Y:S01]  /*1570*/  STG.E.U16 desc[UR4][R14.64], R6 ;  /* 0x000000060e007986 */ /* 0x0003e2000c101504 */
[----:B------:R-:W-:-:S13]  /*1580*/  ISETP.GE.U32.AND P0, PT, R5, R3, PT ;  /* 0x000000030500720c */ /* 0x000fda0003f06070 */
[----:B-1----:R-:W-:Y:S05]  /*1590*/  @P0 BRA `(.L_x_7717) ;  /* 0x0000000000300947 */ /* 0x002fea0003800000 */
[----:B------:R-:W1:Y:S01]  /*15a0*/  LDC.64 R14, c[0x0][0x388] ;  /* 0x0000e200ff0e7b82 */ /* 0x000e620000000a00 */
[----:B------:R-:W-:Y:S01]  /*15b0*/  IMAD R13, R2, 0x400, R5 ;  /* 0x00000400020d7824 */ /* 0x000fe200078e0205 */
[----:B------:R-:W-:-:S03]  /*15c0*/  IADD3 R5, PT, PT, R5, 0x80, RZ ;  /* 0x0000008005057810 */ /* 0x000fc60007ffe0ff */
[----:B-1----:R-:W-:-:S05]  /*15d0*/  IMAD.WIDE.U32 R14, R13, 0x2, R14 ;  /* 0x000000020d0e7825 */ /* 0x002fca00078e000e */
[----:B------:R1:W-:Y:S02]  /*15e0*/  STG.E.U16 desc[UR4][R14.64], R7 ;  /* 0x000000070e007986 */ /* 0x0003e4000c101504 */
.L_x_7716:
[----:B------:R-:W-:-:S13]  /*15f0*/  ISETP.GE.U32.AND P0, PT, R5, R3, PT ;  /* 0x000000030500720c */ /* 0x000fda0003f06070 */
[----:B------:R-:W-:Y:S05]  /*1600*/  @P0 BRA `(.L_x_7718) ;  /* 0x0000000000300947 */ /* 0x000fea0003800000 */
[----:B-1----:R-:W1:Y:S01]  /*1610*/  LDC.64 R6, c[0x0][0x388] ;  /* 0x0000e200ff067b82 */ /* 0x002e620000000a00 */
[----:B------:R-:W-:Y:S01]  /*1620*/  LEA R13, R2, R5, 0xa ;  /* 0x00000005020d7211 */ /* 0x000fe200078e50ff */
[----:B------:R-:W-:-:S04]  /*1630*/  VIADD R5, R5, 0x80 ;  /* 0x0000008005057836 */ /* 0x000fc80000000000 */
[----:B-1----:R-:W-:-:S05]  /*1640*/  IMAD.WIDE.U32 R6, R13, 0x2, R6 ;  /* 0x000000020d067825 */ /* 0x002fca00078e0006 */
[----:B------:R1:W-:Y:S02]  /*1650*/  STG.E.U16 desc[UR4][R6.64], R8 ;  /* 0x0000000806007986 */ /* 0x0003e4000c101504 */
.L_x_7717:
[----:B------:R-:W-:-:S13]  /*1660*/  ISETP.GE.U32.AND P0, PT, R5, R3, PT ;  /* 0x000000030500720c */ /* 0x000fda0003f06070 */
[----:B------:R-:W-:Y:S05]  /*1670*/  @P0 BRA `(.L_x_7719) ;  /* 0x0000000000300947 */ /* 0x000fea0003800000 */
[----:B-1----:R-:W1:Y:S01]  /*1680*/  LDC.64 R6, c[0x0][0x388] ;  /* 0x0000e200ff067b82 */ /* 0x002e620000000a00 */
[----:B------:R-:W-:Y:S02]  /*1690*/  LEA R13, R2, R5, 0xa ;  /* 0x00000005020d7211 */ /* 0x000fe400078e50ff */
[----:B------:R-:W-:-:S03]  /*16a0*/  IADD3 R5, PT, PT, R5, 0x80, RZ ;  /* 0x0000008005057810 */ /* 0x000fc60007ffe0ff */
[----:B-1----:R-:W-:-:S05]  /*16b0*/  IMAD.WIDE.U32 R6, R13, 0x2, R6 ;  /* 0x000000020d067825 */ /* 0x002fca00078e0006 */
[----:B------:R2:W-:Y:S02]  /*16c0*/  STG.E.U16 desc[UR4][R6.64], R9 ;  /* 0x0000000906007986 */ /* 0x0005e4000c101504 */
.L_x_7718:
[----:B------:R-:W-:-:S13]  /*16d0*/  ISETP.GE.U32.AND P0, PT, R5, R3, PT ;  /* 0x000000030500720c */ /* 0x000fda0003f06070 */
[----:B------:R-:W-:Y:S05]  /*16e0*/  @P0 BRA `(.L_x_7720) ;  /* 0x0000000000340947 */ /* 0x000fea0003800000 */
[----:B-12---:R-:W1:Y:S01]  /*16f0*/  LDC.64 R6, c[0x0][0x388] ;  /* 0x0000e200ff067b82 */ /* 0x006e620000000a00 */
[----:B------:R-:W-:Y:S01]  /*1700*/  IMAD R9, R2, 0x400, R5 ;  /* 0x0000040002097824 */ /* 0x000fe200078e0205 */
[----:B------:R-:W-:-:S03]  /*1710*/  IADD3 R5, PT, PT, R5, 0x80, RZ ;  /* 0x0000008005057810 */ /* 0x000fc60007ffe0ff */
[----:B-1----:R-:W-:-:S05]  /*1720*/  IMAD.WIDE.U32 R6, R9, 0x2, R6 ;  /* 0x0000000209067825 */ /* 0x002fca00078e0006 */
[----:B------:R2:W-:Y:S02]  /*1730*/  STG.E.U16 desc[UR4][R6.64], R10 ;  /* 0x0000000a06007986 */ /* 0x0005e4000c101504 */
.L_x_7719:
[----:B------:R-:W-:-:S13]  /*1740*/  ISETP.GE.U32.AND P0, PT, R5, R3, PT ;  /* 0x000000030500720c */ /* 0x000fda0003f06070 */
[----:B------:R-:W-:Y:S05]  /*1750*/  @P0 BREAK.RELIABLE B1 ;  /* 0x0000000000010942 */ /* 0x000fea0003800100 */
[----:B------:R-:W-:Y:S05]  /*1760*/  @P0 BRA `(.L_x_7721) ;  /* 0x0000000000300947 */ /* 0x000fea0003800000 */
[----:B-12---:R-:W1:Y:S01]  /*1770*/  LDC.64 R6, c[0x0][0x388] ;  /* 0x0000e200ff067b82 */ /* 0x006e620000000a00 */
[----:B------:R-:W-:Y:S01]  /*1780*/  LEA R9, R2, R5, 0xa ;  /* 0x0000000502097211 */ /* 0x000fe200078e50ff */
[----:B------:R-:W-:-:S04]  /*1790*/  VIADD R5, R5, 0x80 ;  /* 0x0000008005057836 */ /* 0x000fc80000000000 */
[----:B-1----:R-:W-:-:S05]  /*17a0*/  IMAD.WIDE.U32 R6, R9, 0x2, R6 ;  /* 0x0000000209067825 */ /* 0x002fca00078e0006 */
[----:B------:R3:W-:Y:S02]  /*17b0*/  STG.E.U16 desc[UR4][R6.64], R11 ;  /* 0x0000000b06007986 */ /* 0x0007e4000c101504 */
.L_x_7720:
[----:B------:R-:W-:Y:S05]  /*17c0*/  BSYNC.RELIABLE B1 ;  /* 0x0000000000017941 */ /* 0x000fea0003800100 */
.L_x_7715:
[----:B------:R-:W-:-:S13]  /*17d0*/  ISETP.GE.U32.AND P0, PT, R5, R3, PT ;  /* 0x000000030500720c */ /* 0x000fda0003f06070 */
[----:B-123--:R-:W1:Y:S01]  /*17e0*/  @!P0 LDC.64 R6, c[0x0][0x388] ;  /* 0x0000e200ff068b82 */ /* 0x00ee620000000a00 */
[----:B------:R-:W-:Y:S02]  /*17f0*/  @!P0 LEA R9, R2, R5, 0xa ;  /* 0x0000000502098211 */ /* 0x000fe400078e50ff */
[----:B------:R-:W-:-:S03]  /*1800*/  @!P0 IADD3 R5, PT, PT, R5, 0x80, RZ ;  /* 0x0000008005058810 */ /* 0x000fc60007ffe0ff */
[----:B-1----:R-:W-:-:S05]  /*1810*/  @!P0 IMAD.WIDE.U32 R6, R9, 0x2, R6 ;  /* 0x0000000209068825 */ /* 0x002fca00078e0006 */
[----:B------:R3:W-:Y:S02]  /*1820*/  @!P0 STG.E.U16 desc[UR4][R6.64], R12 ;  /* 0x0000000c06008986 */ /* 0x0007e4000c101504 */
.L_x_7721:
[----:B------:R-:W-:Y:S05]  /*1830*/  BSYNC.RECONVERGENT B0 ;  /* 0x0000000000007941 */ /* 0x000fea0003800200 */
.L_x_7714:
[----:B------:R-:W-:Y:S05]  /*1840*/  WARPSYNC.ALL ;  /* 0x0000000000007948 */ /* 0x000fea0003800000 */
[----:B------:R-:W-:-:S13]  /*1850*/  ISETP.GE.U32.AND P0, PT, R5, R3, PT ;  /* 0x000000030500720c */ /* 0x000fda0003f06070 */
[----:B------:R-:W-:Y:S05]  /*1860*/  @P0 EXIT ;  /* 0x000000000000094d */ /* 0x000fea0003800000 */
[----:B-123--:R-:W1:Y:S01]  /*1870*/  LDC.64 R6, c[0x0][0x388] ;  /* 0x0000e200ff067b82 */ /* 0x00ee620000000a00 */
[----:B------:R-:W-:-:S04]  /*1880*/  IMAD R3, R2, 0x400, R5 ;  /* 0x0000040002037824 */ /* 0x000fc800078e0205 */
[----:B-1----:R-:W-:-:S05]  /*1890*/  IMAD.WIDE.U32 R2, R3, 0x2, R6 ;  /* 0x0000000203027825 */ /* 0x002fca00078e0006 */
[----:B------:R-:W-:Y:S01]  /*18a0*/  STG.E.U16 desc[UR4][R2.64], R0 ;  /* 0x0000000002007986 */ /* 0x000fe2000c101504 */
[----:B------:R-:W-:Y:S05]  /*18b0*/  EXIT ;  /* 0x000000000000794d */ /* 0x000fea0003800000 */
.L_x_7697:
[----:B------:R-:W0:Y:S01]  /*18c0*/  S2R R0, SR_TID.X ;  /* 0x0000000000007919 */ /* 0x000e220000002100 */
[----:B------:R-:W1:Y:S01]  /*18d0*/  LDC.64 R4, c[0x0][0x398] ;  /* 0x0000e600ff047b82 */ /* 0x000e620000000a00 */
[----:B------:R-:W-:-:S07]  /*18e0*/  SHF.L.U32 R16, R2, 0xa, RZ ;  /* 0x0000000a02107819 */ /* 0x000fce00000006ff */
[----:B------:R-:W2:Y:S01]  /*18f0*/  LDC.64 R6, c[0x0][0x3a0] ;  /* 0x0000e800ff067b82 */ /* 0x000ea20000000a00 */
[----:B-1----:R-:W-:-:S07]  /*1900*/  IMAD.WIDE.U32 R2, R16, 0x2, R4 ;  /* 0x0000000210027825 */ /* 0x002fce00078e0004 */
[----:B------:R-:W1:Y:S01]  /*1910*/  LDC.64 R4, c[0x0][0x390] ;  /* 0x0000e400ff047b82 */ /* 0x000e620000000a00 */
[----:B0-----:R-:W-:-:S05]  /*1920*/  IMAD.WIDE.U32 R12, R0, 0x8, R2 ;  /* 0x00000008000c7825 */ /* 0x001fca00078e0002 */
[----:B------:R-:W3:Y:S01]  /*1930*/  LDG.E.64 R18, desc[UR4][R12.64] ;  /* 0x000000040c127981 */ /* 0x000ee2000c1e1b00 */
[----:B--2---:R-:W-:-:S03]  /*1940*/  IMAD.WIDE.U32 R2, R16, 0x2, R6 ;  /* 0x0000000210027825 */ /* 0x004fc600078e0006 */
[----:B------:R-:W2:Y:S01]  /*1950*/  LDG.E.64 R8, desc[UR4][R12.64+0x400] ;  /* 0x000400040c087981 */ /* 0x000ea2000c1e1b00 */
[----:B------:R-:W-:-:S05]  /*1960*/  IMAD.WIDE.U32 R22, R0, 0x8, R2 ;  /* 0x0000000800167825 */ /* 0x000fca00078e0002 */
[----:B------:R-:W4:Y:S04]  /*1970*/  LDG.E.64 R6, desc[UR4][R22.64] ;  /* 0x0000000416067981 */ /* 0x000f28000c1e1b00 */
[----:B------:R0:W5:Y:S01]  /*1980*/  LDG.E.64 R10, desc[UR4][R22.64+0x400] ;  /* 0x00040004160a7981 */ /* 0x000162000c1e1b00 */
[----:B-1----:R-:W-:-:S04]  /*1990*/  IMAD.WIDE.U32 R2, R16, 0x2, R4 ;  /* 0x0000000210027825 */ /* 0x002fc800078e0004 */
[----:B------:R-:W-:-:S05]  /*19a0*/  IMAD.WIDE.U32 R24, R0, 0x8, R2 ;  /* 0x0000000800187825 */ /* 0x000fca00078e0002 */
[----:B------:R-:W5:Y:S04]  /*19b0*/  LDG.E.64 R4, desc[UR4][R24.64] ;  /* 0x0000000418047981 */ /* 0x000f68000c1e1b00 */
[----:B------:R1:W5:Y:S01]  /*19c0*/  LDG.E.64 R2, desc[UR4][R24.64+0x400] ;  /* 0x0004000418027981 */ /* 0x000362000c1e1b00 */
[C---:B---3--:R-:W-:Y:S01]  /*19d0*/  SHF.L.U32 R21, R18.reuse, 0x10, RZ ;  /* 0x0000001012157819 */ /* 0x048fe200000006ff */
[----:B------:R-:W-:Y:S01]  /*19e0*/  IMAD.U32 R14, R19, 0x10000, RZ ;  /* 0x00010000130e7824 */ /* 0x000fe200078e00ff */
[----:B------:R-:W-:Y:S02]  /*19f0*/  PRMT R18, R18, 0x7632, R18 ;  /* 0x0000763212127816 */ /* 0x000fe40000000012 */
[----:B--2---:R-:W-:Y:S01]  /*1a00*/  SHF.L.U32 R12, R8, 0x10, RZ ;  /* 0x00000010080c7819 */ /* 0x004fe200000006ff */
[----:B------:R-:W-:Y:S01]  /*1a10*/  FADD.FTZ R15, -R21, 1 ;  /* 0x3f800000150f7421 */ /* 0x000fe20000010100 */
[----:B------:R-:W-:Y:S01]  /*1a20*/  FADD.FTZ R26, -R14, 1 ;  /* 0x3f8000000e1a7421 */ /* 0x000fe20000010100 */
[----:B------:R-:W-:-:S02]  /*1a30*/  SHF.L.U32 R17, R9, 0x10, RZ ;  /* 0x0000001009117819 */ /* 0x000fc400000006ff */
[----:B0-----:R-:W-:Y:S01]  /*1a40*/  FADD.FTZ R22, -R12, 1 ;  /* 0x3f8000000c167421 */ /* 0x001fe20000010100 */
[----:B------:R0:W2:Y:S01]  /*1a50*/  F2F.BF16.F32 R23, R26 ;  /* 0x0000001a00177304 */ /* 0x0000a20000202000 */
[----:B------:R-:W-:Y:S01]  /*1a60*/  PRMT R19, R19, 0x7632, R19 ;  /* 0x0000763213137816 */ /* 0x000fe20000000013 */
[----:B------:R-:W-:Y:S01]  /*1a70*/  FADD.FTZ R13, -R17, 1 ;  /* 0x3f800000110d7421 */ /* 0x000fe20000010100 */
[----:B----4-:R-:W-:Y:S01]  /*1a80*/  IMAD.U32 R20, R6, 0x10000, RZ ;  /* 0x0001000006147824 */ /* 0x010fe200078e00ff */
[----:B-1----:R-:W-:Y:S01]  /*1a90*/  SHF.L.U32 R25, R7, 0x10, RZ ;  /* 0x0000001007197819 */ /* 0x002fe200000006ff */
[----:B-----5:R-:W-:Y:S02]  /*1aa0*/  IMAD.U32 R27, R10, 0x10000, RZ ;  /* 0x000100000a1b7824 */ /* 0x020fe400078e00ff */
[----:B------:R-:W-:Y:S01]  /*1ab0*/  FADD.FTZ R20, R21, -R20 ;  /* 0x8000001415147221 */ /* 0x000fe20000010000 */
[----:B------:R-:W1:Y:S01]  /*1ac0*/  F2F.BF16.F32 R15, R15 ;  /* 0x0000000f000f7304 */ /* 0x000e620000202000 */
[----:B------:R-:W-:Y:S01]  /*1ad0*/  FADD.FTZ R25, R14, -R25 ;  /* 0x800000190e197221 */ /* 0x000fe20000010000 */
[----:B0-----:R-:W-:Y:S01]  /*1ae0*/  FADD.FTZ R26, R12, -R27 ;  /* 0x8000001b0c1a7221 */ /* 0x001fe20000010000 */
[----:B------:R-:W-:Y:S01]  /*1af0*/  IMAD.U32 R19, R19, 0x10000, RZ ;  /* 0x0001000013137824 */ /* 0x000fe200078e00ff */
[----:B------:R-:W-:-:S02]  /*1b00*/  PRMT R10, R10, 0x7632, R10 ;  /* 0x000076320a0a7816 */ /* 0x000fc4000000000a */
[----:B------:R-:W-:Y:S02]  /*1b10*/  PRMT R7, R7, 0x7632, R7 ;  /* 0x0000763207077816 */ /* 0x000fe40000000007 */
[----:B------:R-:W0:Y:S01]  /*1b20*/  F2F.BF16.F32 R22, R22 ;  /* 0x0000001600167304 */ /* 0x000e220000202000 */
[----:B--2---:R-:W-:Y:S02]  /*1b30*/  SHF.L.U32 R23, R23, 0x10, RZ ;  /* 0x0000001017177819 */ /* 0x004fe400000006ff */
[----:B------:R-:W-:-:S03]  /*1b40*/  SHF.L.U32 R29, R10, 0x10, RZ ;  /* 0x000000100a1d7819 */ /* 0x000fc600000006ff */
[----:B------:R-:W-:Y:S01]  /*1b50*/  FMUL.FTZ R14, R14, R23 ;  /* 0x000000170e0e7220 */ /* 0x000fe20000410000 */
[----:B-1----:R-:W-:Y:S01]  /*1b60*/  SHF.L.U32 R24, R15, 0x10, RZ ;  /* 0x000000100f187819 */ /* 0x002fe200000006ff */
[----:B------:R-:W1:Y:S04]  /*1b70*/  F2F.BF16.F32 R13, R13 ;  /* 0x0000000d000d7304 */ /* 0x000e680000202000 */
[----:B------:R-:W-:Y:S01]  /*1b80*/  FMUL.FTZ R21, R21, R24 ;  /* 0x0000001815157220 */ /* 0x000fe20000410000 */
[C---:B------:R-:W-:Y:S01]  /*1b90*/  IMAD.U32 R24, R11.reuse, 0x10000, RZ ;  /* 0x000100000b187824 */ /* 0x040fe200078e00ff */
[----:B------:R-:W-:Y:S02]  /*1ba0*/  PRMT R11, R11, 0x7632, R11 ;  /* 0x000076320b0b7816 */ /* 0x000fe4000000000b */
[----:B------:R-:W2:Y:S01]  /*1bb0*/  F2F.BF16.F32 R20, R20 ;  /* 0x0000001400147304 */ /* 0x000ea20000202000 */
[----:B0-----:R-:W-:Y:S01]  /*1bc0*/  SHF.L.U32 R27, R22, 0x10, RZ ;  /* 0x00000010161b7819 */ /* 0x001fe200000006ff */
[----:B------:R-:W-:Y:S01]  /*1bd0*/  FADD.FTZ R23, R17, -R24 ;  /* 0x8000001811177221 */ /* 0x000fe20000010000 */
[----:B------:R-:W-:-:S03]  /*1be0*/  SHF.L.U32 R10, R11, 0x10, RZ ;  /* 0x000000100b0a7819 */ /* 0x000fc600000006ff */
[----:B------:R-:W-:Y:S01]  /*1bf0*/  FMUL.FTZ R12, R12, R27 ;  /* 0x0000001b0c0c7220 */ /* 0x000fe20000410000 */
[----:B-1----:R-:W-:Y:S01]  /*1c00*/  SHF.L.U32 R28, R13, 0x10, RZ ;  /* 0x000000100d1c7819 */ /* 0x002fe200000006ff */
[----:B------:R0:W1:Y:S01]  /*1c10*/  F2F.BF16.F32 R22, R26 ;  /* 0x0000001a00167304 */ /* 0x0000620000202000 */
[----:B------:R-:W-:Y:S01]  /*1c20*/  SHF.L.U32 R13, R4, 0x10, RZ ;  /* 0x00000010040d7819 */ /* 0x000fe200000006ff */
[----:B------:R-:W-:Y:S01]  /*1c30*/  IMAD.U32 R27, R2, 0x10000, RZ ;  /* 0x00010000021b7824 */ /* 0x000fe200078e00ff */
[----:B------:R-:W-:Y:S01]  /*1c40*/  PRMT R2, R6, 0x7632, R2 ;  /* 0x0000763206027816 */ /* 0x000fe20000000002 */
[----:B------:R-:W-:Y:S01]  /*1c50*/  FMUL.FTZ R17, R17, R28 ;  /* 0x0000001c11117220 */ /* 0x000fe20000410000 */
[----:B------:R-:W-:Y:S01]  /*1c60*/  PRMT R4, R4, 0x7632, R4 ;  /* 0x0000763204047816 */ /* 0x000fe20000000004 */
[----:B--2---:R-:W-:Y:S02]  /*1c70*/  IMAD.U32 R24, R20, 0x10000, RZ ;  /* 0x0001000014187824 */ /* 0x004fe400078e00ff */
[----:B------:R-:W2:Y:S01]  /*1c80*/  F2F.BF16.F32 R15, R25 ;  /* 0x00000019000f7304 */ /* 0x000ea20000202000 */
[----:B------:R-:W-:Y:S01]  /*1c90*/  SHF.L.U32 R20, R18, 0x10, RZ ;  /* 0x0000001012147819 */ /* 0x000fe200000006ff */
[----:B0-----:R-:W-:Y:S01]  /*1ca0*/  FADD.FTZ R26, -R19, 1 ;  /* 0x3f800000131a7421 */ /* 0x001fe20000010100 */
[----:B------:R-:W-:Y:S01]  /*1cb0*/  SHF.L.U32 R18, R5, 0x10, RZ ;  /* 0x0000001005127819 */ /* 0x000fe200000006ff */
[----:B------:R-:W-:Y:S01]  /*1cc0*/  FMUL.FTZ R13, R13, R24 ;  /* 0x000000180d0d7220 */ /* 0x000fe20000410000 */
[----:B------:R-:W-:Y:S01]  /*1cd0*/  SHF.L.U32 R4, R4, 0x10, RZ ;  /* 0x0000001004047819 */ /* 0x000fe200000006ff */
[----:B------:R-:W-:Y:S01]  /*1ce0*/  FADD.FTZ R24, -R20, 1 ;  /* 0x3f80000014187421 */ /* 0x000fe20000010100 */
[----:B-1----:R-:W-:Y:S01]  /*1cf0*/  SHF.L.U32 R28, R22, 0x10, RZ ;  /* 0x00000010161c7819 */ /* 0x002fe200000006ff */
[----:B------:R-:W0:Y:S01]  /*1d00*/  F2F.BF16.F32 R23, R23 ;  /* 0x0000001700177304 */ /* 0x000e220000202000 */
[----:B------:R-:W-:-:S02]  /*1d10*/  PRMT R22, R8, 0x7632, R22 ;  /* 0x0000763208167816 */ /* 0x000fc40000000016 */
[----:B------:R-:W-:Y:S01]  /*1d20*/  PRMT R5, R5, 0x7632, R5 ;  /* 0x0000763205057816 */ /* 0x000fe20000000005 */
[----:B------:R-:W-:Y:S01]  /*1d30*/  FMUL.FTZ R8, R27, R28 ;  /* 0x0000001c1b087220 */ /* 0x000fe20000410000 */
[----:B------:R-:W-:Y:S02]  /*1d40*/  SHF.L.U32 R22, R22, 0x10, RZ ;  /* 0x0000001016167819 */ /* 0x000fe400000006ff */
[----:B--2---:R-:W-:Y:S01]  /*1d50*/  SHF.L.U32 R25, R15, 0x10, RZ ;  /* 0x000000100f197819 */ /* 0x004fe200000006ff */
[----:B------:R-:W1:Y:S01]  /*1d60*/  F2F.BF16.F32 R21, R21 ;  /* 0x0000001500157304 */ /* 0x000e620000202000 */
[----:B------:R-:W-:Y:S01]  /*1d70*/  SHF.L.U32 R27, R2, 0x10, RZ ;  /* 0x00000010021b7819 */ /* 0x000fe200000006ff */
[C---:B------:R-:W-:Y:S01]  /*1d80*/  FADD.FTZ R6, -R22.reuse, 1 ;  /* 0x3f80000016067421 */ /* 0x040fe20000010100 */
[----:B------:R-:W-:Y:S01]  /*1d90*/  FADD.FTZ R11, R22, -R29 ;  /* 0x8000001d160b7221 */ /* 0x000fe20000010000 */
[----:B------:R-:W-:Y:S01]  /*1da0*/  FMUL.FTZ R18, R18, R25 ;  /* 0x0000001912127220 */ /* 0x000fe20000410000 */
[----:B------:R-:W-:Y:S01]  /*1db0*/  PRMT R25, R9, 0x7632, R25 ;  /* 0x0000763209197816 */ /* 0x000fe20000000019 */
[----:B------:R-:W-:Y:S01]  /*1dc0*/  FADD.FTZ R27, R20, -R27 ;  /* 0x8000001b141b7221 */ /* 0x000fe20000010000 */
[----:B0-----:R-:W-:Y:S01]  /*1dd0*/  SHF.L.U32 R23, R23, 0x10, RZ ;  /* 0x0000001017177819 */ /* 0x001fe200000006ff */
[----:B------:R0:W2:Y:S01]  /*1de0*/  F2F.BF16.F32 R15, R24 ;  /* 0x00000018000f7304 */ /* 0x0000a20000202000 */
[----:B------:R-:W-:-:S02]  /*1df0*/  SHF.L.U32 R25, R25, 0x10, RZ ;  /* 0x0000001019197819 */ /* 0x000fc400000006ff */
[----:B------:R-:W-:-:S03]  /*1e00*/  PRMT R2, R2, 0x7632, R2 ;  /* 0x0000763202027816 */ /* 0x000fc60000000002 */
[----:B------:R-:W-:Y:S01]  /*1e10*/  FADD.FTZ R10, R25, -R10 ;  /* 0x8000000a190a7221 */ /* 0x000fe20000010000 */
[----:B------:R-:W-:Y:S01]  /*1e20*/  SHF.L.U32 R2, R2, 0x10, RZ ;  /* 0x0000001002027819 */ /* 0x000fe200000006ff */
[----:B------:R-:W3:Y:S01]  /*1e30*/  F2F.BF16.F32 R6, R6 ;  /* 0x0000000600067304 */ /* 0x000ee20000202000 */
[C---:B0-----:R-:W-:Y:S01]  /*1e40*/  IMAD.U32 R24, R3.reuse, 0x10000, RZ ;  /* 0x0001000003187824 */ /* 0x041fe200078e00ff */
[----:B------:R-:W-:Y:S01]  /*1e50*/  PRMT R3, R3, 0x7632, R3 ;  /* 0x0000763203037816 */ /* 0x000fe20000000003 */
[----:B-1----:R-:W-:Y:S02]  /*1e60*/  IMAD.U32 R21, R21, 0x10000, RZ ;  /* 0x0001000015157824 */ /* 0x002fe400078e00ff */
[----:B------:R-:W-:Y:S01]  /*1e70*/  FMUL.FTZ R24, R24, R23 ;  /* 0x0000001718187220 */ /* 0x000fe20000410000 */
[----:B------:R-:W-:Y:S01]  /*1e80*/  FADD.FTZ R23, -R25, 1 ;  /* 0x3f80000019177421 */ /* 0x000fe20000010100 */
[----:B--2---:R-:W-:Y:S01]  /*1e90*/  IMAD.U32 R15, R15, 0x10000, RZ ;  /* 0x000100000f0f7824 */ /* 0x004fe200078e00ff */
[----:B------:R0:W1:Y:S01]  /*1ea0*/  F2F.BF16.F32 R9, R26 ;  /* 0x0000001a00097304 */ /* 0x0000620000202000 */
[----:B------:R-:W-:-:S02]  /*1eb0*/  SHF.L.U32 R3, R3, 0x10, RZ ;  /* 0x0000001003037819 */ /* 0x000fc400000006ff */
[----:B------:R-:W-:Y:S01]  /*1ec0*/  FMUL.FTZ R20, R20, R15 ;  /* 0x0000000f14147220 */ /* 0x000fe20000410000 */
[----:B---3--:R-:W-:-:S04]  /*1ed0*/  SHF.L.U32 R15, R6, 0x10, RZ ;  /* 0x00000010060f7819 */ /* 0x008fc800000006ff */
[----:B------:R-:W2:Y:S01]  /*1ee0*/  F2F.BF16.F32 R23, R23 ;  /* 0x0000001700177304 */ /* 0x000ea20000202000 */
[----:B0-----:R-:W-:Y:S02]  /*1ef0*/  IMAD.U32 R26, R7, 0x10000, RZ ;  /* 0x00010000071a7824 */ /* 0x001fe400078e00ff */
[----:B------:R-:W-:Y:S02]  /*1f00*/  FMUL.FTZ R15, R22, R15 ;  /* 0x0000000f160f7220 */ /* 0x000fe40000410000 */
[----:B------:R-:W-:Y:S01]  /*1f10*/  FADD.FTZ R26, R19, -R26 ;  /* 0x8000001a131a7221 */ /* 0x000fe20000010000 */
[----:B-1----:R-:W-:Y:S02]  /*1f20*/  SHF.L.U32 R28, R9, 0x10, RZ ;  /* 0x00000010091c7819 */ /* 0x002fe400000006ff */
[----:B------:R-:W0:Y:S03]  /*1f30*/  F2F.BF16.F32 R7, R27 ;  /* 0x0000001b00077304 */ /* 0x000e260000202000 */
[----:B------:R-:W-:Y:S01]  /*1f40*/  FMUL.FTZ R28, R19, R28 ;  /* 0x0000001c131c7220 */ /* 0x000fe20000410000 */
[----:B--2---:R-:W-:-:S04]  /*1f50*/  IMAD.U32 R22, R23, 0x10000, RZ ;  /* 0x0001000017167824 */ /* 0x004fc800078e00ff */
[----:B------:R-:W1:Y:S01]  /*1f60*/  F2F.BF16.F32 R11, R11 ;  /* 0x0000000b000b7304 */ /* 0x000e620000202000 */
[----:B------:R-:W-:Y:S01]  /*1f70*/  FMUL.FTZ R19, R25, R22 ;  /* 0x0000001619137220 */ /* 0x000fe20000410000 */
[----:B0-----:R-:W-:-:S06]  /*1f80*/  SHF.L.U32 R7, R7, 0x10, RZ ;  /* 0x0000001007077819 */ /* 0x001fcc00000006ff */
[----:B------:R-:W0:Y:S01]  /*1f90*/  F2F.BF16.F32 R10, R10 ;  /* 0x0000000a000a7304 */ /* 0x000e220000202000 */
[----:B-1----:R-:W-:-:S07]  /*1fa0*/  IMAD.U32 R11, R11, 0x10000, RZ ;  /* 0x000100000b0b7824 */ /* 0x002fce00078e00ff */
[----:B------:R-:W-:Y:S01]  /*1fb0*/  F2F.BF16.F32 R26, R26 ;  /* 0x0000001a001a7304 */ /* 0x000fe20000202000 */
[----:B------:R-:W-:Y:S01]  /*1fc0*/  FMUL.FTZ R2, R2, R11 ;  /* 0x0000000b02027220 */ /* 0x000fe20000410000 */
[----:B0-----:R-:W-:-:S06]  /*1fd0*/  SHF.L.U32 R10, R10, 0x10, RZ ;  /* 0x000000100a0a7819 */ /* 0x001fcc00000006ff */
[----:B------:R-:W0:Y:S01]  /*1fe0*/  F2F.BF16.F32 R17, R17 ;  /* 0x0000001100117304 */ /* 0x000e220000202000 */
[----:B------:R-:W-:Y:S01]  /*1ff0*/  FMUL.FTZ R10, R3, R10 ;  /* 0x0000000a030a7220 */ /* 0x000fe20000410000 */
[----:B------:R-:W-:-:S06]  /*2000*/  FMNMX.FTZ R3, R21, 1.0018652574217412621e-12, !PT ;  /* 0x2b8d000015037809 */ /* 0x000fcc0007810000 */
[----:B------:R-:W1:Y:S01]  /*2010*/  F2F.BF16.F32 R15, R15 ;  /* 0x0000000f000f7304 */ /* 0x000e620000202000 */
[----:B0-----:R-:W-:-:S07]  /*2020*/  IMAD.U32 R17, R17, 0x10000, RZ ;  /* 0x0001000011117824 */ /* 0x001fce00078e00ff */
[----:B------:R-:W0:Y:S01]  /*2030*/  F2F.BF16.F32 R14, R14 ;  /* 0x0000000e000e7304 */ /* 0x000e220000202000 */
[----:B-1----:R-:W-:-:S07]  /*2040*/  IMAD.U32 R15, R15, 0x10000, RZ ;  /* 0x000100000f0f7824 */ /* 0x002fce00078e00ff */
[----:B------:R-:W1:Y:S01]  /*2050*/  F2F.BF16.F32 R12, R12 ;  /* 0x0000000c000c7304 */ /* 0x000e620000202000 */
[----:B0-----:R-:W-:-:S07]  /*2060*/  SHF.L.U32 R14, R14, 0x10, RZ ;  /* 0x000000100e0e7819 */ /* 0x001fce00000006ff */
[----:B------:R0:W2:Y:S01]  /*2070*/  F2F.BF16.F32 R9, R20 ;  /* 0x0000001400097304 */ /* 0x0000a20000202000 */
[----:B------:R-:W-:Y:S02]  /*2080*/  FMNMX.FTZ R11, R14, 1.0018652574217412621e-12, !PT ;  /* 0x2b8d00000e0b7809 */ /* 0x000fe40007810000 */
[----:B-1----:R-:W-:-:S05]  /*2090*/  SHF.L.U32 R12, R12, 0x10, RZ ;  /* 0x000000100c0c7819 */ /* 0x002fca00000006ff */
[----:B------:R-:W1:Y:S01]  /*20a0*/  F2F.BF16.F32 R6, R28 ;  /* 0x0000001c00067304 */ /* 0x000e620000202000 */
[----:B0-----:R-:W-:Y:S01]  /*20b0*/  FMUL.FTZ R20, R4, R7 ;  /* 0x0000000704147220 */ /* 0x001fe20000410000 */
[----:B------:R-:W-:Y:S01]  /*20c0*/  SHF.L.U32 R7, R26, 0x10, RZ ;  /* 0x000000101a077819 */ /* 0x000fe200000006ff */
[----:B------:R-:W-:Y:S01]  /*20d0*/  IMAD.U32 R4, R5, 0x10000, RZ ;  /* 0x0001000005047824 */ /* 0x000fe200078e00ff */
[----:B------:R-:W-:-:S03]  /*20e0*/  FMNMX.FTZ R12, R12, 1.0018652574217412621e-12, !PT ;  /* 0x2b8d00000c0c7809 */ /* 0x000fc60007810000 */
[----:B------:R-:W-:Y:S01]  /*20f0*/  FMUL.FTZ R4, R4, R7 ;  /* 0x0000000704047220 */ /* 0x000fe20000410000 */
[----:B------:R-:W0:Y:S01]  /*2100*/  F2F.BF16.F32 R19, R19 ;  /* 0x0000001300137304 */ /* 0x000e220000202000 */
[----:B--2---:R-:W-:-:S04]  /*2110*/  SHF.L.U32 R9, R9, 0x10, RZ ;  /* 0x0000001009097819 */ /* 0x004fc800000006ff */
[----:B------:R-:W-:Y:S02]  /*2120*/  FMNMX.FTZ R9, R9, 1.0018652574217412621e-12, !PT ;  /* 0x2b8d000009097809 */ /* 0x000fe40007810000 */
[----:B-1----:R-:W-:Y:S01]  /*2130*/  SHF.L.U32 R6, R6, 0x10, RZ ;  /* 0x0000001006067819 */ /* 0x002fe200000006ff */
[----:B------:R1:W-:Y:S03]  /*2140*/  F2F.BF16.F32 R7, R2 ;  /* 0x0000000200077304 */ /* 0x0003e60000202000 */
[----:B------:R-:W-:Y:S02]  /*2150*/  FMNMX.FTZ R6, R6, 1.0018652574217412621e-12, !PT ;  /* 0x2b8d000006067809 */ /* 0x000fe40007810000 */
[----:B0-----:R-:W-:-:S03]  /*2160*/  SHF.L.U32 R19, R19, 0x10, RZ ;  /* 0x0000001013137819 */ /* 0x001fc600000006ff */
[----:B------:R-:W0:Y:S01]  /*2170*/  F2F.BF16.F32 R3, R3 ;  /* 0x0000000300037304 */ /* 0x000e220000202000 */
[----:B-1----:R-:W-:Y:S02]  /*2180*/  FMNMX.FTZ R2, R17, 1.0018652574217412621e-12, !PT ;  /* 0x2b8d000011027809 */ /* 0x002fe40007810000 */
[----:B------:R-:W-:Y:S02]  /*2190*/  FMNMX.FTZ R17, R15, 1.0018652574217412621e-12, !PT ;  /* 0x2b8d00000f117809 */ /* 0x000fe40007810000 */
[----:B------:R-:W-:-:S03]  /*21a0*/  FMNMX.FTZ R15, R19, 1.0018652574217412621e-12, !PT ;  /* 0x2b8d0000130f7809 */ /* 0x000fc60007810000 */
[----:B------:R-:W-:Y:S08]  /*21b0*/  F2F.BF16.F32 R2, R2 ;  /* 0x0000000200027304 */ /* 0x000ff00000202000 */
[----:B------:R-:W-:Y:S08]  /*21c0*/  F2F.BF16.F32 R5, R20 ;  /* 0x0000001400057304 */ /* 0x000ff00000202000 */
[----:B------:R0:W1:Y:S08]  /*21d0*/  F2F.BF16.F32 R14, R12 ;  /* 0x0000000c000e7304 */ /* 0x0000700000202000 */
[----:B------:R-:W2:Y:S01]  /*21e0*/  F2F.BF16.F32 R11, R11 ;  /* 0x0000000b000b7304 */ /* 0x000ea20000202000 */
[----:B0-----:R-:W-:-:S02]  /*21f0*/  SHF.L.U32 R12, R3, 0x10, RZ ;  /* 0x00000010030c7819 */ /* 0x001fc400000006ff */
[----:B-1----:R-:W-:-:S05]  /*2200*/  SHF.L.U32 R22, R14, 0x10, RZ ;  /* 0x000000100e167819 */ /* 0x002fca00000006ff */
[----:B------:R0:W1:Y:S01]  /*2210*/  F2F.BF16.F32 R21, R9 ;  /* 0x0000000900157304 */ /* 0x0000620000202000 */
[----:B--2---:R-:W-:-:S07]  /*2220*/  IMAD.U32 R11, R11, 0x10000, RZ ;  /* 0x000100000b0b7824 */ /* 0x004fce00078e00ff */
[----:B------:R-:W2:Y:S01]  /*2230*/  F2F.BF16.F32 R20, R6 ;  /* 0x0000000600147304 */ /* 0x000ea20000202000 */
[----:B0-----:R-:W-:Y:S02]  /*2240*/  SHF.L.U32 R9, R2, 0x10, RZ ;  /* 0x0000001002097819 */ /* 0x001fe400000006ff */
[----:B------:R-:W0:Y:S01]  /*2250*/  LDC.64 R2, c[0x0][0x388] ;  /* 0x0000e200ff027b82 */ /* 0x000e220000000a00 */
[----:B-1----:R-:W-:-:S04]  /*2260*/  IMAD.U32 R19, R21, 0x10000, RZ ;  /* 0x0001000015137824 */ /* 0x002fc800078e00ff */
[----:B------:R-:W1:Y:S01]  /*2270*/  F2F.BF16.F32 R17, R17 ;  /* 0x0000001100117304 */ /* 0x000e620000202000 */
[----:B--2---:R-:W-:-:S07]  /*2280*/  SHF.L.U32 R14, R20, 0x10, RZ ;  /* 0x00000010140e7819 */ /* 0x004fce00000006ff */
[----:B------:R-:W2:Y:S01]  /*2290*/  F2F.BF16.F32 R15, R15 ;  /* 0x0000000f000f7304 */ /* 0x000ea20000202000 */
[----:B-1----:R-:W-:-:S07]  /*22a0*/  SHF.L.U32 R17, R17, 0x10, RZ ;  /* 0x0000001011117819 */ /* 0x002fce00000006ff */
[----:B------:R-:W1:Y:S01]  /*22b0*/  F2F.BF16.F32 R13, R13 ;  /* 0x0000000d000d7304 */ /* 0x000e620000202000 */
[----:B0-----:R-:W-:-:S04]  /*22c0*/  IMAD.WIDE.U32 R2, R16, 0x2, R2 ;  /* 0x0000000210027825 */ /* 0x001fc800078e0002 */
[----:B--2---:R-:W-:-:S03]  /*22d0*/  IMAD.U32 R21, R15, 0x10000, RZ ;  /* 0x000100000f157824 */ /* 0x004fc600078e00ff */
[----:B------:R-:W0:Y:S01]  /*22e0*/  F2F.BF16.F32 R18, R18 ;  /* 0x0000001200127304 */ /* 0x000e220000202000 */
[----:B------:R-:W-:Y:S01]  /*22f0*/  IMAD.WIDE.U32 R2, R0, 0x8, R2 ;  /* 0x0000000800027825 */ /* 0x000fe200078e0002 */
[----:B-1----:R-:W-:-:S06]  /*2300*/  SHF.L.U32 R15, R13, 0x10, RZ ;  /* 0x000000100d0f7819 */ /* 0x002fcc00000006ff */
[----:B------:R-:W1:Y:S01]  /*2310*/  MUFU.RCP R12, R12 ;  /* 0x0000000c000c7308 */ /* 0x000e620000001000 */
[----:B0-----:R-:W-:-:S07]  /*2320*/  SHF.L.U32 R20, R18, 0x10, RZ ;  /* 0x0000001012147819 */ /* 0x001fce00000006ff */
[----:B------:R-:W0:Y:S01]  /*2330*/  F2F.BF16.F32 R4, R4 ;  /* 0x0000000400047304 */ /* 0x000e220000202000 */
[----:B------:R-:W-:-:S07]  /*2340*/  IMAD.U32 R18, R5, 0x10000, RZ ;  /* 0x0001000005127824 */ /* 0x000fce00078e00ff */
[----:B------:R-:W2:Y:S01]  /*2350*/  F2F.BF16.F32 R8, R8 ;  /* 0x0000000800087304 */ /* 0x000ea20000202000 */
[----:B-1----:R-:W-:Y:S01]  /*2360*/  FMUL.FTZ R12, R15, R12 ;  /* 0x0000000c0f0c7220 */ /* 0x002fe20000410000 */
[----:B0-----:R-:W-:-:S06]  /*2370*/  SHF.L.U32 R5, R4, 0x10, RZ ;  /* 0x0000001004057819 */ /* 0x001fcc00000006ff */
[----:B------:R-:W0:Y:S01]  /*2380*/  F2F.BF16.F32 R10, R10 ;  /* 0x0000000a000a7304 */ /* 0x000e220000202000 */
[----:B------:R-:W-:Y:S02]  /*2390*/  SHF.L.U32 R4, R7, 0x10, RZ ;  /* 0x0000001007047819 */ /* 0x000fe400000006ff */
[----:B--2---:R-:W-:-:S05]  /*23a0*/  SHF.L.U32 R15, R8, 0x10, RZ ;  /* 0x00000010080f7819 */ /* 0x004fca00000006ff */
[----:B------:R-:W1:Y:S01]  /*23b0*/  F2F.BF16.F32 R24, R24 ;  /* 0x0000001800187304 */ /* 0x000e620000202000 */
[----:B0-----:R-:W-:-:S07]  /*23c0*/  SHF.L.U32 R10, R10, 0x10, RZ ;  /* 0x000000100a0a7819 */ /* 0x001fce00000006ff */
[----:B------:R-:W0:Y:S01]  /*23d0*/  MUFU.RCP R11, R11 ;  /* 0x0000000b000b7308 */ /* 0x000e220000001000 */
[----:B-1----:R-:W-:-:S07]  /*23e0*/  IMAD.U32 R24, R24, 0x10000, RZ ;  /* 0x0001000018187824 */ /* 0x002fce00078e00ff */
[----:B------:R-:W1:Y:S08]  /*23f0*/  MUFU.RCP R6, R22 ;  /* 0x0000001600067308 */ /* 0x000e700000001000 */
[----:B------:R-:W2:Y:S01]  /*2400*/  MUFU.RCP R9, R9 ;  /* 0x0000000900097308 */ /* 0x000ea20000001000 */
[----:B0-----:R-:W-:-:S07]  /*2410*/  FMUL.FTZ R11, R20, R11 ;  /* 0x0000000b140b7220 */ /* 0x001fce0000410000 */
[----:B------:R-:W0:Y:S01]  /*2420*/  MUFU.RCP R19, R19 ;  /* 0x0000001300137308 */ /* 0x000e220000001000 */
[----:B-1----:R-:W-:-:S07]  /*2430*/  FMUL.FTZ R6, R15, R6 ;  /* 0x000000060f067220 */ /* 0x002fce0000410000 */
[----:B------:R-:W1:Y:S01]  /*2440*/  MUFU.RCP R14, R14 ;  /* 0x0000000e000e7308 */ /* 0x000e620000001000 */
[----:B--2---:R-:W-:-:S07]  /*2450*/  FMUL.FTZ R9, R24, R9 ;  /* 0x0000000918097220 */ /* 0x004fce0000410000 */
[----:B------:R-:W2:Y:S01]  /*2460*/  MUFU.RCP R17, R17 ;  /* 0x0000001100117308 */ /* 0x000ea20000001000 */
[----:B0-----:R-:W-:-:S05]  /*2470*/  FMUL.FTZ R19, R18, R19 ;  /* 0x0000001312137220 */ /* 0x001fca0000410000 */
[----:B------:R-:W-:Y:S02]  /*2480*/  F2FP.BF16.F32.PACK_AB R12, R19, R12 ;  /* 0x0000000c130c723e */ /* 0x000fe400000010ff */
[----:B------:R-:W0:Y:S01]  /*2490*/  MUFU.RCP R13, R21 ;  /* 0x00000015000d7308 */ /* 0x000e220000001000 */
[----:B-1----:R-:W-:Y:S01]  /*24a0*/  FMUL.FTZ R14, R5, R14 ;  /* 0x0000000e050e7220 */ /* 0x002fe20000410000 */
[----:B--2---:R-:W-:-:S05]  /*24b0*/  FMUL.FTZ R17, R4, R17 ;  /* 0x0000001104117220 */ /* 0x004fca0000410000 */
[----:B------:R-:W-:Y:S01]  /*24c0*/  F2FP.BF16.F32.PACK_AB R6, R17, R6 ;  /* 0x000000061106723e */ /* 0x000fe200000010ff */
[----:B0-----:R-:W-:Y:S01]  /*24d0*/  FMUL.FTZ R10, R10, R13 ;  /* 0x0000000d0a0a7220 */ /* 0x001fe20000410000 */
[----:B------:R-:W-:-:S04]  /*24e0*/  F2FP.BF16.F32.PACK_AB R13, R14, R11 ;  /* 0x0000000b0e0d723e */ /* 0x000fc800000010ff */
[----:B------:R-:W-:Y:S01]  /*24f0*/  F2FP.BF16.F32.PACK_AB R7, R10, R9 ;  /* 0x000000090a07723e */ /* 0x000fe200000010ff */
[----:B------:R-:W-:Y:S04]  /*2500*/  STG.E.64 desc[UR4][R2.64], R12 ;  /* 0x0000000c02007986 */ /* 0x000fe8000c101b04 */
[----:B------:R-:W-:Y:S01]  /*2510*/  STG.E.64 desc[UR4][R2.64+0x400], R6 ;  /* 0x0004000602007986 */ /* 0x000fe2000c101b04 */
[----:B------:R-:W-:Y:S05]  /*2520*/  EXIT ;  /* 0x000000000000794d */ /* 0x000fea0003800000 */
.L_x_7722:
        /* <DEDUP_REMOVED lines=13> */
.L_x_11278:


//--------------------- .text._ZN2at6native29vectorized_elementwise_kernelILi8EZZZN37_INTERNAL_cee6930f_7_Loss_cu_5b0651e139_GLOBAL__N__cee6930f_7_Loss_cu_5b0651e140binary_cross_entropy_backward_out_kernelERNS_6TensorERKS4_S7_S7_ENKUlvE_clEvENKUlvE2_clEvEUlN3c108BFloat16ESB_SB_E_St5arrayIPcLm4EEEEviT0_T1_ --------------------------
	.section	.text._ZN2at6native29vectorized_elementwise_kernelILi8EZZZN37_INTERNAL_cee6930f_7_Loss_cu_5b0651e139_GLOBAL__N__cee6930f_7_Loss_cu_5b0651e140binary_cross_entropy_backward_out_kernelERNS_6TensorERKS4_S7_S7_ENKUlvE_clEvENKUlvE2_clEvEUlN3c108BFloat16ESB_SB_E_St5arrayIPcLm4EEEEviT0_T1_,"ax",@progbits
	.align	128
        .global         _ZN2at6native29vectorized_elementwise_kernelILi8EZZZN37_INTERNAL_cee6930f_7_Loss_cu_5b0651e139_GLOBAL__N__cee6930f_7_Loss_cu_5b0651e140binary_cross_entropy_backward_out_kernelERNS_6TensorERKS4_S7_S7_ENKUlvE_clEvENKUlvE2_clEvEUlN3c108BFloat16ESB_SB_E_St5arrayIPcLm4EEEEviT0_T1_
        .type           _ZN2at6native29vectorized_elementwise_kernelILi8EZZZN37_INTERNAL_cee6930f_7_Loss_cu_5b0651e139_GLOBAL__N__cee6930f_7_Loss_cu_5b0651e140binary_cross_entropy_backward_out_kernelERNS_6TensorERKS4_S7_S7_ENKUlvE_clEvENKUlvE2_clEvEUlN3c108BFloat16ESB_SB_E_St5arrayIPcLm4EEEEviT0_T1_,@function
        .size           _ZN2at6native29vectorized_elementwise_kernelILi8EZZZN37_INTERNAL_cee6930f_7_Loss_cu_5b0651e139_GLOBAL__N__cee6930f_7_Loss_cu_5b0651e140binary_cross_entropy_backward_out_kernelERNS_6TensorERKS4_S7_S7_ENKUlvE_clEvENKUlvE2_clEvEUlN3c108BFloat16ESB_SB_E_St5arrayIPcLm4EEEEviT0_T1_,(.L_x_11279 - _ZN2at6native29vectorized_elementwise_kernelILi8EZZZN37_INTERNAL_cee6930f_7_Loss_cu_5b0651e139_GLOBAL__N__cee6930f_7_Loss_cu_5b0651e140binary_cross_entropy_backward_out_kernelERNS_6TensorERKS4_S7_S7_ENKUlvE_clEvENKUlvE2_clEvEUlN3c108BFloat16ESB_SB_E_St5arrayIPcLm4EEEEviT0_T1_)
        .other          _ZN2at6native29vectorized_elementwise_kernelILi8EZZZN37_INTERNAL_cee6930f_7_Loss_cu_5b0651e139_GLOBAL__N__cee6930f_7_Loss_cu_5b0651e140binary_cross_entropy_backward_out_kernelERNS_6TensorERKS4_S7_S7_ENKUlvE_clEvENKUlvE2_clEvEUlN3c108BFloat16ESB_SB_E_St5arrayIPcLm4EEEEviT0_T1_,@"STO_CUDA_ENTRY STV_DEFAULT"
_ZN2at6native29vectorized_elementwise_kernelILi8EZZZN37_INTERNAL_cee6930f_7_Loss_cu_5b0651e139_GLOBAL__N__cee6930f_7_Loss_cu_5b0651e140binary_cross_entropy_backward_out_kernelERNS_6TensorERKS4_S7_S7_ENKUlvE_clEvENKUlvE2_clEvEUlN3c108BFloat16ESB_SB_E_St5arrayIPcLm4EEEEviT0_T1_:
.text._ZN2at6native29vectorized_elementwise_kernelILi8EZZZN37_INTERNAL_cee6930f_7_Loss_cu_5b0651e139_GLOBAL__N__cee6930f_7_Loss_cu_5b0651e140binary_cross_entropy_backward_out_kernelERNS_6TensorERKS4_S7_S7_ENKUlvE_clEvENKUlvE2_clEvEUlN3c108BFloat16ESB_SB_E_St5arrayIPcLm4EEEEviT0_T1_:
        /* <DEDUP_REMOVED lines=152> */
.L_x_7725:
[----:B------:R-:W-:Y:S05]  /*0980*/  BSYNC.RECONVERGENT B0 ;  /* 0x0000000000007941 */ /* 0x000fea0003800200 */
.L_x_7724:
        /* <DEDUP_REMOVED lines=26> */
.L_x_7727:
[----:B------:R-:W-:Y:S05]  /*0b30*/  BSYNC.RECONVERGENT B0 ;  /* 0x0000000000007941 */ /* 0x000fea0003800200 */
.L_x_7726:
        /* <DEDUP_REMOVED lines=25> */
.L_x_7729:
[----:B------:R-:W-:Y:S05]  /*0cd0*/  BSYNC.RECONVERGENT B0 ;  /* 0x0000000000007941 */ /* 0x000fea0003800200 */
.L_x_7728:
        /* <DEDUP_REMOVED lines=34> */
.L_x_7731:
[----:B------:R-:W-:Y:S05]  /*0f00*/  BSYNC.RECONVERGENT B0 ;  /* 0x0000000000007941 */ /* 0x000fea0003800200 */
.L_x_7730:
        /* <DEDUP_REMOVED lines=23> */
.L_x_7733:
[----:B------:R-:W-:Y:S05]  /*1080*/  BSYNC.RECONVERGENT B0 ;  /* 0x0000000000007941 */ /* 0x000fea0003800200 */
.L_x_7732:
        /* <DEDUP_REMOVED lines=23> */
.L_x_7735:
[----:B------:R-:W-:Y:S05]  /*1200*/  BSYNC.RECONVERGENT B0 ;  /* 0x0000000000007941 */ /* 0x000fea0003800200 */
.L_x_7734:
        /* <DEDUP_REMOVED lines=23> */
.L_x_7737:
[----:B------:R-:W-:Y:S05]  /*1380*/  BSYNC.RECONVERGENT B0 ;  /* 0x0000000000007941 */ /* 0x000fea0003800200 */
.L_x_7736:
        /* <DEDUP_REMOVED lines=23> */
.L_x_7739:
[----:B------:R-:W-:Y:S05]  /*1500*/  BSYNC.RECONVERGENT B0 ;  /* 0x0000000000007941 */ /* 0x000fea0003800200 */
.L_x_7738:
        /* <DEDUP_REMOVED lines=15> */
.L_x_7742:
[----:B------:R-:W-:-:S13]  /*1600*/  ISETP.GE.U32.AND P0, PT, R5, R3, PT ;  /* 0x000000030500720c */ /* 0x000fda0003f06070 */
[----:B------:R-:W-:Y:S05]  /*1610*/  @P0 BRA `(.L_x_7744) ;  /* 0x0000000000300947 */ /* 0x000fea0003800000 */
[----:B-1----:R-:W1:Y:S01]  /*1620*/  LDC.64 R6, c[0x0][0x388] ;  /* 0x0000e200ff067b82 */ /* 0x002e620000000a00 */
[----:B------:R-:W-:Y:S01]  /*1630*/  IMAD R13, R2, 0x400, R5 ;  /* 0x00000400020d7824 */ /* 0x000fe200078e0205 */
[----:B------:R-:W-:-:S03]  /*1640*/  IADD3 R5, PT, PT, R5, 0x80, RZ ;  /* 0x0000008005057810 */ /* 0x000fc60007ffe0ff */
[----:B-1----:R-:W-:-:S05]  /*1650*/  IMAD.WIDE.U32 R6, R13, 0x2, R6 ;  /* 0x000000020d067825 */ /* 0x002fca00078e0006 */
[----:B------:R1:W-:Y:S02]  /*1660*/  STG.E.U16 desc[UR4][R6.64], R8 ;  /* 0x0000000806007986 */ /* 0x0003e4000c101504 */
.L_x_7743:
[----:B------:R-:W-:-:S13]  /*1670*/  ISETP.GE.U32.AND P0, PT, R5, R3, PT ;  /* 0x000000030500720c */ /* 0x000fda0003f06070 */
[----:B------:R-:W-:Y:S05]  /*1680*/  @P0 BRA `(.L_x_7745) ;  /* 0x0000000000300947 */ /* 0x000fea0003800000 */
[----:B-1----:R-:W1:Y:S01]  /*1690*/  LDC.64 R6, c[0x0][0x388] ;  /* 0x0000e200ff067b82 */ /* 0x002e620000000a00 */
[----:B------:R-:W-:Y:S01]  /*16a0*/  LEA R13, R2, R5, 0xa ;  /* 0x00000005020d7211 */ /* 0x000fe200078e50ff */
[----:B------:R-:W-:-:S04]  /*16b0*/  VIADD R5, R5, 0x80 ;  /* 0x0000008005057836 */ /* 0x000fc80000000000 */
[----:B-1----:R-:W-:-:S05]  /*16c0*/  IMAD.WIDE.U32 R6, R13, 0x2, R6 ;  /* 0x000000020d067825 */ /* 0x002fca00078e0006 */
[----:B------:R2:W-:Y:S02]  /*16d0*/  STG.E.U16 desc[UR4][R6.64], R9 ;  /* 0x0000000906007986 */ /* 0x0005e4000c101504 */
.L_x_7744:
[----:B------:R-:W-:-:S13]  /*16e0*/  ISETP.GE.U32.AND P0, PT, R5, R3, PT ;  /* 0x000000030500720c */ /* 0x000fda0003f06070 */
[----:B------:R-:W-:Y:S05]  /*16f0*/  @P0 BRA `(.L_x_7746) ;  /* 0x0000000000340947 */ /* 0x000fea0003800000 */
[----:B-12---:R-:W1:Y:S01]  /*1700*/  LDC.64 R6, c[0x0][0x388] ;  /* 0x0000e200ff067b82 */ /* 0x006e620000000a00 */
[----:B------:R-:W-:Y:S02]  /*1710*/  LEA R9, R2, R5, 0xa ;  /* 0x0000000502097211 */ /* 0x000fe400078e50ff */
[----:B------:R-:W-:-:S03]  /*1720*/  IADD3 R5, PT, PT, R5, 0x80, RZ ;  /* 0x0000008005057810 */ /* 0x000fc60007ffe0ff */
[----:B-1----:R-:W-:-:S05]  /*1730*/  IMAD.WIDE.U32 R6, R9, 0x2, R6 ;  /* 0x0000000209067825 */ /* 0x002fca00078e0006 */
[----:B------:R2:W-:Y:S02]  /*1740*/  STG.E.U16 desc[UR4][R6.64], R10 ;  /* 0x0000000a06007986 */ /* 0x0005e4000c101504 */
.L_x_7745:
        /* <DEDUP_REMOVED lines=8> */
.L_x_7746:
[----:B------:R-:W-:Y:S05]  /*17d0*/  BSYNC.RELIABLE B1 ;  /* 0x0000000000017941 */ /* 0x000fea0003800100 */
.L_x_7741:
[----:B------:R-:W-:-:S13]  /*17e0*/  ISETP.GE.U32.AND P0, PT, R5, R3, PT ;  /* 0x000000030500720c */ /* 0x000fda0003f06070 */
[----:B-123--:R-:W1:Y:S01]  /*17f0*/  @!P0 LDC.64 R6, c[0x0][0x388] ;  /* 0x0000e200ff068b82 */ /* 0x00ee620000000a00 */
[----:B------:R-:W-:Y:S01]  /*1800*/  @!P0 LEA R9, R2, R5, 0xa ;  /* 0x0000000502098211 */ /* 0x000fe200078e50ff */
[----:B------:R-:W-:-:S04]  /*1810*/  @!P0 VIADD R5, R5, 0x80 ;  /* 0x0000008005058836 */ /* 0x000fc80000000000 */
[----:B-1----:R-:W-:-:S05]  /*1820*/  @!P0 IMAD.WIDE.U32 R6, R9, 0x2, R6 ;  /* 0x0000000209068825 */ /* 0x002fca00078e0006 */
[----:B------:R3:W-:Y:S02]  /*1830*/  @!P0 STG.E.U16 desc[UR4][R6.64], R12 ;  /* 0x0000000c06008986 */ /* 0x0007e4000c101504 */
.L_x_7747:
[----:B------:R-:W-:Y:S05]  /*1840*/  BSYNC.RECONVERGENT B0 ;  /* 0x0000000000007941 */ /* 0x000fea0003800200 */
.L_x_7740:
        /* <DEDUP_REMOVED lines=8> */
.L_x_7723:
[----:B------:R-:W0:Y:S01]  /*18d0*/  S2R R2, SR_TID.X ;  /* 0x0000000000027919 */ /* 0x000e220000002100 */
[----:B------:R-:W1:Y:S08]  /*18e0*/  LDC.64 R4, c[0x0][0x398] ;  /* 0x0000e600ff047b82 */ /* 0x000e700000000a00 */
[----:B------:R-:W2:Y:S01]  /*18f0*/  LDC.64 R6, c[0x0][0x3a0] ;  /* 0x0000e800ff067b82 */ /* 0x000ea20000000a00 */
[----:B-1----:R-:W-:-:S04]  /*1900*/  IMAD.WIDE.U32 R4, R15, 0x2, R4 ;  /* 0x000000020f047825 */ /* 0x002fc800078e0004 */
[----:B0-----:R-:W-:-:S06]  /*1910*/  IMAD.WIDE.U32 R8, R2, 0x10, R4 ;  /* 0x0000001002087825 */ /* 0x001fcc00078e0004 */
[----:B------:R-:W3:Y:S01]  /*1920*/  LDG.E.128 R8, desc[UR4][R8.64] ;  /* 0x0000000408087981 */ /* 0x000ee2000c1e1d00 */
[----:B--2---:R-:W-:Y:S02]  /*1930*/  IMAD.WIDE.U32 R4, R15, 0x2, R6 ;  /* 0x000000020f047825 */ /* 0x004fe400078e0006 */
[----:B------:R-:W0:Y:S02]  /*1940*/  LDC.64 R6, c[0x0][0x390] ;  /* 0x0000e400ff067b82 */ /* 0x000e240000000a00 */
[----:B------:R-:W-:-:S06]  /*1950*/  IMAD.WIDE.U32 R16, R2, 0x10, R4 ;  /* 0x0000001002107825 */ /* 0x000fcc00078e0004 */
[----:B------:R-:W2:Y:S01]  /*1960*/  LDG.E.128 R16, desc[UR4][R16.64] ;  /* 0x0000000410107981 */ /* 0x000ea2000c1e1d00 */
[----:B0-----:R-:W-:-:S04]  /*1970*/  IMAD.WIDE.U32 R4, R15, 0x2, R6 ;  /* 0x000000020f047825 */ /* 0x001fc800078e0006 */
[----:B------:R-:W-:-:S06]  /*1980*/  IMAD.WIDE.U32 R4, R2, 0x10, R4 ;  /* 0x0000001002047825 */ /* 0x000fcc00078e0004 */
[----:B------:R-:W4:Y:S01]  /*1990*/  LDG.E.128 R4, desc[UR4][R4.64] ;  /* 0x0000000404047981 */ /* 0x000f22000c1e1d00 */
[----:B---3--:R-:W-:Y:S01]  /*19a0*/  SHF.L.U32 R12, R8, 0x10, RZ ;  /* 0x00000010080c7819 */ /* 0x008fe200000006ff */
[----:B------:R-:W-:Y:S01]  /*19b0*/  IMAD.U32 R3, R9, 0x10000, RZ ;  /* 0x0001000009037824 */ /* 0x000fe200078e00ff */
[----:B------:R-:W-:Y:S02]  /*19c0*/  SHF.L.U32 R0, R10, 0x10, RZ ;  /* 0x000000100a007819 */ /* 0x000fe400000006ff */
[----:B------:R-:W-:Y:S01]  /*19d0*/  SHF.L.U32 R14, R11, 0x10, RZ ;  /* 0x000000100b0e7819 */ /* 0x000fe200000006ff */
[----:B------:R-:W-:Y:S01]  /*19e0*/  FADD.FTZ R20, -R12, 1 ;  /* 0x3f8000000c147421 */ /* 0x000fe20000010100 */
[----:B------:R-:W-:Y:S01]  /*19f0*/  FADD.FTZ R23, -R3, 1 ;  /* 0x3f80000003177421 */ /* 0x000fe20000010100 */
[----:B------:R-:W-:Y:S01]  /*1a00*/  FADD.FTZ R22, -R0, 1 ;  /* 0x3f80000000167421 */ /* 0x000fe20000010100 */
[----:B------:R-:W-:Y:S01]  /*1a10*/  PRMT R8, R8, 0x7632, R8 ;  /* 0x0000763208087816 */ /* 0x000fe20000000008 */
[----:B------:R-:W-:-:S02]  /*1a20*/  FADD.FTZ R13, -R14, 1 ;  /* 0x3f8000000e0d7421 */ /* 0x000fc40000010100 */
[----:B------:R-:W0:Y:S01]  /*1a30*/  F2F.BF16.F32 R20, R20 ;  /* 0x0000001400147304 */ /* 0x000e220000202000 */
[C---:B--2---:R-:W-:Y:S01]  /*1a40*/  SHF.L.U32 R24, R17.reuse, 0x10, RZ ;  /* 0x0000001011187819 */ /* 0x044fe200000006ff */
[----:B------:R-:W-:Y:S01]  /*1a50*/  IMAD.U32 R21, R16, 0x10000, RZ ;  /* 0x0001000010157824 */ /* 0x000fe200078e00ff */
[----:B------:R-:W-:Y:S01]  /*1a60*/  PRMT R17, R17, 0x7632, R17 ;  /* 0x0000763211117816 */ /* 0x000fe20000000011 */
[C---:B------:R-:W-:Y:S01]  /*1a70*/  IMAD.U32 R27, R18.reuse, 0x10000, RZ ;  /* 0x00010000121b7824 */ /* 0x040fe200078e00ff */
[----:B------:R-:W-:Y:S01]  /*1a80*/  PRMT R18, R18, 0x7632, R18 ;  /* 0x0000763212127816 */ /* 0x000fe20000000012 */
[----:B------:R-:W-:Y:S02]  /*1a90*/  FADD.FTZ R21, R12, -R21 ;  /* 0x800000150c157221 */ /* 0x000fe40000010000 */
[----:B------:R-:W1:Y:S01]  /*1aa0*/  F2F.BF16.F32 R23, R23 ;  /* 0x0000001700177304 */ /* 0x000e620000202000 */
[----:B------:R-:W-:Y:S01]  /*1ab0*/  FADD.FTZ R26, R3, -R24 ;  /* 0x80000018031a7221 */ /* 0x000fe20000010000 */
[----:B------:R-:W-:Y:S01]  /*1ac0*/  FADD.FTZ R27, R0, -R27 ;  /* 0x8000001b001b7221 */ /* 0x000fe20000010000 */
[----:B0-----:R-:W-:-:S05]  /*1ad0*/  SHF.L.U32 R25, R20, 0x10, RZ ;  /* 0x0000001014197819 */ /* 0x001fca00000006ff */
[----:B------:R-:W0:Y:S01]  /*1ae0*/  F2F.BF16.F32 R22, R22 ;  /* 0x0000001600167304 */ /* 0x000e220000202000 */
[----:B------:R-:W-:Y:S01]  /*1af0*/  FMUL.FTZ R12, R12, R25 ;  /* 0x000000190c0c7220 */ /* 0x000fe20000410000 */
[C---:B------:R-:W-:Y:S01]  /*1b00*/  IMAD.U32 R25, R19.reuse, 0x10000, RZ ;  /* 0x0001000013197824 */ /* 0x040fe200078e00ff */
[----:B------:R-:W-:-:S05]  /*1b10*/  PRMT R19, R19, 0x7632, R19 ;  /* 0x0000763213137816 */ /* 0x000fca0000000013 */
[----:B------:R-:W2:Y:S01]  /*1b20*/  F2F.BF16.F32 R13, R13 ;  /* 0x0000000d000d7304 */ /* 0x000ea20000202000 */
[----:B-1----:R-:W-:-:S05]  /*1b30*/  SHF.L.U32 R24, R23, 0x10, RZ ;  /* 0x0000001017187819 */ /* 0x002fca00000006ff */
[----:B------:R-:W-:Y:S01]  /*1b40*/  FMUL.FTZ R3, R3, R24 ;  /* 0x0000001803037220 */ /* 0x000fe20000410000 */
[----:B0-----:R-:W-:Y:S01]  /*1b50*/  SHF.L.U32 R23, R22, 0x10, RZ ;  /* 0x0000001016177819 */ /* 0x001fe200000006ff */
[----:B------:R-:W0:Y:S01]  /*1b60*/  F2F.BF16.F32 R21, R21 ;  /* 0x0000001500157304 */ /* 0x000e220000202000 */
[----:B----4-:R-:W-:Y:S02]  /*1b70*/  SHF.L.U32 R24, R4, 0x10, RZ ;  /* 0x0000001004187819 */ /* 0x010fe400000006ff */
[----:B------:R-:W-:Y:S01]  /*1b80*/  PRMT R4, R16, 0x7632, R4 ;  /* 0x0000763210047816 */ /* 0x000fe20000000004 */
[----:B------:R-:W-:Y:S01]  /*1b90*/  FMUL.FTZ R0, R0, R23 ;  /* 0x0000001700007220 */ /* 0x000fe20000410000 */
[----:B------:R-:W-:Y:S01]  /*1ba0*/  FADD.FTZ R23, R14, -R25 ;  /* 0x800000190e177221 */ /* 0x000fe20000010000 */
[----:B------:R-:W-:Y:S01]  /*1bb0*/  IMAD.U32 R16, R7, 0x10000, RZ ;  /* 0x0001000007107824 */ /* 0x000fe200078e00ff */
[----:B--2---:R-:W-:Y:S01]  /*1bc0*/  SHF.L.U32 R29, R13, 0x10, RZ ;  /* 0x000000100d1d7819 */ /* 0x004fe200000006ff */
[----:B------:R-:W1:Y:S01]  /*1bd0*/  F2F.BF16.F32 R22, R27 ;  /* 0x0000001b00167304 */ /* 0x000e620000202000 */
[----:B------:R-:W-:-:S03]  /*1be0*/  SHF.L.U32 R13, R8, 0x10, RZ ;  /* 0x00000010080d7819 */ /* 0x000fc600000006ff */
[----:B------:R-:W-:Y:S01]  /*1bf0*/  FMUL.FTZ R8, R14, R29 ;  /* 0x0000001d0e087220 */ /* 0x000fe20000410000 */
[----:B0-----:R-:W-:-:S03]  /*1c00*/  IMAD.U32 R25, R21, 0x10000, RZ ;  /* 0x0001000015197824 */ /* 0x001fc600078e00ff */
[----:B------:R0:W2:Y:S01]  /*1c10*/  F2F.BF16.F32 R20, R26 ;  /* 0x0000001a00147304 */ /* 0x0000a20000202000 */
[----:B------:R-:W-:Y:S01]  /*1c20*/  PRMT R21, R9, 0x7632, R21 ;  /* 0x0000763209157816 */ /* 0x000fe20000000015 */
[----:B------:R-:W-:Y:S01]  /*1c30*/  FADD.FTZ R9, -R13, 1 ;  /* 0x3f8000000d097421 */ /* 0x000fe20000010100 */
[----:B------:R-:W-:Y:S01]  /*1c40*/  FMUL.FTZ R14, R24, R25 ;  /* 0x00000019180e7220 */ /* 0x000fe20000410000 */
[----:B------:R-:W-:Y:S02]  /*1c50*/  SHF.L.U32 R24, R5, 0x10, RZ ;  /* 0x0000001005187819 */ /* 0x000fe400000006ff */
[----:B------:R-:W-:Y:S01]  /*1c60*/  IMAD.U32 R21, R21, 0x10000, RZ ;  /* 0x0001000015157824 */ /* 0x000fe200078e00ff */
[----:B-1----:R-:W-:Y:S01]  /*1c70*/  SHF.L.U32 R29, R22, 0x10, RZ ;  /* 0x00000010161d7819 */ /* 0x002fe200000006ff */
[----:B------:R-:W1:Y:S01]  /*1c80*/  F2F.BF16.F32 R23, R23 ;  /* 0x0000001700177304 */ /* 0x000e620000202000 */
[----:B------:R-:W-:Y:S01]  /*1c90*/  PRMT R22, R10, 0x7632, R22 ;  /* 0x000076320a167816 */ /* 0x000fe20000000016 */
[----:B0-----:R-:W-:-:S02]  /*1ca0*/  IMAD.U32 R26, R6, 0x10000, RZ ;  /* 0x00010000061a7824 */ /* 0x001fc400078e00ff */
[----:B------:R-:W-:Y:S01]  /*1cb0*/  FADD.FTZ R27, -R21, 1 ;  /* 0x3f800000151b7421 */ /* 0x000fe20000010100 */
[----:B------:R-:W-:Y:S02]  /*1cc0*/  PRMT R5, R4, 0x7632, R5 ;  /* 0x0000763204057816 */ /* 0x000fe40000000005 */
[----:B------:R-:W-:Y:S01]  /*1cd0*/  SHF.L.U32 R22, R22, 0x10, RZ ;  /* 0x0000001016167819 */ /* 0x000fe200000006ff */
[----:B------:R-:W-:Y:S01]  /*1ce0*/  FMUL.FTZ R10, R26, R29 ;  /* 0x0000001d1a0a7220 */ /* 0x000fe20000410000 */
[----:B--2---:R-:W-:Y:S01]  /*1cf0*/  SHF.L.U32 R25, R20, 0x10, RZ ;  /* 0x0000001014197819 */ /* 0x004fe200000006ff */
[----:B------:R-:W0:Y:S01]  /*1d00*/  F2F.BF16.F32 R9, R9 ;  /* 0x0000000900097304 */ /* 0x000e220000202000 */
[----:B------:R-:W-:Y:S02]  /*1d10*/  SHF.L.U32 R26, R4, 0x10, RZ ;  /* 0x00000010041a7819 */ /* 0x000fe400000006ff */
[----:B------:R-:W-:Y:S01]  /*1d20*/  PRMT R6, R5, 0x7632, R6 ;  /* 0x0000763205067816 */ /* 0x000fe20000000006 */
[----:B------:R-:W-:Y:S01]  /*1d30*/  FMUL.FTZ R20, R24, R25 ;  /* 0x0000001918147220 */ /* 0x000fe20000410000 */
[----:B------:R-:W-:-:S02]  /*1d40*/  PRMT R25, R11, 0x7632, R25 ;  /* 0x000076320b197816 */ /* 0x000fc40000000019 */
[----:B-1----:R-:W-:Y:S01]  /*1d50*/  SHF.L.U32 R29, R23, 0x10, RZ ;  /* 0x00000010171d7819 */ /* 0x002fe200000006ff */
[----:B------:R-:W-:Y:S01]  /*1d60*/  FADD.FTZ R23, -R22, 1 ;  /* 0x3f80000016177421 */ /* 0x000fe20000010100 */
[----:B------:R1:W2:Y:S01]  /*1d70*/  F2F.BF16.F32 R11, R27 ;  /* 0x0000001b000b7304 */ /* 0x0002a20000202000 */
[----:B------:R-:W-:Y:S02]  /*1d80*/  SHF.L.U32 R25, R25, 0x10, RZ ;  /* 0x0000001019197819 */ /* 0x000fe400000006ff */
[----:B------:R-:W-:Y:S01]  /*1d90*/  FMUL.FTZ R16, R16, R29 ;  /* 0x0000001d10107220 */ /* 0x000fe20000410000 */
[----:B------:R-:W-:Y:S02]  /*1da0*/  SHF.L.U32 R29, R18, 0x10, RZ ;  /* 0x00000010121d7819 */ /* 0x000fe400000006ff */
[----:B------:R-:W-:Y:S01]  /*1db0*/  FADD.FTZ R24, -R25, 1 ;  /* 0x3f80000019187421 */ /* 0x000fe20000010100 */
[----:B------:R-:W-:Y:S01]  /*1dc0*/  SHF.L.U32 R18, R19, 0x10, RZ ;  /* 0x0000001013127819 */ /* 0x000fe200000006ff */
[----:B------:R-:W3:Y:S01]  /*1dd0*/  F2F.BF16.F32 R23, R23 ;  /* 0x0000001700177304 */ /* 0x000ee20000202000 */
[----:B-1----:R-:W-:Y:S01]  /*1de0*/  FADD.FTZ R27, R13, -R26 ;  /* 0x8000001a0d1b7221 */ /* 0x002fe20000010000 */
[----:B------:R-:W-:-:S02]  /*1df0*/  IMAD.U32 R26, R17, 0x10000, RZ ;  /* 0x00010000111a7824 */ /* 0x000fc400078e00ff */
[----:B------:R-:W-:Y:S01]  /*1e00*/  FADD.FTZ R19, R22, -R29 ;  /* 0x8000001d16137221 */ /* 0x000fe20000010000 */
[----:B------:R-:W-:Y:S01]  /*1e10*/  FADD.FTZ R18, R25, -R18 ;  /* 0x8000001219127221 */ /* 0x000fe20000010000 */
[----:B0-----:R-:W-:Y:S02]  /*1e20*/  IMAD.U32 R28, R9, 0x10000, RZ ;  /* 0x00010000091c7824 */ /* 0x001fe400078e00ff */
[----:B------:R-:W-:Y:S01]  /*1e30*/  FADD.FTZ R26, R21, -R26 ;  /* 0x8000001a151a7221 */ /* 0x000fe20000010000 */
[----:B------:R-:W-:Y:S01]  /*1e40*/  PRMT R7, R6, 0x7632, R7 ;  /* 0x0000763206077816 */ /* 0x000fe20000000007 */
[----:B------:R-:W0:Y:S01]  /*1e50*/  F2F.BF16.F32 R17, R27 ;  /* 0x0000001b00117304 */ /* 0x000e220000202000 */
[----:B------:R-:W-:Y:S01]  /*1e60*/  FMUL.FTZ R9, R13, R28 ;  /* 0x0000001c0d097220 */ /* 0x000fe20000410000 */
[----:B--2---:R-:W-:Y:S02]  /*1e70*/  SHF.L.U32 R28, R11, 0x10, RZ ;  /* 0x000000100b1c7819 */ /* 0x004fe400000006ff */
[----:B------:R-:W-:-:S02]  /*1e80*/  SHF.L.U32 R11, R5, 0x10, RZ ;  /* 0x00000010050b7819 */ /* 0x000fc400000006ff */
[----:B---3--:R-:W-:Y:S02]  /*1e90*/  SHF.L.U32 R23, R23, 0x10, RZ ;  /* 0x0000001017177819 */ /* 0x008fe400000006ff */
[----:B------:R-:W1:Y:S01]  /*1ea0*/  F2F.BF16.F32 R24, R24 ;  /* 0x0000001800187304 */ /* 0x000e620000202000 */
[----:B------:R-:W-:Y:S02]  /*1eb0*/  FMUL.FTZ R13, R21, R28 ;  /* 0x0000001c150d7220 */ /* 0x000fe40000410000 */
[----:B------:R-:W-:Y:S01]  /*1ec0*/  FMUL.FTZ R23, R22, R23 ;  /* 0x0000001716177220 */ /* 0x000fe20000410000 */
[----:B0-----:R-:W-:-:S04]  /*1ed0*/  SHF.L.U32 R22, R17, 0x10, RZ ;  /* 0x0000001011167819 */ /* 0x001fc800000006ff */
[----:B------:R-:W0:Y:S01]  /*1ee0*/  F2F.BF16.F32 R26, R26 ;  /* 0x0000001a001a7304 */ /* 0x000e220000202000 */
[----:B------:R-:W-:Y:S01]  /*1ef0*/  SHF.L.U32 R17, R7, 0x10, RZ ;  /* 0x0000001007117819 */ /* 0x000fe200000006ff */
[----:B------:R-:W-:Y:S01]  /*1f00*/  FMUL.FTZ R22, R11, R22 ;  /* 0x000000160b167220 */ /* 0x000fe20000410000 */
[----:B------:R-:W-:Y:S02]  /*1f10*/  IMAD.U32 R11, R6, 0x10000, RZ ;  /* 0x00010000060b7824 */ /* 0x000fe400078e00ff */
[----:B-1----:R-:W-:-:S03]  /*1f20*/  IMAD.U32 R24, R24, 0x10000, RZ ;  /* 0x0001000018187824 */ /* 0x002fc600078e00ff */
[----:B------:R-:W1:Y:S01]  /*1f30*/  F2F.BF16.F32 R19, R19 ;  /* 0x0000001300137304 */ /* 0x000e620000202000 */
[----:B------:R-:W-:Y:S01]  /*1f40*/  FMUL.FTZ R25, R25, R24 ;  /* 0x0000001819197220 */ /* 0x000fe20000410000 */
[----:B0-----:R-:W-:-:S06]  /*1f50*/  SHF.L.U32 R26, R26, 0x10, RZ ;  /* 0x000000101a1a7819 */ /* 0x001fcc00000006ff */
[----:B------:R-:W0:Y:S01]  /*1f60*/  F2F.BF16.F32 R18, R18 ;  /* 0x0000001200127304 */ /* 0x000e220000202000 */
[----:B------:R-:W-:Y:S01]  /*1f70*/  FMUL.FTZ R26, R11, R26 ;  /* 0x0000001a0b1a7220 */ /* 0x000fe20000410000 */
[----:B------:R-:W-:Y:S01]  /*1f80*/  PRMT R11, R7, 0x7632, R11 ;  /* 0x00007632070b7816 */ /* 0x000fe2000000000b */
[----:B-1----:R-:W-:-:S05]  /*1f90*/  IMAD.U32 R24, R19, 0x10000, RZ ;  /* 0x0001000013187824 */ /* 0x002fca00078e00ff */
[----:B------:R-:W1:Y:S01]  /*1fa0*/  F2F.BF16.F32 R12, R12 ;  /* 0x0000000c000c7304 */ /* 0x000e620000202000 */
[----:B------:R-:W-:Y:S01]  /*1fb0*/  FMUL.FTZ R24, R17, R24 ;  /* 0x0000001811187220 */ /* 0x000fe20000410000 */
[----:B------:R-:W-:Y:S02]  /*1fc0*/  SHF.L.U32 R17, R11, 0x10, RZ ;  /* 0x000000100b117819 */ /* 0x000fe400000006ff */
[----:B0-----:R-:W-:-:S04]  /*1fd0*/  SHF.L.U32 R18, R18, 0x10, RZ ;  /* 0x0000001012127819 */ /* 0x001fc800000006ff */
[----:B------:R-:W0:Y:S01]  /*1fe0*/  F2F.BF16.F32 R0, R0 ;  /* 0x0000000000007304 */ /* 0x000e220000202000 */
[----:B------:R-:W-:Y:S01]  /*1ff0*/  FMUL.FTZ R21, R17, R18 ;  /* 0x0000001211157220 */ /* 0x000fe20000410000 */
[----:B-1----:R-:W-:-:S06]  /*2000*/  IMAD.U32 R17, R12, 0x10000, RZ ;  /* 0x000100000c117824 */ /* 0x002fcc00078e00ff */
[----:B------:R-:W1:Y:S01]  /*2010*/  F2F.BF16.F32 R8, R8 ;  /* 0x0000000800087304 */ /* 0x000e620000202000 */
[----:B------:R-:W-:Y:S02]  /*2020*/  FMNMX.FTZ R18, R17, 1.0018652574217412621e-12, !PT ;  /* 0x2b8d000011127809 */ /* 0x000fe40007810000 */
[----:B0-----:R-:W-:-:S05]  /*2030*/  SHF.L.U32 R0, R0, 0x10, RZ ;  /* 0x0000001000007819 */ /* 0x001fca00000006ff */
[----:B------:R-:W0:Y:S01]  /*2040*/  F2F.BF16.F32 R9, R9 ;  /* 0x0000000900097304 */ /* 0x000e220000202000 */
[----:B------:R-:W-:Y:S01]  /*2050*/  FMNMX.FTZ R19, R0, 1.0018652574217412621e-12, !PT ;  /* 0x2b8d000000137809 */ /* 0x000fe20007810000 */
[----:B-1----:R-:W-:-:S06]  /*2060*/  IMAD.U32 R0, R8, 0x10000, RZ ;  /* 0x0001000008007824 */ /* 0x002fcc00078e00ff */
[----:B------:R-:W1:Y:S01]  /*2070*/  F2F.BF16.F32 R3, R3 ;  /* 0x0000000300037304 */ /* 0x000e620000202000 */
[----:B------:R-:W-:Y:S02]  /*2080*/  FMNMX.FTZ R0, R0, 1.0018652574217412621e-12, !PT ;  /* 0x2b8d000000007809 */ /* 0x000fe40007810000 */
[----:B0-----:R-:W-:-:S05]  /*2090*/  SHF.L.U32 R9, R9, 0x10, RZ ;  /* 0x0000001009097819 */ /* 0x001fca00000006ff */
[----:B------:R-:W0:Y:S01]  /*20a0*/  F2F.BF16.F32 R4, R23 ;  /* 0x0000001700047304 */ /* 0x000e220000202000 */
[----:B-1----:R-:W-:-:S07]  /*20b0*/  SHF.L.U32 R17, R3, 0x10, RZ ;  /* 0x0000001003117819 */ /* 0x002fce00000006ff */
[----:B------:R-:W1:Y:S01]  /*20c0*/  F2F.BF16.F32 R13, R13 ;  /* 0x0000000d000d7304 */ /* 0x000e620000202000 */
[----:B------:R-:W-:Y:S01]  /*20d0*/  FMNMX.FTZ R17, R17, 1.0018652574217412621e-12, !PT ;  /* 0x2b8d000011117809 */ /* 0x000fe20007810000 */
[----:B0-----:R-:W-:-:S06]  /*20e0*/  IMAD.U32 R4, R4, 0x10000, RZ ;  /* 0x0001000004047824 */ /* 0x001fcc00078e00ff */
[----:B------:R-:W0:Y:S01]  /*20f0*/  F2F.BF16.F32 R5, R25 ;  /* 0x0000001900057304 */ /* 0x000e220000202000 */
[----:B------:R-:W-:Y:S02]  /*2100*/  FMNMX.FTZ R4, R4, 1.0018652574217412621e-12, !PT ;  /* 0x2b8d000004047809 */ /* 0x000fe40007810000 */
[----:B-1----:R-:W-:-:S05]  /*2110*/  SHF.L.U32 R13, R13, 0x10, RZ ;  /* 0x000000100d0d7819 */ /* 0x002fca00000006ff */
[----:B------:R1:W2:Y:S01]  /*2120*/  F2F.BF16.F32 R6, R22 ;  /* 0x0000001600067304 */ /* 0x0002a20000202000 */
[----:B------:R-:W-:Y:S02]  /*2130*/  FMNMX.FTZ R13, R13, 1.0018652574217412621e-12, !PT ;  /* 0x2b8d00000d0d7809 */ /* 0x000fe40007810000 */
[----:B0-----:R-:W-:-:S05]  /*2140*/  SHF.L.U32 R5, R5, 0x10, RZ ;  /* 0x0000001005057819 */ /* 0x001fca00000006ff */
[----:B------:R-:W0:Y:S01]  /*2150*/  F2F.BF16.F32 R8, R19 ;  /* 0x0000001300087304 */ /* 0x000e220000202000 */
[----:B-1----:R-:W-:Y:S02]  /*2160*/  FMNMX.FTZ R22, R9, 1.0018652574217412621e-12, !PT ;  /* 0x2b8d000009167809 */ /* 0x002fe40007810000 */
[----:B------:R-:W-:Y:S02]  /*2170*/  FMNMX.FTZ R5, R5, 1.0018652574217412621e-12, !PT ;  /* 0x2b8d000005057809 */ /* 0x000fe40007810000 */
[----:B--2---:R-:W-:-:S03]  /*2180*/  SHF.L.U32 R6, R6, 0x10, RZ ;  /* 0x0000001006067819 */ /* 0x004fc600000006ff */
[----:B------:R-:W1:Y:S01]  /*2190*/  F2F.BF16.F32 R3, R18 ;  /* 0x0000001200037304 */ /* 0x000e620000202000 */
[----:B0-----:R-:W-:-:S07]  /*21a0*/  SHF.L.U32 R23, R8, 0x10, RZ ;  /* 0x0000001008177819 */ /* 0x001fce00000006ff */
[----:B------:R-:W-:Y:S01]  /*21b0*/  F2F.BF16.F32 R12, R21 ;  /* 0x00000015000c7304 */ /* 0x000fe20000202000 */
[----:B-1----:R-:W-:-:S07]  /*21c0*/  SHF.L.U32 R18, R3, 0x10, RZ ;  /* 0x0000001003127819 */ /* 0x002fce00000006ff */
[----:B------:R-:W0:Y:S08]  /*21d0*/  F2F.BF16.F32 R22, R22 ;  /* 0x0000001600167304 */ /* 0x000e300000202000 */
[----:B------:R-:W1:Y:S01]  /*21e0*/  F2F.BF16.F32 R17, R17 ;  /* 0x0000001100117304 */ /* 0x000e620000202000 */
[----:B0-----:R-:W-:-:S07]  /*21f0*/  IMAD.U32 R3, R22, 0x10000, RZ ;  /* 0x0001000016037824 */ /* 0x001fce00078e00ff */
[----:B------:R-:W0:Y:S01]  /*2200*/  F2F.BF16.F32 R0, R0 ;  /* 0x0000000000007304 */ /* 0x000e220000202000 */
[----:B-1----:R-:W-:-:S07]  /*2210*/  IMAD.U32 R17, R17, 0x10000, RZ ;  /* 0x0001000011117824 */ /* 0x002fce00078e00ff */
[----:B------:R-:W1:Y:S01]  /*2220*/  F2F.BF16.F32 R21, R13 ;  /* 0x0000000d00157304 */ /* 0x000e620000202000 */
[----:B0-----:R-:W-:-:S07]  /*2230*/  SHF.L.U32 R0, R0, 0x10, RZ ;  /* 0x0000001000007819 */ /* 0x001fce00000006ff */
[----:B------:R-:W0:Y:S01]  /*2240*/  F2F.BF16.F32 R9, R4 ;  /* 0x0000000400097304 */ /* 0x000e220000202000 */
[----:B-1----:R-:W-:-:S07]  /*2250*/  SHF.L.U32 R8, R21, 0x10, RZ ;  /* 0x0000001015087819 */ /* 0x002fce00000006ff */
[----:B------:R1:W2:Y:S01]  /*2260*/  F2F.BF16.F32 R19, R5 ;  /* 0x0000000500137304 */ /* 0x0002a20000202000 */
[----:B0-----:R-:W-:-:S07]  /*2270*/  SHF.L.U32 R9, R9, 0x10, RZ ;  /* 0x0000001009097819 */ /* 0x001fce00000006ff */
[----:B------:R-:W0:Y:S01]  /*2280*/  F2F.BF16.F32 R14, R14 ;  /* 0x0000000e000e7304 */ /* 0x000e220000202000 */
[----:B-1----:R-:W1:Y:S01]  /*2290*/  LDC.64 R4, c[0x0][0x388] ;  /* 0x0000e200ff047b82 */ /* 0x002e620000000a00 */
[----:B--2---:R-:W-:-:S06]  /*22a0*/  IMAD.U32 R21, R19, 0x10000, RZ ;  /* 0x0001000013157824 */ /* 0x004fcc00078e00ff */
[----:B------:R-:W2:Y:S01]  /*22b0*/  F2F.BF16.F32 R10, R10 ;  /* 0x0000000a000a7304 */ /* 0x000ea20000202000 */
[----:B0-----:R-:W-:-:S07]  /*22c0*/  SHF.L.U32 R19, R14, 0x10, RZ ;  /* 0x000000100e137819 */ /* 0x001fce00000006ff */
[----:B------:R-:W0:Y:S01]  /*22d0*/  MUFU.RCP R13, R23 ;  /* 0x00000017000d7308 */ /* 0x000e220000001000 */
[----:B--2---:R-:W-:-:S07]  /*22e0*/  IMAD.U32 R10, R10, 0x10000, RZ ;  /* 0x000100000a0a7824 */ /* 0x004fce00078e00ff */
[----:B------:R-:W2:Y:S01]  /*22f0*/  F2F.BF16.F32 R11, R24 ;  /* 0x00000018000b7304 */ /* 0x000ea20000202000 */
[----:B-1----:R-:W-:-:S04]  /*2300*/  IMAD.WIDE.U32 R4, R15, 0x2, R4 ;  /* 0x000000020f047825 */ /* 0x002fc800078e0004 */
[----:B------:R-:W-:-:S03]  /*2310*/  IMAD.WIDE.U32 R4, R2, 0x10, R4 ;  /* 0x0000001002047825 */ /* 0x000fc600078e0004 */
[----:B------:R-:W1:Y:S01]  /*2320*/  F2F.BF16.F32 R20, R20 ;  /* 0x0000001400147304 */ /* 0x000e620000202000 */
[----:B0-----:R-:W-:Y:S01]  /*2330*/  FMUL.FTZ R13, R10, R13 ;  /* 0x0000000d0a0d7220 */ /* 0x001fe20000410000 */
[----:B--2---:R-:W-:-:S06]  /*2340*/  SHF.L.U32 R10, R11, 0x10, RZ ;  /* 0x000000100b0a7819 */ /* 0x004fcc00000006ff */
[----:B------:R-:W0:Y:S01]  /*2350*/  F2F.BF16.F32 R16, R16 ;  /* 0x0000001000107304 */ /* 0x000e220000202000 */
[----:B------:R-:W-:Y:S02]  /*2360*/  SHF.L.U32 R11, R12, 0x10, RZ ;  /* 0x000000100c0b7819 */ /* 0x000fe400000006ff */
[----:B-1----:R-:W-:-:S05]  /*2370*/  SHF.L.U32 R20, R20, 0x10, RZ ;  /* 0x0000001014147819 */ /* 0x002fca00000006ff */
        /* <DEDUP_REMOVED lines=8> */
[----:B-1----:R-:W-:-:S05]  /*2400*/  FMUL.FTZ R3, R6, R3 ;  /* 0x0000000306037220 */ /* 0x002fca0000410000 */
[----:B------:R-:W-:Y:S02]  /*2410*/  F2FP.BF16.F32.PACK_AB R16, R3, R18 ;  /* 0x000000120310723e */ /* 0x000fe400000010ff */
[----:B------:R-:W1:Y:S01]  /*2420*/  MUFU.RCP R8, R8 ;  /* 0x0000000800087308 */ /* 0x000e620000001000 */
[----:B--2---:R-:W-:-:S07]  /*2430*/  FMUL.FTZ R17, R20, R17 ;  /* 0x0000001114117220 */ /* 0x004fce0000410000 */
[----:B------:R-:W2:Y:S01]  /*2440*/  MUFU.RCP R9, R9 ;  /* 0x0000000900097308 */ /* 0x000ea20000001000 */
[----:B0-----:R-:W-:-:S07]  /*2450*/  FMUL.FTZ R0, R15, R0 ;  /* 0x000000000f007220 */ /* 0x001fce0000410000 */
[----:B------:R-:W0:Y:S01]  /*2460*/  MUFU.RCP R14, R21 ;  /* 0x00000015000e7308 */ /* 0x000e220000001000 */
[----:B-1----:R-:W-:-:S05]  /*2470*/  FMUL.FTZ R8, R7, R8 ;  /* 0x0000000807087220 */ /* 0x002fca0000410000 */
[----:B------:R-:W-:Y:S01]  /*2480*/  F2FP.BF16.F32.PACK_AB R17, R8, R17 ;  /* 0x000000110811723e */ /* 0x000fe200000010ff */
[----:B--2---:R-:W-:-:S05]  /*2490*/  FMUL.FTZ R10, R10, R9 ;  /* 0x000000090a0a7220 */ /* 0x004fca0000410000 */
[----:B------:R-:W-:Y:S01]  /*24a0*/  F2FP.BF16.F32.PACK_AB R18, R10, R13 ;  /* 0x0000000d0a12723e */ /* 0x000fe200000010ff */
[----:B0-----:R-:W-:-:S05]  /*24b0*/  FMUL.FTZ R11, R11, R14 ;  /* 0x0000000e0b0b7220 */ /* 0x001fca0000410000 */
[----:B------:R-:W-:-:S05]  /*24c0*/  F2FP.BF16.F32.PACK_AB R19, R11, R0 ;  /* 0x000000000b13723e */ /* 0x000fca00000010ff */
[----:B------:R-:W-:Y:S01]  /*24d0*/  STG.E.128 desc[UR4][R4.64], R16 ;  /* 0x0000001004007986 */ /* 0x000fe2000c101d04 */
[----:B------:R-:W-:Y:S05]  /*24e0*/  EXIT ;  /* 0x000000000000794d */ /* 0x000fea0003800000 */
.L_x_7748:
        /* <DEDUP_REMOVED lines=9> */
.L_x_11279:


//--------------------- .text._ZN2at6native18elementwise_kernelILi128ELi4EZNS0_15gpu_kernel_implIZZZN37_INTERNAL_cee6930f_7_Loss_cu_5b0651e139_GLOBAL__N__cee6930f_7_Loss_cu_5b0651e140binary_cross_entropy_backward_out_kernelERNS_6TensorERKS5_S8_S8_ENKUlvE_clEvENKUlvE1_clEvEUlN3c104HalfESC_SC_E_EEvRNS_18TensorIteratorBaseERKT_EUliE_EEviT1_ --------------------------
	.section	.text._ZN2at6native18elementwise_kernelILi128ELi4EZNS0_15gpu_kernel_implIZZZN37_INTERNAL_cee6930f_7_Loss_cu_5b0651e139_GLOBAL__N__cee6930f_7_Loss_cu_5b0651e140binary_cross_entropy_backward_out_kernelERNS_6TensorERKS5_S8_S8_ENKUlvE_clEvENKUlvE1_clEvEUlN3c104HalfESC_SC_E_EEvRNS_18TensorIteratorBaseERKT_EUliE_EEviT1_,"ax",@progbits
	.align	128
        .global         _ZN2at6native18elementwise_kernelILi128ELi4EZNS0_15gpu_kernel_implIZZZN37_INTERNAL_cee6930f_7_Loss_cu_5b0651e139_GLOBAL__N__cee6930f_7_Loss_cu_5b0651e140binary_cross_entropy_backward_out_kernelERNS_6TensorERKS5_S8_S8_ENKUlvE_clEvENKUlvE1_clEvEUlN3c104HalfESC_SC_E_EEvRNS_18TensorIteratorBaseERKT_EUliE_EEviT1_
        .type           _ZN2at6native18elementwise_kernelILi128ELi4EZNS0_15gpu_kernel_implIZZZN37_INTERNAL_cee6930f_7_Loss_cu_5b0651e139_GLOBAL__N__cee6930f_7_Loss_cu_5b0651e140binary_cross_entropy_backward_out_kernelERNS_6TensorERKS5_S8_S8_ENKUlvE_clEvENKUlvE1_clEvEUlN3c104HalfESC_SC_E_EEvRNS_18TensorIteratorBaseERKT_EUliE_EEviT1_,@function
        .size           _ZN2at6native18elementwise_kernelILi128ELi4EZNS0_15gpu_kernel_implIZZZN37_INTERNAL_cee6930f_7_Loss_cu_5b0651e139_GLOBAL__N__cee6930f_7_Loss_cu_5b0651e140binary_cross_entropy_backward_out_kernelERNS_6TensorERKS5_S8_S8_ENKUlvE_clEvENKUlvE1_clEvEUlN3c104HalfESC_SC_E_EEvRNS_18TensorIteratorBaseERKT_EUliE_EEviT1_,(.L_x_11280 - _ZN2at6native18elementwise_kernelILi128ELi4EZNS0_15gpu_kernel_implIZZZN37_INTERNAL_cee6930f_7_Loss_cu_5b0651e139_GLOBAL__N__cee6930f_7_Loss_cu_5b0651e140binary_cross_entropy_backward_out_kernelERNS_6TensorERKS5_S8_S8_ENKUlvE_clEvENKUlvE1_clEvEUlN3c104HalfESC_SC_E_EEvRNS_18TensorIteratorBaseERKT_EUliE_EEviT1_)
        .other          _ZN2at6native18elementwise_kernelILi128ELi4EZNS0_15gpu_kernel_implIZZZN37_INTERNAL_cee6930f_7_Loss_cu_5b0651e139_GLOBAL__N__cee6930f_7_Loss_cu_5b0651e140binary_cross_entropy_backward_out_kernelERNS_6TensorERKS5_S8_S8_ENKUlvE_clEvENKUlvE1_clEvEUlN3c104HalfESC_SC_E_EEvRNS_18TensorIteratorBaseERKT_EUliE_EEviT1_,@"STO_CUDA_ENTRY STV_DEFAULT"
_ZN2at6native18elementwise_kernelILi128ELi4EZNS0_15gpu_kernel_implIZZZN37_INTERNAL_cee6930f_7_Loss_cu_5b0651e139_GLOBAL__N__cee6930f_7_Loss_cu_5b0651e140binary_cross_entropy_backward_out_kernelERNS_6TensorERKS5_S8_S8_ENKUlvE_clEvENKUlvE1_clEvEUlN3c104HalfESC_SC_E_EEvRNS_18TensorIteratorBaseERKT_EUliE_EEviT1_:
.text._ZN2at6native18elementwise_kernelILi128ELi4EZNS0_15gpu_kernel_implIZZZN37_INTERNAL_cee6930f_7_Loss_cu_5b0651e139_GLOBAL__N__cee6930f_7_Loss_cu_5b0651e140binary_cross_entropy_backward_out_kernelERNS_6TensorERKS5_S8_S8_ENKUlvE_clEvENKUlvE1_clEvEUlN3c104HalfESC_SC_E_EEvRNS_18TensorIteratorBaseERKT_EUliE_EEviT1_:
        /* <DEDUP_REMOVED lines=398> */
.L_x_7751:
        /* <DEDUP_REMOVED lines=19> */
.L_x_7755:
[----:B------:R-:W2:Y:S02]  /*1a10*/  LDG.E.U8 R2, desc[UR36][R2.64] ;  /* 0x0000002402027981 */ /* 0x000ea4000c1e1100 */
[----:B--2---:R-:W-:-:S04]  /*1a20*/  I2FP.F32.U32 R0, R2 ;  /* 0x0000000200007245 */ /* 0x004fc80000201000 */
[----:B------:R-:W-:-:S04]  /*1a30*/  F2FP.F16.F32.PACK_AB R0, RZ, R0 ;  /* 0x00000000ff00723e */ /* 0x000fc800000000ff */
[----:B------:R-:W-:Y:S01]  /*1a40*/  PRMT R18, R0, 0x7610, R18 ;  /* 0x0000761000127816 */ /* 0x000fe20000000012 */
[----:B------:R-:W-:Y:S06]  /*1a50*/  BRA `(.L_x_7757) ;  /* 0x0000000c00b47947 */ /* 0x000fec0003800000 */
.L_x_7754:
        /* <DEDUP_REMOVED lines=11> */
.L_x_7759:
[----:B------:R-:W2:Y:S02]  /*1b10*/  LDG.E R2, desc[UR36][R2.64] ;  /* 0x0000002402027981 */ /* 0x000ea4000c1e1900 */
[----:B--2---:R-:W-:-:S04]  /*1b20*/  I2FP.F32.S32 R0, R2 ;  /* 0x0000000200007245 */ /* 0x004fc80000201400 */
[----:B------:R-:W-:-:S04]  /*1b30*/  F2FP.F16.F32.PACK_AB R0, RZ, R0 ;  /* 0x00000000ff00723e */ /* 0x000fc800000000ff */
[----:B------:R-:W-:Y:S01]  /*1b40*/  PRMT R18, R0, 0x7610, R18 ;  /* 0x0000761000127816 */ /* 0x000fe20000000012 */
[----:B------:R-:W-:Y:S06]  /*1b50*/  BRA `(.L_x_7757) ;  /* 0x0000000c00747947 */ /* 0x000fec0003800000 */
.L_x_7758:
[----:B------:R-:W2:Y:S02]  /*1b60*/  LDG.E.U16 R2, desc[UR36][R2.64] ;  /* 0x0000002402027981 */ /* 0x000ea4000c1e1500 */
[----:B--2---:R-:W0:Y:S02]  /*1b70*/  I2F.S16 R0, R2 ;  /* 0x0000000200007306 */ /* 0x004e240000101400 */
[----:B0-----:R-:W-:-:S04]  /*1b80*/  F2FP.F16.F32.PACK_AB R0, RZ, R0 ;  /* 0x00000000ff00723e */ /* 0x001fc800000000ff */
[----:B------:R-:W-:Y:S01]  /*1b90*/  PRMT R18, R0, 0x7610, R18 ;  /* 0x0000761000127816 */ /* 0x000fe20000000012 */
[----:B------:R-:W-:Y:S06]  /*1ba0*/  BRA `(.L_x_7757) ;  /* 0x0000000c00607947 */ /* 0x000fec0003800000 */
.L_x_7753:
        /* <DEDUP_REMOVED lines=9> */
.L_x_7761:
[----:B------:R0:W5:Y:S01]  /*1c40*/  LDG.E.U16 R18, desc[UR36][R2.64] ;  /* 0x0000002402127981 */ /* 0x000162000c1e1500 */
[----:B------:R-:W-:Y:S05]  /*1c50*/  BRA `(.L_x_7757) ;  /* 0x0000000c00347947 */ /* 0x000fea0003800000 */
.L_x_7760:
        /* <DEDUP_REMOVED lines=9> */
.L_x_7763:
[----:B------:R1:W5:Y:S01]  /*1cf0*/  LDG.E.U16 R18, desc[UR36][R2.64] ;  /* 0x0000002402127981 */ /* 0x000362000c1e1500 */
[----:B------:R-:W-:Y:S05]  /*1d00*/  BRA `(.L_x_7757) ;  /* 0x0000000c00087947 */ /* 0x000fea0003800000 */
.L_x_7762:
        /* <DEDUP_REMOVED lines=9> */
.L_x_7752:
        /* <DEDUP_REMOVED lines=14> */
.L_x_7766:
        /* <DEDUP_REMOVED lines=9> */
.L_x_7765:
        /* <DEDUP_REMOVED lines=27> */
.L_x_7768:
        /* <DEDUP_REMOVED lines=14> */
.L_x_7767:
[----:B------:R-:W2:Y:S02]  /*21a0*/  LDG.E.U16 R0, desc[UR36][R2.64] ;  /* 0x0000002402007981 */ /* 0x000ea4000c1e1500 */
[----:B--2---:R-:W-:-:S05]  /*21b0*/  IMAD.U32 R0, R0, 0x10000, RZ ;  /* 0x0001000000007824 */ /* 0x004fca00078e00ff */
[----:B------:R-:W-:-:S04]  /*21c0*/  F2FP.F16.F32.PACK_AB R0, RZ, R0 ;  /* 0x00000000ff00723e */ /* 0x000fc800000000ff */
[----:B------:R-:W-:Y:S01]  /*21d0*/  PRMT R18, R0, 0x7610, R18 ;  /* 0x0000761000127816 */ /* 0x000fe20000000012 */
[----:B------:R-:W-:Y:S06]  /*21e0*/  BRA `(.L_x_7757) ;  /* 0x0000000400d07947 */ /* 0x000fec0003800000 */
.L_x_7764:
        /* <DEDUP_REMOVED lines=13> */
.L_x_7771:
        /* <DEDUP_REMOVED lines=21> */
.L_x_7775:
[----:B------:R-:W-:Y:S05]  /*2410*/  BSYNC.RECONVERGENT B1 ;  /* 0x0000000000017941 */ /* 0x000fea0003800200 */
.L_x_7774:
[----:B------:R-:W-:Y:S02]  /*2420*/  SHF.L.U32 R0, R0, 0x14, RZ ;  /* 0x0000001400007819 */ /* 0x000fe400000006ff */
[----:B------:R-:W-:-:S04]  /*2430*/  LEA R2, R2, 0x3b800000, 0x17 ;  /* 0x3b80000002027811 */ /* 0x000fc800078eb8ff */
[----:B------:R-:W-:-:S07]  /*2440*/  LOP3.LUT R0, R2, R0, R7, 0xfe, !PT ;  /* 0x0000000002007212 */ /* 0x000fce00078efe07 */
.L_x_7773:
[----:B------:R-:W-:Y:S05]  /*2450*/  BSYNC.RECONVERGENT B0 ;  /* 0x0000000000007941 */ /* 0x000fea0003800200 */
.L_x_7772:
[----:B------:R-:W-:-:S04]  /*2460*/  F2FP.F16.F32.PACK_AB R0, RZ, R0 ;  /* 0x00000000ff00723e */ /* 0x000fc800000000ff */
[----:B------:R-:W-:Y:S01]  /*2470*/  PRMT R18, R0, 0x7610, R18 ;  /* 0x0000761000127816 */ /* 0x000fe20000000012 */
[----:B------:R-:W-:Y:S06]  /*2480*/  BRA `(.L_x_7757) ;  /* 0x0000000400287947 */ /* 0x000fec0003800000 */
.L_x_7770:
        /* <DEDUP_REMOVED lines=21> */
.L_x_7779:
[----:B------:R-:W-:Y:S05]  /*25e0*/  BSYNC.RECONVERGENT B1 ;  /* 0x0000000000017941 */ /* 0x000fea0003800200 */
.L_x_7778:
[----:B------:R-:W-:Y:S01]  /*25f0*/  IMAD.SHL.U32 R0, R0, 0x200000, RZ ;  /* 0x0020000000007824 */ /* 0x000fe200078e00ff */
[----:B------:R-:W-:-:S04]  /*2600*/  LEA R2, R2, 0x37800000, 0x17 ;  /* 0x3780000002027811 */ /* 0x000fc800078eb8ff */
[----:B------:R-:W-:-:S07]  /*2610*/  LOP3.LUT R0, R2, R0, R7, 0xfe, !PT ;  /* 0x0000000002007212 */ /* 0x000fce00078efe07 */
.L_x_7777:
[----:B------:R-:W-:Y:S05]  /*2620*/  BSYNC.RECONVERGENT B0 ;  /* 0x0000000000007941 */ /* 0x000fea0003800200 */
.L_x_7776:
[----:B------:R-:W-:-:S04]  /*2630*/  F2FP.F16.F32.PACK_AB R0, RZ, R0 ;  /* 0x00000000ff00723e */ /* 0x000fc800000000ff */
[----:B------:R-:W-:Y:S01]  /*2640*/  PRMT R18, R0, 0x7610, R18 ;  /* 0x0000761000127816 */ /* 0x000fe20000000012 */
[----:B------:R-:W-:Y:S06]  /*2650*/  BRA `(.L_x_7757) ;  /* 0x0000000000b47947 */ /* 0x000fec0003800000 */
.L_x_7769:
[----:B------:R-:W-:-:S09]  /*2660*/  UISETP.NE.AND UP0, UPT, UR4, 0x1c, UPT ;  /* 0x0000001c0400788c */ /* 0x000fd2000bf05270 */
[----:B------:R-:W-:Y:S05]  /*2670*/  BRA.U !UP0, `(.L_x_7780) ;  /* 0x00000001089c7547 */ /* 0x000fea000b800000 */
[----:B------:R-:W-:-:S09]  /*2680*/  UISETP.NE.AND UP0, UPT, UR4, 0x1d, UPT ;  /* 0x0000001d0400788c */ /* 0x000fd2000bf05270 */
[----:B------:R-:W-:Y:S05]  /*2690*/  BRA.U !UP0, `(.L_x_7781) ;  /* 0x0000000108807547 */ /* 0x000fea000b800000 */
[----:B------:R-:W-:-:S09]  /*26a0*/  UISETP.NE.AND UP0, UPT, UR4, 0x2c, UPT ;  /* 0x0000002c0400788c */ /* 0x000fd2000bf05270 */
[----:B------:R-:W-:Y:S05]  /*26b0*/  BRA.U !UP0, `(.L_x_7782) ;  /* 0x0000000108487547 */ /* 0x000fea000b800000 */
.L_x_7756:
        /* <DEDUP_REMOVED lines=16> */
.L_x_7783:
[----:B------:R-:W-:Y:S01]  /*27c0*/  PRMT R18, RZ, 0x7610, R18 ;  /* 0x00007610ff127816 */ /* 0x000fe20000000012 */
[----:B------:R-:W-:Y:S06]  /*27d0*/  BRA `(.L_x_7757) ;  /* 0x0000000000547947 */ /* 0x000fec0003800000 */
.L_x_7782:
        /* <DEDUP_REMOVED lines=8> */
.L_x_7785:
[----:B------:R-:W-:Y:S05]  /*2860*/  BSYNC.RECONVERGENT B0 ;  /* 0x0000000000007941 */ /* 0x000fea0003800200 */
.L_x_7784:
[----:B------:R-:W-:-:S04]  /*2870*/  F2FP.F16.F32.PACK_AB R0, RZ, R0 ;  /* 0x00000000ff00723e */ /* 0x000fc800000000ff */
[----:B------:R-:W-:Y:S01]  /*2880*/  PRMT R18, R0, 0x7610, R18 ;  /* 0x0000761000127816 */ /* 0x000fe20000000012 */
[----:B------:R-:W-:Y:S06]  /*2890*/  BRA `(.L_x_7757) ;  /* 0x0000000000247947 */ /* 0x000fec0003800000 */
.L_x_7781:
[----:B------:R-:W2:Y:S02]  /*28a0*/  LDG.E.64 R2, desc[UR36][R2.64] ;  /* 0x0000002402027981 */ /* 0x000ea4000c1e1b00 */
[----:B--2---:R-:W0:Y:S02]  /*28b0*/  I2F.U64 R0, R2 ;  /* 0x0000000200007312 */ /* 0x004e240000301000 */
[----:B0-----:R-:W-:-:S04]  /*28c0*/  F2FP.F16.F32.PACK_AB R0, RZ, R0 ;  /* 0x00000000ff00723e */ /* 0x001fc800000000ff */
[----:B------:R-:W-:Y:S01]  /*28d0*/  PRMT R18, R0, 0x7610, R18 ;  /* 0x0000761000127816 */ /* 0x000fe20000000012 */
[----:B------:R-:W-:Y:S06]  /*28e0*/  BRA `(.L_x_7757) ;  /* 0x0000000000107947 */ /* 0x000fec0003800000 */
.L_x_7780:
[----:B------:R-:W2:Y:S02]  /*28f0*/  LDG.E R2, desc[UR36][R2.64] ;  /* 0x0000002402027981 */ /* 0x000ea4000c1e1900 */
[----:B--2---:R-:W-:-:S04]  /*2900*/  I2FP.F32.U32 R0, R2 ;  /* 0x0000000200007245 */ /* 0x004fc80000201000 */
[----:B------:R-:W-:-:S04]  /*2910*/  F2FP.F16.F32.PACK_AB R0, RZ, R0 ;  /* 0x00000000ff00723e */ /* 0x000fc800000000ff */
[----:B------:R-:W-:-:S07]  /*2920*/  PRMT R18, R0, 0x7610, R18 ;  /* 0x0000761000127816 */ /* 0x000fce0000000012 */
.L_x_7757:
        /* <DEDUP_REMOVED lines=19> */
.L_x_7789:
[----:B------:R-:W2:Y:S02]  /*2a60*/  LDG.E.U8 R2, desc[UR36][R2.64] ;  /* 0x0000002402027981 */ /* 0x000ea4000c1e1100 */
[----:B--2---:R-:W-:-:S04]  /*2a70*/  I2FP.F32.U32 R0, R2 ;  /* 0x0000000200007245 */ /* 0x004fc80000201000 */
[----:B------:R-:W-:-:S04]  /*2a80*/  F2FP.F16.F32.PACK_AB R0, RZ, R0 ;  /* 0x00000000ff00723e */ /* 0x000fc800000000ff */
[----:B------:R-:W-:Y:S01]  /*2a90*/  PRMT R22, R0, 0x7610, R22 ;  /* 0x0000761000167816 */ /* 0x000fe20000000016 */
[----:B------:R-:W-:Y:S06]  /*2aa0*/  BRA `(.L_x_7791) ;  /* 0x0000000c00b47947 */ /* 0x000fec0003800000 */
.L_x_7788:
        /* <DEDUP_REMOVED lines=11> */
.L_x_7793:
[----:B------:R-:W2:Y:S02]  /*2b60*/  LDG.E R2, desc[UR36][R2.64] ;  /* 0x0000002402027981 */ /* 0x000ea4000c1e1900 */
[----:B--2---:R-:W-:-:S04]  /*2b70*/  I2FP.F32.S32 R0, R2 ;  /* 0x0000000200007245 */ /* 0x004fc80000201400 */
[----:B------:R-:W-:-:S04]  /*2b80*/  F2FP.F16.F32.PACK_AB R0, RZ, R0 ;  /* 0x00000000ff00723e */ /* 0x000fc800000000ff */
[----:B------:R-:W-:Y:S01]  /*2b90*/  PRMT R22, R0, 0x7610, R22 ;  /* 0x0000761000167816 */ /* 0x000fe20000000016 */
[----:B------:R-:W-:Y:S06]  /*2ba0*/  BRA `(.L_x_7791) ;  /* 0x0000000c00747947 */ /* 0x000fec0003800000 */
.L_x_7792:
[----:B------:R-:W2:Y:S02]  /*2bb0*/  LDG.E.U16 R2, desc[UR36][R2.64] ;  /* 0x0000002402027981 */ /* 0x000ea4000c1e1500 */
[----:B--2---:R-:W0:Y:S02]  /*2bc0*/  I2F.S16 R0, R2 ;  /* 0x0000000200007306 */ /* 0x004e240000101400 */
[----:B0-----:R-:W-:-:S04]  /*2bd0*/  F2FP.F16.F32.PACK_AB R0, RZ, R0 ;  /* 0x00000000ff00723e */ /* 0x001fc800000000ff */
[----:B------:R-:W-:Y:S01]  /*2be0*/  PRMT R22, R0, 0x7610, R22 ;  /* 0x0000761000167816 */ /* 0x000fe20000000016 */
[----:B------:R-:W-:Y:S06]  /*2bf0*/  BRA `(.L_x_7791) ;  /* 0x0000000c00607947 */ /* 0x000fec0003800000 */
.L_x_7787:
        /* <DEDUP_REMOVED lines=9> */
.L_x_7795:
[----:B------:R1:W5:Y:S01]  /*2c90*/  LDG.E.U16 R22, desc[UR36][R2.64] ;  /* 0x0000002402167981 */ /* 0x000362000c1e1500 */
[----:B------:R-:W-:Y:S05]  /*2ca0*/  BRA `(.L_x_7791) ;  /* 0x0000000c00347947 */ /* 0x000fea0003800000 */
.L_x_7794:
        /* <DEDUP_REMOVED lines=9> */
.L_x_7797:
[----:B------:R0:W5:Y:S01]  /*2d40*/  LDG.E.U16 R22, desc[UR36][R2.64] ;  /* 0x0000002402167981 */ /* 0x000162000c1e1500 */
[----:B------:R-:W-:Y:S05]  /*2d50*/  BRA `(.L_x_7791) ;  /* 0x0000000c00087947 */ /* 0x000fea0003800000 */
.L_x_7796:
        /* <DEDUP_REMOVED lines=9> */
.L_x_7786:
        /* <DEDUP_REMOVED lines=14> */
.L_x_7800:
        /* <DEDUP_REMOVED lines=9> */
.L_x_7799:
        /* <DEDUP_REMOVED lines=27> */
.L_x_7802:
        /* <DEDUP_REMOVED lines=14> */
.L_x_7801:
[----:B------:R-:W2:Y:S02]  /*31f0*/  LDG.E.U16 R0, desc[UR36][R2.64] ;  /* 0x0000002402007981 */ /* 0x000ea4000c1e1500 */
[----:B--2---:R-:W-:-:S05]  /*3200*/  IMAD.U32 R0, R0, 0x10000, RZ ;  /* 0x0001000000007824 */ /* 0x004fca00078e00ff */
[----:B------:R-:W-:-:S04]  /*3210*/  F2FP.F16.F32.PACK_AB R0, RZ, R0 ;  /* 0x00000000ff00723e */ /* 0x000fc800000000ff */
[----:B------:R-:W-:Y:S01]  /*3220*/  PRMT R22, R0, 0x7610, R22 ;  /* 0x0000761000167816 */ /* 0x000fe20000000016 */
[----:B------:R-:W-:Y:S06]  /*3230*/  BRA `(.L_x_7791) ;  /* 0x0000000400d07947 */ /* 0x000fec0003800000 */
.L_x_7798:
        /* <DEDUP_REMOVED lines=13> */
.L_x_7805:
        /* <DEDUP_REMOVED lines=21> */
.L_x_7809:
[----:B------:R-:W-:Y:S05]  /*3460*/  BSYNC.RECONVERGENT B1 ;  /* 0x0000000000017941 */ /* 0x000fea0003800200 */
.L_x_7808:
[----:B------:R-:W-:Y:S01]  /*3470*/  IMAD.SHL.U32 R0, R0, 0x100000, RZ ;  /* 0x0010000000007824 */ /* 0x000fe200078e00ff */
[----:B------:R-:W-:-:S04]  /*3480*/  LEA R2, R2, 0x3b800000, 0x17 ;  /* 0x3b80000002027811 */ /* 0x000fc800078eb8ff */
[----:B------:R-:W-:-:S07]  /*3490*/  LOP3.LUT R0, R2, R0, R7, 0xfe, !PT ;  /* 0x0000000002007212 */ /* 0x000fce00078efe07 */
.L_x_7807:
[----:B------:R-:W-:Y:S05]  /*34a0*/  BSYNC.RECONVERGENT B0 ;  /* 0x0000000000007941 */ /* 0x000fea0003800200 */
.L_x_7806:
[----:B------:R-:W-:-:S04]  /*34b0*/  F2FP.F16.F32.PACK_AB R0, RZ, R0 ;  /* 0x00000000ff00723e */ /* 0x000fc800000000ff */
[----:B------:R-:W-:Y:S01]  /*34c0*/  PRMT R22, R0, 0x7610, R22 ;  /* 0x0000761000167816 */ /* 0x000fe20000000016 */
[----:B------:R-:W-:Y:S06]  /*34d0*/  BRA `(.L_x_7791) ;  /* 0x0000000400287947 */ /* 0x000fec0003800000 */
.L_x_7804:
        /* <DEDUP_REMOVED lines=21> */
.L_x_7813:
[----:B------:R-:W-:Y:S05]  /*3630*/  BSYNC.RECONVERGENT B1 ;  /* 0x0000000000017941 */ /* 0x000fea0003800200 */
.L_x_7812:
[----:B------:R-:W-:Y:S01]  /*3640*/  IMAD.SHL.U32 R0, R0, 0x200000, RZ ;  /* 0x0020000000007824 */ /* 0x000fe200078e00ff */
[----:B------:R-:W-:-:S04]  /*3650*/  LEA R2, R2, 0x37800000, 0x17 ;  /* 0x3780000002027811 */ /* 0x000fc800078eb8ff */
[----:B------:R-:W-:-:S07]  /*3660*/  LOP3.LUT R0, R2, R0, R7, 0xfe, !PT ;  /* 0x0000000002007212 */ /* 0x000fce00078efe07 */
.L_x_7811:
[----:B------:R-:W-:Y:S05]  /*3670*/  BSYNC.RECONVERGENT B0 ;  /* 0x0000000000007941 */ /* 0x000fea0003800200 */
.L_x_7810:
[----:B------:R-:W-:-:S04]  /*3680*/  F2FP.F16.F32.PACK_AB R0, RZ, R0 ;  /* 0x00000000ff00723e */ /* 0x000fc800000000ff */
[----:B------:R-:W-:Y:S01]  /*3690*/  PRMT R22, R0, 0x7610, R22 ;  /* 0x0000761000167816 */ /* 0x000fe20000000016 */
[----:B------:R-:W-:Y:S06]  /*36a0*/  BRA `(.L_x_7791) ;  /* 0x0000000000b47947 */ /* 0x000fec0003800000 */
.L_x_7803:
[----:B------:R-:W-:-:S09]  /*36b0*/  UISETP.NE.AND UP0, UPT, UR4, 0x1c, UPT ;  /* 0x0000001c0400788c */ /* 0x000fd2000bf05270 */
[----:B------:R-:W-:Y:S05]  /*36c0*/  BRA.U !UP0, `(.L_x_7814) ;  /* 0x00000001089c7547 */ /* 0x000fea000b800000 */
[----:B------:R-:W-:-:S09]  /*36d0*/  UISETP.NE.AND UP0, UPT, UR4, 0x1d, UPT ;  /* 0x0000001d0400788c */ /* 0x000fd2000bf05270 */
[----:B------:R-:W-:Y:S05]  /*36e0*/  BRA.U !UP0, `(.L_x_7815) ;  /* 0x0000000108807547 */ /* 0x000fea000b800000 */
[----:B------:R-:W-:-:S09]  /*36f0*/  UISETP.NE.AND UP0, UPT, UR4, 0x2c, UPT ;  /* 0x0000002c0400788c */ /* 0x000fd2000bf05270 */
[----:B------:R-:W-:Y:S05]  /*3700*/  BRA.U !UP0, `(.L_x_7816) ;  /* 0x0000000108487547 */ /* 0x000fea000b800000 */
.L_x_7790:
        /* <DEDUP_REMOVED lines=16> */
.L_x_7817:
[----:B------:R-:W-:Y:S01]  /*3810*/  PRMT R22, RZ, 0x7610, R22 ;  /* 0x00007610ff167816 */ /* 0x000fe20000000016 */
[----:B------:R-:W-:Y:S06]  /*3820*/  BRA `(.L_x_7791) ;  /* 0x0000000000547947 */ /* 0x000fec0003800000 */
.L_x_7816:
        /* <DEDUP_REMOVED lines=8> */
.L_x_7819:
[----:B------:R-:W-:Y:S05]  /*38b0*/  BSYNC.RECONVERGENT B0 ;  /* 0x0000000000007941 */ /* 0x000fea0003800200 */
.L_x_7818:
[----:B------:R-:W-:-:S04]  /*38c0*/  F2FP.F16.F32.PACK_AB R0, RZ, R0 ;  /* 0x00000000ff00723e */ /* 0x000fc800000000ff */
[----:B------:R-:W-:Y:S01]  /*38d0*/  PRMT R22, R0, 0x7610, R22 ;  /* 0x0000761000167816 */ /* 0x000fe20000000016 */
[----:B------:R-:W-:Y:S06]  /*38e0*/  BRA `(.L_x_7791) ;  /* 0x0000000000247947 */ /* 0x000fec0003800000 */
.L_x_7815:
[----:B------:R-:W2:Y:S02]  /*38f0*/  LDG.E.64 R2, desc[UR36][R2.64] ;  /* 0x0000002402027981 */ /* 0x000ea4000c1e1b00 */
[----:B--2---:R-:W0:Y:S02]  /*3900*/  I2F.U64 R0, R2 ;  /* 0x0000000200007312 */ /* 0x004e240000301000 */
[----:B0-----:R-:W-:-:S04]  /*3910*/  F2FP.F16.F32.PACK_AB R0, RZ, R0 ;  /* 0x00000000ff00723e */ /* 0x001fc800000000ff */
[----:B------:R-:W-:Y:S01]  /*3920*/  PRMT R22, R0, 0x7610, R22 ;  /* 0x0000761000167816 */ /* 0x000fe20000000016 */
[----:B------:R-:W-:Y:S06]  /*3930*/  BRA `(.L_x_7791) ;  /* 0x0000000000107947 */ /* 0x000fec0003800000 */
.L_x_7814:
[----:B------:R-:W2:Y:S02]  /*3940*/  LDG.E R2, desc[UR36][R2.64] ;  /* 0x0000002402027981 */ /* 0x000ea4000c1e1900 */
[----:B--2---:R-:W-:-:S04]  /*3950*/  I2FP.F32.U32 R0, R2 ;  /* 0x0000000200007245 */ /* 0x004fc80000201000 */
[----:B------:R-:W-:-:S04]  /*3960*/  F2FP.F16.F32.PACK_AB R0, RZ, R0 ;  /* 0x00000000ff00723e */ /* 0x000fc800000000ff */
[----:B------:R-:W-:-:S07]  /*3970*/  PRMT R22, R0, 0x7610, R22 ;  /* 0x0000761000167816 */ /* 0x000fce0000000016 */
.L_x_7791:
        /* <DEDUP_REMOVED lines=16> */
[----:B0-----:R-:W-:Y:S01]  /*3a80*/  F2FP.F16.F32.PACK_AB R0, RZ, R0 ;  /* 0x00000000ff00723e */ /* 0x001fe200000000ff */
[----:B------:R-:W-:Y:S06]  /*3a90*/  BRA `(.L_x_7825) ;  /* 0x0000000c008c7947 */ /* 0x000fec0003800000 */
.L_x_7823:
[----:B------:R-:W2:Y:S02]  /*3aa0*/  LDG.E.U8 R2, desc[UR36][R2.64] ;  /* 0x0000002402027981 */ /* 0x000ea4000c1e1100 */
[----:B--2---:R-:W-:-:S04]  /*3ab0*/  I2FP.F32.U32 R0, R2 ;  /* 0x0000000200007245 */ /* 0x004fc80000201000 */
[----:B------:R-:W-:Y:S01]  /*3ac0*/  F2FP.F16.F32.PACK_AB R0, RZ, R0 ;  /* 0x00000000ff00723e */ /* 0x000fe200000000ff */
[----:B------:R-:W-:Y:S06]  /*3ad0*/  BRA `(.L_x_7825) ;  /* 0x0000000c007c7947 */ /* 0x000fec0003800000 */
.L_x_7822:
        /* <DEDUP_REMOVED lines=8> */
[----:B0-----:R-:W-:Y:S01]  /*3b60*/  F2FP.F16.F32.PACK_AB R0, RZ, R0 ;  /* 0x00000000ff00723e */ /* 0x001fe200000000ff */
[----:B------:R-:W-:Y:S06]  /*3b70*/  BRA `(.L_x_7825) ;  /* 0x0000000c00547947 */ /* 0x000fec0003800000 */
.L_x_7827:
[----:B------:R-:W2:Y:S02]  /*3b80*/  LDG.E R2, desc[UR36][R2.64] ;  /* 0x0000002402027981 */ /* 0x000ea4000c1e1900 */
[----:B--2---:R-:W-:-:S04]  /*3b90*/  I2FP.F32.S32 R0, R2 ;  /* 0x0000000200007245 */ /* 0x004fc80000201400 */
[----:B------:R-:W-:Y:S01]  /*3ba0*/  F2FP.F16.F32.PACK_AB R0, RZ, R0 ;  /* 0x00000000ff00723e */ /* 0x000fe200000000ff */
[----:B------:R-:W-:Y:S06]  /*3bb0*/  BRA `(.L_x_7825) ;  /* 0x0000000c00447947 */ /* 0x000fec0003800000 */
.L_x_7826:
[----:B------:R-:W2:Y:S02]  /*3bc0*/  LDG.E.U16 R2, desc[UR36][R2.64] ;  /* 0x0000002402027981 */ /* 0x000ea4000c1e1500 */
[----:B--2---:R-:W0:Y:S02]  /*3bd0*/  I2F.S16 R0, R2 ;  /* 0x0000000200007306 */ /* 0x004e240000101400 */
[----:B0-----:R-:W-:Y:S01]  /*3be0*/  F2FP.F16.F32.PACK_AB R0, RZ, R0 ;  /* 0x00000000ff00723e */ /* 0x001fe200000000ff */
[----:B------:R-:W-:Y:S06]  /*3bf0*/  BRA `(.L_x_7825) ;  /* 0x0000000c00347947 */ /* 0x000fec0003800000 */
.L_x_7821:
        /* <DEDUP_REMOVED lines=9> */
.L_x_7829:
[----:B------:R1:W5:Y:S01]  /*3c90*/  LDG.E.U16 R0, desc[UR36][R2.64] ;  /* 0x0000002402007981 */ /* 0x000362000c1e1500 */
[----:B------:R-:W-:Y:S05]  /*3ca0*/  BRA `(.L_x_7825) ;  /* 0x0000000c00087947 */ /* 0x000fea0003800000 */
.L_x_7828:
        /* <DEDUP_REMOVED lines=9> */
.L_x_7831:
[----:B------:R0:W5:Y:S01]  /*3d40*/  LDG.E.U16 R0, desc[UR36][R2.64] ;  /* 0x0000002402007981 */ /* 0x000162000c1e1500 */
[----:B------:R-:W-:Y:S05]  /*3d50*/  BRA `(.L_x_7825) ;  /* 0x0000000800dc7947 */ /* 0x000fea0003800000 */
.L_x_7830:
[----:B------:R-:W2:Y:S01]  /*3d60*/  LDG.E.64 R2, desc[UR36][R2.64] ;  /* 0x0000002402027981 */ /* 0x000ea2000c1e1b00 */
[----:B------:R-:W-:Y:S01]  /*3d70*/  UMOV UR4, 0xf0000000 ;  /* 0xf000000000047882 */ /* 0x000fe20000000000 */
[----:B------:R-:W-:Y:S01]  /*3d80*/  UMOV UR5, 0x380fffff ;  /* 0x380fffff00057882 */ /* 0x000fe20000000000 */
[----:B--2---:R-:W0:Y:S01]  /*3d90*/  F2F.F32.F64 R0, R2 ;  /* 0x0000000200007310 */ /* 0x004e220000301000 */
[----:B------:R-:W-:-:S14]  /*3da0*/  DSETP.GEU.AND P0, PT, |R2|, UR4, PT ;  /* 0x0000000402007e2a */ /* 0x000fdc000bf0e200 */
[----:B0-----:R-:W-:-:S05]  /*3db0*/  @!P0 FMUL R0, R0, 1.175494350822287508e-38 ;  /* 0x0080000000008820 */ /* 0x001fca0000400000 */
[----:B------:R-:W-:Y:S01]  /*3dc0*/  F2FP.F16.F32.PACK_AB R0, RZ, R0 ;  /* 0x00000000ff00723e */ /* 0x000fe200000000ff */
[----:B------:R-:W-:Y:S06]  /*3dd0*/  BRA `(.L_x_7825) ;  /* 0x0000000800bc7947 */ /* 0x000fec0003800000 */
.L_x_7820:
        /* <DEDUP_REMOVED lines=11> */
[----:B------:R-:W-:Y:S01]  /*3e90*/  F2FP.F16.F32.PACK_AB R0, RZ, R0 ;  /* 0x00000000ff00723e */ /* 0x000fe200000000ff */
[----:B------:R-:W-:Y:S06]  /*3ea0*/  BRA `(.L_x_7825) ;  /* 0x0000000800887947 */ /* 0x000fec0003800000 */
.L_x_7834:
        /* <DEDUP_REMOVED lines=8> */
.L_x_7833:
        /* <DEDUP_REMOVED lines=27> */
.L_x_7836:
        /* <DEDUP_REMOVED lines=11> */
[----:B------:R-:W-:Y:S01]  /*4190*/  F2FP.F16.F32.PACK_AB R0, RZ, R0 ;  /* 0x00000000ff00723e */ /* 0x000fe200000000ff */
[----:B------:R-:W-:Y:S06]  /*41a0*/  BRA `(.L_x_7825) ;  /* 0x0000000400c87947 */ /* 0x000fec0003800000 */
.L_x_7835:
[----:B------:R-:W2:Y:S02]  /*41b0*/  LDG.E.U16 R0, desc[UR36][R2.64] ;  /* 0x0000002402007981 */ /* 0x000ea4000c1e1500 */
[----:B--2---:R-:W-:-:S05]  /*41c0*/  IMAD.U32 R0, R0, 0x10000, RZ ;  /* 0x0001000000007824 */ /* 0x004fca00078e00ff */
[----:B------:R-:W-:Y:S01]  /*41d0*/  F2FP.F16.F32.PACK_AB R0, RZ, R0 ;  /* 0x00000000ff00723e */ /* 0x000fe200000000ff */
[----:B------:R-:W-:Y:S06]  /*41e0*/  BRA `(.L_x_7825) ;  /* 0x0000000400b87947 */ /* 0x000fec0003800000 */
.L_x_7832:
        /* <DEDUP_REMOVED lines=10> */
[----:B------:R-:W-:Y:S01]  /*4290*/  F2FP.F16.F32.PACK_AB R0, RZ, R0 ;  /* 0x00000000ff00723e */ /* 0x000fe200000000ff */
[----:B------:R-:W-:Y:S06]  /*42a0*/  BRA `(.L_x_7825) ;  /* 0x0000000400887947 */ /* 0x000fec0003800000 */
.L_x_7839:
        /* <DEDUP_REMOVED lines=21> */
.L_x_7843:
[----:B------:R-:W-:Y:S05]  /*4400*/  BSYNC.RECONVERGENT B1 ;  /* 0x0000000000017941 */ /* 0x000fea0003800200 */
.L_x_7842:
[----:B------:R-:W-:Y:S01]  /*4410*/  IMAD.SHL.U32 R0, R0, 0x100000, RZ ;  /* 0x0010000000007824 */ /* 0x000fe200078e00ff */
[----:B------:R-:W-:-:S04]  /*4420*/  LEA R2, R2, 0x3b800000, 0x17 ;  /* 0x3b80000002027811 */ /* 0x000fc800078eb8ff */
[----:B------:R-:W-:-:S07]  /*4430*/  LOP3.LUT R0, R2, R0, R7, 0xfe, !PT ;  /* 0x0000000002007212 */ /* 0x000fce00078efe07 */
.L_x_7841:
[----:B------:R-:W-:Y:S05]  /*4440*/  BSYNC.RECONVERGENT B0 ;  /* 0x0000000000007941 */ /* 0x000fea0003800200 */
.L_x_7840:
[----:B------:R-:W-:Y:S01]  /*4450*/  F2FP.F16.F32.PACK_AB R0, RZ, R0 ;  /* 0x00000000ff00723e */ /* 0x000fe200000000ff */
[----:B------:R-:W-:Y:S06]  /*4460*/  BRA `(.L_x_7825) ;  /* 0x0000000400187947 */ /* 0x000fec0003800000 */
.L_x_7838:
        /* <DEDUP_REMOVED lines=21> */
.L_x_7847:
[----:B------:R-:W-:Y:S05]  /*45c0*/  BSYNC.RECONVERGENT B1 ;  /* 0x0000000000017941 */ /* 0x000fea0003800200 */
.L_x_7846:
[----:B------:R-:W-:Y:S01]  /*45d0*/  IMAD.SHL.U32 R0, R0, 0x200000, RZ ;  /* 0x0020000000007824 */ /* 0x000fe200078e00ff */
[----:B------:R-:W-:-:S04]  /*45e0*/  LEA R2, R2, 0x37800000, 0x17 ;  /* 0x3780000002027811 */ /* 0x000fc800078eb8ff */
[----:B------:R-:W-:-:S07]  /*45f0*/  LOP3.LUT R0, R2, R0, R7, 0xfe, !PT ;  /* 0x0000000002007212 */ /* 0x000fce00078efe07 */
.L_x_7845:
[----:B------:R-:W-:Y:S05]  /*4600*/  BSYNC.RECONVERGENT B0 ;  /* 0x0000000000007941 */ /* 0x000fea0003800200 */
.L_x_7844:
[----:B------:R-:W-:Y:S01]  /*4610*/  F2FP.F16.F32.PACK_AB R0, RZ, R0 ;  /* 0x00000000ff00723e */ /* 0x000fe200000000ff */
[----:B------:R-:W-:Y:S06]  /*4620*/  BRA `(.L_x_7825) ;  /* 0x0000000000a87947 */ /* 0x000fec0003800000 */
.L_x_7837:
[----:B------:R-:W-:-:S09]  /*4630*/  UISETP.NE.AND UP0, UPT, UR4, 0x1c, UPT ;  /* 0x0000001c0400788c */ /* 0x000fd2000bf05270 */
[----:B------:R-:W-:Y:S05]  /*4640*/  BRA.U !UP0, `(.L_x_7848) ;  /* 0x0000000108947547 */ /* 0x000fea000b800000 */
[----:B------:R-:W-:-:S09]  /*4650*/  UISETP.NE.AND UP0, UPT, UR4, 0x1d, UPT ;  /* 0x0000001d0400788c */ /* 0x000fd2000bf05270 */
[----:B------:R-:W-:Y:S05]  /*4660*/  BRA.U !UP0, `(.L_x_7849) ;  /* 0x00000001087c7547 */ /* 0x000fea000b800000 */
[----:B------:R-:W-:-:S09]  /*4670*/  UISETP.NE.AND UP0, UPT, UR4, 0x2c, UPT ;  /* 0x0000002c0400788c */ /* 0x000fd2000bf05270 */
[----:B------:R-:W-:Y:S05]  /*4680*/  BRA.U !UP0, `(.L_x_7850) ;  /* 0x0000000108487547 */ /* 0x000fea000b800000 */
.L_x_7824:
        /* <DEDUP_REMOVED lines=16> */
.L_x_7851:
[----:B------:R-:W-:Y:S01]  /*4790*/  PRMT R0, RZ, 0x7610, R0 ;  /* 0x00007610ff007816 */ /* 0x000fe20000000000 */
[----:B------:R-:W-:Y:S06]  /*47a0*/  BRA `(.L_x_7825) ;  /* 0x0000000000487947 */ /* 0x000fec0003800000 */
.L_x_7850:
        /* <DEDUP_REMOVED lines=8> */
.L_x_7853:
[----:B------:R-:W-:Y:S05]  /*4830*/  BSYNC.RECONVERGENT B0 ;  /* 0x0000000000007941 */ /* 0x000fea0003800200 */
.L_x_7852:
[----:B------:R-:W-:Y:S01]  /*4840*/  F2FP.F16.F32.PACK_AB R0, RZ, R0 ;  /* 0x00000000ff00723e */ /* 0x000fe200000000ff */
[----:B------:R-:W-:Y:S06]  /*4850*/  BRA `(.L_x_7825) ;  /* 0x00000000001c7947 */ /* 0x000fec0003800000 */
.L_x_7849:
[----:B------:R-:W2:Y:S02]  /*4860*/  LDG.E.64 R2, desc[UR36][R2.64] ;  /* 0x0000002402027981 */ /* 0x000ea4000c1e1b00 */
[----:B--2---:R-:W0:Y:S02]  /*4870*/  I2F.U64 R0, R2 ;  /* 0x0000000200007312 */ /* 0x004e240000301000 */
[----:B0-----:R-:W-:Y:S01]  /*4880*/  F2FP.F16.F32.PACK_AB R0, RZ, R0 ;  /* 0x00000000ff00723e */ /* 0x001fe200000000ff */
[----:B------:R-:W-:Y:S06]  /*4890*/  BRA `(.L_x_7825) ;  /* 0x00000000000c7947 */ /* 0x000fec0003800000 */
.L_x_7848:
[----:B------:R-:W2:Y:S02]  /*48a0*/  LDG.E R2, desc[UR36][R2.64] ;  /* 0x0000002402027981 */ /* 0x000ea4000c1e1900 */
[----:B--2---:R-:W-:-:S04]  /*48b0*/  I2FP.F32.U32 R0, R2 ;  /* 0x0000000200007245 */ /* 0x004fc80000201000 */
[----:B------:R-:W-:-:S07]  /*48c0*/  F2FP.F16.F32.PACK_AB R0, RZ, R0 ;  /* 0x00000000ff00723e */ /* 0x000fce00000000ff */
.L_x_7825:
[----:B-----5:R-:W-:Y:S01]  /*48d0*/  HADD2.F32 R22, -RZ, R22.H0_H0 ;  /* 0x20000016ff167230 */ /* 0x020fe20000004100 */
[----:B------:R-:W2:Y:S01]  /*48e0*/  LDCU.64 UR6, c[0x0][0x648] ;  /* 0x0000c900ff0677ac */ /* 0x000ea20008000a00 */
[----:B------:R-:W-:Y:S02]  /*48f0*/  HADD2.F32 R5, -RZ, R0.H0_H0 ;  /* 0x20000000ff057230 */ /* 0x000fe40000004100 */
[----:B------:R-:W-:Y:S02]  /*4900*/  HADD2.F32 R18, -RZ, R18.H0_H0 ;  /* 0x20000012ff127230 */ /* 0x000fe40000004100 */
[----:B01----:R-:W-:Y:S01]  /*4910*/  FADD.FTZ R2, -R22, 1 ;  /* 0x3f80000016027421 */ /* 0x003fe20000010100 */
[----:B------:R-:W-:-:S04]  /*4920*/  UPRMT UR4, UR44, 0x9910, URZ ;  /* 0x000099102c047896 */ /* 0x000fc800080000ff */
[----:B------:R-:W-:Y:S01]  /*4930*/  F2FP.F16.F32.PACK_AB R2, RZ, R2 ;  /* 0x00000002ff02723e */ /* 0x000fe200000000ff */
[----:B------:R-:W-:-:S04]  /*4940*/  UISETP.GT.AND UP0, UPT, UR4, 0x9, UPT ;  /* 0x000000090400788c */ /* 0x000fc8000bf04270 */
[----:B------:R-:W-:Y:S01]  /*4950*/  HADD2.F32 R3, -RZ, R2.H0_H0 ;  /* 0x20000002ff037230 */ /* 0x000fe20000004100 */
[----:B--2---:R-:W-:-:S04]  /*4960*/  IADD3 R2, P0, PT, R16, UR6, RZ ;  /* 0x0000000610027c10 */ /* 0x004fc8000ff1e0ff */
[C---:B------:R-:W-:Y:S01]  /*4970*/  FMUL.FTZ R3, R22.reuse, R3 ;  /* 0x0000000316037220 */ /* 0x040fe20000410000 */
[----:B------:R-:W-:-:S04]  /*4980*/  FADD.FTZ R22, R22, -R5 ;  /* 0x8000000516167221 */ /* 0x000fc80000010000 */
[----:B------:R-:W-:-:S05]  /*4990*/  F2FP.F16.F32.PACK_AB R3, RZ, R3 ;  /* 0x00000003ff03723e */ /* 0x000fca00000000ff */
[----:B------:R-:W-:-:S05]  /*49a0*/  HADD2.F32 R3, -RZ, R3.H0_H0 ;  /* 0x20000003ff037230 */ /* 0x000fca0000004100 */
[----:B------:R-:W-:-:S04]  /*49b0*/  FMNMX.FTZ R3, RZ, R3, !PT ;  /* 0x00000003ff037209 */ /* 0x000fc80007810000 */
[----:B------:R-:W-:-:S05]  /*49c0*/  F2FP.F16.F32.PACK_AB R3, R22, R3 ;  /* 0x000000031603723e */ /* 0x000fca00000000ff */
[--C-:B------:R-:W-:Y:S02]  /*49d0*/  HADD2.F32 R0, -RZ, R3.reuse.H0_H0 ;  /* 0x20000003ff007230 */ /* 0x100fe40000004100 */
[----:B------:R-:W-:Y:S02]  /*49e0*/  HADD2.F32 R5, -RZ, R3.H1_H1 ;  /* 0x30000003ff057230 */ /* 0x000fe40000004100 */
[----:B------:R-:W-:Y:S02]  /*49f0*/  IMAD.X R3, RZ, RZ, UR7, P0 ;  /* 0x00000007ff037e24 */ /* 0x000fe400080e06ff */
[----:B------:R-:W0:Y:S01]  /*4a00*/  MUFU.RCP R0, R0 ;  /* 0x0000000000007308 */ /* 0x000e220000001000 */
[----:B------:R-:W-:-:S05]  /*4a10*/  FMUL.FTZ R5, R18, R5 ;  /* 0x0000000512057220 */ /* 0x000fca0000410000 */
[----:B------:R-:W-:-:S05]  /*4a20*/  F2FP.F16.F32.PACK_AB R5, RZ, R5 ;  /* 0x00000005ff05723e */ /* 0x000fca00000000ff */
[----:B------:R-:W-:-:S05]  /*4a30*/  HADD2.F32 R5, -RZ, R5.H0_H0 ;  /* 0x20000005ff057230 */ /* 0x000fca0000004100 */
[----:B0-----:R-:W-:-:S05]  /*4a40*/  FMUL.FTZ R5, R5, R0 ;  /* 0x0000000005057220 */ /* 0x001fca0000410000 */
        /* <DEDUP_REMOVED lines=14> */
.L_x_7857:
[----:B------:R-:W-:-:S06]  /*4b30*/  HADD2.F32 R5, -RZ, R5.H0_H0 ;  /* 0x20000005ff057230 */ /* 0x000fcc0000004100 */
[----:B------:R-:W0:Y:S02]  /*4b40*/  F2I.S64.TRUNC R4, R5 ;  /* 0x0000000500047311 */ /* 0x000e24000020d900 */
[----:B0-----:R0:W-:Y:S01]  /*4b50*/  STG.E.U8 desc[UR36][R2.64], R4 ;  /* 0x0000000402007986 */ /* 0x0011e2000c101124 */
[----:B------:R-:W-:Y:S05]  /*4b60*/  BRA `(.L_x_7859) ;  /* 0x0000000c00707947 */ /* 0x000fea0003800000 */
.L_x_7856:
        /* <DEDUP_REMOVED lines=10> */
.L_x_7861:
[----:B------:R-:W-:-:S06]  /*4c10*/  HADD2.F32 R5, -RZ, R5.H0_H0 ;  /* 0x20000005ff057230 */ /* 0x000fcc0000004100 */
[----:B------:R-:W0:Y:S02]  /*4c20*/  F2I.FTZ.TRUNC.NTZ R5, R5 ;  /* 0x0000000500057305 */ /* 0x000e24000021f100 */
[----:B0-----:R0:W-:Y:S01]  /*4c30*/  STG.E desc[UR36][R2.64], R5 ;  /* 0x0000000502007986 */ /* 0x0011e2000c101924 */
[----:B------:R-:W-:Y:S05]  /*4c40*/  BRA `(.L_x_7859) ;  /* 0x0000000c00387947 */ /* 0x000fea0003800000 */
.L_x_7860:
[----:B------:R-:W-:-:S06]  /*4c50*/  HADD2.F32 R5, -RZ, R5.H0_H0 ;  /* 0x20000005ff057230 */ /* 0x000fcc0000004100 */
[----:B------:R-:W0:Y:S02]  /*4c60*/  F2I.FTZ.TRUNC.NTZ R5, R5 ;  /* 0x0000000500057305 */ /* 0x000e24000021f100 */
[----:B0-----:R0:W-:Y:S01]  /*4c70*/  STG.E.U16 desc[UR36][R2.64], R5 ;  /* 0x0000000502007986 */ /* 0x0011e2000c101524 */
[----:B------:R-:W-:Y:S05]  /*4c80*/  BRA `(.L_x_7859) ;  /* 0x0000000c00287947 */ /* 0x000fea0003800000 */
.L_x_7855:
        /* <DEDUP_REMOVED lines=9> */
.L_x_7863:
[----:B------:R0:W-:Y:S01]  /*4d20*/  STG.E.U16 desc[UR36][R2.64], R5 ;  /* 0x0000000502007986 */ /* 0x0001e2000c101524 */
[----:B------:R-:W-:Y:S05]  /*4d30*/  BRA `(.L_x_7859) ;  /* 0x0000000800fc7947 */ /* 0x000fea0003800000 */
.L_x_7862:
        /* <DEDUP_REMOVED lines=10> */
.L_x_7865:
[----:B------:R-:W-:-:S05]  /*4de0*/  HADD2.F32 R0, -RZ, R5.H0_H0 ;  /* 0x20000005ff007230 */ /* 0x000fca0000004100 */
[----:B------:R-:W-:-:S04]  /*4df0*/  F2FP.F16.F32.PACK_AB R0, RZ, R0 ;  /* 0x00000000ff00723e */ /* 0x000fc800000000ff */
[----:B------:R-:W-:-:S05]  /*4e00*/  PRMT R0, R0, 0x5410, RZ ;  /* 0x0000541000007816 */ /* 0x000fca00000000ff */
[----:B------:R0:W-:Y:S01]  /*4e10*/  STG.E desc[UR36][R2.64], R0 ;  /* 0x0000000002007986 */ /* 0x0001e2000c101924 */
[----:B------:R-:W-:Y:S05]  /*4e20*/  BRA `(.L_x_7859) ;  /* 0x0000000800c07947 */ /* 0x000fea0003800000 */
.L_x_7864:
[----:B------:R-:W-:-:S05]  /*4e30*/  HADD2.F32 R4, -RZ, R5.H0_H0 ;  /* 0x20000005ff047230 */ /* 0x000fca0000004100 */
[----:B------:R-:W-:-:S06]  /*4e40*/  FMUL.FTZ R4, R4, 1 ;  /* 0x3f80000004047820 */ /* 0x000fcc0000410000 */
[----:B------:R-:W0:Y:S02]  /*4e50*/  F2F.F64.F32 R4, R4 ;  /* 0x0000000400047310 */ /* 0x000e240000201800 */
[----:B0-----:R0:W-:Y:S01]  /*4e60*/  STG.E.64 desc[UR36][R2.64], R4 ;  /* 0x0000000402007986 */ /* 0x0011e2000c101b24 */
[----:B------:R-:W-:Y:S05]  /*4e70*/  BRA `(.L_x_7859) ;  /* 0x0000000800ac7947 */ /* 0x000fea0003800000 */
.L_x_7854:
        /* <DEDUP_REMOVED lines=13> */
.L_x_7868:
[----:B------:R-:W-:Y:S01]  /*4f50*/  HADD2.F32 R5, -RZ, R5.H0_H0 ;  /* 0x20000005ff057230 */ /* 0x000fe20000004100 */
[----:B------:R-:W-:-:S04]  /*4f60*/  CS2R R6, SRZ ;  /* 0x0000000000067805 */ /* 0x000fc8000001ff00 */
[----:B------:R-:W-:-:S06]  /*4f70*/  FMUL.FTZ R5, R5, 1 ;  /* 0x3f80000005057820 */ /* 0x000fcc0000410000 */
[----:B------:R-:W0:Y:S02]  /*4f80*/  F2F.F64.F32 R4, R5 ;  /* 0x0000000500047310 */ /* 0x000e240000201800 */
[----:B0-----:R0:W-:Y:S01]  /*4f90*/  STG.E.128 desc[UR36][R2.64], R4 ;  /* 0x0000000402007986 */ /* 0x0011e2000c101d24 */
[----:B------:R-:W-:Y:S05]  /*4fa0*/  BRA `(.L_x_7859) ;  /* 0x0000000800607947 */ /* 0x000fea0003800000 */
.L_x_7867:
        /* <DEDUP_REMOVED lines=19> */
.L_x_7872:
[----:B------:R-:W-:Y:S05]  /*50e0*/  BSYNC.RECONVERGENT B0 ;  /* 0x0000000000007941 */ /* 0x000fea0003800200 */
.L_x_7871:
[----:B------:R-:W-:-:S05]  /*50f0*/  LOP3.LUT R5, R0, 0x80, R5, 0xf8, !PT ;  /* 0x0000008000057812 */ /* 0x000fca00078ef805 */
[----:B------:R0:W-:Y:S01]  /*5100*/  STG.E.U8 desc[UR36][R2.64], R5 ;  /* 0x0000000502007986 */ /* 0x0001e2000c101124 */
[----:B------:R-:W-:Y:S05]  /*5110*/  BRA `(.L_x_7859) ;  /* 0x0000000800047947 */ /* 0x000fea0003800000 */
.L_x_7870:
        /* <DEDUP_REMOVED lines=15> */
.L_x_7874:
[----:B------:R-:W-:Y:S05]  /*5210*/  BSYNC.RECONVERGENT B0 ;  /* 0x0000000000007941 */ /* 0x000fea0003800200 */
.L_x_7873:
[----:B------:R-:W-:-:S05]  /*5220*/  LOP3.LUT R5, R0, 0x80, R5, 0xf8, !PT ;  /* 0x0000008000057812 */ /* 0x000fca00078ef805 */
[----:B------:R0:W-:Y:S01]  /*5230*/  STG.E.U8 desc[UR36][R2.64], R5 ;  /* 0x0000000502007986 */ /* 0x0001e2000c101124 */
[----:B------:R-:W-:Y:S05]  /*5240*/  BRA `(.L_x_7859) ;  /* 0x0000000400b87947 */ /* 0x000fea0003800000 */
.L_x_7869:
[----:B------:R-:W-:-:S05]  /*5250*/  HADD2.F32 R0, -RZ, R5.H0_H0 ;  /* 0x20000005ff007230 */ /* 0x000fca0000004100 */
[----:B------:R-:W-:-:S05]  /*5260*/  F2FP.BF16.F32.PACK_AB R0, RZ, R0 ;  /* 0x00000000ff00723e */ /* 0x000fca00000010ff */
[----:B------:R0:W-:Y:S01]  /*5270*/  STG.E.U16 desc[UR36][R2.64], R0 ;  /* 0x0000000002007986 */ /* 0x0001e2000c101524 */
[----:B------:R-:W-:Y:S05]  /*5280*/  BRA `(.L_x_7859) ;  /* 0x0000000400a87947 */ /* 0x000fea0003800000 */
.L_x_7866:
        /* <DEDUP_REMOVED lines=12> */
.L_x_7877:
        /* <DEDUP_REMOVED lines=13> */
.L_x_7880:
[----:B------:R-:W-:-:S04]  /*5420*/  SHF.R.U32.HI R0, RZ, 0x14, R5 ;  /* 0x00000014ff007819 */ /* 0x000fc80000011605 */
[----:B------:R-:W-:-:S04]  /*5430*/  LOP3.LUT R0, R0, 0x1, RZ, 0xc0, !PT ;  /* 0x0000000100007812 */ /* 0x000fc800078ec0ff */
[----:B------:R-:W-:-:S04]  /*5440*/  IADD3 R0, PT, PT, R5, 0x487ffff, R0 ;  /* 0x0487ffff05007810 */ /* 0x000fc80007ffe000 */
[----:B------:R-:W-:-:S04]  /*5450*/  SHF.R.U32.HI R0, RZ, 0x14, R0 ;  /* 0x00000014ff007819 */ /* 0x000fc80000011600 */
[----:B------:R-:W-:-:S07]  /*5460*/  LOP3.LUT R4, R0, 0xff, RZ, 0xc0, !PT ;  /* 0x000000ff00047812 */ /* 0x000fce00078ec0ff */
.L_x_7881:
[----:B------:R-:W-:-:S04]  /*5470*/  SHF.R.U32.HI R5, RZ, 0x18, R5 ;  /* 0x00000018ff057819 */ /* 0x000fc80000011605 */
[----:B------:R-:W-:-:S04]  /*5480*/  LOP3.LUT R4, R4, 0x80, R5, 0xf8, !PT ;  /* 0x0000008004047812 */ /* 0x000fc800078ef805 */
[----:B------:R-:W-:-:S07]  /*5490*/  PRMT R0, R4, 0x7610, R0 ;  /* 0x0000761004007816 */ /* 0x000fce0000000000 */
.L_x_7879:
[----:B------:R-:W-:Y:S05]  /*54a0*/  BSYNC.RECONVERGENT B0 ;  /* 0x0000000000007941 */ /* 0x000fea0003800200 */
.L_x_7878:
[----:B------:R3:W-:Y:S01]  /*54b0*/  STG.E.U8 desc[UR36][R2.64], R0 ;  /* 0x0000000002007986 */ /* 0x0007e2000c101124 */
[----:B------:R-:W-:Y:S05]  /*54c0*/  BRA `(.L_x_7859) ;  /* 0x0000000400187947 */ /* 0x000fea0003800000 */
.L_x_7876:
        /* <DEDUP_REMOVED lines=13> */
.L_x_7884:
[----:B------:R-:W-:-:S04]  /*55a0*/  SHF.R.U32.HI R0, RZ, 0x15, R5 ;  /* 0x00000015ff007819 */ /* 0x000fc80000011605 */
[----:B------:R-:W-:-:S04]  /*55b0*/  LOP3.LUT R0, R0, 0x1, RZ, 0xc0, !PT ;  /* 0x0000000100007812 */ /* 0x000fc800078ec0ff */
[----:B------:R-:W-:-:S04]  /*55c0*/  IADD3 R0, PT, PT, R5, 0x88fffff, R0 ;  /* 0x088fffff05007810 */ /* 0x000fc80007ffe000 */
[----:B------:R-:W-:-:S04]  /*55d0*/  SHF.R.U32.HI R0, RZ, 0x15, R0 ;  /* 0x00000015ff007819 */ /* 0x000fc80000011600 */
[----:B------:R-:W-:-:S07]  /*55e0*/  LOP3.LUT R4, R0, 0xff, RZ, 0xc0, !PT ;  /* 0x000000ff00047812 */ /* 0x000fce00078ec0ff */
.L_x_7885:
[----:B------:R-:W-:-:S04]  /*55f0*/  SHF.R.U32.HI R5, RZ, 0x18, R5 ;  /* 0x00000018ff057819 */ /* 0x000fc80000011605 */
[----:B------:R-:W-:-:S04]  /*5600*/  LOP3.LUT R4, R4, 0x80, R5, 0xf8, !PT ;  /* 0x0000008004047812 */ /* 0x000fc800078ef805 */
[----:B------:R-:W-:-:S07]  /*5610*/  PRMT R0, R4, 0x7610, R0 ;  /* 0x0000761004007816 */ /* 0x000fce0000000000 */
.L_x_7883:
[----:B------:R-:W-:Y:S05]  /*5620*/  BSYNC.RECONVERGENT B0 ;  /* 0x0000000000007941 */ /* 0x000fea0003800200 */
.L_x_7882:
[----:B------:R0:W-:Y:S01]  /*5630*/  STG.E.U8 desc[UR36][R2.64], R0 ;  /* 0x0000000002007986 */ /* 0x0001e2000c101124 */
[----:B------:R-:W-:Y:S05]  /*5640*/  BRA `(.L_x_7859) ;  /* 0x0000000000b87947 */ /* 0x000fea0003800000 */
.L_x_7875:
[----:B------:R-:W-:-:S09]  /*5650*/  UISETP.NE.AND UP0, UPT, UR4, 0x1c, UPT ;  /* 0x0000001c0400788c */ /* 0x000fd2000bf05270 */
[----:B------:R-:W-:Y:S05]  /*5660*/  BRA.U !UP0, `(.L_x_7886) ;  /* 0x0000000108a47547 */ /* 0x000fea000b800000 */
[----:B------:R-:W-:-:S09]  /*5670*/  UISETP.NE.AND UP0, UPT, UR4, 0x1d, UPT ;  /* 0x0000001d0400788c */ /* 0x000fd2000bf05270 */
[----:B------:R-:W-:Y:S05]  /*5680*/  BRA.U !UP0, `(.L_x_7887) ;  /* 0x00000001088c7547 */ /* 0x000fea000b800000 */
[----:B------:R-:W-:-:S09]  /*5690*/  UISETP.NE.AND UP0, UPT, UR4, 0x2c, UPT ;  /* 0x0000002c0400788c */ /* 0x000fd2000bf05270 */
[----:B------:R-:W-:Y:S05]  /*56a0*/  BRA.U !UP0, `(.L_x_7888) ;  /* 0x0000000108447547 */ /* 0x000fea000b800000 */
.L_x_7858:
        /* <DEDUP_REMOVED lines=12> */
[----:B----4-:R-:W-:Y:S02]  /*5770*/  IMAD.U32 R10, RZ, RZ, UR4 ;  /* 0x00000004ff0a7e24 */ /* 0x010fe4000f8e00ff */
[----:B-1----:R-:W-:-:S07]  /*5780*/  IMAD.U32 R11, RZ, RZ, UR5 ;  /* 0x00000005ff0b7e24 */ /* 0x002fce000f8e00ff */
[----:B------:R-:W-:-:S07]  /*5790*/  LEPC R20, `(.L_x_7889) ;  /* 0x000000001014794e */ /* 0x000fce0000000000 */
[----:B--2---:R-:W-:Y:S05]  /*57a0*/  CALL.ABS.NOINC R2 ;  /* 0x0000000002007343 */ /* 0x004fea0003c00000 */
.L_x_7889:
[----:B------:R-:W-:Y:S05]  /*57b0*/  BRA `(.L_x_7859) ;  /* 0x00000000005c7947 */ /* 0x000fea0003800000 */
.L_x_7888:
        /* <DEDUP_REMOVED lines=16> */
.L_x_7887:
[----:B------:R-:W-:-:S06]  /*58c0*/  HADD2.F32 R5, -RZ, R5.H0_H0 ;  /* 0x20000005ff057230 */ /* 0x000fcc0000004100 */
[----:B------:R-:W0:Y:S02]  /*58d0*/  F2I.U64.TRUNC R4, R5 ;  /* 0x0000000500047311 */ /* 0x000e24000020d800 */
[----:B0-----:R1:W-:Y:S01]  /*58e0*/  STG.E.64 desc[UR36][R2.64], R4 ;  /* 0x0000000402007986 */ /* 0x0013e2000c101b24 */
[----:B------:R-:W-:Y:S05]  /*58f0*/  BRA `(.L_x_7859) ;  /* 0x00000000000c7947 */ /* 0x000fea0003800000 */
.L_x_7886:
[----:B------:R-:W-:-:S06]  /*5900*/  HADD2.F32 R5, -RZ, R5.H0_H0 ;  /* 0x20000005ff057230 */ /* 0x000fcc0000004100 */
[----:B------:R-:W0:Y:S02]  /*5910*/  F2I.FTZ.U32.TRUNC.NTZ R5, R5 ;  /* 0x0000000500057305 */ /* 0x000e24000021f000 */
[----:B0-----:R0:W-:Y:S02]  /*5920*/  STG.E desc[UR36][R2.64], R5 ;  /* 0x0000000502007986 */ /* 0x0011e4000c101924 */
.L_x_7859:
[----:B------:R-:W-:-:S07]  /*5930*/  VIADD R17, R17, 0x80 ;  /* 0x0000008011117836 */ /* 0x000fce0000000000 */
.L_x_7750:
[----:B------:R-:W-:Y:S05]  /*5940*/  BSYNC.RECONVERGENT B6 ;  /* 0x0000000000067941 */ /* 0x000fea0003800200 */
.L_x_7749:
        /* <DEDUP_REMOVED lines=384> */
.L_x_7892:
        /* <DEDUP_REMOVED lines=19> */
.L_x_7896:
[----:B------:R-:W2:Y:S02]  /*7280*/  LDG.E.U8 R2, desc[UR36][R2.64] ;  /* 0x0000002402027981 */ /* 0x000ea4000c1e1100 */
[----:B--2---:R-:W-:-:S04]  /*7290*/  I2FP.F32.U32 R0, R2 ;  /* 0x0000000200007245 */ /* 0x004fc80000201000 */
[----:B------:R-:W-:-:S04]  /*72a0*/  F2FP.F16.F32.PACK_AB R0, RZ, R0 ;  /* 0x00000000ff00723e */ /* 0x000fc800000000ff */
[----:B------:R-:W-:Y:S01]  /*72b0*/  PRMT R18, R0, 0x7610, R18 ;  /* 0x0000761000127816 */ /* 0x000fe20000000012 */
[----:B------:R-:W-:Y:S06]  /*72c0*/  BRA `(.L_x_7898) ;  /* 0x0000000c00b47947 */ /* 0x000fec0003800000 */
.L_x_7895:
        /* <DEDUP_REMOVED lines=11> */
.L_x_7900:
[----:B------:R-:W2:Y:S02]  /*7380*/  LDG.E R2, desc[UR36][R2.64] ;  /* 0x0000002402027981 */ /* 0x000ea4000c1e1900 */
[----:B--2---:R-:W-:-:S04]  /*7390*/  I2FP.F32.S32 R0, R2 ;  /* 0x0000000200007245 */ /* 0x004fc80000201400 */
[----:B------:R-:W-:-:S04]  /*73a0*/  F2FP.F16.F32.PACK_AB R0, RZ, R0 ;  /* 0x00000000ff00723e */ /* 0x000fc800000000ff */
[----:B------:R-:W-:Y:S01]  /*73b0*/  PRMT R18, R0, 0x7610, R18 ;  /* 0x0000761000127816 */ /* 0x000fe20000000012 */
[----:B------:R-:W-:Y:S06]  /*73c0*/  BRA `(.L_x_7898) ;  /* 0x0000000c00747947 */ /* 0x000fec0003800000 */
.L_x_7899:
[----:B------:R-:W2:Y:S02]  /*73d0*/  LDG.E.U16 R2, desc[UR36][R2.64] ;  /* 0x0000002402027981 */ /* 0x000ea4000c1e1500 */
[----:B--2---:R-:W0:Y:S02]  /*73e0*/  I2F.S16 R0, R2 ;  /* 0x0000000200007306 */ /* 0x004e240000101400 */
[----:B0-----:R-:W-:-:S04]  /*73f0*/  F2FP.F16.F32.PACK_AB R0, RZ, R0 ;  /* 0x00000000ff00723e */ /* 0x001fc800000000ff */
[----:B------:R-:W-:Y:S01]  /*7400*/  PRMT R18, R0, 0x7610, R18 ;  /* 0x0000761000127816 */ /* 0x000fe20000000012 */
[----:B------:R-:W-:Y:S06]  /*7410*/  BRA `(.L_x_7898) ;  /* 0x0000000c00607947 */ /* 0x000fec0003800000 */
.L_x_7894:
        /* <DEDUP_REMOVED lines=9> */
.L_x_7902:
[----:B------:R0:W5:Y:S01]  /*74b0*/  LDG.E.U16 R18, desc[UR36][R2.64] ;  /* 0x0000002402127981 */ /* 0x000162000c1e1500 */
[----:B------:R-:W-:Y:S05]  /*74c0*/  BRA `(.L_x_7898) ;  /* 0x0000000c00347947 */ /* 0x000fea0003800000 */
.L_x_7901:
        /* <DEDUP_REMOVED lines=9> */
.L_x_7904:
[----:B------:R1:W5:Y:S01]  /*7560*/  LDG.E.U16 R18, desc[UR36][R2.64] ;  /* 0x0000002402127981 */ /* 0x000362000c1e1500 */
[----:B------:R-:W-:Y:S05]  /*7570*/  BRA `(.L_x_7898) ;  /* 0x0000000c00087947 */ /* 0x000fea0003800000 */
.L_x_7903:
        /* <DEDUP_REMOVED lines=9> */
.L_x_7893:
        /* <DEDUP_REMOVED lines=14> */
.L_x_7907:
        /* <DEDUP_REMOVED lines=9> */
.L_x_7906:
        /* <DEDUP_REMOVED lines=27> */
.L_x_7909:
        /* <DEDUP_REMOVED lines=14> */
.L_x_7908:
[----:B------:R-:W2:Y:S02]  /*7a10*/  LDG.E.U16 R0, desc[UR36][R2.64] ;  /* 0x0000002402007981 */ /* 0x000ea4000c1e1500 */
[----:B--2---:R-:W-:-:S05]  /*7a20*/  IMAD.U32 R0, R0, 0x10000, RZ ;  /* 0x0001000000007824 */ /* 0x004fca00078e00ff */
[----:B------:R-:W-:-:S04]  /*7a30*/  F2FP.F16.F32.PACK_AB R0, RZ, R0 ;  /* 0x00000000ff00723e */ /* 0x000fc800000000ff */
[----:B------:R-:W-:Y:S01]  /*7a40*/  PRMT R18, R0, 0x7610, R18 ;  /* 0x0000761000127816 */ /* 0x000fe20000000012 */
[----:B------:R-:W-:Y:S06]  /*7a50*/  BRA `(.L_x_7898) ;  /* 0x0000000400d07947 */ /* 0x000fec0003800000 */
.L_x_7905:
        /* <DEDUP_REMOVED lines=13> */
.L_x_7912:
        /* <DEDUP_REMOVED lines=21> */
.L_x_7916:
[----:B------:R-:W-:Y:S05]  /*7c80*/  BSYNC.RECONVERGENT B1 ;  /* 0x0000000000017941 */ /* 0x000fea0003800200 */
.L_x_7915:
[----:B------:R-:W-:Y:S01]  /*7c90*/  IMAD.SHL.U32 R0, R0, 0x100000, RZ ;  /* 0x0010000000007824 */ /* 0x000fe200078e00ff */
[----:B------:R-:W-:-:S04]  /*7ca0*/  LEA R2, R2, 0x3b800000, 0x17 ;  /* 0x3b80000002027811 */ /* 0x000fc800078eb8ff */
[----:B------:R-:W-:-:S07]  /*7cb0*/  LOP3.LUT R0, R2, R0, R7, 0xfe, !PT ;  /* 0x0000000002007212 */ /* 0x000fce00078efe07 */
.L_x_7914:
[----:B------:R-:W-:Y:S05]  /*7cc0*/  BSYNC.RECONVERGENT B0 ;  /* 0x0000000000007941 */ /* 0x000fea0003800200 */
.L_x_7913:
[----:B------:R-:W-:-:S04]  /*7cd0*/  F2FP.F16.F32.PACK_AB R0, RZ, R0 ;  /* 0x00000000ff00723e */ /* 0x000fc800000000ff */
[----:B------:R-:W-:Y:S01]  /*7ce0*/  PRMT R18, R0, 0x7610, R18 ;  /* 0x0000761000127816 */ /* 0x000fe20000000012 */
[----:B------:R-:W-:Y:S06]  /*7cf0*/  BRA `(.L_x_7898) ;  /* 0x0000000400287947 */ /* 0x000fec0003800000 */
.L_x_7911:
        /* <DEDUP_REMOVED lines=21> */
.L_x_7920:
[----:B------:R-:W-:Y:S05]  /*7e50*/  BSYNC.RECONVERGENT B1 ;  /* 0x0000000000017941 */ /* 0x000fea0003800200 */
.L_x_7919:
[----:B------:R-:W-:Y:S01]  /*7e60*/  IMAD.SHL.U32 R0, R0, 0x200000, RZ ;  /* 0x0020000000007824 */ /* 0x000fe200078e00ff */
[----:B------:R-:W-:-:S04]  /*7e70*/  LEA R2, R2, 0x37800000, 0x17 ;  /* 0x3780000002027811 */ /* 0x000fc800078eb8ff */
[----:B------:R-:W-:-:S07]  /*7e80*/  LOP3.LUT R0, R2, R0, R7, 0xfe, !PT ;  /* 0x0000000002007212 */ /* 0x000fce00078efe07 */
.L_x_7918:
[----:B------:R-:W-:Y:S05]  /*7e90*/  BSYNC.RECONVERGENT B0 ;  /* 0x0000000000007941 */ /* 0x000fea0003800200 */
.L_x_7917:
[----:B------:R-:W-:-:S04]  /*7ea0*/  F2FP.F16.F32.PACK_AB R0, RZ, R0 ;  /* 0x00000000ff00723e */ /* 0x000fc800000000ff */
[----:B------:R-:W-:Y:S01]  /*7eb0*/  PRMT R18, R0, 0x7610, R18 ;  /* 0x0000761000127816 */ /* 0x000fe20000000012 */
[----:B------:R-:W-:Y:S06]  /*7ec0*/  BRA `(.L_x_7898) ;  /* 0x0000000000b47947 */ /* 0x000fec0003800000 */
.L_x_7910:
        /* <DEDUP_REMOVED lines=14> */
.L_x_7924:
[----:B------:R-:W-:Y:S05]  /*7fb0*/  BSYNC.RECONVERGENT B0 ;  /* 0x0000000000007941 */ /* 0x000fea0003800200 */
.L_x_7923:
[----:B------:R-:W-:-:S04]  /*7fc0*/  F2FP.F16.F32.PACK_AB R0, RZ, R0 ;  /* 0x00000000ff00723e */ /* 0x000fc800000000ff */
[----:B------:R-:W-:Y:S01]  /*7fd0*/  PRMT R18, R0, 0x7610, R18 ;  /* 0x0000761000127816 */ /* 0x000fe20000000012 */
[----:B------:R-:W-:Y:S06]  /*7fe0*/  BRA `(.L_x_7898) ;  /* 0x00000000006c7947 */ /* 0x000fec0003800000 */
.L_x_7897:
        /* <DEDUP_REMOVED lines=16> */
.L_x_7925:
[----:B------:R-:W-:Y:S01]  /*80f0*/  PRMT R18, RZ, 0x7610, R18 ;  /* 0x00007610ff127816 */ /* 0x000fe20000000012 */
[----:B------:R-:W-:Y:S06]  /*8100*/  BRA `(.L_x_7898) ;  /* 0x0000000000247947 */ /* 0x000fec0003800000 */
.L_x_7922:
[----:B------:R-:W2:Y:S02]  /*8110*/  LDG.E.64 R2, desc[UR36][R2.64] ;  /* 0x0000002402027981 */ /* 0x000ea4000c1e1b00 */
[----:B--2---:R-:W0:Y:S02]  /*8120*/  I2F.U64 R0, R2 ;  /* 0x0000000200007312 */ /* 0x004e240000301000 */
[----:B0-----:R-:W-:-:S04]  /*8130*/  F2FP.F16.F32.PACK_AB R0, RZ, R0 ;  /* 0x00000000ff00723e */ /* 0x001fc800000000ff */
[----:B------:R-:W-:Y:S01]  /*8140*/  PRMT R18, R0, 0x7610, R18 ;  /* 0x0000761000127816 */ /* 0x000fe20000000012 */
[----:B------:R-:W-:Y:S06]  /*8150*/  BRA `(.L_x_7898) ;  /* 0x0000000000107947 */ /* 0x000fec0003800000 */
.L_x_7921:
[----:B------:R-:W2:Y:S02]  /*8160*/  LDG.E R2, desc[UR36][R2.64] ;  /* 0x0000002402027981 */ /* 0x000ea4000c1e1900 */
[----:B--2---:R-:W-:-:S04]  /*8170*/  I2FP.F32.U32 R0, R2 ;  /* 0x0000000200007245 */ /* 0x004fc80000201000 */
[----:B------:R-:W-:-:S04]  /*8180*/  F2FP.F16.F32.PACK_AB R0, RZ, R0 ;  /* 0x00000000ff00723e */ /* 0x000fc800000000ff */
[----:B------:R-:W-:-:S07]  /*8190*/  PRMT R18, R0, 0x7610, R18 ;  /* 0x0000761000127816 */ /* 0x000fce0000000012 */
.L_x_7898:
        /* <DEDUP_REMOVED lines=19> */
.L_x_7929:
[----:B------:R-:W2:Y:S02]  /*82d0*/  LDG.E.U8 R2, desc[UR36][R2.64] ;  /* 0x0000002402027981 */ /* 0x000ea4000c1e1100 */
[----:B--2---:R-:W-:-:S04]  /*82e0*/  I2FP.F32.U32 R0, R2 ;  /* 0x0000000200007245 */ /* 0x004fc80000201000 */
[----:B------:R-:W-:-:S04]  /*82f0*/  F2FP.F16.F32.PACK_AB R0, RZ, R0 ;  /* 0x00000000ff00723e */ /* 0x000fc800000000ff */
[----:B------:R-:W-:Y:S01]  /*8300*/  PRMT R22, R0, 0x7610, R22 ;  /* 0x0000761000167816 */ /* 0x000fe20000000016 */
[----:B------:R-:W-:Y:S06]  /*8310*/  BRA `(.L_x_7931) ;  /* 0x0000000c00b47947 */ /* 0x000fec0003800000 */
.L_x_7928:
        /* <DEDUP_REMOVED lines=11> */
.L_x_7933:
[----:B------:R-:W2:Y:S02]  /*83d0*/  LDG.E R2, desc[UR36][R2.64] ;  /* 0x0000002402027981 */ /* 0x000ea4000c1e1900 */
[----:B--2---:R-:W-:-:S04]  /*83e0*/  I2FP.F32.S32 R0, R2 ;  /* 0x0000000200007245 */ /* 0x004fc80000201400 */
[----:B------:R-:W-:-:S04]  /*83f0*/  F2FP.F16.F32.PACK_AB R0, RZ, R0 ;  /* 0x00000000ff00723e */ /* 0x000fc800000000ff */
[----:B------:R-:W-:Y:S01]  /*8400*/  PRMT R22, R0, 0x7610, R22 ;  /* 0x0000761000167816 */ /* 0x000fe20000000016 */
[----:B------:R-:W-:Y:S06]  /*8410*/  BRA `(.L_x_7931) ;  /* 0x0000000c00747947 */ /* 0x000fec0003800000 */
.L_x_7932:
[----:B------:R-:W2:Y:S02]  /*8420*/  LDG.E.U16 R2, desc[UR36][R2.64] ;  /* 0x0000002402027981 */ /* 0x000ea4000c1e1500 */
[----:B--2---:R-:W0:Y:S02]  /*8430*/  I2F.S16 R0, R2 ;  /* 0x0000000200007306 */ /* 0x004e240000101400 */
[----:B0-----:R-:W-:-:S04]  /*8440*/  F2FP.F16.F32.PACK_AB R0, RZ, R0 ;  /* 0x00000000ff00723e */ /* 0x001fc800000000ff */
[----:B------:R-:W-:Y:S01]  /*8450*/  PRMT R22, R0, 0x7610, R22 ;  /* 0x0000761000167816 */ /* 0x000fe20000000016 */
[----:B------:R-:W-:Y:S06]  /*8460*/  BRA `(.L_x_7931) ;  /* 0x0000000c00607947 */ /* 0x000fec0003800000 */
.L_x_7927:
        /* <DEDUP_REMOVED lines=9> */
.L_x_7935:
[----:B------:R0:W5:Y:S01]  /*8500*/  LDG.E.U16 R22, desc[UR36][R2.64] ;  /* 0x0000002402167981 */ /* 0x000162000c1e1500 */
[----:B------:R-:W-:Y:S05]  /*8510*/  BRA `(.L_x_7931) ;  /* 0x0000000c00347947 */ /* 0x000fea0003800000 */
.L_x_7934:
        /* <DEDUP_REMOVED lines=9> */
.L_x_7937:
[----:B------:R1:W5:Y:S01]  /*85b0*/  LDG.E.U16 R22, desc[UR36][R2.64] ;  /* 0x0000002402167981 */ /* 0x000362000c1e1500 */
[----:B------:R-:W-:Y:S05]  /*85c0*/  BRA `(.L_x_7931) ;  /* 0x0000000c00087947 */ /* 0x000fea0003800000 */
.L_x_7936:
        /* <DEDUP_REMOVED lines=9> */
.L_x_7926:
        /* <DEDUP_REMOVED lines=14> */
.L_x_7940:
        /* <DEDUP_REMOVED lines=9> */
.L_x_7939:
        /* <DEDUP_REMOVED lines=27> */
.L_x_7942:
        /* <DEDUP_REMOVED lines=14> */
.L_x_7941:
[----:B------:R-:W2:Y:S02]  /*8a60*/  LDG.E.U16 R0, desc[UR36][R2.64] ;  /* 0x0000002402007981 */ /* 0x000ea4000c1e1500 */
[----:B--2---:R-:W-:-:S05]  /*8a70*/  IMAD.U32 R0, R0, 0x10000, RZ ;  /* 0x0001000000007824 */ /* 0x004fca00078e00ff */
[----:B------:R-:W-:-:S04]  /*8a80*/  F2FP.F16.F32.PACK_AB R0, RZ, R0 ;  /* 0x00000000ff00723e */ /* 0x000fc800000000ff */
[----:B------:R-:W-:Y:S01]  /*8a90*/  PRMT R22, R0, 0x7610, R22 ;  /* 0x0000761000167816 */ /* 0x000fe20000000016 */
[----:B------:R-:W-:Y:S06]  /*8aa0*/  BRA `(.L_x_7931) ;  /* 0x0000000400d07947 */ /* 0x000fec0003800000 */
.L_x_7938:
        /* <DEDUP_REMOVED lines=13> */
.L_x_7945:
        /* <DEDUP_REMOVED lines=21> */
.L_x_7949:
[----:B------:R-:W-:Y:S05]  /*8cd0*/  BSYNC.RECONVERGENT B1 ;  /* 0x0000000000017941 */ /* 0x000fea0003800200 */
.L_x_7948:
[----:B------:R-:W-:Y:S01]  /*8ce0*/  IMAD.SHL.U32 R0, R0, 0x100000, RZ ;  /* 0x0010000000007824 */ /* 0x000fe200078e00ff */
[----:B------:R-:W-:-:S04]  /*8cf0*/  LEA R2, R2, 0x3b800000, 0x17 ;  /* 0x3b80000002027811 */ /* 0x000fc800078eb8ff */
[----:B------:R-:W-:-:S07]  /*8d00*/  LOP3.LUT R0, R2, R0, R7, 0xfe, !PT ;  /* 0x0000000002007212 */ /* 0x000fce00078efe07 */
.L_x_7947:
[----:B------:R-:W-:Y:S05]  /*8d10*/  BSYNC.RECONVERGENT B0 ;  /* 0x0000000000007941 */ /* 0x000fea0003800200 */
.L_x_7946:
[----:B------:R-:W-:-:S04]  /*8d20*/  F2FP.F16.F32.PACK_AB R0, RZ, R0 ;  /* 0x00000000ff00723e */ /* 0x000fc800000000ff */
[----:B------:R-:W-:Y:S01]  /*8d30*/  PRMT R22, R0, 0x7610, R22 ;  /* 0x0000761000167816 */ /* 0x000fe20000000016 */
[----:B------:R-:W-:Y:S06]  /*8d40*/  BRA `(.L_x_7931) ;  /* 0x0000000400287947 */ /* 0x000fec0003800000 */
.L_x_7944:
        /* <DEDUP_REMOVED lines=21> */
.L_x_7953:
[----:B------:R-:W-:Y:S05]  /*8ea0*/  BSYNC.RECONVERGENT B1 ;  /* 0x0000000000017941 */ /* 0x000fea0003800200 */
.L_x_7952:
[----:B------:R-:W-:Y:S01]  /*8eb0*/  IMAD.SHL.U32 R0, R0, 0x200000, RZ ;  /* 0x0020000000007824 */ /* 0x000fe200078e00ff */
[----:B------:R-:W-:-:S04]  /*8ec0*/  LEA R2, R2, 0x37800000, 0x17 ;  /* 0x3780000002027811 */ /* 0x000fc800078eb8ff */
[----:B------:R-:W-:-:S07]  /*8ed0*/  LOP3.LUT R0, R2, R0, R7, 0xfe, !PT ;  /* 0x0000000002007212 */ /* 0x000fce00078efe07 */
.L_x_7951:
[----:B------:R-:W-:Y:S05]  /*8ee0*/  BSYNC.RECONVERGENT B0 ;  /* 0x0000000000007941 */ /* 0x000fea0003800200 */
.L_x_7950:
[----:B------:R-:W-:-:S04]  /*8ef0*/  F2FP.F16.F32.PACK_AB R0, RZ, R0 ;  /* 0x00000000ff00723e */ /* 0x000fc800000000ff */
[----:B------:R-:W-:Y:S01]  /*8f00*/  PRMT R22, R0, 0x7610, R22 ;  /* 0x0000761000167816 */ /* 0x000fe20000000016 */
[----:B------:R-:W-:Y:S06]  /*8f10*/  BRA `(.L_x_7931) ;  /* 0x0000000000b47947 */ /* 0x000fec0003800000 */
.L_x_7943:
        /* <DEDUP_REMOVED lines=14> */
.L_x_7957:
[----:B------:R-:W-:Y:S05]  /*9000*/  BSYNC.RECONVERGENT B0 ;  /* 0x0000000000007941 */ /* 0x000fea0003800200 */
.L_x_7956:
[----:B------:R-:W-:-:S04]  /*9010*/  F2FP.F16.F32.PACK_AB R0, RZ, R0 ;  /* 0x00000000ff00723e */ /* 0x000fc800000000ff */
[----:B------:R-:W-:Y:S01]  /*9020*/  PRMT R22, R0, 0x7610, R22 ;  /* 0x0000761000167816 */ /* 0x000fe20000000016 */
[----:B------:R-:W-:Y:S06]  /*9030*/  BRA `(.L_x_7931) ;  /* 0x00000000006c7947 */ /* 0x000fec0003800000 */
.L_x_7930:
        /* <DEDUP_REMOVED lines=15> */
[----:B--2--5:R-:W-:Y:S05]  /*9130*/  CALL.ABS.NOINC R2 ;  /* 0x0000000002007343 */ /* 0x024fea0003c00000 */
.L_x_7958:
[----:B------:R-:W-:Y:S01]  /*9140*/  PRMT R22, RZ, 0x7610, R22 ;  /* 0x00007610ff167816 */ /* 0x000fe20000000016 */
[----:B------:R-:W-:Y:S06]  /*9150*/  BRA `(.L_x_7931) ;  /* 0x0000000000247947 */ /* 0x000fec0003800000 */
.L_x_7955:
[----:B------:R-:W2:Y:S02]  /*9160*/  LDG.E.64 R2, desc[UR36][R2.64] ;  /* 0x0000002402027981 */ /* 0x000ea4000c1e1b00 */
[----:B--2---:R-:W0:Y:S02]  /*9170*/  I2F.U64 R0, R2 ;  /* 0x0000000200007312 */ /* 0x004e240000301000 */
[----:B0-----:R-:W-:-:S04]  /*9180*/  F2FP.F16.F32.PACK_AB R0, RZ, R0 ;  /* 0x00000000ff00723e */ /* 0x001fc800000000ff */
[----:B------:R-:W-:Y:S01]  /*9190*/  PRMT R22, R0, 0x7610, R22 ;  /* 0x0000761000167816 */ /* 0x000fe20000000016 */
[----:B------:R-:W-:Y:S06]  /*91a0*/  BRA `(.L_x_7931) ;  /* 0x0000000000107947 */ /* 0x000fec0003800000 */
.L_x_7954:
[----:B------:R-:W2:Y:S02]  /*91b0*/  LDG.E R2, desc[UR36][R2.64] ;  /* 0x0000002402027981 */ /* 0x000ea4000c1e1900 */
[----:B--2---:R-:W-:-:S04]  /*91c0*/  I2FP.F32.U32 R0, R2 ;  /* 0x0000000200007245 */ /* 0x004fc80000201000 */
[----:B------:R-:W-:-:S04]  /*91d0*/  F2FP.F16.F32.PACK_AB R0, RZ, R0 ;  /* 0x00000000ff00723e */ /* 0x000fc800000000ff */
[----:B------:R-:W-:-:S07]  /*91e0*/  PRMT R22, R0, 0x7610, R22 ;  /* 0x0000761000167816 */ /* 0x000fce0000000016 */
.L_x_7931:
        /* <DEDUP_REMOVED lines=18> */
.L_x_7962:
[----:B------:R-:W2:Y:S02]  /*9310*/  LDG.E.U8 R2, desc[UR36][R2.64] ;  /* 0x0000002402027981 */ /* 0x000ea4000c1e1100 */
[----:B--2---:R-:W-:-:S04]  /*9320*/  I2FP.F32.U32 R0, R2 ;  /* 0x0000000200007245 */ /* 0x004fc80000201000 */
[----:B------:R-:W-:Y:S01]  /*9330*/  F2FP.F16.F32.PACK_AB R0, RZ, R0 ;  /* 0x00000000ff00723e */ /* 0x000fe200000000ff */
[----:B------:R-:W-:Y:S06]  /*9340*/  BRA `(.L_x_7964) ;  /* 0x0000000c007c7947 */ /* 0x000fec0003800000 */
.L_x_7961:
        /* <DEDUP_REMOVED lines=10> */
.L_x_7966:
[----:B------:R-:W2:Y:S02]  /*93f0*/  LDG.E R2, desc[UR36][R2.64] ;  /* 0x0000002402027981 */ /* 0x000ea4000c1e1900 */
[----:B--2---:R-:W-:-:S04]  /*9400*/  I2FP.F32.S32 R0, R2 ;  /* 0x0000000200007245 */ /* 0x004fc80000201400 */
[----:B------:R-:W-:Y:S01]  /*9410*/  F2FP.F16.F32.PACK_AB R0, RZ, R0 ;  /* 0x00000000ff00723e */ /* 0x000fe200000000ff */
[----:B------:R-:W-:Y:S06]  /*9420*/  BRA `(.L_x_7964) ;  /* 0x0000000c00447947 */ /* 0x000fec0003800000 */
.L_x_7965:
[----:B------:R-:W2:Y:S02]  /*9430*/  LDG.E.U16 R2, desc[UR36][R2.64] ;  /* 0x0000002402027981 */ /* 0x000ea4000c1e1500 */
[----:B--2---:R-:W0:Y:S02]  /*9440*/  I2F.S16 R0, R2 ;  /* 0x0000000200007306 */ /* 0x004e240000101400 */
[----:B0-----:R-:W-:Y:S01]  /*9450*/  F2FP.F16.F32.PACK_AB R0, RZ, R0 ;  /* 0x00000000ff00723e */ /* 0x001fe200000000ff */
[----:B------:R-:W-:Y:S06]  /*9460*/  BRA `(.L_x_7964) ;  /* 0x0000000c00347947 */ /* 0x000fec0003800000 */
.L_x_7960:
        /* <DEDUP_REMOVED lines=9> */
.L_x_7968:
[----:B------:R1:W5:Y:S01]  /*9500*/  LDG.E.U16 R0, desc[UR36][R2.64] ;  /* 0x0000002402007981 */ /* 0x000362000c1e1500 */
[----:B------:R-:W-:Y:S05]  /*9510*/  BRA `(.L_x_7964) ;  /* 0x0000000c00087947 */ /* 0x000fea0003800000 */
.L_x_7967:
        /* <DEDUP_REMOVED lines=9> */
.L_x_7970:
[----:B------:R0:W5:Y:S01]  /*95b0*/  LDG.E.U16 R0, desc[UR36][R2.64] ;  /* 0x0000002402007981 */ /* 0x000162000c1e1500 */
[----:B------:R-:W-:Y:S05]  /*95c0*/  BRA `(.L_x_7964) ;  /* 0x0000000800dc7947 */ /* 0x000fea0003800000 */
.L_x_7969:
        /* <DEDUP_REMOVED lines=8> */
.L_x_7959:
        /* <DEDUP_REMOVED lines=13> */
.L_x_7973:
        /* <DEDUP_REMOVED lines=8> */
.L_x_7972:
        /* <DEDUP_REMOVED lines=27> */
.L_x_7975:
        /* <DEDUP_REMOVED lines=11> */
[----:B------:R-:W-:Y:S01]  /*9a00*/  F2FP.F16.F32.PACK_AB R0, RZ, R0 ;  /* 0x00000000ff00723e */ /* 0x000fe200000000ff */
[----:B------:R-:W-:Y:S06]  /*9a10*/  BRA `(.L_x_7964) ;  /* 0x0000000400c87947 */ /* 0x000fec0003800000 */
.L_x_7974:
[----:B------:R-:W2:Y:S02]  /*9a20*/  LDG.E.U16 R0, desc[UR36][R2.64] ;  /* 0x0000002402007981 */ /* 0x000ea4000c1e1500 */
[----:B--2---:R-:W-:-:S05]  /*9a30*/  IMAD.U32 R0, R0, 0x10000, RZ ;  /* 0x0001000000007824 */ /* 0x004fca00078e00ff */
[----:B------:R-:W-:Y:S01]  /*9a40*/  F2FP.F16.F32.PACK_AB R0, RZ, R0 ;  /* 0x00000000ff00723e */ /* 0x000fe200000000ff */
[----:B------:R-:W-:Y:S06]  /*9a50*/  BRA `(.L_x_7964) ;  /* 0x0000000400b87947 */ /* 0x000fec0003800000 */
.L_x_7971:
        /* <DEDUP_REMOVED lines=12> */
.L_x_7978:
        /* <DEDUP_REMOVED lines=21> */
.L_x_7982:
[----:B------:R-:W-:Y:S05]  /*9c70*/  BSYNC.RECONVERGENT B1 ;  /* 0x0000000000017941 */ /* 0x000fea0003800200 */
.L_x_7981:
[----:B------:R-:W-:Y:S01]  /*9c80*/  IMAD.SHL.U32 R0, R0, 0x100000, RZ ;  /* 0x0010000000007824 */ /* 0x000fe200078e00ff */
[----:B------:R-:W-:-:S04]  /*9c90*/  LEA R2, R2, 0x3b800000, 0x17 ;  /* 0x3b80000002027811 */ /* 0x000fc800078eb8ff */
[----:B------:R-:W-:-:S07]  /*9ca0*/  LOP3.LUT R0, R2, R0, R7, 0xfe, !PT ;  /* 0x0000000002007212 */ /* 0x000fce00078efe07 */
.L_x_7980:
[----:B------:R-:W-:Y:S05]  /*9cb0*/  BSYNC.RECONVERGENT B0 ;  /* 0x0000000000007941 */ /* 0x000fea0003800200 */
.L_x_7979:
[----:B------:R-:W-:Y:S01]  /*9cc0*/  F2FP.F16.F32.PACK_AB R0, RZ, R0 ;  /* 0x00000000ff00723e */ /* 0x000fe200000000ff */
[----:B------:R-:W-:Y:S06]  /*9cd0*/  BRA `(.L_x_7964) ;  /* 0x0000000400187947 */ /* 0x000fec0003800000 */
.L_x_7977:
        /* <DEDUP_REMOVED lines=21> */
.L_x_7986:
[----:B------:R-:W-:Y:S05]  /*9e30*/  BSYNC.RECONVERGENT B1 ;  /* 0x0000000000017941 */ /* 0x000fea0003800200 */
.L_x_7985:
[----:B------:R-:W-:Y:S01]  /*9e40*/  IMAD.SHL.U32 R0, R0, 0x200000, RZ ;  /* 0x0020000000007824 */ /* 0x000fe200078e00ff */
[----:B------:R-:W-:-:S04]  /*9e50*/  LEA R2, R2, 0x37800000, 0x17 ;  /* 0x3780000002027811 */ /* 0x000fc800078eb8ff */
[----:B------:R-:W-:-:S07]  /*9e60*/  LOP3.LUT R0, R2, R0, R7, 0xfe, !PT ;  /* 0x0000000002007212 */ /* 0x000fce00078efe07 */
.L_x_7984:
[----:B------:R-:W-:Y:S05]  /*9e70*/  BSYNC.RECONVERGENT B0 ;  /* 0x0000000000007941 */ /* 0x000fea0003800200 */
.L_x_7983:
[----:B------:R-:W-:Y:S01]  /*9e80*/  F2FP.F16.F32.PACK_AB R0, RZ, R0 ;  /* 0x00000000ff00723e */ /* 0x000fe200000000ff */
[----:B------:R-:W-:Y:S06]  /*9e90*/  BRA `(.L_x_7964) ;  /* 0x0000000000a87947 */ /* 0x000fec0003800000 */
.L_x_7976:
        /* <DEDUP_REMOVED lines=14> */
.L_x_7990:
[----:B------:R-:W-:Y:S05]  /*9f80*/  BSYNC.RECONVERGENT B0 ;  /* 0x0000000000007941 */ /* 0x000fea0003800200 */
.L_x_7989:
[----:B------:R-:W-:Y:S01]  /*9f90*/  F2FP.F16.F32.PACK_AB R0, RZ, R0 ;  /* 0x00000000ff00723e */ /* 0x000fe200000000ff */
[----:B------:R-:W-:Y:S06]  /*9fa0*/  BRA `(.L_x_7964) ;  /* 0x0000000000647947 */ /* 0x000fec0003800000 */
.L_x_7963:
        /* <DEDUP_REMOVED lines=16> */
.L_x_7991:
[----:B------:R-:W-:Y:S01]  /*a0b0*/  PRMT R0, RZ, 0x7610, R0 ;  /* 0x00007610ff007816 */ /* 0x000fe20000000000 */
[----:B------:R-:W-:Y:S06]  /*a0c0*/  BRA `(.L_x_7964) ;  /* 0x00000000001c7947 */ /* 0x000fec0003800000 */
.L_x_7988:
[----:B------:R-:W2:Y:S02]  /*a0d0*/  LDG.E.64 R2, desc[UR36][R2.64] ;  /* 0x0000002402027981 */ /* 0x000ea4000c1e1b00 */
[----:B--2---:R-:W0:Y:S02]  /*a0e0*/  I2F.U64 R0, R2 ;  /* 0x0000000200007312 */ /* 0x004e240000301000 */
[----:B0-----:R-:W-:Y:S01]  /*a0f0*/  F2FP.F16.F32.PACK_AB R0, RZ, R0 ;  /* 0x00000000ff00723e */ /* 0x001fe200000000ff */
[----:B------:R-:W-:Y:S06]  /*a100*/  BRA `(.L_x_7964) ;  /* 0x00000000000c7947 */ /* 0x000fec0003800000 */
.L_x_7987:
[----:B------:R-:W2:Y:S02]  /*a110*/  LDG.E R2, desc[UR36][R2.64] ;  /* 0x0000002402027981 */ /* 0x000ea4000c1e1900 */
[----:B--2---:R-:W-:-:S04]  /*a120*/  I2FP.F32.U32 R0, R2 ;  /* 0x0000000200007245 */ /* 0x004fc80000201000 */
[----:B------:R-:W-:-:S07]  /*a130*/  F2FP.F16.F32.PACK_AB R0, RZ, R0 ;  /* 0x00000000ff00723e */ /* 0x000fce00000000ff */
.L_x_7964:
        /* <DEDUP_REMOVED lines=38> */
.L_x_7995:
[----:B------:R-:W-:-:S06]  /*a3a0*/  HADD2.F32 R5, -RZ, R5.H0_H0 ;  /* 0x20000005ff057230 */ /* 0x000fcc0000004100 */
[----:B------:R-:W0:Y:S02]  /*a3b0*/  F2I.S64.TRUNC R4, R5 ;  /* 0x0000000500047311 */ /* 0x000e24000020d900 */
[----:B0-----:R0:W-:Y:S01]  /*a3c0*/  STG.E.U8 desc[UR36][R2.64], R4 ;  /* 0x0000000402007986 */ /* 0x0011e2000c101124 */
[----:B------:R-:W-:Y:S05]  /*a3d0*/  BRA `(.L_x_7997) ;  /* 0x0000000c006c7947 */ /* 0x000fea0003800000 */
.L_x_7994:
        /* <DEDUP_REMOVED lines=10> */
.L_x_7999:
[----:B------:R-:W-:-:S06]  /*a480*/  HADD2.F32 R5, -RZ, R5.H0_H0 ;  /* 0x20000005ff057230 */ /* 0x000fcc0000004100 */
[----:B------:R-:W0:Y:S02]  /*a490*/  F2I.FTZ.TRUNC.NTZ R5, R5 ;  /* 0x0000000500057305 */ /* 0x000e24000021f100 */
[----:B0-----:R0:W-:Y:S01]  /*a4a0*/  STG.E desc[UR36][R2.64], R5 ;  /* 0x0000000502007986 */ /* 0x0011e2000c101924 */
[----:B------:R-:W-:Y:S05]  /*a4b0*/  BRA `(.L_x_7997) ;  /* 0x0000000c00347947 */ /* 0x000fea0003800000 */
.L_x_7998:
[----:B------:R-:W-:-:S06]  /*a4c0*/  HADD2.F32 R5, -RZ, R5.H0_H0 ;  /* 0x20000005ff057230 */ /* 0x000fcc0000004100 */
[----:B------:R-:W0:Y:S02]  /*a4d0*/  F2I.FTZ.TRUNC.NTZ R5, R5 ;  /* 0x0000000500057305 */ /* 0x000e24000021f100 */
[----:B0-----:R0:W-:Y:S01]  /*a4e0*/  STG.E.U16 desc[UR36][R2.64], R5 ;  /* 0x0000000502007986 */ /* 0x0011e2000c101524 */
[----:B------:R-:W-:Y:S05]  /*a4f0*/  BRA `(.L_x_7997) ;  /* 0x0000000c00247947 */ /* 0x000fea0003800000 */
.L_x_7993:
        /* <DEDUP_REMOVED lines=9> */
.L_x_8001:
[----:B------:R0:W-:Y:S01]  /*a590*/  STG.E.U16 desc[UR36][R2.64], R5 ;  /* 0x0000000502007986 */ /* 0x0001e2000c101524 */
[----:B------:R-:W-:Y:S05]  /*a5a0*/  BRA `(.L_x_7997) ;  /* 0x0000000800f87947 */ /* 0x000fea0003800000 */
.L_x_8000:
        /* <DEDUP_REMOVED lines=10> */
.L_x_8003:
[----:B------:R-:W-:-:S05]  /*a650*/  HADD2.F32 R0, -RZ, R5.H0_H0 ;  /* 0x20000005ff007230 */ /* 0x000fca0000004100 */
[----:B------:R-:W-:-:S04]  /*a660*/  F2FP.F16.F32.PACK_AB R0, RZ, R0 ;  /* 0x00000000ff00723e */ /* 0x000fc800000000ff */
[----:B------:R-:W-:-:S05]  /*a670*/  PRMT R0, R0, 0x5410, RZ ;  /* 0x0000541000007816 */ /* 0x000fca00000000ff */
[----:B------:R0:W-:Y:S01]  /*a680*/  STG.E desc[UR36][R2.64], R0 ;  /* 0x0000000002007986 */ /* 0x0001e2000c101924 */
[----:B------:R-:W-:Y:S05]  /*a690*/  BRA `(.L_x_7997) ;  /* 0x0000000800bc7947 */ /* 0x000fea0003800000 */
.L_x_8002:
[----:B------:R-:W-:-:S05]  /*a6a0*/  HADD2.F32 R4, -RZ, R5.H0_H0 ;  /* 0x20000005ff047230 */ /* 0x000fca0000004100 */
[----:B------:R-:W-:-:S06]  /*a6b0*/  FMUL.FTZ R4, R4, 1 ;  /* 0x3f80000004047820 */ /* 0x000fcc0000410000 */
[----:B------:R-:W0:Y:S02]  /*a6c0*/  F2F.F64.F32 R4, R4 ;  /* 0x0000000400047310 */ /* 0x000e240000201800 */
[----:B0-----:R0:W-:Y:S01]  /*a6d0*/  STG.E.64 desc[UR36][R2.64], R4 ;  /* 0x0000000402007986 */ /* 0x0011e2000c101b24 */
[----:B------:R-:W-:Y:S05]  /*a6e0*/  BRA `(.L_x_7997) ;  /* 0x0000000800a87947 */ /* 0x000fea0003800000 */
.L_x_7992:
        /* <DEDUP_REMOVED lines=14> */
.L_x_8007:
        /* <DEDUP_REMOVED lines=18> */
.L_x_8010:
[----:B------:R-:W-:-:S04]  /*a8f0*/  SHF.R.U32.HI R5, RZ, 0x18, R5 ;  /* 0x00000018ff057819 */ /* 0x000fc80000011605 */
[----:B------:R-:W-:-:S07]  /*a900*/  LOP3.LUT R0, R0, 0x80, R5, 0xf8, !PT ;  /* 0x0000008000007812 */ /* 0x000fce00078ef805 */
.L_x_8009:
[----:B------:R-:W-:Y:S05]  /*a910*/  BSYNC.RECONVERGENT B0 ;  /* 0x0000000000007941 */ /* 0x000fea0003800200 */
.L_x_8008:
[----:B------:R0:W-:Y:S01]  /*a920*/  STG.E.U8 desc[UR36][R2.64], R0 ;  /* 0x0000000002007986 */ /* 0x0001e2000c101124 */
[----:B------:R-:W-:Y:S05]  /*a930*/  BRA `(.L_x_7997) ;  /* 0x0000000800147947 */ /* 0x000fea0003800000 */
.L_x_8006:
        /* <DEDUP_REMOVED lines=18> */
.L_x_8013:
[----:B------:R-:W-:-:S04]  /*aa60*/  SHF.R.U32.HI R5, RZ, 0x18, R5 ;  /* 0x00000018ff057819 */ /* 0x000fc80000011605 */
[----:B------:R-:W-:-:S07]  /*aa70*/  LOP3.LUT R0, R0, 0x80, R5, 0xf8, !PT ;  /* 0x0000008000007812 */ /* 0x000fce00078ef805 */
.L_x_8012:
[----:B------:R-:W-:Y:S05]  /*aa80*/  BSYNC.RECONVERGENT B0 ;  /* 0x0000000000007941 */ /* 0x000fea0003800200 */
.L_x_8011:
[----:B------:R0:W-:Y:S01]  /*aa90*/  STG.E.U8 desc[UR36][R2.64], R0 ;  /* 0x0000000002007986 */ /* 0x0001e2000c101124 */
[----:B------:R-:W-:Y:S05]  /*aaa0*/  BRA `(.L_x_7997) ;  /* 0x0000000400b87947 */ /* 0x000fea0003800000 */
.L_x_8005:
        /* <DEDUP_REMOVED lines=22> */
.L_x_8015:
[----:B------:R-:W-:-:S06]  /*ac10*/  HADD2.F32 R5, -RZ, R5.H0_H0 ;  /* 0x20000005ff057230 */ /* 0x000fcc0000004100 */
[----:B------:R-:W0:Y:S02]  /*ac20*/  F2I.U64.TRUNC R4, R5 ;  /* 0x0000000500047311 */ /* 0x000e24000020d800 */
[----:B0-----:R0:W-:Y:S01]  /*ac30*/  STG.E.64 desc[UR36][R2.64], R4 ;  /* 0x0000000402007986 */ /* 0x0011e2000c101b24 */
[----:B------:R-:W-:Y:S05]  /*ac40*/  BRA `(.L_x_7997) ;  /* 0x0000000400507947 */ /* 0x000fea0003800000 */
.L_x_8014:
[----:B------:R-:W-:-:S06]  /*ac50*/  HADD2.F32 R5, -RZ, R5.H0_H0 ;  /* 0x20000005ff057230 */ /* 0x000fcc0000004100 */
[----:B------:R-:W0:Y:S02]  /*ac60*/  F2I.FTZ.U32.TRUNC.NTZ R5, R5 ;  /* 0x0000000500057305 */ /* 0x000e24000021f000 */
[----:B0-----:R0:W-:Y:S01]  /*ac70*/  STG.E desc[UR36][R2.64], R5 ;  /* 0x0000000502007986 */ /* 0x0011e2000c101924 */
[----:B------:R-:W-:Y:S05]  /*ac80*/  BRA `(.L_x_7997) ;  /* 0x0000000400407947 */ /* 0x000fea0003800000 */
.L_x_8004:
        /* <DEDUP_REMOVED lines=11> */
.L_x_8017:
[----:B------:R-:W-:Y:S01]  /*ad40*/  HADD2.F32 R5, -RZ, R5.H0_H0 ;  /* 0x20000005ff057230 */ /* 0x000fe20000004100 */
[----:B------:R-:W-:-:S04]  /*ad50*/  CS2R R6, SRZ ;  /* 0x0000000000067805 */ /* 0x000fc8000001ff00 */
[----:B------:R-:W-:-:S06]  /*ad60*/  FMUL.FTZ R5, R5, 1 ;  /* 0x3f80000005057820 */ /* 0x000fcc0000410000 */
[----:B------:R-:W0:Y:S02]  /*ad70*/  F2F.F64.F32 R4, R5 ;  /* 0x0000000500047310 */ /* 0x000e240000201800 */
[----:B0-----:R1:W-:Y:S01]  /*ad80*/  STG.E.128 desc[UR36][R2.64], R4 ;  /* 0x0000000402007986 */ /* 0x0013e2000c101d24 */
[----:B------:R-:W-:Y:S05]  /*ad90*/  BRA `(.L_x_7997) ;  /* 0x0000000000fc7947 */ /* 0x000fea0003800000 */
.L_x_8016:
[----:B------:R-:W-:-:S09]  /*ada0*/  UISETP.NE.AND UP0, UPT, UR4, 0xf, UPT ;  /* 0x0000000f0400788c */ /* 0x000fd2000bf05270 */
[----:B------:R-:W-:Y:S05]  /*adb0*/  BRA.U !UP0, `(.L_x_8018) ;  /* 0x0000000108e87547 */ /* 0x000fea000b800000 */
[----:B------:R-:W-:-:S09]  /*adc0*/  UISETP.NE.AND UP0, UPT, UR4, 0x17, UPT ;  /* 0x000000170400788c */ /* 0x000fd2000bf05270 */
[----:B------:R-:W-:Y:S05]  /*add0*/  BRA.U !UP0, `(.L_x_8019) ;  /* 0x0000000108907547 */ /* 0x000fea000b800000 */
[----:B------:R-:W-:-:S09]  /*ade0*/  UISETP.NE.AND UP0, UPT, UR4, 0x18, UPT ;  /* 0x000000180400788c */ /* 0x000fd2000bf05270 */
[----:B------:R-:W-:Y:S05]  /*adf0*/  BRA.U !UP0, `(.L_x_8020) ;  /* 0x0000000108447547 */ /* 0x000fea000b800000 */
.L_x_7996:
        /* <DEDUP_REMOVED lines=10> */
[----:B---3--:R-:W-:Y:S01]  /*aea0*/  IMAD.U32 R6, RZ, RZ, UR6 ;  /* 0x00000006ff067e24 */ /* 0x008fe2000f8e00ff */
[----:B------:R-:W-:Y:S01]  /*aeb0*/  MOV R7, UR7 ;  /* 0x0000000700077c02 */ /* 0x000fe20008000f00 */
[----:B----4-:R-:W-:Y:S02]  /*aec0*/  IMAD.U32 R10, RZ, RZ, UR8 ;  /* 0x00000008ff0a7e24 */ /* 0x010fe4000f8e00ff */
[----:B-1----:R-:W-:-:S07]  /*aed0*/  IMAD.U32 R11, RZ, RZ, UR9 ;  /* 0x00000009ff0b7e24 */ /* 0x002fce000f8e00ff */
[----:B------:R-:W-:-:S07]  /*aee0*/  LEPC R20, `(.L_x_8021) ;  /* 0x000000001014794e */ /* 0x000fce0000000000 */
[----:B--2---:R-:W-:Y:S05]  /*aef0*/  CALL.ABS.NOINC R2 ;  /* 0x0000000002007343 */ /* 0x004fea0003c00000 */
.L_x_8021:
[----:B------:R-:W-:Y:S05]  /*af00*/  BRA `(.L_x_7997) ;  /* 0x0000000000a07947 */ /* 0x000fea0003800000 */
.L_x_8020:
        /* <DEDUP_REMOVED lines=13> */
.L_x_8023:
[----:B------:R-:W-:Y:S05]  /*afe0*/  BSYNC.RECONVERGENT B0 ;  /* 0x0000000000007941 */ /* 0x000fea0003800200 */
.L_x_8022:
[----:B------:R-:W-:-:S05]  /*aff0*/  LOP3.LUT R5, R0, 0x80, R5, 0xf8, !PT ;  /* 0x0000008000057812 */ /* 0x000fca00078ef805 */
[----:B------:R3:W-:Y:S01]  /*b000*/  STG.E.U8 desc[UR36][R2.64], R5 ;  /* 0x0000000502007986 */ /* 0x0007e2000c101124 */
[----:B------:R-:W-:Y:S05]  /*b010*/  BRA `(.L_x_7997) ;  /* 0x00000000005c7947 */ /* 0x000fea0003800000 */
.L_x_8019:
        /* <DEDUP_REMOVED lines=12> */
.L_x_8025:
[----:B------:R-:W-:Y:S01]  /*b0e0*/  IMAD.MOV.U32 R0, RZ, RZ, 0x7f ;  /* 0x0000007fff007424 */ /* 0x000fe200078e00ff */
[----:B------:R-:W-:-:S04]  /*b0f0*/  ISETP.GT.U32.AND P0, PT, R4, 0x7f800000, PT ;  /* 0x7f8000000400780c */ /* 0x000fc80003f04070 */
[----:B------:R-:W-:-:S09]  /*b100*/  SEL R0, R0, 0x7c, P0 ;  /* 0x0000007c00007807 */ /* 0x000fd20000000000 */
.L_x_8026:
[----:B------:R-:W-:Y:S05]  /*b110*/  BSYNC.RECONVERGENT B0 ;  /* 0x0000000000007941 */ /* 0x000fea0003800200 */
.L_x_8024:
[----:B------:R-:W-:-:S04]  /*b120*/  SHF.R.U32.HI R5, RZ, 0x18, R5 ;  /* 0x00000018ff057819 */ /* 0x000fc80000011605 */
[----:B------:R-:W-:-:S05]  /*b130*/  LOP3.LUT R5, R0, 0x80, R5, 0xf8, !PT ;  /* 0x0000008000057812 */ /* 0x000fca00078ef805 */
[----:B------:R2:W-:Y:S01]  /*b140*/  STG.E.U8 desc[UR36][R2.64], R5 ;  /* 0x0000000502007986 */ /* 0x0005e2000c101124 */
[----:B------:R-:W-:Y:S05]  /*b150*/  BRA `(.L_x_7997) ;  /* 0x00000000000c7947 */ /* 0x000fea0003800000 */
.L_x_8018:
[----:B------:R-:W-:-:S05]  /*b160*/  HADD2.F32 R0, -RZ, R5.H0_H0 ;  /* 0x20000005ff007230 */ /* 0x000fca0000004100 */
[----:B------:R-:W-:-:S05]  /*b170*/  F2FP.BF16.F32.PACK_AB R0, RZ, R0 ;  /* 0x00000000ff00723e */ /* 0x000fca00000010ff */
[----:B------:R4:W-:Y:S02]  /*b180*/  STG.E.U16 desc[UR36][R2.64], R0 ;  /* 0x0000000002007986 */ /* 0x0009e4000c101524 */
.L_x_7997:
[----:B------:R-:W-:-:S07]  /*b190*/  VIADD R17, R17, 0x80 ;  /* 0x0000008011117836 */ /* 0x000fce0000000000 */
.L_x_7891:
[----:B------:R-:W-:Y:S05]  /*b1a0*/  BSYNC.RECONVERGENT B6 ;  /* 0x0000000000067941 */ /* 0x000fea0003800200 */
.L_x_7890:
[----:B------:R-:W5:Y:S01]  /*b1b0*/  LDCU UR4, c[0x0][0x380] ;  /* 0x00007000ff0477ac */ /* 0x000f620008000800 */
[----:B------:R-:W-:Y:S01]  /*b1c0*/  BSSY.RECONVERGENT B6, `(.L_x_8027) ;  /* 0x0000584000067945 */ /* 0x000fe20003800200 */
[----:B-----5:R-:W-:-:S13]  /*b1d0*/  ISETP.GE.AND P0, PT, R17, UR4, PT ;  /* 0x0000000411007c0c */ /* 0x020fda000bf06270 */
[----:B------:R-:W-:Y:S05]  /*b1e0*/  @P0 BRA `(.L_x_8028) ;  /* 0x0000005800040947 */ /* 0x000fea0003800000 */
[----:B------:R-:W5:Y:S01]  /*b1f0*/  LDCU UR4, c[0x0][0x388] ;  /* 0x00007100ff0477ac */ /* 0x000f620008000800 */
[----:B------:R-:W-:Y:S02]  /*b200*/  HFMA2 R22, -RZ, RZ, 0, 0 ;  /* 0x00000000ff167431 */ /* 0x000fe400000001ff */
[----:B------:R-:W-:Y:S02]  /*b210*/  IMAD.MOV.U32 R19, RZ, RZ, RZ ;  /* 0x000000ffff137224 */ /* 0x000fe400078e00ff */
[----:B0--34-:R-:W-:Y:S02]  /*b220*/  IMAD.MOV.U32 R0, RZ, RZ, RZ ;  /* 0x000000ffff007224 */ /* 0x019fe400078e00ff */
[----:B------:R-:W-:Y:S01]  /*b230*/  IMAD.MOV.U32 R16, RZ, RZ, RZ ;  /* 0x000000ffff107224 */ /* 0x000fe200078e00ff */
[----:B-----5:R-:W-:-:S09]  /*b240*/  UISETP.NE.AND UP0, UPT, UR4, URZ, UPT ;  /* 0x000000ff0400728c */ /* 0x020fd2000bf05270 */
[----:B------:R-:W-:Y:S05]  /*b250*/  BRA.U !UP0, `(.L_x_8029) ;  /* 0x0000001508d47547 */ /* 0x000fea000b800000 */
[----:B------:R-:W1:Y:S01]  /*b260*/  LDCU.64 UR4, c[0x0][0x390] ;  /* 0x00007200ff0477ac */ /* 0x000e620008000a00 */
[----:B------:R-:W-:Y:S01]  /*b270*/  IMAD.MOV.U32 R16, RZ, RZ, RZ ;  /* 0x000000ffff107224 */ /* 0x000fe200078e00ff */
[----:B------:R-:W0:Y:S01]  /*b280*/  LDCU UR6, c[0x0][0x38c] ;  /* 0x00007180ff0677ac */ /* 0x000e220008000800 */
[----:B------:R-:W3:Y:S01]  /*b290*/  LDCU.64 UR8, c[0x0][0x4b8] ;  /* 0x00009700ff0877ac */ /* 0x000ee20008000a00 */
[----:B------:R-:W4:Y:S01]  /*b2a0*/  LDCU.64 UR10, c[0x0][0x4c0] ;  /* 0x00009800ff0a77ac */ /* 0x000f220008000a00 */
[----:B------:R-:W-:Y:S01]  /*b2b0*/  UISETP.NE.AND UP0, UPT, UR42, URZ, UPT ;  /* 0x000000ff2a00728c */ /* 0x000fe2000bf05270 */
[----:B-12---:R-:W-:-:S05]  /*b2c0*/  IMAD.HI.U32 R2, R17, UR4, R16 ;  /* 0x0000000411027c27 */ /* 0x006fca000f8e0010 */
[----:B------:R-:W-:-:S05]  /*b2d0*/  SHF.R.U32.HI R3, RZ, UR5, R2 ;  /* 0x00000005ff037c19 */ /* 0x000fca0008011602 */
[----:B------:R-:W-:-:S04]  /*b2e0*/  IMAD.MOV R0, RZ, RZ, -R3 ;  /* 0x000000ffff007224 */ /* 0x000fc800078e0a03 */
[----:B0-----:R-:W-:-:S04]  /*b2f0*/  IMAD R19, R0, UR6, R17 ;  /* 0x0000000600137c24 */ /* 0x001fc8000f8e0211 */
[C---:B---3--:R-:W-:Y:S02]  /*b300*/  IMAD R16, R19.reuse, UR8, RZ ;  /* 0x0000000813107c24 */ /* 0x048fe4000f8e02ff */
[C---:B------:R-:W-:Y:S02]  /*b310*/  IMAD R0, R19.reuse, UR9, RZ ;  /* 0x0000000913007c24 */ /* 0x040fe4000f8e02ff */
[C---:B----4-:R-:W-:Y:S02]  /*b320*/  IMAD R22, R19.reuse, UR10, RZ ;  /* 0x0000000a13167c24 */ /* 0x050fe4000f8e02ff */
        /* <DEDUP_REMOVED lines=360> */
.L_x_8029:
[----:B------:R-:W1:Y:S01]  /*c9b0*/  LDCU.64 UR6, c[0x0][0x650] ;  /* 0x0000ca00ff0677ac */ /* 0x000e620008000a00 */
[----:B------:R-:W-:-:S04]  /*c9c0*/  UPRMT UR4, UR40, 0x9910, URZ ;  /* 0x0000991028047896 */ /* 0x000fc800080000ff */
[----:B------:R-:W-:Y:S01]  /*c9d0*/  UISETP.GT.AND UP0, UPT, UR4, 0x9, UPT ;  /* 0x000000090400788c */ /* 0x000fe2000bf04270 */
[----:B-12---:R-:W-:-:S05]  /*c9e0*/  IADD3 R2, P0, PT, R0, UR6, RZ ;  /* 0x0000000600027c10 */ /* 0x006fca000ff1e0ff */
        /* <DEDUP_REMOVED lines=15> */
.L_x_8033:
[----:B------:R-:W2:Y:S02]  /*cae0*/  LDG.E.U8 R2, desc[UR36][R2.64] ;  /* 0x0000002402027981 */ /* 0x000ea4000c1e1100 */
[----:B--2---:R-:W-:-:S04]  /*caf0*/  I2FP.F32.U32 R0, R2 ;  /* 0x0000000200007245 */ /* 0x004fc80000201000 */
[----:B------:R-:W-:-:S04]  /*cb00*/  F2FP.F16.F32.PACK_AB R0, RZ, R0 ;  /* 0x00000000ff00723e */ /* 0x000fc800000000ff */
[----:B------:R-:W-:Y:S01]  /*cb10*/  PRMT R18, R0, 0x7610, R18 ;  /* 0x0000761000127816 */ /* 0x000fe20000000012 */
[----:B------:R-:W-:Y:S06]  /*cb20*/  BRA `(.L_x_8035) ;  /* 0x0000000c00b47947 */ /* 0x000fec0003800000 */
.L_x_8032:
        /* <DEDUP_REMOVED lines=11> */
.L_x_8037:
[----:B------:R-:W2:Y:S02]  /*cbe0*/  LDG.E R2, desc[UR36][R2.64] ;  /* 0x0000002402027981 */ /* 0x000ea4000c1e1900 */
[----:B--2---:R-:W-:-:S04]  /*cbf0*/  I2FP.F32.S32 R0, R2 ;  /* 0x0000000200007245 */ /* 0x004fc80000201400 */
[----:B------:R-:W-:-:S04]  /*cc00*/  F2FP.F16.F32.PACK_AB R0, RZ, R0 ;  /* 0x00000000ff00723e */ /* 0x000fc800000000ff */
[----:B------:R-:W-:Y:S01]  /*cc10*/  PRMT R18, R0, 0x7610, R18 ;  /* 0x0000761000127816 */ /* 0x000fe20000000012 */
[----:B------:R-:W-:Y:S06]  /*cc20*/  BRA `(.L_x_8035) ;  /* 0x0000000c00747947 */ /* 0x000fec0003800000 */
.L_x_8036:
[----:B------:R-:W2:Y:S02]  /*cc30*/  LDG.E.U16 R2, desc[UR36][R2.64] ;  /* 0x0000002402027981 */ /* 0x000ea4000c1e1500 */
[----:B--2---:R-:W0:Y:S02]  /*cc40*/  I2F.S16 R0, R2 ;  /* 0x0000000200007306 */ /* 0x004e240000101400 */
[----:B0-----:R-:W-:-:S04]  /*cc50*/  F2FP.F16.F32.PACK_AB R0, RZ, R0 ;  /* 0x00000000ff00723e */ /* 0x001fc800000000ff */
[----:B------:R-:W-:Y:S01]  /*cc60*/  PRMT R18, R0, 0x7610, R18 ;  /* 0x0000761000127816 */ /* 0x000fe20000000012 */
[----:B------:R-:W-:Y:S06]  /*cc70*/  BRA `(.L_x_8035) ;  /* 0x0000000c00607947 */ /* 0x000fec0003800000 */
.L_x_8031:
        /* <DEDUP_REMOVED lines=9> */
.L_x_8039:
[----:B------:R0:W5:Y:S01]  /*cd10*/  LDG.E.U16 R18, desc[UR36][R2.64] ;  /* 0x0000002402127981 */ /* 0x000162000c1e1500 */
[----:B------:R-:W-:Y:S05]  /*cd20*/  BRA `(.L_x_8035) ;  /* 0x0000000c00347947 */ /* 0x000fea0003800000 */
.L_x_8038:
        /* <DEDUP_REMOVED lines=9> */
.L_x_8041:
[----:B------:R1:W5:Y:S01]  /*cdc0*/  LDG.E.U16 R18, desc[UR36][R2.64] ;  /* 0x0000002402127981 */ /* 0x000362000c1e1500 */
[----:B------:R-:W-:Y:S05]  /*cdd0*/  BRA `(.L_x_8035) ;  /* 0x0000000c00087947 */ /* 0x000fea0003800000 */
.L_x_8040:
        /* <DEDUP_REMOVED lines=9> */
.L_x_8030:
        /* <DEDUP_REMOVED lines=14> */
.L_x_8044:
        /* <DEDUP_REMOVED lines=9> */
.L_x_8043:
        /* <DEDUP_REMOVED lines=27> */
.L_x_8046:
        /* <DEDUP_REMOVED lines=14> */
.L_x_8045:
[----:B------:R-:W2:Y:S02]  /*d270*/  LDG.E.U16 R0, desc[UR36][R2.64] ;  /* 0x0000002402007981 */ /* 0x000ea4000c1e1500 */
[----:B--2---:R-:W-:-:S05]  /*d280*/  IMAD.U32 R0, R0, 0x10000, RZ ;  /* 0x0001000000007824 */ /* 0x004fca00078e00ff */
[----:B------:R-:W-:-:S04]  /*d290*/  F2FP.F16.F32.PACK_AB R0, RZ, R0 ;  /* 0x00000000ff00723e */ /* 0x000fc800000000ff */
[----:B------:R-:W-:Y:S01]  /*d2a0*/  PRMT R18, R0, 0x7610, R18 ;  /* 0x0000761000127816 */ /* 0x000fe20000000012 */
[----:B------:R-:W-:Y:S06]  /*d2b0*/  BRA `(.L_x_8035) ;  /* 0x0000000400d07947 */ /* 0x000fec0003800000 */
.L_x_8042:
        /* <DEDUP_REMOVED lines=13> */
.L_x_8049:
        /* <DEDUP_REMOVED lines=21> */
.L_x_8053:
[----:B------:R-:W-:Y:S05]  /*d4e0*/  BSYNC.RECONVERGENT B1 ;  /* 0x0000000000017941 */ /* 0x000fea0003800200 */
.L_x_8052:
[----:B------:R-:W-:Y:S01]  /*d4f0*/  IMAD.SHL.U32 R0, R0, 0x100000, RZ ;  /* 0x0010000000007824 */ /* 0x000fe200078e00ff */
[----:B------:R-:W-:-:S04]  /*d500*/  LEA R2, R2, 0x3b800000, 0x17 ;  /* 0x3b80000002027811 */ /* 0x000fc800078eb8ff */
[----:B------:R-:W-:-:S07]  /*d510*/  LOP3.LUT R0, R2, R0, R7, 0xfe, !PT ;  /* 0x0000000002007212 */ /* 0x000fce00078efe07 */
.L_x_8051:
[----:B------:R-:W-:Y:S05]  /*d520*/  BSYNC.RECONVERGENT B0 ;  /* 0x0000000000007941 */ /* 0x000fea0003800200 */
.L_x_8050:
[----:B------:R-:W-:-:S04]  /*d530*/  F2FP.F16.F32.PACK_AB R0, RZ, R0 ;  /* 0x00000000ff00723e */ /* 0x000fc800000000ff */
[----:B------:R-:W-:Y:S01]  /*d540*/  PRMT R18, R0, 0x7610, R18 ;  /* 0x0000761000127816 */ /* 0x000fe20000000012 */
[----:B------:R-:W-:Y:S06]  /*d550*/  BRA `(.L_x_8035) ;  /* 0x0000000400287947 */ /* 0x000fec0003800000 */
.L_x_8048:
        /* <DEDUP_REMOVED lines=21> */
.L_x_8057:
[----:B------:R-:W-:Y:S05]  /*d6b0*/  BSYNC.RECONVERGENT B1 ;  /* 0x0000000000017941 */ /* 0x000fea0003800200 */
.L_x_8056:
[----:B------:R-:W-:Y:S01]  /*d6c0*/  IMAD.SHL.U32 R0, R0, 0x200000, RZ ;  /* 0x0020000000007824 */ /* 0x000fe200078e00ff */
[----:B------:R-:W-:-:S04]  /*d6d0*/  LEA R2, R2, 0x37800000, 0x17 ;  /* 0x3780000002027811 */ /* 0x000fc800078eb8ff */
[----:B------:R-:W-:-:S07]  /*d6e0*/  LOP3.LUT R0, R2, R0, R7, 0xfe, !PT ;  /* 0x0000000002007212 */ /* 0x000fce00078efe07 */
.L_x_8055:
[----:B------:R-:W-:Y:S05]  /*d6f0*/  BSYNC.RECONVERGENT B0 ;  /* 0x0000000000007941 */ /* 0x000fea0003800200 */
.L_x_8054:
[----:B------:R-:W-:-:S04]  /*d700*/  F2FP.F16.F32.PACK_AB R0, RZ, R0 ;  /* 0x00000000ff00723e */ /* 0x000fc800000000ff */
[----:B------:R-:W-:Y:S01]  /*d710*/  PRMT R18, R0, 0x7610, R18 ;  /* 0x0000761000127816 */ /* 0x000fe20000000012 */
[----:B------:R-:W-:Y:S06]  /*d720*/  BRA `(.L_x_8035) ;  /* 0x0000000000b47947 */ /* 0x000fec0003800000 */
.L_x_8047:
        /* <DEDUP_REMOVED lines=14> */
.L_x_8061:
[----:B------:R-:W-:Y:S05]  /*d810*/  BSYNC.RECONVERGENT B0 ;  /* 0x0000000000007941 */ /* 0x000fea0003800200 */
.L_x_8060:
[----:B------:R-:W-:-:S04]  /*d820*/  F2FP.F16.F32.PACK_AB R0, RZ, R0 ;  /* 0x00000000ff00723e */ /* 0x000fc800000000ff */
[----:B------:R-:W-:Y:S01]  /*d830*/  PRMT R18, R0, 0x7610, R18 ;  /* 0x0000761000127816 */ /* 0x000fe20000000012 */
[----:B------:R-:W-:Y:S06]  /*d840*/  BRA `(.L_x_8035) ;  /* 0x00000000006c7947 */ /* 0x000fec0003800000 */
.L_x_8034:
        /* <DEDUP_REMOVED lines=16> */
.L_x_8062:
[----:B------:R-:W-:Y:S01]  /*d950*/  PRMT R18, RZ, 0x7610, R18 ;  /* 0x00007610ff127816 */ /* 0x000fe20000000012 */
[----:B------:R-:W-:Y:S06]  /*d960*/  BRA `(.L_x_8035) ;  /* 0x0000000000247947 */ /* 0x000fec0003800000 */
.L_x_8059:
[----:B------:R-:W2:Y:S02]  /*d970*/  LDG.E.64 R2, desc[UR36][R2.64] ;  /* 0x0000002402027981 */ /* 0x000ea4000c1e1b00 */
[----:B--2---:R-:W0:Y:S02]  /*d980*/  I2F.U64 R0, R2 ;  /* 0x0000000200007312 */ /* 0x004e240000301000 */
[----:B0-----:R-:W-:-:S04]  /*d990*/  F2FP.F16.F32.PACK_AB R0, RZ, R0 ;  /* 0x00000000ff00723e */ /* 0x001fc800000000ff */
[----:B------:R-:W-:Y:S01]  /*d9a0*/  PRMT R18, R0, 0x7610, R18 ;  /* 0x0000761000127816 */ /* 0x000fe20000000012 */
[----:B------:R-:W-:Y:S06]  /*d9b0*/  BRA `(.L_x_8035) ;  /* 0x0000000000107947 */ /* 0x000fec0003800000 */
.L_x_8058:
[----:B------:R-:W2:Y:S02]  /*d9c0*/  LDG.E R2, desc[UR36][R2.64] ;  /* 0x0000002402027981 */ /* 0x000ea4000c1e1900 */
[----:B--2---:R-:W-:-:S04]  /*d9d0*/  I2FP.F32.U32 R0, R2 ;  /* 0x0000000200007245 */ /* 0x004fc80000201000 */
[----:B------:R-:W-:-:S04]  /*d9e0*/  F2FP.F16.F32.PACK_AB R0, RZ, R0 ;  /* 0x00000000ff00723e */ /* 0x000fc800000000ff */
[----:B------:R-:W-:-:S07]  /*d9f0*/  PRMT R18, R0, 0x7610, R18 ;  /* 0x0000761000127816 */ /* 0x000fce0000000012 */
.L_x_8035:
        /* <DEDUP_REMOVED lines=19> */
.L_x_8066:
[----:B------:R-:W2:Y:S02]  /*db30*/  LDG.E.U8 R2, desc[UR36][R2.64] ;  /* 0x0000002402027981 */ /* 0x000ea4000c1e1100 */
[----:B--2---:R-:W-:-:S04]  /*db40*/  I2FP.F32.U32 R0, R2 ;  /* 0x0000000200007245 */ /* 0x004fc80000201000 */
[----:B------:R-:W-:-:S04]  /*db50*/  F2FP.F16.F32.PACK_AB R0, RZ, R0 ;  /* 0x00000000ff00723e */ /* 0x000fc800000000ff */
[----:B------:R-:W-:Y:S01]  /*db60*/  PRMT R22, R0, 0x7610, R22 ;  /* 0x0000761000167816 */ /* 0x000fe20000000016 */
[----:B------:R-:W-:Y:S06]  /*db70*/  BRA `(.L_x_8068) ;  /* 0x0000000c00b47947 */ /* 0x000fec0003800000 */
.L_x_8065:
        /* <DEDUP_REMOVED lines=11> */
.L_x_8070:
[----:B------:R-:W2:Y:S02]  /*dc30*/  LDG.E R2, desc[UR36][R2.64] ;  /* 0x0000002402027981 */ /* 0x000ea4000c1e1900 */
[----:B--2---:R-:W-:-:S04]  /*dc40*/  I2FP.F32.S32 R0, R2 ;  /* 0x0000000200007245 */ /* 0x004fc80000201400 */
[----:B------:R-:W-:-:S04]  /*dc50*/  F2FP.F16.F32.PACK_AB R0, RZ, R0 ;  /* 0x00000000ff00723e */ /* 0x000fc800000000ff */
[----:B------:R-:W-:Y:S01]  /*dc60*/  PRMT R22, R0, 0x7610, R22 ;  /* 0x0000761000167816 */ /* 0x000fe20000000016 */
[----:B------:R-:W-:Y:S06]  /*dc70*/  BRA `(.L_x_8068) ;  /* 0x0000000c00747947 */ /* 0x000fec0003800000 */
.L_x_8069:
[----:B------:R-:W2:Y:S02]  /*dc80*/  LDG.E.U16 R2, desc[UR36][R2.64] ;  /* 0x0000002402027981 */ /* 0x000ea4000c1e1500 */
[----:B--2---:R-:W0:Y:S02]  /*dc90*/  I2F.S16 R0, R2 ;  /* 0x0000000200007306 */ /* 0x004e240000101400 */
[----:B0-----:R-:W-:-:S04]  /*dca0*/  F2FP.F16.F32.PACK_AB R0, RZ, R0 ;  /* 0x00000000ff00723e */ /* 0x001fc800000000ff */
[----:B------:R-:W-:Y:S01]  /*dcb0*/  PRMT R22, R0, 0x7610, R22 ;  /* 0x0000761000167816 */ /* 0x000fe20000000016 */
[----:B------:R-:W-:Y:S06]  /*dcc0*/  BRA `(.L_x_8068) ;  /* 0x0000000c00607947 */ /* 0x000fec0003800000 */
.L_x_8064:
        /* <DEDUP_REMOVED lines=9> */
.L_x_8072:
[----:B------:R1:W5:Y:S01]  /*dd60*/  LDG.E.U16 R22, desc[UR36][R2.64] ;  /* 0x0000002402167981 */ /* 0x000362000c1e1500 */
[----:B------:R-:W-:Y:S05]  /*dd70*/  BRA `(.L_x_8068) ;  /* 0x0000000c00347947 */ /* 0x000fea0003800000 */
.L_x_8071:
        /* <DEDUP_REMOVED lines=9> */
.L_x_8074:
[----:B------:R0:W5:Y:S01]  /*de10*/  LDG.E.U16 R22, desc[UR36][R2.64] ;  /* 0x0000002402167981 */ /* 0x000162000c1e1500 */
[----:B------:R-:W-:Y:S05]  /*de20*/  BRA `(.L_x_8068) ;  /* 0x0000000c00087947 */ /* 0x000fea0003800000 */
.L_x_8073:
        /* <DEDUP_REMOVED lines=9> */
.L_x_8063:
        /* <DEDUP_REMOVED lines=14> */
.L_x_8077:
        /* <DEDUP_REMOVED lines=9> */
.L_x_8076:
        /* <DEDUP_REMOVED lines=27> */
.L_x_8079:
        /* <DEDUP_REMOVED lines=14> */
.L_x_8078:
[----:B------:R-:W2:Y:S02]  /*e2c0*/  LDG.E.U16 R0, desc[UR36][R2.64] ;  /* 0x0000002402007981 */ /* 0x000ea4000c1e1500 */
[----:B--2---:R-:W-:-:S05]  /*e2d0*/  IMAD.U32 R0, R0, 0x10000, RZ ;  /* 0x0001000000007824 */ /* 0x004fca00078e00ff */
[----:B------:R-:W-:-:S04]  /*e2e0*/  F2FP.F16.F32.PACK_AB R0, RZ, R0 ;  /* 0x00000000ff00723e */ /* 0x000fc800000000ff */
[----:B------:R-:W-:Y:S01]  /*e2f0*/  PRMT R22, R0, 0x7610, R22 ;  /* 0x0000761000167816 */ /* 0x000fe20000000016 */
[----:B------:R-:W-:Y:S06]  /*e300*/  BRA `(.L_x_8068) ;  /* 0x0000000400d07947 */ /* 0x000fec0003800000 */
.L_x_8075:
        /* <DEDUP_REMOVED lines=13> */
.L_x_8082:
        /* <DEDUP_REMOVED lines=21> */
.L_x_8086:
[----:B------:R-:W-:Y:S05]  /*e530*/  BSYNC.RECONVERGENT B1 ;  /* 0x0000000000017941 */ /* 0x000fea0003800200 */
.L_x_8085:
[----:B------:R-:W-:Y:S01]  /*e540*/  IMAD.SHL.U32 R0, R0, 0x100000, RZ ;  /* 0x0010000000007824 */ /* 0x000fe200078e00ff */
[----:B------:R-:W-:-:S04]  /*e550*/  LEA R2, R2, 0x3b800000, 0x17 ;  /* 0x3b80000002027811 */ /* 0x000fc800078eb8ff */
[----:B------:R-:W-:-:S07]  /*e560*/  LOP3.LUT R0, R2, R0, R7, 0xfe, !PT ;  /* 0x0000000002007212 */ /* 0x000fce00078efe07 */
.L_x_8084:
[----:B------:R-:W-:Y:S05]  /*e570*/  BSYNC.RECONVERGENT B0 ;  /* 0x0000000000007941 */ /* 0x000fea0003800200 */
.L_x_8083:
[----:B------:R-:W-:-:S04]  /*e580*/  F2FP.F16.F32.PACK_AB R0, RZ, R0 ;  /* 0x00000000ff00723e */ /* 0x000fc800000000ff */
[----:B------:R-:W-:Y:S01]  /*e590*/  PRMT R22, R0, 0x7610, R22 ;  /* 0x0000761000167816 */ /* 0x000fe20000000016 */
[----:B------:R-:W-:Y:S06]  /*e5a0*/  BRA `(.L_x_8068) ;  /* 0x0000000400287947 */ /* 0x000fec0003800000 */
.L_x_8081:
        /* <DEDUP_REMOVED lines=21> */
.L_x_8090:
[----:B------:R-:W-:Y:S05]  /*e700*/  BSYNC.RECONVERGENT B1 ;  /* 0x0000000000017941 */ /* 0x000fea0003800200 */
.L_x_8089:
[----:B------:R-:W-:Y:S01]  /*e710*/  IMAD.SHL.U32 R0, R0, 0x200000, RZ ;  /* 0x0020000000007824 */ /* 0x000fe200078e00ff */
[----:B------:R-:W-:-:S04]  /*e720*/  LEA R2, R2, 0x37800000, 0x17 ;  /* 0x3780000002027811 */ /* 0x000fc800078eb8ff */
[----:B------:R-:W-:-:S07]  /*e730*/  LOP3.LUT R0, R2, R0, R7, 0xfe, !PT ;  /* 0x0000000002007212 */ /* 0x000fce00078efe07 */
.L_x_8088:
[----:B------:R-:W-:Y:S05]  /*e740*/  BSYNC.RECONVERGENT B0 ;  /* 0x0000000000007941 */ /* 0x000fea0003800200 */
.L_x_8087:
[----:B------:R-:W-:-:S04]  /*e750*/  F2FP.F16.F32.PACK_AB R0, RZ, R0 ;  /* 0x00000000ff00723e */ /* 0x000fc800000000ff */
[----:B------:R-:W-:Y:S01]  /*e760*/  PRMT R22, R0, 0x7610, R22 ;  /* 0x0000761000167816 */ /* 0x000fe20000000016 */
[----:B------:R-:W-:Y:S06]  /*e770*/  BRA `(.L_x_8068) ;  /* 0x0000000000b47947 */ /* 0x000fec0003800000 */
.L_x_8080:
        /* <DEDUP_REMOVED lines=14> */
.L_x_8094:
[----:B------:R-:W-:Y:S05]  /*e860*/  BSYNC.RECONVERGENT B0 ;  /* 0x0000000000007941 */ /* 0x000fea0003800200 */
.L_x_8093:
[----:B------:R-:W-:-:S04]  /*e870*/  F2FP.F16.F32.PACK_AB R0, RZ, R0 ;  /* 0x00000000ff00723e */ /* 0x000fc800000000ff */
[----:B------:R-:W-:Y:S01]  /*e880*/  PRMT R22, R0, 0x7610, R22 ;  /* 0x0000761000167816 */ /* 0x000fe20000000016 */
[----:B------:R-:W-:Y:S06]  /*e890*/  BRA `(.L_x_8068) ;  /* 0x00000000006c7947 */ /* 0x000fec0003800000 */
.L_x_8067:
        /* <DEDUP_REMOVED lines=15> */
[----:B--2--5:R-:W-:Y:S05]  /*e990*/  CALL.ABS.NOINC R2 ;  /* 0x0000000002007343 */ /* 0x024fea0003c00000 */
.L_x_8095:
[----:B------:R-:W-:Y:S01]  /*e9a0*/  PRMT R22, RZ, 0x7610, R22 ;  /* 0x00007610ff167816 */ /* 0x000fe20000000016 */
[----:B------:R-:W-:Y:S06]  /*e9b0*/  BRA `(.L_x_8068) ;  /* 0x0000000000247947 */ /* 0x000fec0003800000 */
.L_x_8092:
[----:B------:R-:W2:Y:S02]  /*e9c0*/  LDG.E.64 R2, desc[UR36][R2.64] ;  /* 0x0000002402027981 */ /* 0x000ea4000c1e1b00 */
[----:B--2---:R-:W0:Y:S02]  /*e9d0*/  I2F.U64 R0, R2 ;  /* 0x0000000200007312 */ /* 0x004e240000301000 */
[----:B0-----:R-:W-:-:S04]  /*e9e0*/  F2FP.F16.F32.PACK_AB R0, RZ, R0 ;  /* 0x00000000ff00723e */ /* 0x001fc800000000ff */
[----:B------:R-:W-:Y:S01]  /*e9f0*/  PRMT R22, R0, 0x7610, R22 ;  /* 0x0000761000167816 */ /* 0x000fe20000000016 */
[----:B------:R-:W-:Y:S06]  /*ea00*/  BRA `(.L_x_8068) ;  /* 0x0000000000107947 */ /* 0x000fec0003800000 */
.L_x_8091:
[----:B------:R-:W2:Y:S02]  /*ea10*/  LDG.E R2, desc[UR36][R2.64] ;  /* 0x0000002402027981 */ /* 0x000ea4000c1e1900 */
[----:B--2---:R-:W-:-:S04]  /*ea20*/  I2FP.F32.U32 R0, R2 ;  /* 0x0000000200007245 */ /* 0x004fc80000201000 */
[----:B------:R-:W-:-:S04]  /*ea30*/  F2FP.F16.F32.PACK_AB R0, RZ, R0 ;  /* 0x00000000ff00723e */ /* 0x000fc800000000ff */
[----:B------:R-:W-:-:S07]  /*ea40*/  PRMT R22, R0, 0x7610, R22 ;  /* 0x0000761000167816 */ /* 0x000fce0000000016 */
.L_x_8068:
        /* <DEDUP_REMOVED lines=18> */
.L_x_8099:
[----:B------:R-:W2:Y:S02]  /*eb70*/  LDG.E.U8 R2, desc[UR36][R2.64] ;  /* 0x0000002402027981 */ /* 0x000ea4000c1e1100 */
[----:B--2---:R-:W-:-:S04]  /*eb80*/  I2FP.F32.U32 R0, R2 ;  /* 0x0000000200007245 */ /* 0x004fc80000201000 */
[----:B------:R-:W-:Y:S01]  /*eb90*/  F2FP.F16.F32.PACK_AB R0, RZ, R0 ;  /* 0x00000000ff00723e */ /* 0x000fe200000000ff */
[----:B------:R-:W-:Y:S06]  /*eba0*/  BRA `(.L_x_8101) ;  /* 0x0000000c007c7947 */ /* 0x000fec0003800000 */
.L_x_8098:
        /* <DEDUP_REMOVED lines=10> */
.L_x_8103:
[----:B------:R-:W2:Y:S02]  /*ec50*/  LDG.E R2, desc[UR36][R2.64] ;  /* 0x0000002402027981 */ /* 0x000ea4000c1e1900 */
[----:B--2---:R-:W-:-:S04]  /*ec60*/  I2FP.F32.S32 R0, R2 ;  /* 0x0000000200007245 */ /* 0x004fc80000201400 */
[----:B------:R-:W-:Y:S01]  /*ec70*/  F2FP.F16.F32.PACK_AB R0, RZ, R0 ;  /* 0x00000000ff00723e */ /* 0x000fe200000000ff */
[----:B------:R-:W-:Y:S06]  /*ec80*/  BRA `(.L_x_8101) ;  /* 0x0000000c00447947 */ /* 0x000fec0003800000 */
.L_x_8102:
[----:B------:R-:W2:Y:S02]  /*ec90*/  LDG.E.U16 R2, desc[UR36][R2.64] ;  /* 0x0000002402027981 */ /* 0x000ea4000c1e1500 */
[----:B--2---:R-:W0:Y:S02]  /*eca0*/  I2F.S16 R0, R2 ;  /* 0x0000000200007306 */ /* 0x004e240000101400 */
[----:B0-----:R-:W-:Y:S01]  /*ecb0*/  F2FP.F16.F32.PACK_AB R0, RZ, R0 ;  /* 0x00000000ff00723e */ /* 0x001fe200000000ff */
[----:B------:R-:W-:Y:S06]  /*ecc0*/  BRA `(.L_x_8101) ;  /* 0x0000000c00347947 */ /* 0x000fec0003800000 */
.L_x_8097:
        /* <DEDUP_REMOVED lines=9> */
.L_x_8105:
[----:B------:R1:W5:Y:S01]  /*ed60*/  LDG.E.U16 R0, desc[UR36][R2.64] ;  /* 0x0000002402007981 */ /* 0x000362000c1e1500 */
[----:B------:R-:W-:Y:S05]  /*ed70*/  BRA `(.L_x_8101) ;  /* 0x0000000c00087947 */ /* 0x000fea0003800000 */
.L_x_8104:
        /* <DEDUP_REMOVED lines=9> */
.L_x_8107:
[----:B------:R0:W5:Y:S01]  /*ee10*/  LDG.E.U16 R0, desc[UR36][R2.64] ;  /* 0x0000002402007981 */ /* 0x000162000c1e1500 */
[----:B------:R-:W-:Y:S05]  /*ee20*/  BRA `(.L_x_8101) ;  /* 0x0000000800dc7947 */ /* 0x000fea0003800000 */
.L_x_8106:
        /* <DEDUP_REMOVED lines=8> */
.L_x_8096:
        /* <DEDUP_REMOVED lines=13> */
.L_x_8110:
        /* <DEDUP_REMOVED lines=8> */
.L_x_8109:
        /* <DEDUP_REMOVED lines=27> */
.L_x_8112:
        /* <DEDUP_REMOVED lines=13> */
.L_x_8111:
[----:B------:R-:W2:Y:S02]  /*f280*/  LDG.E.U16 R0, desc[UR36][R2.64] ;  /* 0x0000002402007981 */ /* 0x000ea4000c1e1500 */
[----:B--2---:R-:W-:-:S05]  /*f290*/  IMAD.U32 R0, R0, 0x10000, RZ ;  /* 0x0001000000007824 */ /* 0x004fca00078e00ff */
[----:B------:R-:W-:Y:S01]  /*f2a0*/  F2FP.F16.F32.PACK_AB R0, RZ, R0 ;  /* 0x00000000ff00723e */ /* 0x000fe200000000ff */
[----:B------:R-:W-:Y:S06]  /*f2b0*/  BRA `(.L_x_8101) ;  /* 0x0000000400b87947 */ /* 0x000fec0003800000 */
.L_x_8108:
        /* <DEDUP_REMOVED lines=12> */
.L_x_8115:
        /* <DEDUP_REMOVED lines=21> */
.L_x_8119:
[----:B------:R-:W-:Y:S05]  /*f4d0*/  BSYNC.RECONVERGENT B1 ;  /* 0x0000000000017941 */ /* 0x000fea0003800200 */
.L_x_8118:
[----:B------:R-:W-:Y:S01]  /*f4e0*/  IMAD.SHL.U32 R0, R0, 0x100000, RZ ;  /* 0x0010000000007824 */ /* 0x000fe200078e00ff */
[----:B------:R-:W-:-:S04]  /*f4f0*/  LEA R2, R2, 0x3b800000, 0x17 ;  /* 0x3b80000002027811 */ /* 0x000fc800078eb8ff */
[----:B------:R-:W-:-:S07]  /*f500*/  LOP3.LUT R0, R2, R0, R7, 0xfe, !PT ;  /* 0x0000000002007212 */ /* 0x000fce00078efe07 */
.L_x_8117:
[----:B------:R-:W-:Y:S05]  /*f510*/  BSYNC.RECONVERGENT B0 ;  /* 0x0000000000007941 */ /* 0x000fea0003800200 */
.L_x_8116:
[----:B------:R-:W-:Y:S01]  /*f520*/  F2FP.F16.F32.PACK_AB R0, RZ, R0 ;  /* 0x00000000ff00723e */ /* 0x000fe200000000ff */
[----:B------:R-:W-:Y:S06]  /*f530*/  BRA `(.L_x_8101) ;  /* 0x0000000400187947 */ /* 0x000fec0003800000 */
.L_x_8114:
        /* <DEDUP_REMOVED lines=21> */
.L_x_8123:
[----:B------:R-:W-:Y:S05]  /*f690*/  BSYNC.RECONVERGENT B1 ;  /* 0x0000000000017941 */ /* 0x000fea0003800200 */
.L_x_8122:
[----:B------:R-:W-:Y:S01]  /*f6a0*/  IMAD.SHL.U32 R0, R0, 0x200000, RZ ;  /* 0x0020000000007824 */ /* 0x000fe200078e00ff */
[----:B------:R-:W-:-:S04]  /*f6b0*/  LEA R2, R2, 0x37800000, 0x17 ;  /* 0x3780000002027811 */ /* 0x000fc800078eb8ff */
[----:B------:R-:W-:-:S07]  /*f6c0*/  LOP3.LUT R0, R2, R0, R7, 0xfe, !PT ;  /* 0x0000000002007212 */ /* 0x000fce00078efe07 */
.L_x_8121:
[----:B------:R-:W-:Y:S05]  /*f6d0*/  BSYNC.RECONVERGENT B0 ;  /* 0x0000000000007941 */ /* 0x000fea0003800200 */
.L_x_8120:
[----:B------:R-:W-:Y:S01]  /*f6e0*/  F2FP.F16.F32.PACK_AB R0, RZ, R0 ;  /* 0x00000000ff00723e */ /* 0x000fe200000000ff */
[----:B------:R-:W-:Y:S06]  /*f6f0*/  BRA `(.L_x_8101) ;  /* 0x0000000000a87947 */ /* 0x000fec0003800000 */
.L_x_8113:
        /* <DEDUP_REMOVED lines=14> */
.L_x_8127:
[----:B------:R-:W-:Y:S05]  /*f7e0*/  BSYNC.RECONVERGENT B0 ;  /* 0x0000000000007941 */ /* 0x000fea0003800200 */
.L_x_8126:
[----:B------:R-:W-:Y:S01]  /*f7f0*/  F2FP.F16.F32.PACK_AB R0, RZ, R0 ;  /* 0x00000000ff00723e */ /* 0x000fe200000000ff */
[----:B------:R-:W-:Y:S06]  /*f800*/  BRA `(.L_x_8101) ;  /* 0x0000000000647947 */ /* 0x000fec0003800000 */
.L_x_8100:
        /* <DEDUP_REMOVED lines=16> */
.L_x_8128:
[----:B------:R-:W-:Y:S01]  /*f910*/  PRMT R0, RZ, 0x7610, R0 ;  /* 0x00007610ff007816 */ /* 0x000fe20000000000 */
[----:B------:R-:W-:Y:S06]  /*f920*/  BRA `(.L_x_8101) ;  /* 0x00000000001c7947 */ /* 0x000fec0003800000 */
.L_x_8125:
[----:B------:R-:W2:Y:S02]  /*f930*/  LDG.E.64 R2, desc[UR36][R2.64] ;  /* 0x0000002402027981 */ /* 0x000ea4000c1e1b00 */
[----:B--2---:R-:W0:Y:S02]  /*f940*/  I2F.U64 R0, R2 ;  /* 0x0000000200007312 */ /* 0x004e240000301000 */
[----:B0-----:R-:W-:Y:S01]  /*f950*/  F2FP.F16.F32.PACK_AB R0, RZ, R0 ;  /* 0x00000000ff00723e */ /* 0x001fe200000000ff */
[----:B------:R-:W-:Y:S06]  /*f960*/  BRA `(.L_x_8101) ;  /* 0x00000000000c7947 */ /* 0x000fec0003800000 */
.L_x_8124:
[----:B------:R-:W2:Y:S02]  /*f970*/  LDG.E R2, desc[UR36][R2.64] ;  /* 0x0000002402027981 */ /* 0x000ea4000c1e1900 */
[----:B--2---:R-:W-:-:S04]  /*f980*/  I2FP.F32.U32 R0, R2 ;  /* 0x0000000200007245 */ /* 0x004fc80000201000 */
[----:B------:R-:W-:-:S07]  /*f990*/  F2FP.F16.F32.PACK_AB R0, RZ, R0 ;  /* 0x00000000ff00723e */ /* 0x000fce00000000ff */
.L_x_8101:
        /* <DEDUP_REMOVED lines=38> */
.L_x_8132:
[----:B------:R-:W-:-:S06]  /*fc00*/  HADD2.F32 R5, -RZ, R5.H0_H0 ;  /* 0x20000005ff057230 */ /* 0x000fcc0000004100 */
[----:B------:R-:W0:Y:S02]  /*fc10*/  F2I.S64.TRUNC R4, R5 ;  /* 0x0000000500047311 */ /* 0x000e24000020d900 */
[----:B0-----:R1:W-:Y:S01]  /*fc20*/  STG.E.U8 desc[UR36][R2.64], R4 ;  /* 0x0000000402007986 */ /* 0x0013e2000c101124 */
[----:B------:R-:W-:Y:S05]  /*fc30*/  BRA `(.L_x_8134) ;  /* 0x0000000c006c7947 */ /* 0x000fea0003800000 */
.L_x_8131:
        /* <DEDUP_REMOVED lines=10> */
.L_x_8136:
[----:B------:R-:W-:-:S06]  /*fce0*/  HADD2.F32 R5, -RZ, R5.H0_H0 ;  /* 0x20000005ff057230 */ /* 0x000fcc0000004100 */
[----:B------:R-:W0:Y:S02]  /*fcf0*/  F2I.FTZ.TRUNC.NTZ R5, R5 ;  /* 0x0000000500057305 */ /* 0x000e24000021f100 */
[----:B0-----:R3:W-:Y:S01]  /*fd00*/  STG.E desc[UR36][R2.64], R5 ;  /* 0x0000000502007986 */ /* 0x0017e2000c101924 */
[----:B------:R-:W-:Y:S05]  /*fd10*/  BRA `(.L_x_8134) ;  /* 0x0000000c00347947 */ /* 0x000fea0003800000 */
.L_x_8135:
[----:B------:R-:W-:-:S06]  /*fd20*/  HADD2.F32 R5, -RZ, R5.H0_H0 ;  /* 0x20000005ff057230 */ /* 0x000fcc0000004100 */
[----:B------:R-:W0:Y:S02]  /*fd30*/  F2I.FTZ.TRUNC.NTZ R5, R5 ;  /* 0x0000000500057305 */ /* 0x000e24000021f100 */
[----:B0-----:R2:W-:Y:S01]  /*fd40*/  STG.E.U16 desc[UR36][R2.64], R5 ;  /* 0x0000000502007986 */ /* 0x0015e2000c101524 */
[----:B------:R-:W-:Y:S05]  /*fd50*/  BRA `(.L_x_8134) ;  /* 0x0000000c00247947 */ /* 0x000fea0003800000 */
.L_x_8130:
        /* <DEDUP_REMOVED lines=9> */
.L_x_8138:
[----:B------:R0:W-:Y:S01]  /*fdf0*/  STG.E.U16 desc[UR36][R2.64], R5 ;  /* 0x0000000502007986 */ /* 0x0001e2000c101524 */
[----:B------:R-:W-:Y:S05]  /*fe00*/  BRA `(.L_x_8134) ;  /* 0x0000000800f87947 */ /* 0x000fea0003800000 */
.L_x_8137:
        /* <DEDUP_REMOVED lines=10> */
.L_x_8140:
[----:B------:R-:W-:-:S05]  /*feb0*/  HADD2.F32 R0, -RZ, R5.H0_H0 ;  /* 0x20000005ff007230 */ /* 0x000fca0000004100 */
[----:B------:R-:W-:-:S04]  /*fec0*/  F2FP.F16.F32.PACK_AB R0, RZ, R0 ;  /* 0x00000000ff00723e */ /* 0x000fc800000000ff */
[----:B------:R-:W-:-:S05]  /*fed0*/  PRMT R0, R0, 0x5410, RZ ;  /* 0x0000541000007816 */ /* 0x000fca00000000ff */
[----:B------:R0:W-:Y:S01]  /*fee0*/  STG.E desc[UR36][R2.64], R0 ;  /* 0x0000000002007986 */ /* 0x0001e2000c101924 */
[----:B------:R-:W-:Y:S05]  /*fef0*/  BRA `(.L_x_8134) ;  /* 0x0000000800bc7947 */ /* 0x000fea0003800000 */
.L_x_8139:
[----:B------:R-:W-:-:S05]  /*ff00*/  HADD2.F32 R4, -RZ, R5.H0_H0 ;  /* 0x20000005ff047230 */ /* 0x000fca0000004100 */
[----:B------:R-:W-:-:S06]  /*ff10*/  FMUL.FTZ R4, R4, 1 ;  /* 0x3f80000004047820 */ /* 0x000fcc0000410000 */
[----:B------:R-:W0:Y:S02]  /*ff20*/  F2F.F64.F32 R4, R4 ;  /* 0x0000000400047310 */ /* 0x000e240000201800 */
[----:B0-----:R0:W-:Y:S01]  /*ff30*/  STG.E.64 desc[UR36][R2.64], R4 ;  /* 0x0000000402007986 */ /* 0x0011e2000c101b24 */
[----:B------:R-:W-:Y:S05]  /*ff40*/  BRA `(.L_x_8134) ;  /* 0x0000000800a87947 */ /* 0x000fea0003800000 */
.L_x_8129:
        /* <DEDUP_REMOVED lines=14> */
.L_x_8144:
        /* <DEDUP_REMOVED lines=18> */
.L_x_8147:
[----:B------:R-:W-:-:S04]  /*10150*/  SHF.R.U32.HI R5, RZ, 0x18, R5 ;  /* 0x00000018ff057819 */ /* 0x000fc80000011605 */
[----:B------:R-:W-:-:S07]  /*10160*/  LOP3.LUT R0, R0, 0x80, R5, 0xf8, !PT ;  /* 0x0000008000007812 */ /* 0x000fce00078ef805 */
.L_x_8146:
[----:B------:R-:W-:Y:S05]  /*10170*/  BSYNC.RECONVERGENT B0 ;  /* 0x0000000000007941 */ /* 0x000fea0003800200 */
.L_x_8145:
[----:B------:R0:W-:Y:S01]  /*10180*/  STG.E.U8 desc[UR36][R2.64], R0 ;  /* 0x0000000002007986 */ /* 0x0001e2000c101124 */
[----:B------:R-:W-:Y:S05]  /*10190*/  BRA `(.L_x_8134) ;  /* 0x0000000800147947 */ /* 0x000fea0003800000 */
.L_x_8143:
        /* <DEDUP_REMOVED lines=18> */
.L_x_8150:
[----:B------:R-:W-:-:S04]  /*102c0*/  SHF.R.U32.HI R5, RZ, 0x18, R5 ;  /* 0x00000018ff057819 */ /* 0x000fc80000011605 */
[----:B------:R-:W-:-:S07]  /*102d0*/  LOP3.LUT R0, R0, 0x80, R5, 0xf8, !PT ;  /* 0x0000008000007812 */ /* 0x000fce00078ef805 */
.L_x_8149:
[----:B------:R-:W-:Y:S05]  /*102e0*/  BSYNC.RECONVERGENT B0 ;  /* 0x0000000000007941 */ /* 0x000fea0003800200 */
.L_x_8148:
[----:B------:R0:W-:Y:S01]  /*102f0*/  STG.E.U8 desc[UR36][R2.64], R0 ;  /* 0x0000000002007986 */ /* 0x0001e2000c101124 */
[----:B------:R-:W-:Y:S05]  /*10300*/  BRA `(.L_x_8134) ;  /* 0x0000000400b87947 */ /* 0x000fea0003800000 */
.L_x_8142:
        /* <DEDUP_REMOVED lines=22> */
.L_x_8152:
[----:B------:R-:W-:-:S06]  /*10470*/  HADD2.F32 R5, -RZ, R5.H0_H0 ;  /* 0x20000005ff057230 */ /* 0x000fcc0000004100 */
[----:B------:R-:W0:Y:S02]  /*10480*/  F2I.U64.TRUNC R4, R5 ;  /* 0x0000000500047311 */ /* 0x000e24000020d800 */
[----:B0-----:R0:W-:Y:S01]  /*10490*/  STG.E.64 desc[UR36][R2.64], R4 ;  /* 0x0000000402007986 */ /* 0x0011e2000c101b24 */
[----:B------:R-:W-:Y:S05]  /*104a0*/  BRA `(.L_x_8134) ;  /* 0x0000000400507947 */ /* 0x000fea0003800000 */
.L_x_8151:
[----:B------:R-:W-:-:S06]  /*104b0*/  HADD2.F32 R5, -RZ, R5.H0_H0 ;  /* 0x20000005ff057230 */ /* 0x000fcc0000004100 */
[----:B------:R-:W0:Y:S02]  /*104c0*/  F2I.FTZ.U32.TRUNC.NTZ R5, R5 ;  /* 0x0000000500057305 */ /* 0x000e24000021f000 */
[----:B0-----:R0:W-:Y:S01]  /*104d0*/  STG.E desc[UR36][R2.64], R5 ;  /* 0x0000000502007986 */ /* 0x0011e2000c101924 */
[----:B------:R-:W-:Y:S05]  /*104e0*/  BRA `(.L_x_8134) ;  /* 0x0000000400407947 */ /* 0x000fea0003800000 */
.L_x_8141:
        /* <DEDUP_REMOVED lines=11> */
.L_x_8154:
[----:B------:R-:W-:Y:S01]  /*105a0*/  HADD2.F32 R5, -RZ, R5.H0_H0 ;  /* 0x20000005ff057230 */ /* 0x000fe20000004100 */
[----:B------:R-:W-:-:S04]  /*105b0*/  CS2R R6, SRZ ;  /* 0x0000000000067805 */ /* 0x000fc8000001ff00 */
[----:B------:R-:W-:-:S06]  /*105c0*/  FMUL.FTZ R5, R5, 1 ;  /* 0x3f80000005057820 */ /* 0x000fcc0000410000 */
[----:B------:R-:W0:Y:S02]  /*105d0*/  F2F.F64.F32 R4, R5 ;  /* 0x0000000500047310 */ /* 0x000e240000201800 */
[----:B0-----:R0:W-:Y:S01]  /*105e0*/  STG.E.128 desc[UR36][R2.64], R4 ;  /* 0x0000000402007986 */ /* 0x0011e2000c101d24 */
[----:B------:R-:W-:Y:S05]  /*105f0*/  BRA `(.L_x_8134) ;  /* 0x0000000000fc7947 */ /* 0x000fea0003800000 */
.L_x_8153:
[----:B------:R-:W-:-:S09]  /*10600*/  UISETP.NE.AND UP0, UPT, UR4, 0xf, UPT ;  /* 0x0000000f0400788c */ /* 0x000fd2000bf05270 */
[----:B------:R-:W-:Y:S05]  /*10610*/  BRA.U !UP0, `(.L_x_8155) ;  /* 0x0000000108e87547 */ /* 0x000fea000b800000 */
[----:B------:R-:W-:-:S09]  /*10620*/  UISETP.NE.AND UP0, UPT, UR4, 0x17, UPT ;  /* 0x000000170400788c */ /* 0x000fd2000bf05270 */
[----:B------:R-:W-:Y:S05]  /*10630*/  BRA.U !UP0, `(.L_x_8156) ;  /* 0x0000000108907547 */ /* 0x000fea000b800000 */
[----:B------:R-:W-:-:S09]  /*10640*/  UISETP.NE.AND UP0, UPT, UR4, 0x18, UPT ;  /* 0x000000180400788c */ /* 0x000fd2000bf05270 */
[----:B------:R-:W-:Y:S05]  /*10650*/  BRA.U !UP0, `(.L_x_8157) ;  /* 0x0000000108447547 */ /* 0x000fea000b800000 */
.L_x_8133:
        /* <DEDUP_REMOVED lines=16> */
.L_x_8158:
[----:B------:R-:W-:Y:S05]  /*10760*/  BRA `(.L_x_8134) ;  /* 0x0000000000a07947 */ /* 0x000fea0003800000 */
.L_x_8157:
        /* <DEDUP_REMOVED lines=13> */
.L_x_8160:
[----:B------:R-:W-:Y:S05]  /*10840*/  BSYNC.RECONVERGENT B0 ;  /* 0x0000000000007941 */ /* 0x000fea0003800200 */
.L_x_8159:
[----:B------:R-:W-:-:S05]  /*10850*/  LOP3.LUT R5, R0, 0x80, R5, 0xf8, !PT ;  /* 0x0000008000057812 */ /* 0x000fca00078ef805 */
[----:B------:R0:W-:Y:S01]  /*10860*/  STG.E.U8 desc[UR36][R2.64], R5 ;  /* 0x0000000502007986 */ /* 0x0001e2000c101124 */
[----:B------:R-:W-:Y:S05]  /*10870*/  BRA `(.L_x_8134) ;  /* 0x00000000005c7947 */ /* 0x000fea0003800000 */
.L_x_8156:
        /* <DEDUP_REMOVED lines=12> */
.L_x_8162:
[----:B------:R-:W-:Y:S01]  /*10940*/  IMAD.MOV.U32 R0, RZ, RZ, 0x7f ;  /* 0x0000007fff007424 */ /* 0x000fe200078e00ff */
[----:B------:R-:W-:-:S04]  /*10950*/  ISETP.GT.U32.AND P0, PT, R4, 0x7f800000, PT ;  /* 0x7f8000000400780c */ /* 0x000fc80003f04070 */
[----:B------:R-:W-:-:S09]  /*10960*/  SEL R0, R0, 0x7c, P0 ;  /* 0x0000007c00007807 */ /* 0x000fd20000000000 */
.L_x_8163:
[----:B------:R-:W-:Y:S05]  /*10970*/  BSYNC.RECONVERGENT B0 ;  /* 0x0000000000007941 */ /* 0x000fea0003800200 */
.L_x_8161:
[----:B------:R-:W-:-:S04]  /*10980*/  SHF.R.U32.HI R5, RZ, 0x18, R5 ;  /* 0x00000018ff057819 */ /* 0x000fc80000011605 */
[----:B------:R-:W-:-:S05]  /*10990*/  LOP3.LUT R5, R0, 0x80, R5, 0xf8, !PT ;  /* 0x0000008000057812 */ /* 0x000fca00078ef805 */
[----:B------:R0:W-:Y:S01]  /*109a0*/  STG.E.U8 desc[UR36][R2.64], R5 ;  /* 0x0000000502007986 */ /* 0x0001e2000c101124 */
[----:B------:R-:W-:Y:S05]  /*109b0*/  BRA `(.L_x_8134) ;  /* 0x00000000000c7947 */ /* 0x000fea0003800000 */
.L_x_8155:
[----:B------:R-:W-:-:S05]  /*109c0*/  HADD2.F32 R0, -RZ, R5.H0_H0 ;  /* 0x20000005ff007230 */ /* 0x000fca0000004100 */
[----:B------:R-:W-:-:S05]  /*109d0*/  F2FP.BF16.F32.PACK_AB R0, RZ, R0 ;  /* 0x00000000ff00723e */ /* 0x000fca00000010ff */
[----:B------:R0:W-:Y:S02]  /*109e0*/  STG.E.U16 desc[UR36][R2.64], R0 ;  /* 0x0000000002007986 */ /* 0x0001e4000c101524 */
.L_x_8134:
[----:B------:R-:W-:-:S07]  /*109f0*/  VIADD R17, R17, 0x80 ;  /* 0x0000008011117836 */ /* 0x000fce0000000000 */
.L_x_8028:
[----:B------:R-:W-:Y:S05]  /*10a00*/  BSYNC.RECONVERGENT B6 ;  /* 0x0000000000067941 */ /* 0x000fea0003800200 */
.L_x_8027:
[----:B------:R-:W5:Y:S02]  /*10a10*/  LDCU UR4, c[0x0][0x380] ;  /* 0x00007000ff0477ac */ /* 0x000f640008000800 */
[----:B-----5:R-:W-:-:S13]  /*10a20*/  ISETP.GE.AND P0, PT, R17, UR4, PT ;  /* 0x0000000411007c0c */ /* 0x020fda000bf06270 */
[----:B------:R-:W-:Y:S05]  /*10a30*/  @P0 EXIT ;  /* 0x000000000000094d */ /* 0x000fea0003800000 */
[----:B------:R-:W5:Y:S01]  /*10a40*/  LDCU UR4, c[0x0][0x388] ;  /* 0x00007100ff0477ac */ /* 0x000f620008000800 */
[----:B------:R-:W-:Y:S02]  /*10a50*/  IMAD.MOV.U32 R18, RZ, RZ, RZ ;  /* 0x000000ffff127224 */ /* 0x000fe400078e00ff */
        /* <DEDUP_REMOVED lines=378> */
.L_x_8164:
[----:B------:R-:W0:Y:S01]  /*12200*/  LDCU.64 UR6, c[0x0][0x648] ;  /* 0x0000c900ff0677ac */ /* 0x000e220008000a00 */
[----:B------:R-:W1:Y:S01]  /*12210*/  LDCU.64 UR8, c[0x0][0x650] ;  /* 0x0000ca00ff0877ac */ /* 0x000e620008000a00 */
[----:B------:R-:W-:-:S04]  /*12220*/  UPRMT UR4, UR40, 0x9910, URZ ;  /* 0x0000991028047896 */ /* 0x000fc800080000ff */
[----:B------:R-:W-:Y:S01]  /*12230*/  UISETP.GT.AND UP0, UPT, UR4, 0x9, UPT ;  /* 0x000000090400788c */ /* 0x000fe2000bf04270 */
[----:B0-----:R-:W-:Y:S02]  /*12240*/  IADD3 R16, P0, PT, R16, UR6, RZ ;  /* 0x0000000610107c10 */ /* 0x001fe4000ff1e0ff */
[----:B-12---:R-:W-:-:S03]  /*12250*/  IADD3 R2, P1, PT, R0, UR8, RZ ;  /* 0x0000000800027c10 */ /* 0x006fc6000ff3e0ff */
        /* <DEDUP_REMOVED lines=16> */
.L_x_8168:
[----:B------:R-:W2:Y:S02]  /*12360*/  LDG.E.U8 R2, desc[UR36][R2.64] ;  /* 0x0000002402027981 */ /* 0x000ea4000c1e1100 */
[----:B--2---:R-:W-:-:S04]  /*12370*/  I2FP.F32.U32 R0, R2 ;  /* 0x0000000200007245 */ /* 0x004fc80000201000 */
[----:B------:R-:W-:-:S04]  /*12380*/  F2FP.F16.F32.PACK_AB R0, RZ, R0 ;  /* 0x00000000ff00723e */ /* 0x000fc800000000ff */
[----:B------:R-:W-:Y:S01]  /*12390*/  PRMT R19, R0, 0x7610, R19 ;  /* 0x0000761000137816 */ /* 0x000fe20000000013 */
[----:B------:R-:W-:Y:S06]  /*123a0*/  BRA `(.L_x_8170) ;  /* 0x0000000c00b47947 */ /* 0x000fec0003800000 */
.L_x_8167:
        /* <DEDUP_REMOVED lines=11> */
.L_x_8172:
[----:B------:R-:W2:Y:S02]  /*12460*/  LDG.E R2, desc[UR36][R2.64] ;  /* 0x0000002402027981 */ /* 0x000ea4000c1e1900 */
[----:B--2---:R-:W-:-:S04]  /*12470*/  I2FP.F32.S32 R0, R2 ;  /* 0x0000000200007245 */ /* 0x004fc80000201400 */
[----:B------:R-:W-:-:S04]  /*12480*/  F2FP.F16.F32.PACK_AB R0, RZ, R0 ;  /* 0x00000000ff00723e */ /* 0x000fc800000000ff */
[----:B------:R-:W-:Y:S01]  /*12490*/  PRMT R19, R0, 0x7610, R19 ;  /* 0x0000761000137816 */ /* 0x000fe20000000013 */
[----:B------:R-:W-:Y:S06]  /*124a0*/  BRA `(.L_x_8170) ;  /* 0x0000000c00747947 */ /* 0x000fec0003800000 */
.L_x_8171:
[----:B------:R-:W2:Y:S02]  /*124b0*/  LDG.E.U16 R2, desc[UR36][R2.64] ;  /* 0x0000002402027981 */ /* 0x000ea4000c1e1500 */
[----:B--2---:R-:W0:Y:S02]  /*124c0*/  I2F.S16 R0, R2 ;  /* 0x0000000200007306 */ /* 0x004e240000101400 */
[----:B0-----:R-:W-:-:S04]  /*124d0*/  F2FP.F16.F32.PACK_AB R0, RZ, R0 ;  /* 0x00000000ff00723e */ /* 0x001fc800000000ff */
[----:B------:R-:W-:Y:S01]  /*124e0*/  PRMT R19, R0, 0x7610, R19 ;  /* 0x0000761000137816 */ /* 0x000fe20000000013 */
[----:B------:R-:W-:Y:S06]  /*124f0*/  BRA `(.L_x_8170) ;  /* 0x0000000c00607947 */ /* 0x000fec0003800000 */
.L_x_8166:
        /* <DEDUP_REMOVED lines=9> */
.L_x_8174:
[----:B------:R0:W5:Y:S01]  /*12590*/  LDG.E.U16 R19, desc[UR36][R2.64] ;  /* 0x0000002402137981 */ /* 0x000162000c1e1500 */
[----:B------:R-:W-:Y:S05]  /*125a0*/  BRA `(.L_x_8170) ;  /* 0x0000000c00347947 */ /* 0x000fea0003800000 */
.L_x_8173:
        /* <DEDUP_REMOVED lines=9> */
.L_x_8176:
[----:B------:R1:W5:Y:S01]  /*12640*/  LDG.E.U16 R19, desc[UR36][R2.64] ;  /* 0x0000002402137981 */ /* 0x000362000c1e1500 */
[----:B------:R-:W-:Y:S05]  /*12650*/  BRA `(.L_x_8170) ;  /* 0x0000000c00087947 */ /* 0x000fea0003800000 */
.L_x_8175:
        /* <DEDUP_REMOVED lines=9> */
.L_x_8165:
        /* <DEDUP_REMOVED lines=14> */
.L_x_8179:
        /* <DEDUP_REMOVED lines=9> */
.L_x_8178:
        /* <DEDUP_REMOVED lines=27> */
.L_x_8181:
        /* <DEDUP_REMOVED lines=14> */
.L_x_8180:
[----:B------:R-:W2:Y:S02]  /*12af0*/  LDG.E.U16 R0, desc[UR36][R2.64] ;  /* 0x0000002402007981 */ /* 0x000ea4000c1e1500 */
[----:B--2---:R-:W-:-:S04]  /*12b00*/  SHF.L.U32 R0, R0, 0x10, RZ ;  /* 0x0000001000007819 */ /* 0x004fc800000006ff */
[----:B------:R-:W-:-:S04]  /*12b10*/  F2FP.F16.F32.PACK_AB R0, RZ, R0 ;  /* 0x00000000ff00723e */ /* 0x000fc800000000ff */
[----:B------:R-:W-:Y:S01]  /*12b20*/  PRMT R19, R0, 0x7610, R19 ;  /* 0x0000761000137816 */ /* 0x000fe20000000013 */
[----:B------:R-:W-:Y:S06]  /*12b30*/  BRA `(.L_x_8170) ;  /* 0x0000000400d07947 */ /* 0x000fec0003800000 */
.L_x_8177:
        /* <DEDUP_REMOVED lines=13> */
.L_x_8184:
        /* <DEDUP_REMOVED lines=21> */
.L_x_8188:
[----:B------:R-:W-:Y:S05]  /*12d60*/  BSYNC.RECONVERGENT B1 ;  /* 0x0000000000017941 */ /* 0x000fea0003800200 */
.L_x_8187:
[----:B------:R-:W-:Y:S01]  /*12d70*/  IMAD.SHL.U32 R0, R0, 0x100000, RZ ;  /* 0x0010000000007824 */ /* 0x000fe200078e00ff */
[----:B------:R-:W-:-:S04]  /*12d80*/  LEA R2, R2, 0x3b800000, 0x17 ;  /* 0x3b80000002027811 */ /* 0x000fc800078eb8ff */
[----:B------:R-:W-:-:S07]  /*12d90*/  LOP3.LUT R0, R2, R0, R7, 0xfe, !PT ;  /* 0x0000000002007212 */ /* 0x000fce00078efe07 */
.L_x_8186:
[----:B------:R-:W-:Y:S05]  /*12da0*/  BSYNC.RECONVERGENT B0 ;  /* 0x0000000000007941 */ /* 0x000fea0003800200 */
.L_x_8185:
[----:B------:R-:W-:-:S04]  /*12db0*/  F2FP.F16.F32.PACK_AB R0, RZ, R0 ;  /* 0x00000000ff00723e */ /* 0x000fc800000000ff */
[----:B------:R-:W-:Y:S01]  /*12dc0*/  PRMT R19, R0, 0x7610, R19 ;  /* 0x0000761000137816 */ /* 0x000fe20000000013 */
[----:B------:R-:W-:Y:S06]  /*12dd0*/  BRA `(.L_x_8170) ;  /* 0x0000000400287947 */ /* 0x000fec0003800000 */
.L_x_8183:
        /* <DEDUP_REMOVED lines=21> */
.L_x_8192:
[----:B------:R-:W-:Y:S05]  /*12f30*/  BSYNC.RECONVERGENT B1 ;  /* 0x0000000000017941 */ /* 0x000fea0003800200 */
.L_x_8191:
[----:B------:R-:W-:Y:S01]  /*12f40*/  IMAD.SHL.U32 R0, R0, 0x200000, RZ ;  /* 0x0020000000007824 */ /* 0x000fe200078e00ff */
[----:B------:R-:W-:-:S04]  /*12f50*/  LEA R2, R2, 0x37800000, 0x17 ;  /* 0x3780000002027811 */ /* 0x000fc800078eb8ff */
[----:B------:R-:W-:-:S07]  /*12f60*/  LOP3.LUT R0, R2, R0, R7, 0xfe, !PT ;  /* 0x0000000002007212 */ /* 0x000fce00078efe07 */
.L_x_8190:
[----:B------:R-:W-:Y:S05]  /*12f70*/  BSYNC.RECONVERGENT B0 ;  /* 0x0000000000007941 */ /* 0x000fea0003800200 */
.L_x_8189:
[----:B------:R-:W-:-:S04]  /*12f80*/  F2FP.F16.F32.PACK_AB R0, RZ, R0 ;  /* 0x00000000ff00723e */ /* 0x000fc800000000ff */
[----:B------:R-:W-:Y:S01]  /*12f90*/  PRMT R19, R0, 0x7610, R19 ;  /* 0x0000761000137816 */ /* 0x000fe20000000013 */
[----:B------:R-:W-:Y:S06]  /*12fa0*/  BRA `(.L_x_8170) ;  /* 0x0000000000b47947 */ /* 0x000fec0003800000 */
.L_x_8182:
        /* <DEDUP_REMOVED lines=14> */
.L_x_8196:
[----:B------:R-:W-:Y:S05]  /*13090*/  BSYNC.RECONVERGENT B0 ;  /* 0x0000000000007941 */ /* 0x000fea0003800200 */
.L_x_8195:
[----:B------:R-:W-:-:S04]  /*130a0*/  F2FP.F16.F32.PACK_AB R0, RZ, R0 ;  /* 0x00000000ff00723e */ /* 0x000fc800000000ff */
[----:B------:R-:W-:Y:S01]  /*130b0*/  PRMT R19, R0, 0x7610, R19 ;  /* 0x0000761000137816 */ /* 0x000fe20000000013 */
[----:B------:R-:W-:Y:S06]  /*130c0*/  BRA `(.L_x_8170) ;  /* 0x00000000006c7947 */ /* 0x000fec0003800000 */
.L_x_8169:
        /* <DEDUP_REMOVED lines=16> */
.L_x_8197:
[----:B------:R-:W-:Y:S01]  /*131d0*/  PRMT R19, RZ, 0x7610, R19 ;  /* 0x00007610ff137816 */ /* 0x000fe20000000013 */
[----:B------:R-:W-:Y:S06]  /*131e0*/  BRA `(.L_x_8170) ;  /* 0x0000000000247947 */ /* 0x000fec0003800000 */
.L_x_8194:
[----:B------:R-:W2:Y:S02]  /*131f0*/  LDG.E.64 R2, desc[UR36][R2.64] ;  /* 0x0000002402027981 */ /* 0x000ea4000c1e1b00 */
[----:B--2---:R-:W0:Y:S02]  /*13200*/  I2F.U64 R0, R2 ;  /* 0x0000000200007312 */ /* 0x004e240000301000 */
[----:B0-----:R-:W-:-:S04]  /*13210*/  F2FP.F16.F32.PACK_AB R0, RZ, R0 ;  /* 0x00000000ff00723e */ /* 0x001fc800000000ff */
[----:B------:R-:W-:Y:S01]  /*13220*/  PRMT R19, R0, 0x7610, R19 ;  /* 0x0000761000137816 */ /* 0x000fe20000000013 */
[----:B------:R-:W-:Y:S06]  /*13230*/  BRA `(.L_x_8170) ;  /* 0x0000000000107947 */ /* 0x000fec0003800000 */
.L_x_8193:
[----:B------:R-:W2:Y:S02]  /*13240*/  LDG.E R2, desc[UR36][R2.64] ;  /* 0x0000002402027981 */ /* 0x000ea4000c1e1900 */
[----:B--2---:R-:W-:-:S04]  /*13250*/  I2FP.F32.U32 R0, R2 ;  /* 0x0000000200007245 */ /* 0x004fc80000201000 */
[----:B------:R-:W-:-:S04]  /*13260*/  F2FP.F16.F32.PACK_AB R0, RZ, R0 ;  /* 0x00000000ff00723e */ /* 0x000fc800000000ff */
[----:B------:R-:W-:-:S07]  /*13270*/  PRMT R19, R0, 0x7610, R19 ;  /* 0x0000761000137816 */ /* 0x000fce0000000013 */
.L_x_8170:
        /* <DEDUP_REMOVED lines=19> */
.L_x_8201:
[----:B------:R-:W2:Y:S02]  /*133b0*/  LDG.E.U8 R2, desc[UR36][R2.64] ;  /* 0x0000002402027981 */ /* 0x000ea4000c1e1100 */
[----:B--2---:R-:W-:-:S04]  /*133c0*/  I2FP.F32.U32 R0, R2 ;  /* 0x0000000200007245 */ /* 0x004fc80000201000 */
[----:B------:R-:W-:-:S04]  /*133d0*/  F2FP.F16.F32.PACK_AB R0, RZ, R0 ;  /* 0x00000000ff00723e */ /* 0x000fc800000000ff */
[----:B------:R-:W-:Y:S01]  /*133e0*/  PRMT R22, R0, 0x7610, R22 ;  /* 0x0000761000167816 */ /* 0x000fe20000000016 */
[----:B------:R-:W-:Y:S06]  /*133f0*/  BRA `(.L_x_8203) ;  /* 0x0000000c00b47947 */ /* 0x000fec0003800000 */
.L_x_8200:
        /* <DEDUP_REMOVED lines=11> */
.L_x_8205:
[----:B------:R-:W2:Y:S02]  /*134b0*/  LDG.E R2, desc[UR36][R2.64] ;  /* 0x0000002402027981 */ /* 0x000ea4000c1e1900 */
[----:B--2---:R-:W-:-:S04]  /*134c0*/  I2FP.F32.S32 R0, R2 ;  /* 0x0000000200007245 */ /* 0x004fc80000201400 */
[----:B------:R-:W-:-:S04]  /*134d0*/  F2FP.F16.F32.PACK_AB R0, RZ, R0 ;  /* 0x00000000ff00723e */ /* 0x000fc800000000ff */
[----:B------:R-:W-:Y:S01]  /*134e0*/  PRMT R22, R0, 0x7610, R22 ;  /* 0x0000761000167816 */ /* 0x000fe20000000016 */
[----:B------:R-:W-:Y:S06]  /*134f0*/  BRA `(.L_x_8203) ;  /* 0x0000000c00747947 */ /* 0x000fec0003800000 */
.L_x_8204:
[----:B------:R-:W2:Y:S02]  /*13500*/  LDG.E.U16 R2, desc[UR36][R2.64] ;  /* 0x0000002402027981 */ /* 0x000ea4000c1e1500 */
[----:B--2---:R-:W0:Y:S02]  /*13510*/  I2F.S16 R0, R2 ;  /* 0x0000000200007306 */ /* 0x004e240000101400 */
[----:B0-----:R-:W-:-:S04]  /*13520*/  F2FP.F16.F32.PACK_AB R0, RZ, R0 ;  /* 0x00000000ff00723e */ /* 0x001fc800000000ff */
[----:B------:R-:W-:Y:S01]  /*13530*/  PRMT R22, R0, 0x7610, R22 ;  /* 0x0000761000167816 */ /* 0x000fe20000000016 */
[----:B------:R-:W-:Y:S06]  /*13540*/  BRA `(.L_x_8203) ;  /* 0x0000000c00607947 */ /* 0x000fec0003800000 */
.L_x_8199:
        /* <DEDUP_REMOVED lines=9> */
.L_x_8207:
[----:B------:R0:W5:Y:S01]  /*135e0*/  LDG.E.U16 R22, desc[UR36][R2.64] ;  /* 0x0000002402167981 */ /* 0x000162000c1e1500 */
[----:B------:R-:W-:Y:S05]  /*135f0*/  BRA `(.L_x_8203) ;  /* 0x0000000c00347947 */ /* 0x000fea0003800000 */
.L_x_8206:
        /* <DEDUP_REMOVED lines=9> */
.L_x_8209:
[----:B------:R1:W5:Y:S01]  /*13690*/  LDG.E.U16 R22, desc[UR36][R2.64] ;  /* 0x0000002402167981 */ /* 0x000362000c1e1500 */
[----:B------:R-:W-:Y:S05]  /*136a0*/  BRA `(.L_x_8203) ;  /* 0x0000000c00087947 */ /* 0x000fea0003800000 */
.L_x_8208:
        /* <DEDUP_REMOVED lines=9> */
.L_x_8198:
        /* <DEDUP_REMOVED lines=14> */
.L_x_8212:
        /* <DEDUP_REMOVED lines=9> */
.L_x_8211:
        /* <DEDUP_REMOVED lines=27> */
.L_x_8214:
        /* <DEDUP_REMOVED lines=14> */
.L_x_8213:
[----:B------:R-:W2:Y:S02]  /*13b40*/  LDG.E.U16 R0, desc[UR36][R2.64] ;  /* 0x0000002402007981 */ /* 0x000ea4000c1e1500 */
[----:B--2---:R-:W-:-:S05]  /*13b50*/  IMAD.U32 R0, R0, 0x10000, RZ ;  /* 0x0001000000007824 */ /* 0x004fca00078e00ff */
[----:B------:R-:W-:-:S04]  /*13b60*/  F2FP.F16.F32.PACK_AB R0, RZ, R0 ;  /* 0x00000000ff00723e */ /* 0x000fc800000000ff */
[----:B------:R-:W-:Y:S01]  /*13b70*/  PRMT R22, R0, 0x7610, R22 ;  /* 0x0000761000167816 */ /* 0x000fe20000000016 */
[----:B------:R-:W-:Y:S06]  /*13b80*/  BRA `(.L_x_8203) ;  /* 0x0000000400d07947 */ /* 0x000fec0003800000 */
.L_x_8210:
        /* <DEDUP_REMOVED lines=13> */
.L_x_8217:
        /* <DEDUP_REMOVED lines=21> */
.L_x_8221:
[----:B------:R-:W-:Y:S05]  /*13db0*/  BSYNC.RECONVERGENT B1 ;  /* 0x0000000000017941 */ /* 0x000fea0003800200 */
.L_x_8220:
[----:B------:R-:W-:Y:S01]  /*13dc0*/  IMAD.SHL.U32 R0, R0, 0x100000, RZ ;  /* 0x0010000000007824 */ /* 0x000fe200078e00ff */
[----:B------:R-:W-:-:S04]  /*13dd0*/  LEA R2, R2, 0x3b800000, 0x17 ;  /* 0x3b80000002027811 */ /* 0x000fc800078eb8ff */
[----:B------:R-:W-:-:S07]  /*13de0*/  LOP3.LUT R0, R2, R0, R7, 0xfe, !PT ;  /* 0x0000000002007212 */ /* 0x000fce00078efe07 */
.L_x_8219:
[----:B------:R-:W-:Y:S05]  /*13df0*/  BSYNC.RECONVERGENT B0 ;  /* 0x0000000000007941 */ /* 0x000fea0003800200 */
.L_x_8218:
[----:B------:R-:W-:-:S04]  /*13e00*/  F2FP.F16.F32.PACK_AB R0, RZ, R0 ;  /* 0x00000000ff00723e */ /* 0x000fc800000000ff */
[----:B------:R-:W-:Y:S01]  /*13e10*/  PRMT R22, R0, 0x7610, R22 ;  /* 0x0000761000167816 */ /* 0x000fe20000000016 */
[----:B------:R-:W-:Y:S06]  /*13e20*/  BRA `(.L_x_8203) ;  /* 0x0000000400287947 */ /* 0x000fec0003800000 */
.L_x_8216:
        /* <DEDUP_REMOVED lines=21> */
.L_x_8225:
[----:B------:R-:W-:Y:S05]  /*13f80*/  BSYNC.RECONVERGENT B1 ;  /* 0x0000000000017941 */ /* 0x000fea0003800200 */
.L_x_8224:
[----:B------:R-:W-:Y:S01]  /*13f90*/  IMAD.SHL.U32 R0, R0, 0x200000, RZ ;  /* 0x0020000000007824 */ /* 0x000fe200078e00ff */
[----:B------:R-:W-:-:S04]  /*13fa0*/  LEA R2, R2, 0x37800000, 0x17 ;  /* 0x3780000002027811 */ /* 0x000fc800078eb8ff */
[----:B------:R-:W-:-:S07]  /*13fb0*/  LOP3.LUT R0, R2, R0, R7, 0xfe, !PT ;  /* 0x0000000002007212 */ /* 0x000fce00078efe07 */
.L_x_8223:
[----:B------:R-:W-:Y:S05]  /*13fc0*/  BSYNC.RECONVERGENT B0 ;  /* 0x0000000000007941 */ /* 0x000fea0003800200 */
.L_x_8222:
[----:B------:R-:W-:-:S04]  /*13fd0*/  F2FP.F16.F32.PACK_AB R0, RZ, R0 ;  /* 0x00000000ff00723e */ /* 0x000fc800000000ff */
[----:B------:R-:W-:Y:S01]  /*13fe0*/  PRMT R22, R0, 0x7610, R22 ;  /* 0x0000761000167816 */ /* 0x000fe20000000016 */
[----:B------:R-:W-:Y:S06]  /*13ff0*/  BRA `(.L_x_8203) ;  /* 0x0000000000b47947 */ /* 0x000fec0003800000 */
.L_x_8215:
        /* <DEDUP_REMOVED lines=14> */
.L_x_8229:
[----:B------:R-:W-:Y:S05]  /*140e0*/  BSYNC.RECONVERGENT B0 ;  /* 0x0000000000007941 */ /* 0x000fea0003800200 */
.L_x_8228:
[----:B------:R-:W-:-:S04]  /*140f0*/  F2FP.F16.F32.PACK_AB R0, RZ, R0 ;  /* 0x00000000ff00723e */ /* 0x000fc800000000ff */
[----:B------:R-:W-:Y:S01]  /*14100*/  PRMT R22, R0, 0x7610, R22 ;  /* 0x0000761000167816 */ /* 0x000fe20000000016 */
[----:B------:R-:W-:Y:S06]  /*14110*/  BRA `(.L_x_8203) ;  /* 0x00000000006c7947 */ /* 0x000fec0003800000 */
.L_x_8202:
        /* <DEDUP_REMOVED lines=16> */
.L_x_8230:
[----:B------:R-:W-:Y:S01]  /*14220*/  PRMT R22, RZ, 0x7610, R22 ;  /* 0x00007610ff167816 */ /* 0x000fe20000000016 */
[----:B------:R-:W-:Y:S06]  /*14230*/  BRA `(.L_x_8203) ;  /* 0x0000000000247947 */ /* 0x000fec0003800000 */
.L_x_8227:
[----:B------:R-:W2:Y:S02]  /*14240*/  LDG.E.64 R2, desc[UR36][R2.64] ;  /* 0x0000002402027981 */ /* 0x000ea4000c1e1b00 */
[----:B--2---:R-:W0:Y:S02]  /*14250*/  I2F.U64 R0, R2 ;  /* 0x0000000200007312 */ /* 0x004e240000301000 */
[----:B0-----:R-:W-:-:S04]  /*14260*/  F2FP.F16.F32.PACK_AB R0, RZ, R0 ;  /* 0x00000000ff00723e */ /* 0x001fc800000000ff */
[----:B------:R-:W-:Y:S01]  /*14270*/  PRMT R22, R0, 0x7610, R22 ;  /* 0x0000761000167816 */ /* 0x000fe20000000016 */
[----:B------:R-:W-:Y:S06]  /*14280*/  BRA `(.L_x_8203) ;  /* 0x0000000000107947 */ /* 0x000fec0003800000 */
.L_x_8226:
[----:B------:R-:W2:Y:S02]  /*14290*/  LDG.E R2, desc[UR36][R2.64] ;  /* 0x0000002402027981 */ /* 0x000ea4000c1e1900 */
[----:B--2---:R-:W-:-:S04]  /*142a0*/  I2FP.F32.U32 R0, R2 ;  /* 0x0000000200007245 */ /* 0x004fc80000201000 */
[----:B------:R-:W-:-:S04]  /*142b0*/  F2FP.F16.F32.PACK_AB R0, RZ, R0 ;  /* 0x00000000ff00723e */ /* 0x000fc800000000ff */
[----:B------:R-:W-:-:S07]  /*142c0*/  PRMT R22, R0, 0x7610, R22 ;  /* 0x0000761000167816 */ /* 0x000fce0000000016 */
.L_x_8203:
        /* <DEDUP_REMOVED lines=18> */
.L_x_8234:
[----:B------:R-:W2:Y:S02]  /*143f0*/  LDG.E.U8 R2, desc[UR36][R2.64] ;  /* 0x0000002402027981 */ /* 0x000ea4000c1e1100 */
[----:B--2---:R-:W-:-:S04]  /*14400*/  I2FP.F32.U32 R0, R2 ;  /* 0x0000000200007245 */ /* 0x004fc80000201000 */
[----:B------:R-:W-:Y:S01]  /*14410*/  F2FP.F16.F32.PACK_AB R0, RZ, R0 ;  /* 0x00000000ff00723e */ /* 0x000fe200000000ff */
[----:B------:R-:W-:Y:S06]  /*14420*/  BRA `(.L_x_8236) ;  /* 0x0000000c007c7947 */ /* 0x000fec0003800000 */
.L_x_8233:
        /* <DEDUP_REMOVED lines=10> */
.L_x_8238:
[----:B------:R-:W2:Y:S02]  /*144d0*/  LDG.E R2, desc[UR36][R2.64] ;  /* 0x0000002402027981 */ /* 0x000ea4000c1e1900 */
[----:B--2---:R-:W-:-:S04]  /*144e0*/  I2FP.F32.S32 R0, R2 ;  /* 0x0000000200007245 */ /* 0x004fc80000201400 */
[----:B------:R-:W-:Y:S01]  /*144f0*/  F2FP.F16.F32.PACK_AB R0, RZ, R0 ;  /* 0x00000000ff00723e */ /* 0x000fe200000000ff */
[----:B------:R-:W-:Y:S06]  /*14500*/  BRA `(.L_x_8236) ;  /* 0x0000000c00447947 */ /* 0x000fec0003800000 */
.L_x_8237:
[----:B------:R-:W2:Y:S02]  /*14510*/  LDG.E.U16 R2, desc[UR36][R2.64] ;  /* 0x0000002402027981 */ /* 0x000ea4000c1e1500 */
[----:B--2---:R-:W0:Y:S02]  /*14520*/  I2F.S16 R0, R2 ;  /* 0x0000000200007306 */ /* 0x004e240000101400 */
[----:B0-----:R-:W-:Y:S01]  /*14530*/  F2FP.F16.F32.PACK_AB R0, RZ, R0 ;  /* 0x00000000ff00723e */ /* 0x001fe200000000ff */
[----:B------:R-:W-:Y:S06]  /*14540*/  BRA `(.L_x_8236) ;  /* 0x0000000c00347947 */ /* 0x000fec0003800000 */
.L_x_8232:
        /* <DEDUP_REMOVED lines=9> */
.L_x_8240:
[----:B------:R1:W5:Y:S01]  /*145e0*/  LDG.E.U16 R0, desc[UR36][R2.64] ;  /* 0x0000002402007981 */ /* 0x000362000c1e1500 */
[----:B------:R-:W-:Y:S05]  /*145f0*/  BRA `(.L_x_8236) ;  /* 0x0000000c00087947 */ /* 0x000fea0003800000 */
.L_x_8239:
        /* <DEDUP_REMOVED lines=9> */
.L_x_8242:
[----:B------:R0:W5:Y:S01]  /*14690*/  LDG.E.U16 R0, desc[UR36][R2.64] ;  /* 0x0000002402007981 */ /* 0x000162000c1e1500 */
[----:B------:R-:W-:Y:S05]  /*146a0*/  BRA `(.L_x_8236) ;  /* 0x0000000800dc7947 */ /* 0x000fea0003800000 */
.L_x_8241:
        /* <DEDUP_REMOVED lines=8> */
.L_x_8231:
        /* <DEDUP_REMOVED lines=13> */
.L_x_8245:
        /* <DEDUP_REMOVED lines=8> */
.L_x_8244:
        /* <DEDUP_REMOVED lines=27> */
.L_x_8247:
        /* <DEDUP_REMOVED lines=13> */
.L_x_8246:
[----:B------:R-:W2:Y:S02]  /*14b00*/  LDG.E.U16 R0, desc[UR36][R2.64] ;  /* 0x0000002402007981 */ /* 0x000ea4000c1e1500 */
[----:B--2---:R-:W-:-:S05]  /*14b10*/  IMAD.U32 R0, R0, 0x10000, RZ ;  /* 0x0001000000007824 */ /* 0x004fca00078e00ff */
[----:B------:R-:W-:Y:S01]  /*14b20*/  F2FP.F16.F32.PACK_AB R0, RZ, R0 ;  /* 0x00000000ff00723e */ /* 0x000fe200000000ff */
[----:B------:R-:W-:Y:S06]  /*14b30*/  BRA `(.L_x_8236) ;  /* 0x0000000400b87947 */ /* 0x000fec0003800000 */
.L_x_8243:
        /* <DEDUP_REMOVED lines=12> */
.L_x_8250:
        /* <DEDUP_REMOVED lines=21> */
.L_x_8254:
[----:B------:R-:W-:Y:S05]  /*14d50*/  BSYNC.RECONVERGENT B1 ;  /* 0x0000000000017941 */ /* 0x000fea0003800200 */
.L_x_8253:
[----:B------:R-:W-:Y:S01]  /*14d60*/  IMAD.SHL.U32 R0, R0, 0x100000, RZ ;  /* 0x0010000000007824 */ /* 0x000fe200078e00ff */
[----:B------:R-:W-:-:S04]  /*14d70*/  LEA R2, R2, 0x3b800000, 0x17 ;  /* 0x3b80000002027811 */ /* 0x000fc800078eb8ff */
[----:B------:R-:W-:-:S07]  /*14d80*/  LOP3.LUT R0, R2, R0, R7, 0xfe, !PT ;  /* 0x0000000002007212 */ /* 0x000fce00078efe07 */
.L_x_8252:
[----:B------:R-:W-:Y:S05]  /*14d90*/  BSYNC.RECONVERGENT B0 ;  /* 0x0000000000007941 */ /* 0x000fea0003800200 */
.L_x_8251:
[----:B------:R-:W-:Y:S01]  /*14da0*/  F2FP.F16.F32.PACK_AB R0, RZ, R0 ;  /* 0x00000000ff00723e */ /* 0x000fe200000000ff */
[----:B------:R-:W-:Y:S06]  /*14db0*/  BRA `(.L_x_8236) ;  /* 0x0000000400187947 */ /* 0x000fec0003800000 */
.L_x_8249:
        /* <DEDUP_REMOVED lines=21> */
.L_x_8258:
[----:B------:R-:W-:Y:S05]  /*14f10*/  BSYNC.RECONVERGENT B1 ;  /* 0x0000000000017941 */ /* 0x000fea0003800200 */
.L_x_8257:
[----:B------:R-:W-:Y:S01]  /*14f20*/  IMAD.SHL.U32 R0, R0, 0x200000, RZ ;  /* 0x0020000000007824 */ /* 0x000fe200078e00ff */
[----:B------:R-:W-:-:S04]  /*14f30*/  LEA R2, R2, 0x37800000, 0x17 ;  /* 0x3780000002027811 */ /* 0x000fc800078eb8ff */
[----:B------:R-:W-:-:S07]  /*14f40*/  LOP3.LUT R0, R2, R0, R7, 0xfe, !PT ;  /* 0x0000000002007212 */ /* 0x000fce00078efe07 */
.L_x_8256:
[----:B------:R-:W-:Y:S05]  /*14f50*/  BSYNC.RECONVERGENT B0 ;  /* 0x0000000000007941 */ /* 0x000fea0003800200 */
.L_x_8255:
[----:B------:R-:W-:Y:S01]  /*14f60*/  F2FP.F16.F32.PACK_AB R0, RZ, R0 ;  /* 0x00000000ff00723e */ /* 0x000fe200000000ff */
[----:B------:R-:W-:Y:S06]  /*14f70*/  BRA `(.L_x_8236) ;  /* 0x0000000000a87947 */ /* 0x000fec0003800000 */
.L_x_8248:
        /* <DEDUP_REMOVED lines=14> */
.L_x_8262:
[----:B------:R-:W-:Y:S05]  /*15060*/  BSYNC.RECONVERGENT B0 ;  /* 0x0000000000007941 */ /* 0x000fea0003800200 */
.L_x_8261:
[----:B------:R-:W-:Y:S01]  /*15070*/  F2FP.F16.F32.PACK_AB R0, RZ, R0 ;  /* 0x00000000ff00723e */ /* 0x000fe200000000ff */
[----:B------:R-:W-:Y:S06]  /*15080*/  BRA `(.L_x_8236) ;  /* 0x0000000000647947 */ /* 0x000fec0003800000 */
.L_x_8235:
        /* <DEDUP_REMOVED lines=16> */
.L_x_8263:
[----:B------:R-:W-:Y:S01]  /*15190*/  PRMT R0, RZ, 0x7610, R0 ;  /* 0x00007610ff007816 */ /* 0x000fe20000000000 */
[----:B------:R-:W-:Y:S06]  /*151a0*/  BRA `(.L_x_8236) ;  /* 0x00000000001c7947 */ /* 0x000fec0003800000 */
.L_x_8260:
[----:B------:R-:W2:Y:S02]  /*151b0*/  LDG.E.64 R2, desc[UR36][R2.64] ;  /* 0x0000002402027981 */ /* 0x000ea4000c1e1b00 */
[----:B--2---:R-:W0:Y:S02]  /*151c0*/  I2F.U64 R0, R2 ;  /* 0x0000000200007312 */ /* 0x004e240000301000 */
[----:B0-----:R-:W-:Y:S01]  /*151d0*/  F2FP.F16.F32.PACK_AB R0, RZ, R0 ;  /* 0x00000000ff00723e */ /* 0x001fe200000000ff */
[----:B------:R-:W-:Y:S06]  /*151e0*/  BRA `(.L_x_8236) ;  /* 0x00000000000c7947 */ /* 0x000fec0003800000 */
.L_x_8259:
[----:B------:R-:W2:Y:S02]  /*151f0*/  LDG.E R2, desc[UR36][R2.64] ;  /* 0x0000002402027981 */ /* 0x000ea4000c1e1900 */
[----:B--2---:R-:W-:-:S04]  /*15200*/  I2FP.F32.U32 R0, R2 ;  /* 0x0000000200007245 */ /* 0x004fc80000201000 */
[----:B------:R-:W-:-:S07]  /*15210*/  F2FP.F16.F32.PACK_AB R0, RZ, R0 ;  /* 0x00000000ff00723e */ /* 0x000fce00000000ff */
.L_x_8236:
[----:B-----5:R-:W-:Y:S01]  /*15220*/  HADD2.F32 R22, -RZ, R22.H0_H0 ;  /* 0x20000016ff167230 */ /* 0x020fe20000004100 */
[----:B------:R-:W-:Y:S01]  /*15230*/  UPRMT UR4, UR44, 0x9910, URZ ;  /* 0x000099102c047896 */ /* 0x000fe200080000ff */
[----:B------:R-:W-:Y:S02]  /*15240*/  HADD2.F32 R5, -RZ, R0.H0_H0 ;  /* 0x20000000ff057230 */ /* 0x000fe40000004100 */
[----:B------:R-:W-:Y:S02]  /*15250*/  HADD2.F32 R19, -RZ, R19.H0_H0 ;  /* 0x20000013ff137230 */ /* 0x000fe40000004100 */
[----:B01----:R-:W-:Y:S01]  /*15260*/  FADD.FTZ R2, -R22, 1 ;  /* 0x3f80000016027421 */ /* 0x003fe20000010100 */
[----:B------:R-:W-:-:S04]  /*15270*/  UISETP.GT.AND UP0, UPT, UR4, 0x9, UPT ;  /* 0x000000090400788c */ /* 0x000fc8000bf04270 */
[----:B------:R-:W-:-:S05]  /*15280*/  F2FP.F16.F32.PACK_AB R2, RZ, R2 ;  /* 0x00000002ff02723e */ /* 0x000fca00000000ff */
[----:B------:R-:W-:-:S05]  /*15290*/  HADD2.F32 R3, -RZ, R2.H0_H0 ;  /* 0x20000002ff037230 */ /* 0x000fca0000004100 */
        /* <DEDUP_REMOVED lines=8> */
[----:B------:R-:W0:Y:S03]  /*15320*/  MUFU.RCP R3, R2 ;  /* 0x0000000200037308 */ /* 0x000e260000001000 */
        /* <DEDUP_REMOVED lines=18> */
.L_x_8267:
[----:B------:R-:W-:-:S06]  /*15450*/  HADD2.F32 R3, -RZ, R0.H0_H0 ;  /* 0x20000000ff037230 */ /* 0x000fcc0000004100 */
[----:B------:R-:W0:Y:S02]  /*15460*/  F2I.S64.TRUNC R2, R3 ;  /* 0x0000000300027311 */ /* 0x000e24000020d900 */
[----:B0-----:R-:W-:Y:S01]  /*15470*/  STG.E.U8 desc[UR36][R16.64], R2 ;  /* 0x0000000210007986 */ /* 0x001fe2000c101124 */
[----:B------:R-:W-:Y:S05]  /*15480*/  EXIT ;  /* 0x000000000000794d */ /* 0x000fea0003800000 */
.L_x_8266:
        /* <DEDUP_REMOVED lines=10> */
.L_x_8270:
[----:B------:R-:W-:-:S04]  /*15530*/  HADD2.F32 R0, -RZ, R0.H0_H0 ;  /* 0x20000000ff007230 */ /* 0x000fc80000004100 */
[----:B------:R-:W0:Y:S02]  /*15540*/  F2I.FTZ.TRUNC.NTZ R3, R0 ;  /* 0x0000000000037305 */ /* 0x000e24000021f100 */
[----:B0-----:R-:W-:Y:S01]  /*15550*/  STG.E desc[UR36][R16.64], R3 ;  /* 0x0000000310007986 */ /* 0x001fe2000c101924 */
[----:B------:R-:W-:Y:S05]  /*15560*/  EXIT ;  /* 0x000000000000794d */ /* 0x000fea0003800000 */
.L_x_8269:
[----:B------:R-:W-:-:S04]  /*15570*/  HADD2.F32 R0, -RZ, R0.H0_H0 ;  /* 0x20000000ff007230 */ /* 0x000fc80000004100 */
[----:B------:R-:W0:Y:S02]  /*15580*/  F2I.FTZ.TRUNC.NTZ R3, R0 ;  /* 0x0000000000037305 */ /* 0x000e24000021f100 */
[----:B0-----:R-:W-:Y:S01]  /*15590*/  STG.E.U16 desc[UR36][R16.64], R3 ;  /* 0x0000000310007986 */ /* 0x001fe2000c101524 */
[----:B------:R-:W-:Y:S05]  /*155a0*/  EXIT ;  /* 0x000000000000794d */ /* 0x000fea0003800000 */
.L_x_8265:
        /* <DEDUP_REMOVED lines=9> */
.L_x_8272:
[----:B------:R-:W-:Y:S01]  /*15640*/  STG.E.U16 desc[UR36][R16.64], R0 ;  /* 0x0000000010007986 */ /* 0x000fe2000c101524 */
[----:B------:R-:W-:Y:S05]  /*15650*/  EXIT ;  /* 0x000000000000794d */ /* 0x000fea0003800000 */
.L_x_8271:
        /* <DEDUP_REMOVED lines=10> */
.L_x_8274:
[----:B------:R-:W-:-:S05]  /*15700*/  HADD2.F32 R0, -RZ, R0.H0_H0 ;  /* 0x20000000ff007230 */ /* 0x000fca0000004100 */
[----:B------:R-:W-:-:S04]  /*15710*/  F2FP.F16.F32.PACK_AB R0, RZ, R0 ;  /* 0x00000000ff00723e */ /* 0x000fc800000000ff */
[----:B------:R-:W-:-:S05]  /*15720*/  PRMT R0, R0, 0x5410, RZ ;  /* 0x0000541000007816 */ /* 0x000fca00000000ff */
[----:B------:R-:W-:Y:S01]  /*15730*/  STG.E desc[UR36][R16.64], R0 ;  /* 0x0000000010007986 */ /* 0x000fe2000c101924 */
[----:B------:R-:W-:Y:S05]  /*15740*/  EXIT ;  /* 0x000000000000794d */ /* 0x000fea0003800000 */
.L_x_8273:
[----:B------:R-:W-:-:S05]  /*15750*/  HADD2.F32 R2, -RZ, R0.H0_H0 ;  /* 0x20000000ff027230 */ /* 0x000fca0000004100 */
[----:B------:R-:W-:-:S06]  /*15760*/  FMUL.FTZ R2, R2, 1 ;  /* 0x3f80000002027820 */ /* 0x000fcc0000410000 */
[----:B------:R-:W0:Y:S02]  /*15770*/  F2F.F64.F32 R2, R2 ;  /* 0x0000000200027310 */ /* 0x000e240000201800 */
[----:B0-----:R-:W-:Y:S01]  /*15780*/  STG.E.64 desc[UR36][R16.64], R2 ;  /* 0x0000000210007986 */ /* 0x001fe2000c101b24 */
[----:B------:R-:W-:Y:S05]  /*15790*/  EXIT ;  /* 0x000000000000794d */ /* 0x000fea0003800000 */
.L_x_8264:
        /* <DEDUP_REMOVED lines=14> */
.L_x_8278:
        /* <DEDUP_REMOVED lines=17> */
.L_x_8281:
[----:B------:R-:W-:-:S04]  /*15990*/  SHF.R.U32.HI R3, RZ, 0x18, R3 ;  /* 0x00000018ff037819 */ /* 0x000fc80000011603 */
[----:B------:R-:W-:-:S04]  /*159a0*/  LOP3.LUT R0, R0, 0x80, R3, 0xf8, !PT ;  /* 0x0000008000007812 */ /* 0x000fc800078ef803 */
[----:B------:R-:W-:-:S07]  /*159b0*/  PRMT R8, R0, 0x7610, R8 ;  /* 0x0000761000087816 */ /* 0x000fce0000000008 */
.L_x_8280:
[----:B------:R-:W-:Y:S05]  /*159c0*/  BSYNC.RECONVERGENT B0 ;  /* 0x0000000000007941 */ /* 0x000fea0003800200 */
.L_x_8279:
[----:B------:R-:W-:Y:S01]  /*159d0*/  STG.E.U8 desc[UR36][R16.64], R8 ;  /* 0x0000000810007986 */ /* 0x000fe2000c101124 */
[----:B------:R-:W-:Y:S05]  /*159e0*/  EXIT ;  /* 0x000000000000794d */ /* 0x000fea0003800000 */
.L_x_8277:
        /* <DEDUP_REMOVED lines=17> */
.L_x_8284:
[----:B------:R-:W-:-:S04]  /*15b00*/  SHF.R.U32.HI R3, RZ, 0x18, R3 ;  /* 0x00000018ff037819 */ /* 0x000fc80000011603 */
[----:B------:R-:W-:-:S04]  /*15b10*/  LOP3.LUT R0, R0, 0x80, R3, 0xf8, !PT ;  /* 0x0000008000007812 */ /* 0x000fc800078ef803 */
[----:B------:R-:W-:-:S07]  /*15b20*/  PRMT R8, R0, 0x7610, R8 ;  /* 0x0000761000087816 */ /* 0x000fce0000000008 */
.L_x_8283:
[----:B------:R-:W-:Y:S05]  /*15b30*/  BSYNC.RECONVERGENT B0 ;  /* 0x0000000000007941 */ /* 0x000fea0003800200 */
.L_x_8282:
[----:B------:R-:W-:Y:S01]  /*15b40*/  STG.E.U8 desc[UR36][R16.64], R8 ;  /* 0x0000000810007986 */ /* 0x000fe2000c101124 */
[----:B------:R-:W-:Y:S05]  /*15b50*/  EXIT ;  /* 0x000000000000794d */ /* 0x000fea0003800000 */
.L_x_8276:
        /* <DEDUP_REMOVED lines=22> */
.L_x_8286:
[----:B------:R-:W-:-:S06]  /*15cc0*/  HADD2.F32 R2, -RZ, R0.H0_H0 ;  /* 0x20000000ff027230 */ /* 0x000fcc0000004100 */
[----:B------:R-:W0:Y:S02]  /*15cd0*/  F2I.U64.TRUNC R2, R2 ;  /* 0x0000000200027311 */ /* 0x000e24000020d800 */
[----:B0-----:R-:W-:Y:S01]  /*15ce0*/  STG.E.64 desc[UR36][R16.64], R2 ;  /* 0x0000000210007986 */ /* 0x001fe2000c101b24 */
[----:B------:R-:W-:Y:S05]  /*15cf0*/  EXIT ;  /* 0x000000000000794d */ /* 0x000fea0003800000 */
.L_x_8285:
[----:B------:R-:W-:-:S04]  /*15d00*/  HADD2.F32 R0, -RZ, R0.H0_H0 ;  /* 0x20000000ff007230 */ /* 0x000fc80000004100 */
[----:B------:R-:W0:Y:S02]  /*15d10*/  F2I.FTZ.U32.TRUNC.NTZ R3, R0 ;  /* 0x0000000000037305 */ /* 0x000e24000021f000 */
[----:B0-----:R-:W-:Y:S01]  /*15d20*/  STG.E desc[UR36][R16.64], R3 ;  /* 0x0000000310007986 */ /* 0x001fe2000c101924 */
[----:B------:R-:W-:Y:S05]  /*15d30*/  EXIT ;  /* 0x000000000000794d */ /* 0x000fea0003800000 */
.L_x_8275:
        /* <DEDUP_REMOVED lines=11> */
.L_x_8288:
[----:B------:R-:W-:Y:S01]  /*15df0*/  HADD2.F32 R0, -RZ, R0.H0_H0 ;  /* 0x20000000ff007230 */ /* 0x000fe20000004100 */
[----:B------:R-:W-:-:S04]  /*15e00*/  CS2R R6, SRZ ;  /* 0x0000000000067805 */ /* 0x000fc8000001ff00 */
[----:B------:R-:W-:-:S04]  /*15e10*/  FMUL.FTZ R0, R0, 1 ;  /* 0x3f80000000007820 */ /* 0x000fc80000410000 */
[----:B------:R-:W0:Y:S02]  /*15e20*/  F2F.F64.F32 R4, R0 ;  /* 0x0000000000047310 */ /* 0x000e240000201800 */
[----:B0-----:R-:W-:Y:S01]  /*15e30*/  STG.E.128 desc[UR36][R16.64], R4 ;  /* 0x0000000410007986 */ /* 0x001fe2000c101d24 */
[----:B------:R-:W-:Y:S05]  /*15e40*/  EXIT ;  /* 0x000000000000794d */ /* 0x000fea0003800000 */
.L_x_8287:
[----:B------:R-:W-:-:S09]  /*15e50*/  UISETP.NE.AND UP0, UPT, UR4, 0xf, UPT ;  /* 0x0000000f0400788c */ /* 0x000fd2000bf05270 */
[----:B------:R-:W-:Y:S05]  /*15e60*/  BRA.U !UP0, `(.L_x_8289) ;  /* 0x0000000108e87547 */ /* 0x000fea000b800000 */
[----:B------:R-:W-:-:S09]  /*15e70*/  UISETP.NE.AND UP0, UPT, UR4, 0x17, UPT ;  /* 0x000000170400788c */ /* 0x000fd2000bf05270 */
[----:B------:R-:W-:Y:S05]  /*15e80*/  BRA.U !UP0, `(.L_x_8290) ;  /* 0x0000000108907547 */ /* 0x000fea000b800000 */
[----:B------:R-:W-:-:S09]  /*15e90*/  UISETP.NE.AND UP0, UPT, UR4, 0x18, UPT ;  /* 0x000000180400788c */ /* 0x000fd2000bf05270 */
[----:B------:R-:W-:Y:S05]  /*15ea0*/  BRA.U !UP0, `(.L_x_8291) ;  /* 0x0000000108447547 */ /* 0x000fea000b800000 */
.L_x_8268:
        /* <DEDUP_REMOVED lines=16> */
.L_x_8292:
[----:B------:R-:W-:Y:S05]  /*15fb0*/  EXIT ;  /* 0x000000000000794d */ /* 0x000fea0003800000 */
.L_x_8291:
        /* <DEDUP_REMOVED lines=13> */
.L_x_8294:
[----:B------:R-:W-:Y:S05]  /*16090*/  BSYNC.RECONVERGENT B0 ;  /* 0x0000000000007941 */ /* 0x000fea0003800200 */
.L_x_8293:
[----:B------:R-:W-:-:S05]  /*160a0*/  LOP3.LUT R3, R0, 0x80, R3, 0xf8, !PT ;  /* 0x0000008000037812 */ /* 0x000fca00078ef803 */
[----:B------:R-:W-:Y:S01]  /*160b0*/  STG.E.U8 desc[UR36][R16.64], R3 ;  /* 0x0000000310007986 */ /* 0x000fe2000c101124 */
[----:B------:R-:W-:Y:S05]  /*160c0*/  EXIT ;  /* 0x000000000000794d */ /* 0x000fea0003800000 */
.L_x_8290:
        /* <DEDUP_REMOVED lines=12> */
.L_x_8296:
[----:B------:R-:W-:Y:S01]  /*16190*/  IMAD.MOV.U32 R0, RZ, RZ, 0x7f ;  /* 0x0000007fff007424 */ /* 0x000fe200078e00ff */
[----:B------:R-:W-:-:S04]  /*161a0*/  ISETP.GT.U32.AND P0, PT, R2, 0x7f800000, PT ;  /* 0x7f8000000200780c */ /* 0x000fc80003f04070 */
[----:B------:R-:W-:-:S09]  /*161b0*/  SEL R0, R0, 0x7c, P0 ;  /* 0x0000007c00007807 */ /* 0x000fd20000000000 */
.L_x_8297:
[----:B------:R-:W-:Y:S05]  /*161c0*/  BSYNC.RECONVERGENT B0 ;  /* 0x0000000000007941 */ /* 0x000fea0003800200 */
.L_x_8295:
[----:B------:R-:W-:-:S04]  /*161d0*/  SHF.R.U32.HI R3, RZ, 0x18, R3 ;  /* 0x00000018ff037819 */ /* 0x000fc80000011603 */
[----:B------:R-:W-:-:S05]  /*161e0*/  LOP3.LUT R3, R0, 0x80, R3, 0xf8, !PT ;  /* 0x0000008000037812 */ /* 0x000fca00078ef803 */
[----:B------:R-:W-:Y:S01]  /*161f0*/  STG.E.U8 desc[UR36][R16.64], R3 ;  /* 0x0000000310007986 */ /* 0x000fe2000c101124 */
[----:B------:R-:W-:Y:S05]  /*16200*/  EXIT ;  /* 0x000000000000794d */ /* 0x000fea0003800000 */
.L_x_8289:
[----:B------:R-:W-:-:S05]  /*16210*/  HADD2.F32 R0, -RZ, R0.H0_H0 ;  /* 0x20000000ff007230 */ /* 0x000fca0000004100 */
[----:B------:R-:W-:-:S05]  /*16220*/  F2FP.BF16.F32.PACK_AB R0, RZ, R0 ;  /* 0x00000000ff00723e */ /* 0x000fca00000010ff */
[----:B------:R-:W-:Y:S01]  /*16230*/  STG.E.U16 desc[UR36][R16.64], R0 ;  /* 0x0000000010007986 */ /* 0x000fe2000c101524 */
[----:B------:R-:W-:Y:S05]  /*16240*/  EXIT ;  /* 0x000000000000794d */ /* 0x000fea0003800000 */
.L_x_8298:
        /* <DEDUP_REMOVED lines=11> */
.L_x_11280:


//--------------------- .text._ZN2at6native27unrolled_elementwise_kernelIZZZN37_INTERNAL_cee6930f_7_Loss_cu_5b0651e139_GLOBAL__N__cee6930f_7_Loss_cu_5b0651e140binary_cross_entropy_backward_out_kernelERNS_6TensorERKS4_S7_S7_ENKUlvE_clEvENKUlvE1_clEvEUlN3c104HalfESB_SB_E_St5arrayIPcLm4EELi4E23TrivialOffsetCalculatorILi3EjESG_ILi1EjENS0_6memory12LoadWithCastILi3EEENSJ_13StoreWithCastILi1EEEEEviT_T0_T2_T3_T4_T5_ --------------------------
	.section	.text._ZN2at6native27unrolled_elementwise_kernelIZZZN37_INTERNAL_cee6930f_7_Loss_cu_5b0651e139_GLOBAL__N__cee6930f_7_Loss_cu_5b0651e140binary_cross_entropy_backward_out_kernelERNS_6TensorERKS4_S7_S7_ENKUlvE_clEvENKUlvE1_clEvEUlN3c104HalfESB_SB_E_St5arrayIPcLm4EELi4E23TrivialOffsetCalculatorILi3EjESG_ILi1EjENS0_6memory12LoadWithCastILi3EEENSJ_13StoreWithCastILi1EEEEEviT_T0_T2_T3_T4_T5_,"ax",@progbits
	.align	128
        .global         _ZN2at6native27unrolled_elementwise_kernelIZZZN37_INTERNAL_cee6930f_7_Loss_cu_5b0651e139_GLOBAL__N__cee6930f_7_Loss_cu_5b0651e140binary_cross_entropy_backward_out_kernelERNS_6TensorERKS4_S7_S7_ENKUlvE_clEvENKUlvE1_clEvEUlN3c104HalfESB_SB_E_St5arrayIPcLm4EELi4E23TrivialOffsetCalculatorILi3EjESG_ILi1EjENS0_6memory12LoadWithCastILi3EEENSJ_13StoreWithCastILi1EEEEEviT_T0_T2_T3_T4_T5_
        .type           _ZN2at6native27unrolled_elementwise_kernelIZZZN37_INTERNAL_cee6930f_7_Loss_cu_5b0651e139_GLOBAL__N__cee6930f_7_Loss_cu_5b0651e140binary_cross_entropy_backward_out_kernelERNS_6TensorERKS4_S7_S7_ENKUlvE_clEvENKUlvE1_clEvEUlN3c104HalfESB_SB_E_St5arrayIPcLm4EELi4E23TrivialOffsetCalculatorILi3EjESG_ILi1EjENS0_6memory12LoadWithCastILi3EEENSJ_13StoreWithCastILi1EEEEEviT_T0_T2_T3_T4_T5_,@function
        .size           _ZN2at6native27unrolled_elementwise_kernelIZZZN37_INTERNAL_cee6930f_7_Loss_cu_5b0651e139_GLOBAL__N__cee6930f_7_Loss_cu_5b0651e140binary_cross_entropy_backward_out_kernelERNS_6TensorERKS4_S7_S7_ENKUlvE_clEvENKUlvE1_clEvEUlN3c104HalfESB_SB_E_St5arrayIPcLm4EELi4E23TrivialOffsetCalculatorILi3EjESG_ILi1EjENS0_6memory12LoadWithCastILi3EEENSJ_13StoreWithCastILi1EEEEEviT_T0_T2_T3_T4_T5_,(.L_x_11281 - _ZN2at6native27unrolled_elementwise_kernelIZZZN37_INTERNAL_cee6930f_7_Loss_cu_5b0651e139_GLOBAL__N__cee6930f_7_Loss_cu_5b0651e140binary_cross_entropy_backward_out_kernelERNS_6TensorERKS4_S7_S7_ENKUlvE_clEvENKUlvE1_clEvEUlN3c104HalfESB_SB_E_St5arrayIPcLm4EELi4E23TrivialOffsetCalculatorILi3EjESG_ILi1EjENS0_6memory12LoadWithCastILi3EEENSJ_13StoreWithCastILi1EEEEEviT_T0_T2_T3_T4_T5_)
        .other          _ZN2at6native27unrolled_elementwise_kernelIZZZN37_INTERNAL_cee6930f_7_Loss_cu_5b0651e139_GLOBAL__N__cee6930f_7_Loss_cu_5b0651e140binary_cross_entropy_backward_out_kernelERNS_6TensorERKS4_S7_S7_ENKUlvE_clEvENKUlvE1_clEvEUlN3c104HalfESB_SB_E_St5arrayIPcLm4EELi4E23TrivialOffsetCalculatorILi3EjESG_ILi1EjENS0_6memory12LoadWithCastILi3EEENSJ_13StoreWithCastILi1EEEEEviT_T0_T2_T3_T4_T5_,@"STO_CUDA_ENTRY STV_DEFAULT"
_ZN2at6native27unrolled_elementwise_kernelIZZZN37_INTERNAL_cee6930f_7_Loss_cu_5b0651e139_GLOBAL__N__cee6930f_7_Loss_cu_5b0651e140binary_cross_entropy_backward_out_kernelERNS_6TensorERKS4_S7_S7_ENKUlvE_clEvENKUlvE1_clEvEUlN3c104HalfESB_SB_E_St5arrayIPcLm4EELi4E23TrivialOffsetCalculatorILi3EjESG_ILi1EjENS0_6memory12LoadWithCastILi3EEENSJ_13StoreWithCastILi1EEEEEviT_T0_T2_T3_T4_T5_:
.text._ZN2at6native27unrolled_elementwise_kernelIZZZN37_INTERNAL_cee6930f_7_Loss_cu_5b0651e139_GLOBAL__N__cee6930f_7_Loss_cu_5b0651e140binary_cross_entropy_backward_out_kernelERNS_6TensorERKS4_S7_S7_ENKUlvE_clEvENKUlvE1_clEvEUlN3c104HalfESB_SB_E_St5arrayIPcLm4EELi4E23TrivialOffsetCalculatorILi3EjESG_ILi1EjENS0_6memory12LoadWithCastILi3EEENSJ_13StoreWithCastILi1EEEEEviT_T0_T2_T3_T4_T5_:
        /* <DEDUP_REMOVED lines=38> */
.L_x_8304:
[----:B------:R-:W2:Y:S02]  /*0260*/  LDG.E.U8 R4, desc[UR36][R4.64] ;  /* 0x0000002404047981 */ /* 0x000ea4000c1e1100 */
[----:B--2---:R-:W-:-:S04]  /*0270*/  I2FP.F32.U32 R0, R4 ;  /* 0x0000000400007245 */ /* 0x004fc80000201000 */
[----:B------:R-:W-:-:S04]  /*0280*/  F2FP.F16.F32.PACK_AB R0, RZ, R0 ;  /* 0x00000000ff00723e */ /* 0x000fc800000000ff */
[----:B------:R-:W-:Y:S01]  /*0290*/  PRMT R29, R0, 0x7610, R29 ;  /* 0x00007610001d7816 */ /* 0x000fe2000000001d */
[----:B------:R-:W-:Y:S06]  /*02a0*/  BRA `(.L_x_8306) ;  /* 0x0000000c00b87947 */ /* 0x000fec0003800000 */
.L_x_8303:
        /* <DEDUP_REMOVED lines=11> */
.L_x_8308:
[----:B------:R-:W2:Y:S02]  /*0360*/  LDG.E R4, desc[UR36][R4.64] ;  /* 0x0000002404047981 */ /* 0x000ea4000c1e1900 */
[----:B--2---:R-:W-:-:S04]  /*0370*/  I2FP.F32.S32 R0, R4 ;  /* 0x0000000400007245 */ /* 0x004fc80000201400 */
[----:B------:R-:W-:-:S04]  /*0380*/  F2FP.F16.F32.PACK_AB R0, RZ, R0 ;  /* 0x00000000ff00723e */ /* 0x000fc800000000ff */
[----:B------:R-:W-:Y:S01]  /*0390*/  PRMT R29, R0, 0x7610, R29 ;  /* 0x00007610001d7816 */ /* 0x000fe2000000001d */
[----:B------:R-:W-:Y:S06]  /*03a0*/  BRA `(.L_x_8306) ;  /* 0x0000000c00787947 */ /* 0x000fec0003800000 */
.L_x_8307:
[----:B------:R-:W2:Y:S02]  /*03b0*/  LDG.E.U16 R4, desc[UR36][R4.64] ;  /* 0x0000002404047981 */ /* 0x000ea4000c1e1500 */
[----:B--2---:R-:W0:Y:S02]  /*03c0*/  I2F.S16 R0, R4 ;  /* 0x0000000400007306 */ /* 0x004e240000101400 */
[----:B0-----:R-:W-:-:S04]  /*03d0*/  F2FP.F16.F32.PACK_AB R0, RZ, R0 ;  /* 0x00000000ff00723e */ /* 0x001fc800000000ff */
[----:B------:R-:W-:Y:S01]  /*03e0*/  PRMT R29, R0, 0x7610, R29 ;  /* 0x00007610001d7816 */ /* 0x000fe2000000001d */
[----:B------:R-:W-:Y:S06]  /*03f0*/  BRA `(.L_x_8306) ;  /* 0x0000000c00647947 */ /* 0x000fec0003800000 */
.L_x_8302:
        /* <DEDUP_REMOVED lines=9> */
.L_x_8310:
[----:B------:R1:W5:Y:S01]  /*0490*/  LDG.E.U16 R29, desc[UR36][R4.64] ;  /* 0x00000024041d7981 */ /* 0x000362000c1e1500 */
[----:B------:R-:W-:Y:S05]  /*04a0*/  BRA `(.L_x_8306) ;  /* 0x0000000c00387947 */ /* 0x000fea0003800000 */
.L_x_8309:
        /* <DEDUP_REMOVED lines=9> */
.L_x_8312:
[----:B------:R0:W5:Y:S01]  /*0540*/  LDG.E.U16 R29, desc[UR36][R4.64] ;  /* 0x00000024041d7981 */ /* 0x000162000c1e1500 */
[----:B------:R-:W-:Y:S05]  /*0550*/  BRA `(.L_x_8306) ;  /* 0x0000000c000c7947 */ /* 0x000fea0003800000 */
.L_x_8311:
        /* <DEDUP_REMOVED lines=9> */
.L_x_8301:
        /* <DEDUP_REMOVED lines=14> */
.L_x_8315:
        /* <DEDUP_REMOVED lines=9> */
.L_x_8314:
        /* <DEDUP_REMOVED lines=27> */
.L_x_8317:
        /* <DEDUP_REMOVED lines=12> */
[----:B------:R-:W-:-:S04]  /*09d0*/  F2FP.F16.F32.PACK_AB R0, RZ, R0 ;  /* 0x00000000ff00723e */ /* 0x000fc800000000ff */
[----:B------:R-:W-:Y:S01]  /*09e0*/  PRMT R29, R0, 0x7610, R29 ;  /* 0x00007610001d7816 */ /* 0x000fe2000000001d */
[----:B------:R-:W-:Y:S06]  /*09f0*/  BRA `(.L_x_8306) ;  /* 0x0000000400e47947 */ /* 0x000fec0003800000 */
.L_x_8316:
[----:B------:R-:W2:Y:S02]  /*0a00*/  LDG.E.U16 R0, desc[UR36][R4.64] ;  /* 0x0000002404007981 */ /* 0x000ea4000c1e1500 */
[----:B--2---:R-:W-:-:S05]  /*0a10*/  IMAD.U32 R0, R0, 0x10000, RZ ;  /* 0x0001000000007824 */ /* 0x004fca00078e00ff */
[----:B------:R-:W-:-:S04]  /*0a20*/  F2FP.F16.F32.PACK_AB R0, RZ, R0 ;  /* 0x00000000ff00723e */ /* 0x000fc800000000ff */
[----:B------:R-:W-:Y:S01]  /*0a30*/  PRMT R29, R0, 0x7610, R29 ;  /* 0x00007610001d7816 */ /* 0x000fe2000000001d */
[----:B------:R-:W-:Y:S06]  /*0a40*/  BRA `(.L_x_8306) ;  /* 0x0000000400d07947 */ /* 0x000fec0003800000 */
.L_x_8313:
        /* <DEDUP_REMOVED lines=13> */
.L_x_8320:
        /* <DEDUP_REMOVED lines=21> */
.L_x_8324:
[----:B------:R-:W-:Y:S05]  /*0c70*/  BSYNC.RECONVERGENT B1 ;  /* 0x0000000000017941 */ /* 0x000fea0003800200 */
.L_x_8323:
[----:B------:R-:W-:Y:S01]  /*0c80*/  IMAD.SHL.U32 R0, R0, 0x100000, RZ ;  /* 0x0010000000007824 */ /* 0x000fe200078e00ff */
[----:B------:R-:W-:-:S04]  /*0c90*/  LEA R3, R3, 0x3b800000, 0x17 ;  /* 0x3b80000003037811 */ /* 0x000fc800078eb8ff */
[----:B------:R-:W-:-:S07]  /*0ca0*/  LOP3.LUT R0, R3, R0, R7, 0xfe, !PT ;  /* 0x0000000003007212 */ /* 0x000fce00078efe07 */
.L_x_8322:
[----:B------:R-:W-:Y:S05]  /*0cb0*/  BSYNC.RECONVERGENT B0 ;  /* 0x0000000000007941 */ /* 0x000fea0003800200 */
.L_x_8321:
[----:B------:R-:W-:-:S04]  /*0cc0*/  F2FP.F16.F32.PACK_AB R0, RZ, R0 ;  /* 0x00000000ff00723e */ /* 0x000fc800000000ff */
[----:B------:R-:W-:Y:S01]  /*0cd0*/  PRMT R29, R0, 0x7610, R29 ;  /* 0x00007610001d7816 */ /* 0x000fe2000000001d */
[----:B------:R-:W-:Y:S06]  /*0ce0*/  BRA `(.L_x_8306) ;  /* 0x0000000400287947 */ /* 0x000fec0003800000 */
.L_x_8319:
        /* <DEDUP_REMOVED lines=21> */
.L_x_8328:
[----:B------:R-:W-:Y:S05]  /*0e40*/  BSYNC.RECONVERGENT B1 ;  /* 0x0000000000017941 */ /* 0x000fea0003800200 */
.L_x_8327:
[----:B------:R-:W-:Y:S01]  /*0e50*/  IMAD.SHL.U32 R0, R0, 0x200000, RZ ;  /* 0x0020000000007824 */ /* 0x000fe200078e00ff */
[----:B------:R-:W-:-:S04]  /*0e60*/  LEA R3, R3, 0x37800000, 0x17 ;  /* 0x3780000003037811 */ /* 0x000fc800078eb8ff */
[----:B------:R-:W-:-:S07]  /*0e70*/  LOP3.LUT R0, R3, R0, R7, 0xfe, !PT ;  /* 0x0000000003007212 */ /* 0x000fce00078efe07 */
.L_x_8326:
[----:B------:R-:W-:Y:S05]  /*0e80*/  BSYNC.RECONVERGENT B0 ;  /* 0x0000000000007941 */ /* 0x000fea0003800200 */
.L_x_8325:
[----:B------:R-:W-:-:S04]  /*0e90*/  F2FP.F16.F32.PACK_AB R0, RZ, R0 ;  /* 0x00000000ff00723e */ /* 0x000fc800000000ff */
[----:B------:R-:W-:Y:S01]  /*0ea0*/  PRMT R29, R0, 0x7610, R29 ;  /* 0x00007610001d7816 */ /* 0x000fe2000000001d */
[----:B------:R-:W-:Y:S06]  /*0eb0*/  BRA `(.L_x_8306) ;  /* 0x0000000000b47947 */ /* 0x000fec0003800000 */
.L_x_8318:
[----:B------:R-:W-:-:S09]  /*0ec0*/  UISETP.NE.AND UP0, UPT, UR4, 0x1c, UPT ;  /* 0x0000001c0400788c */ /* 0x000fd2000bf05270 */
[----:B------:R-:W-:Y:S05]  /*0ed0*/  BRA.U !UP0, `(.L_x_8329) ;  /* 0x00000001089c7547 */ /* 0x000fea000b800000 */
[----:B------:R-:W-:-:S09]  /*0ee0*/  UISETP.NE.AND UP0, UPT, UR4, 0x1d, UPT ;  /* 0x0000001d0400788c */ /* 0x000fd2000bf05270 */
[----:B------:R-:W-:Y:S05]  /*0ef0*/  BRA.U !UP0, `(.L_x_8330) ;  /* 0x0000000108807547 */ /* 0x000fea000b800000 */
[----:B------:R-:W-:-:S09]  /*0f00*/  UISETP.NE.AND UP0, UPT, UR4, 0x2c, UPT ;  /* 0x0000002c0400788c */ /* 0x000fd2000bf05270 */
[----:B------:R-:W-:Y:S05]  /*0f10*/  BRA.U !UP0, `(.L_x_8331) ;  /* 0x0000000108487547 */ /* 0x000fea000b800000 */
.L_x_8305:
        /* <DEDUP_REMOVED lines=16> */
.L_x_8332:
[----:B------:R-:W-:Y:S01]  /*1020*/  PRMT R29, RZ, 0x7610, R29 ;  /* 0x00007610ff1d7816 */ /* 0x000fe2000000001d */
[----:B------:R-:W-:Y:S06]  /*1030*/  BRA `(.L_x_8306) ;  /* 0x0000000000547947 */ /* 0x000fec0003800000 */
.L_x_8331:
        /* <DEDUP_REMOVED lines=8> */
.L_x_8334:
[----:B------:R-:W-:Y:S05]  /*10c0*/  BSYNC.RECONVERGENT B0 ;  /* 0x0000000000007941 */ /* 0x000fea0003800200 */
.L_x_8333:
[----:B------:R-:W-:-:S04]  /*10d0*/  F2FP.F16.F32.PACK_AB R0, RZ, R0 ;  /* 0x00000000ff00723e */ /* 0x000fc800000000ff */
[----:B------:R-:W-:Y:S01]  /*10e0*/  PRMT R29, R0, 0x7610, R29 ;  /* 0x00007610001d7816 */ /* 0x000fe2000000001d */
[----:B------:R-:W-:Y:S06]  /*10f0*/  BRA `(.L_x_8306) ;  /* 0x0000000000247947 */ /* 0x000fec0003800000 */
.L_x_8330:
[----:B------:R-:W2:Y:S02]  /*1100*/  LDG.E.64 R4, desc[UR36][R4.64] ;  /* 0x0000002404047981 */ /* 0x000ea4000c1e1b00 */
[----:B--2---:R-:W0:Y:S02]  /*1110*/  I2F.U64 R0, R4 ;  /* 0x0000000400007312 */ /* 0x004e240000301000 */
[----:B0-----:R-:W-:-:S04]  /*1120*/  F2FP.F16.F32.PACK_AB R0, RZ, R0 ;  /* 0x00000000ff00723e */ /* 0x001fc800000000ff */
[----:B------:R-:W-:Y:S01]  /*1130*/  PRMT R29, R0, 0x7610, R29 ;  /* 0x00007610001d7816 */ /* 0x000fe2000000001d */
[----:B------:R-:W-:Y:S06]  /*1140*/  BRA `(.L_x_8306) ;  /* 0x0000000000107947 */ /* 0x000fec0003800000 */
.L_x_8329:
[----:B------:R-:W2:Y:S02]  /*1150*/  LDG.E R4, desc[UR36][R4.64] ;  /* 0x0000002404047981 */ /* 0x000ea4000c1e1900 */
[----:B--2---:R-:W-:-:S04]  /*1160*/  I2FP.F32.U32 R0, R4 ;  /* 0x0000000400007245 */ /* 0x004fc80000201000 */
[----:B------:R-:W-:-:S04]  /*1170*/  F2FP.F16.F32.PACK_AB R0, RZ, R0 ;  /* 0x00000000ff00723e */ /* 0x000fc800000000ff */
[----:B------:R-:W-:-:S07]  /*1180*/  PRMT R29, R0, 0x7610, R29 ;  /* 0x00007610001d7816 */ /* 0x000fce000000001d */
.L_x_8306:
        /* <DEDUP_REMOVED lines=21> */
.L_x_8338:
[----:B------:R-:W2:Y:S02]  /*12e0*/  LDG.E.U8 R4, desc[UR36][R4.64] ;  /* 0x0000002404047981 */ /* 0x000ea4000c1e1100 */
[----:B--2---:R-:W-:-:S04]  /*12f0*/  I2FP.F32.U32 R0, R4 ;  /* 0x0000000400007245 */ /* 0x004fc80000201000 */
[----:B------:R-:W-:-:S04]  /*1300*/  F2FP.F16.F32.PACK_AB R0, RZ, R0 ;  /* 0x00000000ff00723e */ /* 0x000fc800000000ff */
[----:B------:R-:W-:Y:S01]  /*1310*/  PRMT R28, R0, 0x7610, R28 ;  /* 0x00007610001c7816 */ /* 0x000fe2000000001c */
[----:B------:R-:W-:Y:S06]  /*1320*/  BRA `(.L_x_8340) ;  /* 0x0000000c00b87947 */ /* 0x000fec0003800000 */
.L_x_8337:
        /* <DEDUP_REMOVED lines=11> */
.L_x_8342:
[----:B------:R-:W2:Y:S02]  /*13e0*/  LDG.E R4, desc[UR36][R4.64] ;  /* 0x0000002404047981 */ /* 0x000ea4000c1e1900 */
[----:B--2---:R-:W-:-:S04]  /*13f0*/  I2FP.F32.S32 R0, R4 ;  /* 0x0000000400007245 */ /* 0x004fc80000201400 */
[----:B------:R-:W-:-:S04]  /*1400*/  F2FP.F16.F32.PACK_AB R0, RZ, R0 ;  /* 0x00000000ff00723e */ /* 0x000fc800000000ff */
[----:B------:R-:W-:Y:S01]  /*1410*/  PRMT R28, R0, 0x7610, R28 ;  /* 0x00007610001c7816 */ /* 0x000fe2000000001c */
[----:B------:R-:W-:Y:S06]  /*1420*/  BRA `(.L_x_8340) ;  /* 0x0000000c00787947 */ /* 0x000fec0003800000 */
.L_x_8341:
[----:B------:R-:W2:Y:S02]  /*1430*/  LDG.E.U16 R4, desc[UR36][R4.64] ;  /* 0x0000002404047981 */ /* 0x000ea4000c1e1500 */
[----:B--2---:R-:W0:Y:S02]  /*1440*/  I2F.S16 R0, R4 ;  /* 0x0000000400007306 */ /* 0x004e240000101400 */
[----:B0-----:R-:W-:-:S04]  /*1450*/  F2FP.F16.F32.PACK_AB R0, RZ, R0 ;  /* 0x00000000ff00723e */ /* 0x001fc800000000ff */
[----:B------:R-:W-:Y:S01]  /*1460*/  PRMT R28, R0, 0x7610, R28 ;  /* 0x00007610001c7816 */ /* 0x000fe2000000001c */
[----:B------:R-:W-:Y:S06]  /*1470*/  BRA `(.L_x_8340) ;  /* 0x0000000c00647947 */ /* 0x000fec0003800000 */
.L_x_8336:
        /* <DEDUP_REMOVED lines=9> */
.L_x_8344:
[----:B------:R1:W5:Y:S01]  /*1510*/  LDG.E.U16 R28, desc[UR36][R4.64] ;  /* 0x00000024041c7981 */ /* 0x000362000c1e1500 */
[----:B------:R-:W-:Y:S05]  /*1520*/  BRA `(.L_x_8340) ;  /* 0x0000000c00387947 */ /* 0x000fea0003800000 */
.L_x_8343:
        /* <DEDUP_REMOVED lines=9> */
.L_x_8346:
[----:B------:R0:W5:Y:S01]  /*15c0*/  LDG.E.U16 R28, desc[UR36][R4.64] ;  /* 0x00000024041c7981 */ /* 0x000162000c1e1500 */
[----:B------:R-:W-:Y:S05]  /*15d0*/  BRA `(.L_x_8340) ;  /* 0x0000000c000c7947 */ /* 0x000fea0003800000 */
.L_x_8345:
        /* <DEDUP_REMOVED lines=9> */
.L_x_8335:
        /* <DEDUP_REMOVED lines=14> */
.L_x_8349:
        /* <DEDUP_REMOVED lines=9> */
.L_x_8348:
        /* <DEDUP_REMOVED lines=27> */
.L_x_8351:
        /* <DEDUP_REMOVED lines=15> */
.L_x_8350:
[----:B------:R-:W2:Y:S02]  /*1a80*/  LDG.E.U16 R0, desc[UR36][R4.64] ;  /* 0x0000002404007981 */ /* 0x000ea4000c1e1500 */
[----:B--2---:R-:W-:-:S05]  /*1a90*/  IMAD.U32 R0, R0, 0x10000, RZ ;  /* 0x0001000000007824 */ /* 0x004fca00078e00ff */
[----:B------:R-:W-:-:S04]  /*1aa0*/  F2FP.F16.F32.PACK_AB R0, RZ, R0 ;  /* 0x00000000ff00723e */ /* 0x000fc800000000ff */
[----:B------:R-:W-:Y:S01]  /*1ab0*/  PRMT R28, R0, 0x7610, R28 ;  /* 0x00007610001c7816 */ /* 0x000fe2000000001c */
[----:B------:R-:W-:Y:S06]  /*1ac0*/  BRA `(.L_x_8340) ;  /* 0x0000000400d07947 */ /* 0x000fec0003800000 */
.L_x_8347:
        /* <DEDUP_REMOVED lines=13> */
.L_x_8354:
        /* <DEDUP_REMOVED lines=21> */
.L_x_8358:
[----:B------:R-:W-:Y:S05]  /*1cf0*/  BSYNC.RECONVERGENT B1 ;  /* 0x0000000000017941 */ /* 0x000fea0003800200 */
.L_x_8357:
[----:B------:R-:W-:Y:S01]  /*1d00*/  IMAD.SHL.U32 R0, R0, 0x100000, RZ ;  /* 0x0010000000007824 */ /* 0x000fe200078e00ff */
[----:B------:R-:W-:-:S04]  /*1d10*/  LEA R3, R3, 0x3b800000, 0x17 ;  /* 0x3b80000003037811 */ /* 0x000fc800078eb8ff */
[----:B------:R-:W-:-:S07]  /*1d20*/  LOP3.LUT R0, R3, R0, R7, 0xfe, !PT ;  /* 0x0000000003007212 */ /* 0x000fce00078efe07 */
.L_x_8356:
[----:B------:R-:W-:Y:S05]  /*1d30*/  BSYNC.RECONVERGENT B0 ;  /* 0x0000000000007941 */ /* 0x000fea0003800200 */
.L_x_8355:
[----:B------:R-:W-:-:S04]  /*1d40*/  F2FP.F16.F32.PACK_AB R0, RZ, R0 ;  /* 0x00000000ff00723e */ /* 0x000fc800000000ff */
[----:B------:R-:W-:Y:S01]  /*1d50*/  PRMT R28, R0, 0x7610, R28 ;  /* 0x00007610001c7816 */ /* 0x000fe2000000001c */
[----:B------:R-:W-:Y:S06]  /*1d60*/  BRA `(.L_x_8340) ;  /* 0x0000000400287947 */ /* 0x000fec0003800000 */
.L_x_8353:
        /* <DEDUP_REMOVED lines=21> */
.L_x_8362:
[----:B------:R-:W-:Y:S05]  /*1ec0*/  BSYNC.RECONVERGENT B1 ;  /* 0x0000000000017941 */ /* 0x000fea0003800200 */
.L_x_8361:
[----:B------:R-:W-:Y:S01]  /*1ed0*/  IMAD.SHL.U32 R0, R0, 0x200000, RZ ;  /* 0x0020000000007824 */ /* 0x000fe200078e00ff */
[----:B------:R-:W-:-:S04]  /*1ee0*/  LEA R3, R3, 0x37800000, 0x17 ;  /* 0x3780000003037811 */ /* 0x000fc800078eb8ff */
[----:B------:R-:W-:-:S07]  /*1ef0*/  LOP3.LUT R0, R3, R0, R7, 0xfe, !PT ;  /* 0x0000000003007212 */ /* 0x000fce00078efe07 */
.L_x_8360:
[----:B------:R-:W-:Y:S05]  /*1f00*/  BSYNC.RECONVERGENT B0 ;  /* 0x0000000000007941 */ /* 0x000fea0003800200 */
.L_x_8359:
[----:B------:R-:W-:-:S04]  /*1f10*/  F2FP.F16.F32.PACK_AB R0, RZ, R0 ;  /* 0x00000000ff00723e */ /* 0x000fc800000000ff */
[----:B------:R-:W-:Y:S01]  /*1f20*/  PRMT R28, R0, 0x7610, R28 ;  /* 0x00007610001c7816 */ /* 0x000fe2000000001c */
[----:B------:R-:W-:Y:S06]  /*1f30*/  BRA `(.L_x_8340) ;  /* 0x0000000000b47947 */ /* 0x000fec0003800000 */
.L_x_8352:
[----:B------:R-:W-:-:S09]  /*1f40*/  UISETP.NE.AND UP0, UPT, UR4, 0x1c, UPT ;  /* 0x0000001c0400788c */ /* 0x000fd2000bf05270 */
[----:B------:R-:W-:Y:S05]  /*1f50*/  BRA.U !UP0, `(.L_x_8363) ;  /* 0x00000001089c7547 */ /* 0x000fea000b800000 */
[----:B------:R-:W-:-:S09]  /*1f60*/  UISETP.NE.AND UP0, UPT, UR4, 0x1d, UPT ;  /* 0x0000001d0400788c */ /* 0x000fd2000bf05270 */
[----:B------:R-:W-:Y:S05]  /*1f70*/  BRA.U !UP0, `(.L_x_8364) ;  /* 0x0000000108807547 */ /* 0x000fea000b800000 */
[----:B------:R-:W-:-:S09]  /*1f80*/  UISETP.NE.AND UP0, UPT, UR4, 0x2c, UPT ;  /* 0x0000002c0400788c */ /* 0x000fd2000bf05270 */
[----:B------:R-:W-:Y:S05]  /*1f90*/  BRA.U !UP0, `(.L_x_8365) ;  /* 0x0000000108487547 */ /* 0x000fea000b800000 */
.L_x_8339:
        /* <DEDUP_REMOVED lines=16> */
.L_x_8366:
[----:B------:R-:W-:Y:S01]  /*20a0*/  PRMT R28, RZ, 0x7610, R28 ;  /* 0x00007610ff1c7816 */ /* 0x000fe2000000001c */
[----:B------:R-:W-:Y:S06]  /*20b0*/  BRA `(.L_x_8340) ;  /* 0x0000000000547947 */ /* 0x000fec0003800000 */
.L_x_8365:
        /* <DEDUP_REMOVED lines=8> */
.L_x_8368:
[----:B------:R-:W-:Y:S05]  /*2140*/  BSYNC.RECONVERGENT B0 ;  /* 0x0000000000007941 */ /* 0x000fea0003800200 */
.L_x_8367:
[----:B------:R-:W-:-:S04]  /*2150*/  F2FP.F16.F32.PACK_AB R0, RZ, R0 ;  /* 0x00000000ff00723e */ /* 0x000fc800000000ff */
[----:B------:R-:W-:Y:S01]  /*2160*/  PRMT R28, R0, 0x7610, R28 ;  /* 0x00007610001c7816 */ /* 0x000fe2000000001c */
[----:B------:R-:W-:Y:S06]  /*2170*/  BRA `(.L_x_8340) ;  /* 0x0000000000247947 */ /* 0x000fec0003800000 */
.L_x_8364:
[----:B------:R-:W2:Y:S02]  /*2180*/  LDG.E.64 R4, desc[UR36][R4.64] ;  /* 0x0000002404047981 */ /* 0x000ea4000c1e1b00 */
[----:B--2---:R-:W0:Y:S02]  /*2190*/  I2F.U64 R0, R4 ;  /* 0x0000000400007312 */ /* 0x004e240000301000 */
[----:B0-----:R-:W-:-:S04]  /*21a0*/  F2FP.F16.F32.PACK_AB R0, RZ, R0 ;  /* 0x00000000ff00723e */ /* 0x001fc800000000ff */
[----:B------:R-:W-:Y:S01]  /*21b0*/  PRMT R28, R0, 0x7610, R28 ;  /* 0x00007610001c7816 */ /* 0x000fe2000000001c */
[----:B------:R-:W-:Y:S06]  /*21c0*/  BRA `(.L_x_8340) ;  /* 0x0000000000107947 */ /* 0x000fec0003800000 */
.L_x_8363:
[----:B------:R-:W2:Y:S02]  /*21d0*/  LDG.E R4, desc[UR36][R4.64] ;  /* 0x0000002404047981 */ /* 0x000ea4000c1e1900 */
[----:B--2---:R-:W-:-:S04]  /*21e0*/  I2FP.F32.U32 R0, R4 ;  /* 0x0000000400007245 */ /* 0x004fc80000201000 */
[----:B------:R-:W-:-:S04]  /*21f0*/  F2FP.F16.F32.PACK_AB R0, RZ, R0 ;  /* 0x00000000ff00723e */ /* 0x000fc800000000ff */
[----:B------:R-:W-:-:S07]  /*2200*/  PRMT R28, R0, 0x7610, R28 ;  /* 0x00007610001c7816 */ /* 0x000fce000000001c */
.L_x_8340:
        /* <DEDUP_REMOVED lines=21> */
.L_x_8372:
[----:B------:R-:W2:Y:S02]  /*2360*/  LDG.E.U8 R4, desc[UR36][R4.64] ;  /* 0x0000002404047981 */ /* 0x000ea4000c1e1100 */
[----:B--2---:R-:W-:-:S04]  /*2370*/  I2FP.F32.U32 R0, R4 ;  /* 0x0000000400007245 */ /* 0x004fc80000201000 */
[----:B------:R-:W-:-:S04]  /*2380*/  F2FP.F16.F32.PACK_AB R0, RZ, R0 ;  /* 0x00000000ff00723e */ /* 0x000fc800000000ff */
[----:B------:R-:W-:Y:S01]  /*2390*/  PRMT R26, R0, 0x7610, R26 ;  /* 0x00007610001a7816 */ /* 0x000fe2000000001a */
[----:B------:R-:W-:Y:S06]  /*23a0*/  BRA `(.L_x_8374) ;  /* 0x0000000c00b87947 */ /* 0x000fec0003800000 */
.L_x_8371:
        /* <DEDUP_REMOVED lines=11> */
.L_x_8376:
[----:B------:R-:W2:Y:S02]  /*2460*/  LDG.E R4, desc[UR36][R4.64] ;  /* 0x0000002404047981 */ /* 0x000ea4000c1e1900 */
[----:B--2---:R-:W-:-:S04]  /*2470*/  I2FP.F32.S32 R0, R4 ;  /* 0x0000000400007245 */ /* 0x004fc80000201400 */
[----:B------:R-:W-:-:S04]  /*2480*/  F2FP.F16.F32.PACK_AB R0, RZ, R0 ;  /* 0x00000000ff00723e */ /* 0x000fc800000000ff */
[----:B------:R-:W-:Y:S01]  /*2490*/  PRMT R26, R0, 0x7610, R26 ;  /* 0x00007610001a7816 */ /* 0x000fe2000000001a */
[----:B------:R-:W-:Y:S06]  /*24a0*/  BRA `(.L_x_8374) ;  /* 0x0000000c00787947 */ /* 0x000fec0003800000 */
.L_x_8375:
[----:B------:R-:W2:Y:S02]  /*24b0*/  LDG.E.U16 R4, desc[UR36][R4.64] ;  /* 0x0000002404047981 */ /* 0x000ea4000c1e1500 */
[----:B--2---:R-:W0:Y:S02]  /*24c0*/  I2F.S16 R0, R4 ;  /* 0x0000000400007306 */ /* 0x004e240000101400 */
[----:B0-----:R-:W-:-:S04]  /*24d0*/  F2FP.F16.F32.PACK_AB R0, RZ, R0 ;  /* 0x00000000ff00723e */ /* 0x001fc800000000ff */
[----:B------:R-:W-:Y:S01]  /*24e0*/  PRMT R26, R0, 0x7610, R26 ;  /* 0x00007610001a7816 */ /* 0x000fe2000000001a */
[----:B------:R-:W-:Y:S06]  /*24f0*/  BRA `(.L_x_8374) ;  /* 0x0000000c00647947 */ /* 0x000fec0003800000 */
.L_x_8370:
        /* <DEDUP_REMOVED lines=9> */
.L_x_8378:
[----:B------:R0:W5:Y:S01]  /*2590*/  LDG.E.U16 R26, desc[UR36][R4.64] ;  /* 0x00000024041a7981 */ /* 0x000162000c1e1500 */
[----:B------:R-:W-:Y:S05]  /*25a0*/  BRA `(.L_x_8374) ;  /* 0x0000000c00387947 */ /* 0x000fea0003800000 */
.L_x_8377:
        /* <DEDUP_REMOVED lines=9> */
.L_x_8380:
[----:B------:R1:W5:Y:S01]  /*2640*/  LDG.E.U16 R26, desc[UR36][R4.64] ;  /* 0x00000024041a7981 */ /* 0x000362000c1e1500 */
[----:B------:R-:W-:Y:S05]  /*2650*/  BRA `(.L_x_8374) ;  /* 0x0000000c000c7947 */ /* 0x000fea0003800000 */
.L_x_8379:
        /* <DEDUP_REMOVED lines=9> */
.L_x_8369:
        /* <DEDUP_REMOVED lines=14> */
.L_x_8383:
        /* <DEDUP_REMOVED lines=9> */
.L_x_8382:
        /* <DEDUP_REMOVED lines=27> */
.L_x_8385:
        /* <DEDUP_REMOVED lines=15> */
.L_x_8384:
[----:B------:R-:W2:Y:S02]  /*2b00*/  LDG.E.U16 R0, desc[UR36][R4.64] ;  /* 0x0000002404007981 */ /* 0x000ea4000c1e1500 */
[----:B--2---:R-:W-:-:S05]  /*2b10*/  IMAD.U32 R0, R0, 0x10000, RZ ;  /* 0x0001000000007824 */ /* 0x004fca00078e00ff */
[----:B------:R-:W-:-:S04]  /*2b20*/  F2FP.F16.F32.PACK_AB R0, RZ, R0 ;  /* 0x00000000ff00723e */ /* 0x000fc800000000ff */
[----:B------:R-:W-:Y:S01]  /*2b30*/  PRMT R26, R0, 0x7610, R26 ;  /* 0x00007610001a7816 */ /* 0x000fe2000000001a */
[----:B------:R-:W-:Y:S06]  /*2b40*/  BRA `(.L_x_8374) ;  /* 0x0000000400d07947 */ /* 0x000fec0003800000 */
.L_x_8381:
        /* <DEDUP_REMOVED lines=13> */
.L_x_8388:
        /* <DEDUP_REMOVED lines=21> */
.L_x_8392:
[----:B------:R-:W-:Y:S05]  /*2d70*/  BSYNC.RECONVERGENT B1 ;  /* 0x0000000000017941 */ /* 0x000fea0003800200 */
.L_x_8391:
[----:B------:R-:W-:Y:S01]  /*2d80*/  IMAD.SHL.U32 R0, R0, 0x100000, RZ ;  /* 0x0010000000007824 */ /* 0x000fe200078e00ff */
[----:B------:R-:W-:-:S04]  /*2d90*/  LEA R3, R3, 0x3b800000, 0x17 ;  /* 0x3b80000003037811 */ /* 0x000fc800078eb8ff */
[----:B------:R-:W-:-:S07]  /*2da0*/  LOP3.LUT R0, R3, R0, R7, 0xfe, !PT ;  /* 0x0000000003007212 */ /* 0x000fce00078efe07 */
.L_x_8390:
[----:B------:R-:W-:Y:S05]  /*2db0*/  BSYNC.RECONVERGENT B0 ;  /* 0x0000000000007941 */ /* 0x000fea0003800200 */
.L_x_8389:
[----:B------:R-:W-:-:S04]  /*2dc0*/  F2FP.F16.F32.PACK_AB R0, RZ, R0 ;  /* 0x00000000ff00723e */ /* 0x000fc800000000ff */
[----:B------:R-:W-:Y:S01]  /*2dd0*/  PRMT R26, R0, 0x7610, R26 ;  /* 0x00007610001a7816 */ /* 0x000fe2000000001a */
[----:B------:R-:W-:Y:S06]  /*2de0*/  BRA `(.L_x_8374) ;  /* 0x0000000400287947 */ /* 0x000fec0003800000 */
.L_x_8387:
        /* <DEDUP_REMOVED lines=21> */
.L_x_8396:
[----:B------:R-:W-:Y:S05]  /*2f40*/  BSYNC.RECONVERGENT B1 ;  /* 0x0000000000017941 */ /* 0x000fea0003800200 */
.L_x_8395:
[----:B------:R-:W-:Y:S01]  /*2f50*/  IMAD.SHL.U32 R0, R0, 0x200000, RZ ;  /* 0x0020000000007824 */ /* 0x000fe200078e00ff */
[----:B------:R-:W-:-:S04]  /*2f60*/  LEA R3, R3, 0x37800000, 0x17 ;  /* 0x3780000003037811 */ /* 0x000fc800078eb8ff */
[----:B------:R-:W-:-:S07]  /*2f70*/  LOP3.LUT R0, R3, R0, R7, 0xfe, !PT ;  /* 0x0000000003007212 */ /* 0x000fce00078efe07 */
.L_x_8394:
[----:B------:R-:W-:Y:S05]  /*2f80*/  BSYNC.RECONVERGENT B0 ;  /* 0x0000000000007941 */ /* 0x000fea0003800200 */
.L_x_8393:
[----:B------:R-:W-:-:S04]  /*2f90*/  F2FP.F16.F32.PACK_AB R0, RZ, R0 ;  /* 0x00000000ff00723e */ /* 0x000fc800000000ff */
[----:B------:R-:W-:Y:S01]  /*2fa0*/  PRMT R26, R0, 0x7610, R26 ;  /* 0x00007610001a7816 */ /* 0x000fe2000000001a */
[----:B------:R-:W-:Y:S06]  /*2fb0*/  BRA `(.L_x_8374) ;  /* 0x0000000000b47947 */ /* 0x000fec0003800000 */
.L_x_8386:
[----:B------:R-:W-:-:S09]  /*2fc0*/  UISETP.NE.AND UP0, UPT, UR4, 0x1c, UPT ;  /* 0x0000001c0400788c */ /* 0x000fd2000bf05270 */
[----:B------:R-:W-:Y:S05]  /*2fd0*/  BRA.U !UP0, `(.L_x_8397) ;  /* 0x00000001089c7547 */ /* 0x000fea000b800000 */
[----:B------:R-:W-:-:S09]  /*2fe0*/  UISETP.NE.AND UP0, UPT, UR4, 0x1d, UPT ;  /* 0x0000001d0400788c */ /* 0x000fd2000bf05270 */
[----:B------:R-:W-:Y:S05]  /*2ff0*/  BRA.U !UP0, `(.L_x_8398) ;  /* 0x0000000108807547 */ /* 0x000fea000b800000 */
[----:B------:R-:W-:-:S09]  /*3000*/  UISETP.NE.AND UP0, UPT, UR4, 0x2c, UPT ;  /* 0x0000002c0400788c */ /* 0x000fd2000bf05270 */
[----:B------:R-:W-:Y:S05]  /*3010*/  BRA.U !UP0, `(.L_x_8399) ;  /* 0x0000000108487547 */ /* 0x000fea000b800000 */
.L_x_8373:
        /* <DEDUP_REMOVED lines=16> */
.L_x_8400:
[----:B------:R-:W-:Y:S01]  /*3120*/  PRMT R26, RZ, 0x7610, R26 ;  /* 0x00007610ff1a7816 */ /* 0x000fe2000000001a */
[----:B------:R-:W-:Y:S06]  /*3130*/  BRA `(.L_x_8374) ;  /* 0x0000000000547947 */ /* 0x000fec0003800000 */
.L_x_8399:
        /* <DEDUP_REMOVED lines=8> */
.L_x_8402:
[----:B------:R-:W-:Y:S05]  /*31c0*/  BSYNC.RECONVERGENT B0 ;  /* 0x0000000000007941 */ /* 0x000fea0003800200 */
.L_x_8401:
[----:B------:R-:W-:-:S04]  /*31d0*/  F2FP.F16.F32.PACK_AB R0, RZ, R0 ;  /* 0x00000000ff00723e */ /* 0x000fc800000000ff */
[----:B------:R-:W-:Y:S01]  /*31e0*/  PRMT R26, R0, 0x7610, R26 ;  /* 0x00007610001a7816 */ /* 0x000fe2000000001a */
[----:B------:R-:W-:Y:S06]  /*31f0*/  BRA `(.L_x_8374) ;  /* 0x0000000000247947 */ /* 0x000fec0003800000 */
.L_x_8398:
[----:B------:R-:W2:Y:S02]  /*3200*/  LDG.E.64 R4, desc[UR36][R4.64] ;  /* 0x0000002404047981 */ /* 0x000ea4000c1e1b00 */
[----:B--2---:R-:W0:Y:S02]  /*3210*/  I2F.U64 R0, R4 ;  /* 0x0000000400007312 */ /* 0x004e240000301000 */
[----:B0-----:R-:W-:-:S04]  /*3220*/  F2FP.F16.F32.PACK_AB R0, RZ, R0 ;  /* 0x00000000ff00723e */ /* 0x001fc800000000ff */
[----:B------:R-:W-:Y:S01]  /*3230*/  PRMT R26, R0, 0x7610, R26 ;  /* 0x00007610001a7816 */ /* 0x000fe2000000001a */
[----:B------:R-:W-:Y:S06]  /*3240*/  BRA `(.L_x_8374) ;  /* 0x0000000000107947 */ /* 0x000fec0003800000 */
.L_x_8397:
[----:B------:R-:W2:Y:S02]  /*3250*/  LDG.E R4, desc[UR36][R4.64] ;  /* 0x0000002404047981 */ /* 0x000ea4000c1e1900 */
[----:B--2---:R-:W-:-:S04]  /*3260*/  I2FP.F32.U32 R0, R4 ;  /* 0x0000000400007245 */ /* 0x004fc80000201000 */
[----:B------:R-:W-:-:S04]  /*3270*/  F2FP.F16.F32.PACK_AB R0, RZ, R0 ;  /* 0x00000000ff00723e */ /* 0x000fc800000000ff */
[----:B------:R-:W-:-:S07]  /*3280*/  PRMT R26, R0, 0x7610, R26 ;  /* 0x00007610001a7816 */ /* 0x000fce000000001a */
.L_x_8374:
[----:B------:R-:W-:-:S07]  /*3290*/  VIADD R27, R2, 0x80 ;  /* 0x00000080021b7836 */ /* 0x000fce0000000000 */
.L_x_8300:
[----:B------:R-:W-:Y:S05]  /*32a0*/  BSYNC.RECONVERGENT B6 ;  /* 0x0000000000067941 */ /* 0x000fea0003800200 */
.L_x_8299:
[----:B------:R-:W-:Y:S01]  /*32b0*/  ISETP.GE.AND P0, PT, R27, R25, PT ;  /* 0x000000191b00720c */ /* 0x000fe20003f06270 */
[----:B------:R-:W-:Y:S01]  /*32c0*/  BSSY.RECONVERGENT B6, `(.L_x_8403) ;  /* 0x000031f000067945 */ /* 0x000fe20003800200 */
[----:B------:R-:W-:Y:S02]  /*32d0*/  PRMT R24, RZ, 0x7610, R24 ;  /* 0x00007610ff187816 */ /* 0x000fe40000000018 */
[----:B------:R-:W-:Y:S02]  /*32e0*/  PRMT R22, RZ, 0x7610, R22 ;  /* 0x00007610ff167816 */ /* 0x000fe40000000016 */
[----:B------:R-:W-:-:S07]  /*32f0*/  PRMT R18, RZ, 0x7610, R18 ;  /* 0x00007610ff127816 */ /* 0x000fce0000000012 */
        /* <DEDUP_REMOVED lines=23> */
.L_x_8408:
[----:B------:R-:W2:Y:S02]  /*3470*/  LDG.E.U8 R4, desc[UR36][R4.64] ;  /* 0x0000002404047981 */ /* 0x000ea4000c1e1100 */
[----:B--2---:R-:W-:-:S04]  /*3480*/  I2FP.F32.U32 R0, R4 ;  /* 0x0000000400007245 */ /* 0x004fc80000201000 */
[----:B------:R-:W-:-:S04]  /*3490*/  F2FP.F16.F32.PACK_AB R0, RZ, R0 ;  /* 0x00000000ff00723e */ /* 0x000fc800000000ff */
[----:B------:R-:W-:Y:S01]  /*34a0*/  PRMT R24, R0, 0x7610, R24 ;  /* 0x0000761000187816 */ /* 0x000fe20000000018 */
[----:B------:R-:W-:Y:S06]  /*34b0*/  BRA `(.L_x_8410) ;  /* 0x0000000c00b87947 */ /* 0x000fec0003800000 */
.L_x_8407:
        /* <DEDUP_REMOVED lines=11> */
.L_x_8412:
[----:B------:R-:W2:Y:S02]  /*3570*/  LDG.E R4, desc[UR36][R4.64] ;  /* 0x0000002404047981 */ /* 0x000ea4000c1e1900 */
[----:B--2---:R-:W-:-:S04]  /*3580*/  I2FP.F32.S32 R0, R4 ;  /* 0x0000000400007245 */ /* 0x004fc80000201400 */
[----:B------:R-:W-:-:S04]  /*3590*/  F2FP.F16.F32.PACK_AB R0, RZ, R0 ;  /* 0x00000000ff00723e */ /* 0x000fc800000000ff */
[----:B------:R-:W-:Y:S01]  /*35a0*/  PRMT R24, R0, 0x7610, R24 ;  /* 0x0000761000187816 */ /* 0x000fe20000000018 */
[----:B------:R-:W-:Y:S06]  /*35b0*/  BRA `(.L_x_8410) ;  /* 0x0000000c00787947 */ /* 0x000fec0003800000 */
.L_x_8411:
[----:B------:R-:W2:Y:S02]  /*35c0*/  LDG.E.U16 R4, desc[UR36][R4.64] ;  /* 0x0000002404047981 */ /* 0x000ea4000c1e1500 */
[----:B--2---:R-:W0:Y:S02]  /*35d0*/  I2F.S16 R0, R4 ;  /* 0x0000000400007306 */ /* 0x004e240000101400 */
[----:B0-----:R-:W-:-:S04]  /*35e0*/  F2FP.F16.F32.PACK_AB R0, RZ, R0 ;  /* 0x00000000ff00723e */ /* 0x001fc800000000ff */
[----:B------:R-:W-:Y:S01]  /*35f0*/  PRMT R24, R0, 0x7610, R24 ;  /* 0x0000761000187816 */ /* 0x000fe20000000018 */
[----:B------:R-:W-:Y:S06]  /*3600*/  BRA `(.L_x_8410) ;  /* 0x0000000c00647947 */ /* 0x000fec0003800000 */
.L_x_8406:
        /* <DEDUP_REMOVED lines=9> */
.L_x_8414:
[----:B------:R1:W5:Y:S01]  /*36a0*/  LDG.E.U16 R24, desc[UR36][R4.64] ;  /* 0x0000002404187981 */ /* 0x000362000c1e1500 */
[----:B------:R-:W-:Y:S05]  /*36b0*/  BRA `(.L_x_8410) ;  /* 0x0000000c00387947 */ /* 0x000fea0003800000 */
.L_x_8413:
        /* <DEDUP_REMOVED lines=9> */
.L_x_8416:
[----:B------:R0:W5:Y:S01]  /*3750*/  LDG.E.U16 R24, desc[UR36][R4.64] ;  /* 0x0000002404187981 */ /* 0x000162000c1e1500 */
[----:B------:R-:W-:Y:S05]  /*3760*/  BRA `(.L_x_8410) ;  /* 0x0000000c000c7947 */ /* 0x000fea0003800000 */
.L_x_8415:
        /* <DEDUP_REMOVED lines=9> */
.L_x_8405:
        /* <DEDUP_REMOVED lines=14> */
.L_x_8419:
        /* <DEDUP_REMOVED lines=9> */
.L_x_8418:
        /* <DEDUP_REMOVED lines=27> */
.L_x_8421:
        /* <DEDUP_REMOVED lines=15> */
.L_x_8420:
[----:B------:R-:W2:Y:S02]  /*3c10*/  LDG.E.U16 R0, desc[UR36][R4.64] ;  /* 0x0000002404007981 */ /* 0x000ea4000c1e1500 */
[----:B--2---:R-:W-:-:S05]  /*3c20*/  IMAD.U32 R0, R0, 0x10000, RZ ;  /* 0x0001000000007824 */ /* 0x004fca00078e00ff */
[----:B------:R-:W-:-:S04]  /*3c30*/  F2FP.F16.F32.PACK_AB R0, RZ, R0 ;  /* 0x00000000ff00723e */ /* 0x000fc800000000ff */
[----:B------:R-:W-:Y:S01]  /*3c40*/  PRMT R24, R0, 0x7610, R24 ;  /* 0x0000761000187816 */ /* 0x000fe20000000018 */
[----:B------:R-:W-:Y:S06]  /*3c50*/  BRA `(.L_x_8410) ;  /* 0x0000000400d07947 */ /* 0x000fec0003800000 */
.L_x_8417:
        /* <DEDUP_REMOVED lines=13> */
.L_x_8424:
        /* <DEDUP_REMOVED lines=21> */
.L_x_8428:
[----:B------:R-:W-:Y:S05]  /*3e80*/  BSYNC.RECONVERGENT B1 ;  /* 0x0000000000017941 */ /* 0x000fea0003800200 */
.L_x_8427:
[----:B------:R-:W-:Y:S01]  /*3e90*/  IMAD.SHL.U32 R0, R0, 0x100000, RZ ;  /* 0x0010000000007824 */ /* 0x000fe200078e00ff */
[----:B------:R-:W-:-:S04]  /*3ea0*/  LEA R3, R3, 0x3b800000, 0x17 ;  /* 0x3b80000003037811 */ /* 0x000fc800078eb8ff */
[----:B------:R-:W-:-:S07]  /*3eb0*/  LOP3.LUT R0, R3, R0, R7, 0xfe, !PT ;  /* 0x0000000003007212 */ /* 0x000fce00078efe07 */
.L_x_8426:
[----:B------:R-:W-:Y:S05]  /*3ec0*/  BSYNC.RECONVERGENT B0 ;  /* 0x0000000000007941 */ /* 0x000fea0003800200 */
.L_x_8425:
[----:B------:R-:W-:-:S04]  /*3ed0*/  F2FP.F16.F32.PACK_AB R0, RZ, R0 ;  /* 0x00000000ff00723e */ /* 0x000fc800000000ff */
[----:B------:R-:W-:Y:S01]  /*3ee0*/  PRMT R24, R0, 0x7610, R24 ;  /* 0x0000761000187816 */ /* 0x000fe20000000018 */
[----:B------:R-:W-:Y:S06]  /*3ef0*/  BRA `(.L_x_8410) ;  /* 0x0000000400287947 */ /* 0x000fec0003800000 */
.L_x_8423:
        /* <DEDUP_REMOVED lines=21> */
.L_x_8432:
[----:B------:R-:W-:Y:S05]  /*4050*/  BSYNC.RECONVERGENT B1 ;  /* 0x0000000000017941 */ /* 0x000fea0003800200 */
.L_x_8431:
[----:B------:R-:W-:Y:S01]  /*4060*/  IMAD.SHL.U32 R0, R0, 0x200000, RZ ;  /* 0x0020000000007824 */ /* 0x000fe200078e00ff */
[----:B------:R-:W-:-:S04]  /*4070*/  LEA R3, R3, 0x37800000, 0x17 ;  /* 0x3780000003037811 */ /* 0x000fc800078eb8ff */
[----:B------:R-:W-:-:S07]  /*4080*/  LOP3.LUT R0, R3, R0, R7, 0xfe, !PT ;  /* 0x0000000003007212 */ /* 0x000fce00078efe07 */
.L_x_8430:
[----:B------:R-:W-:Y:S05]  /*4090*/  BSYNC.RECONVERGENT B0 ;  /* 0x0000000000007941 */ /* 0x000fea0003800200 */
.L_x_8429:
[----:B------:R-:W-:-:S04]  /*40a0*/  F2FP.F16.F32.PACK_AB R0, RZ, R0 ;  /* 0x00000000ff00723e */ /* 0x000fc800000000ff */
[----:B------:R-:W-:Y:S01]  /*40b0*/  PRMT R24, R0, 0x7610, R24 ;  /* 0x0000761000187816 */ /* 0x000fe20000000018 */
[----:B------:R-:W-:Y:S06]  /*40c0*/  BRA `(.L_x_8410) ;  /* 0x0000000000b47947 */ /* 0x000fec0003800000 */
.L_x_8422:
        /* <DEDUP_REMOVED lines=14> */
.L_x_8436:
[----:B------:R-:W-:Y:S05]  /*41b0*/  BSYNC.RECONVERGENT B0 ;  /* 0x0000000000007941 */ /* 0x000fea0003800200 */
.L_x_8435:
[----:B------:R-:W-:-:S04]  /*41c0*/  F2FP.F16.F32.PACK_AB R0, RZ, R0 ;  /* 0x00000000ff00723e */ /* 0x000fc800000000ff */
[----:B------:R-:W-:Y:S01]  /*41d0*/  PRMT R24, R0, 0x7610, R24 ;  /* 0x0000761000187816 */ /* 0x000fe20000000018 */
[----:B------:R-:W-:Y:S06]  /*41e0*/  BRA `(.L_x_8410) ;  /* 0x00000000006c7947 */ /* 0x000fec0003800000 */
.L_x_8409:
        /* <DEDUP_REMOVED lines=16> */
.L_x_8437:
[----:B------:R-:W-:Y:S01]  /*42f0*/  PRMT R24, RZ, 0x7610, R24 ;  /* 0x00007610ff187816 */ /* 0x000fe20000000018 */
[----:B------:R-:W-:Y:S06]  /*4300*/  BRA `(.L_x_8410) ;  /* 0x0000000000247947 */ /* 0x000fec0003800000 */
.L_x_8434:
[----:B------:R-:W2:Y:S02]  /*4310*/  LDG.E.64 R4, desc[UR36][R4.64] ;  /* 0x0000002404047981 */ /* 0x000ea4000c1e1b00 */
[----:B--2---:R-:W0:Y:S02]  /*4320*/  I2F.U64 R0, R4 ;  /* 0x0000000400007312 */ /* 0x004e240000301000 */
[----:B0-----:R-:W-:-:S04]  /*4330*/  F2FP.F16.F32.PACK_AB R0, RZ, R0 ;  /* 0x00000000ff00723e */ /* 0x001fc800000000ff */
[----:B------:R-:W-:Y:S01]  /*4340*/  PRMT R24, R0, 0x7610, R24 ;  /* 0x0000761000187816 */ /* 0x000fe20000000018 */
[----:B------:R-:W-:Y:S06]  /*4350*/  BRA `(.L_x_8410) ;  /* 0x0000000000107947 */ /* 0x000fec0003800000 */
.L_x_8433:
[----:B------:R-:W2:Y:S02]  /*4360*/  LDG.E R4, desc[UR36][R4.64] ;  /* 0x0000002404047981 */ /* 0x000ea4000c1e1900 */
[----:B--2---:R-:W-:-:S04]  /*4370*/  I2FP.F32.U32 R0, R4 ;  /* 0x0000000400007245 */ /* 0x004fc80000201000 */
[----:B------:R-:W-:-:S04]  /*4380*/  F2FP.F16.F32.PACK_AB R0, RZ, R0 ;  /* 0x00000000ff00723e */ /* 0x000fc800000000ff */
[----:B------:R-:W-:-:S07]  /*4390*/  PRMT R24, R0, 0x7610, R24 ;  /* 0x0000761000187816 */ /* 0x000fce0000000018 */
.L_x_8410:
        /* <DEDUP_REMOVED lines=21> */
.L_x_8441:
[----:B------:R-:W2:Y:S02]  /*44f0*/  LDG.E.U8 R4, desc[UR36][R4.64] ;  /* 0x0000002404047981 */ /* 0x000ea4000c1e1100 */
[----:B--2---:R-:W-:-:S04]  /*4500*/  I2FP.F32.U32 R0, R4 ;  /* 0x0000000400007245 */ /* 0x004fc80000201000 */
[----:B------:R-:W-:-:S04]  /*4510*/  F2FP.F16.F32.PACK_AB R0, RZ, R0 ;  /* 0x00000000ff00723e */ /* 0x000fc800000000ff */
[----:B------:R-:W-:Y:S01]  /*4520*/  PRMT R22, R0, 0x7610, R22 ;  /* 0x0000761000167816 */ /* 0x000fe20000000016 */
[----:B------:R-:W-:Y:S06]  /*4530*/  BRA `(.L_x_8443) ;  /* 0x0000000c00b87947 */ /* 0x000fec0003800000 */
.L_x_8440:
        /* <DEDUP_REMOVED lines=11> */
.L_x_8445:
[----:B------:R-:W2:Y:S02]  /*45f0*/  LDG.E R4, desc[UR36][R4.64] ;  /* 0x0000002404047981 */ /* 0x000ea4000c1e1900 */
[----:B--2---:R-:W-:-:S04]  /*4600*/  I2FP.F32.S32 R0, R4 ;  /* 0x0000000400007245 */ /* 0x004fc80000201400 */
[----:B------:R-:W-:-:S04]  /*4610*/  F2FP.F16.F32.PACK_AB R0, RZ, R0 ;  /* 0x00000000ff00723e */ /* 0x000fc800000000ff */
[----:B------:R-:W-:Y:S01]  /*4620*/  PRMT R22, R0, 0x7610, R22 ;  /* 0x0000761000167816 */ /* 0x000fe20000000016 */
[----:B------:R-:W-:Y:S06]  /*4630*/  BRA `(.L_x_8443) ;  /* 0x0000000c00787947 */ /* 0x000fec0003800000 */
.L_x_8444:
[----:B------:R-:W2:Y:S02]  /*4640*/  LDG.E.U16 R4, desc[UR36][R4.64] ;  /* 0x0000002404047981 */ /* 0x000ea4000c1e1500 */
[----:B--2---:R-:W0:Y:S02]  /*4650*/  I2F.S16 R0, R4 ;  /* 0x0000000400007306 */ /* 0x004e240000101400 */
[----:B0-----:R-:W-:-:S04]  /*4660*/  F2FP.F16.F32.PACK_AB R0, RZ, R0 ;  /* 0x00000000ff00723e */ /* 0x001fc800000000ff */
[----:B------:R-:W-:Y:S01]  /*4670*/  PRMT R22, R0, 0x7610, R22 ;  /* 0x0000761000167816 */ /* 0x000fe20000000016 */
[----:B------:R-:W-:Y:S06]  /*4680*/  BRA `(.L_x_8443) ;  /* 0x0000000c00647947 */ /* 0x000fec0003800000 */
.L_x_8439:
        /* <DEDUP_REMOVED lines=9> */
.L_x_8447:
[----:B------:R0:W5:Y:S01]  /*4720*/  LDG.E.U16 R22, desc[UR36][R4.64] ;  /* 0x0000002404167981 */ /* 0x000162000c1e1500 */
[----:B------:R-:W-:Y:S05]  /*4730*/  BRA `(.L_x_8443) ;  /* 0x0000000c00387947 */ /* 0x000fea0003800000 */
.L_x_8446:
        /* <DEDUP_REMOVED lines=9> */
.L_x_8449:
[----:B------:R1:W5:Y:S01]  /*47d0*/  LDG.E.U16 R22, desc[UR36][R4.64] ;  /* 0x0000002404167981 */ /* 0x000362000c1e1500 */
[----:B------:R-:W-:Y:S05]  /*47e0*/  BRA `(.L_x_8443) ;  /* 0x0000000c000c7947 */ /* 0x000fea0003800000 */
.L_x_8448:
        /* <DEDUP_REMOVED lines=9> */
.L_x_8438:
        /* <DEDUP_REMOVED lines=14> */
.L_x_8452:
        /* <DEDUP_REMOVED lines=9> */
.L_x_8451:
        /* <DEDUP_REMOVED lines=27> */
.L_x_8454:
        /* <DEDUP_REMOVED lines=15> */
.L_x_8453:
[----:B------:R-:W2:Y:S02]  /*4c90*/  LDG.E.U16 R0, desc[UR36][R4.64] ;  /* 0x0000002404007981 */ /* 0x000ea4000c1e1500 */
[----:B--2---:R-:W-:-:S05]  /*4ca0*/  IMAD.U32 R0, R0, 0x10000, RZ ;  /* 0x0001000000007824 */ /* 0x004fca00078e00ff */
[----:B------:R-:W-:-:S04]  /*4cb0*/  F2FP.F16.F32.PACK_AB R0, RZ, R0 ;  /* 0x00000000ff00723e */ /* 0x000fc800000000ff */
[----:B------:R-:W-:Y:S01]  /*4cc0*/  PRMT R22, R0, 0x7610, R22 ;  /* 0x0000761000167816 */ /* 0x000fe20000000016 */
[----:B------:R-:W-:Y:S06]  /*4cd0*/  BRA `(.L_x_8443) ;  /* 0x0000000400d07947 */ /* 0x000fec0003800000 */
.L_x_8450:
        /* <DEDUP_REMOVED lines=13> */
.L_x_8457:
        /* <DEDUP_REMOVED lines=21> */
.L_x_8461:
[----:B------:R-:W-:Y:S05]  /*4f00*/  BSYNC.RECONVERGENT B1 ;  /* 0x0000000000017941 */ /* 0x000fea0003800200 */
.L_x_8460:
[----:B------:R-:W-:Y:S01]  /*4f10*/  IMAD.SHL.U32 R0, R0, 0x100000, RZ ;  /* 0x0010000000007824 */ /* 0x000fe200078e00ff */
[----:B------:R-:W-:-:S04]  /*4f20*/  LEA R3, R3, 0x3b800000, 0x17 ;  /* 0x3b80000003037811 */ /* 0x000fc800078eb8ff */
[----:B------:R-:W-:-:S07]  /*4f30*/  LOP3.LUT R0, R3, R0, R7, 0xfe, !PT ;  /* 0x0000000003007212 */ /* 0x000fce00078efe07 */
.L_x_8459:
[----:B------:R-:W-:Y:S05]  /*4f40*/  BSYNC.RECONVERGENT B0 ;  /* 0x0000000000007941 */ /* 0x000fea0003800200 */
.L_x_8458:
[----:B------:R-:W-:-:S04]  /*4f50*/  F2FP.F16.F32.PACK_AB R0, RZ, R0 ;  /* 0x00000000ff00723e */ /* 0x000fc800000000ff */
[----:B------:R-:W-:Y:S01]  /*4f60*/  PRMT R22, R0, 0x7610, R22 ;  /* 0x0000761000167816 */ /* 0x000fe20000000016 */
[----:B------:R-:W-:Y:S06]  /*4f70*/  BRA `(.L_x_8443) ;  /* 0x0000000400287947 */ /* 0x000fec0003800000 */
.L_x_8456:
        /* <DEDUP_REMOVED lines=21> */
.L_x_8465:
[----:B------:R-:W-:Y:S05]  /*50d0*/  BSYNC.RECONVERGENT B1 ;  /* 0x0000000000017941 */ /* 0x000fea0003800200 */
.L_x_8464:
[----:B------:R-:W-:Y:S01]  /*50e0*/  IMAD.SHL.U32 R0, R0, 0x200000, RZ ;  /* 0x0020000000007824 */ /* 0x000fe200078e00ff */
[----:B------:R-:W-:-:S04]  /*50f0*/  LEA R3, R3, 0x37800000, 0x17 ;  /* 0x3780000003037811 */ /* 0x000fc800078eb8ff */
[----:B------:R-:W-:-:S07]  /*5100*/  LOP3.LUT R0, R3, R0, R7, 0xfe, !PT ;  /* 0x0000000003007212 */ /* 0x000fce00078efe07 */
.L_x_8463:
[----:B------:R-:W-:Y:S05]  /*5110*/  BSYNC.RECONVERGENT B0 ;  /* 0x0000000000007941 */ /* 0x000fea0003800200 */
.L_x_8462:
[----:B------:R-:W-:-:S04]  /*5120*/  F2FP.F16.F32.PACK_AB R0, RZ, R0 ;  /* 0x00000000ff00723e */ /* 0x000fc800000000ff */
[----:B------:R-:W-:Y:S01]  /*5130*/  PRMT R22, R0, 0x7610, R22 ;  /* 0x0000761000167816 */ /* 0x000fe20000000016 */
[----:B------:R-:W-:Y:S06]  /*5140*/  BRA `(.L_x_8443) ;  /* 0x0000000000b47947 */ /* 0x000fec0003800000 */
.L_x_8455:
        /* <DEDUP_REMOVED lines=14> */
.L_x_8469:
[----:B------:R-:W-:Y:S05]  /*5230*/  BSYNC.RECONVERGENT B0 ;  /* 0x0000000000007941 */ /* 0x000fea0003800200 */
.L_x_8468:
[----:B------:R-:W-:-:S04]  /*5240*/  F2FP.F16.F32.PACK_AB R0, RZ, R0 ;  /* 0x00000000ff00723e */ /* 0x000fc800000000ff */
[----:B------:R-:W-:Y:S01]  /*5250*/  PRMT R22, R0, 0x7610, R22 ;  /* 0x0000761000167816 */ /* 0x000fe20000000016 */
[----:B------:R-:W-:Y:S06]  /*5260*/  BRA `(.L_x_8443) ;  /* 0x00000000006c7947 */ /* 0x000fec0003800000 */
.L_x_8442:
        /* <DEDUP_REMOVED lines=16> */
.L_x_8470:
[----:B------:R-:W-:Y:S01]  /*5370*/  PRMT R22, RZ, 0x7610, R22 ;  /* 0x00007610ff167816 */ /* 0x000fe20000000016 */
[----:B------:R-:W-:Y:S06]  /*5380*/  BRA `(.L_x_8443) ;  /* 0x0000000000247947 */ /* 0x000fec0003800000 */
.L_x_8467:
[----:B------:R-:W2:Y:S02]  /*5390*/  LDG.E.64 R4, desc[UR36][R4.64] ;  /* 0x0000002404047981 */ /* 0x000ea4000c1e1b00 */
[----:B--2---:R-:W0:Y:S02]  /*53a0*/  I2F.U64 R0, R4 ;  /* 0x0000000400007312 */ /* 0x004e240000301000 */
[----:B0-----:R-:W-:-:S04]  /*53b0*/  F2FP.F16.F32.PACK_AB R0, RZ, R0 ;  /* 0x00000000ff00723e */ /* 0x001fc800000000ff */
[----:B------:R-:W-:Y:S01]  /*53c0*/  PRMT R22, R0, 0x7610, R22 ;  /* 0x0000761000167816 */ /* 0x000fe20000000016 */
[----:B------:R-:W-:Y:S06]  /*53d0*/  BRA `(.L_x_8443) ;  /* 0x0000000000107947 */ /* 0x000fec0003800000 */
.L_x_8466:
[----:B------:R-:W2:Y:S02]  /*53e0*/  LDG.E R4, desc[UR36][R4.64] ;  /* 0x0000002404047981 */ /* 0x000ea4000c1e1900 */
[----:B--2---:R-:W-:-:S04]  /*53f0*/  I2FP.F32.U32 R0, R4 ;  /* 0x0000000400007245 */ /* 0x004fc80000201000 */
[----:B------:R-:W-:-:S04]  /*5400*/  F2FP.F16.F32.PACK_AB R0, RZ, R0 ;  /* 0x00000000ff00723e */ /* 0x000fc800000000ff */
[----:B------:R-:W-:-:S07]  /*5410*/  PRMT R22, R0, 0x7610, R22 ;  /* 0x0000761000167816 */ /* 0x000fce0000000016 */
.L_x_8443:
        /* <DEDUP_REMOVED lines=21> */
.L_x_8474:
[----:B------:R-:W2:Y:S02]  /*5570*/  LDG.E.U8 R4, desc[UR36][R4.64] ;  /* 0x0000002404047981 */ /* 0x000ea4000c1e1100 */
[----:B--2---:R-:W-:-:S04]  /*5580*/  I2FP.F32.U32 R0, R4 ;  /* 0x0000000400007245 */ /* 0x004fc80000201000 */
[----:B------:R-:W-:-:S04]  /*5590*/  F2FP.F16.F32.PACK_AB R0, RZ, R0 ;  /* 0x00000000ff00723e */ /* 0x000fc800000000ff */
[----:B------:R-:W-:Y:S01]  /*55a0*/  PRMT R18, R0, 0x7610, R18 ;  /* 0x0000761000127816 */ /* 0x000fe20000000012 */
[----:B------:R-:W-:Y:S06]  /*55b0*/  BRA `(.L_x_8476) ;  /* 0x0000000c00b87947 */ /* 0x000fec0003800000 */
.L_x_8473:
        /* <DEDUP_REMOVED lines=11> */
.L_x_8478:
[----:B------:R-:W2:Y:S02]  /*5670*/  LDG.E R4, desc[UR36][R4.64] ;  /* 0x0000002404047981 */ /* 0x000ea4000c1e1900 */
[----:B--2---:R-:W-:-:S04]  /*5680*/  I2FP.F32.S32 R0, R4 ;  /* 0x0000000400007245 */ /* 0x004fc80000201400 */
[----:B------:R-:W-:-:S04]  /*5690*/  F2FP.F16.F32.PACK_AB R0, RZ, R0 ;  /* 0x00000000ff00723e */ /* 0x000fc800000000ff */
[----:B------:R-:W-:Y:S01]  /*56a0*/  PRMT R18, R0, 0x7610, R18 ;  /* 0x0000761000127816 */ /* 0x000fe20000000012 */
[----:B------:R-:W-:Y:S06]  /*56b0*/  BRA `(.L_x_8476) ;  /* 0x0000000c00787947 */ /* 0x000fec0003800000 */
.L_x_8477:
[----:B------:R-:W2:Y:S02]  /*56c0*/  LDG.E.U16 R4, desc[UR36][R4.64] ;  /* 0x0000002404047981 */ /* 0x000ea4000c1e1500 */
[----:B--2---:R-:W0:Y:S02]  /*56d0*/  I2F.S16 R0, R4 ;  /* 0x0000000400007306 */ /* 0x004e240000101400 */
[----:B0-----:R-:W-:-:S04]  /*56e0*/  F2FP.F16.F32.PACK_AB R0, RZ, R0 ;  /* 0x00000000ff00723e */ /* 0x001fc800000000ff */
[----:B------:R-:W-:Y:S01]  /*56f0*/  PRMT R18, R0, 0x7610, R18 ;  /* 0x0000761000127816 */ /* 0x000fe20000000012 */
[----:B------:R-:W-:Y:S06]  /*5700*/  BRA `(.L_x_8476) ;  /* 0x0000000c00647947 */ /* 0x000fec0003800000 */
.L_x_8472:
        /* <DEDUP_REMOVED lines=9> */
.L_x_8480:
[----:B------:R1:W5:Y:S01]  /*57a0*/  LDG.E.U16 R18, desc[UR36][R4.64] ;  /* 0x0000002404127981 */ /* 0x000362000c1e1500 */
[----:B------:R-:W-:Y:S05]  /*57b0*/  BRA `(.L_x_8476) ;  /* 0x0000000c00387947 */ /* 0x000fea0003800000 */
.L_x_8479:
        /* <DEDUP_REMOVED lines=9> */
.L_x_8482:
[----:B------:R0:W5:Y:S01]  /*5850*/  LDG.E.U16 R18, desc[UR36][R4.64] ;  /* 0x0000002404127981 */ /* 0x000162000c1e1500 */
[----:B------:R-:W-:Y:S05]  /*5860*/  BRA `(.L_x_8476) ;  /* 0x0000000c000c7947 */ /* 0x000fea0003800000 */
.L_x_8481:
        /* <DEDUP_REMOVED lines=9> */
.L_x_8471:
        /* <DEDUP_REMOVED lines=14> */
.L_x_8485:
        /* <DEDUP_REMOVED lines=9> */
.L_x_8484:
        /* <DEDUP_REMOVED lines=27> */
.L_x_8487:
        /* <DEDUP_REMOVED lines=15> */
.L_x_8486:
[----:B------:R-:W2:Y:S02]  /*5d10*/  LDG.E.U16 R0, desc[UR36][R4.64] ;  /* 0x0000002404007981 */ /* 0x000ea4000c1e1500 */
[----:B--2---:R-:W-:-:S05]  /*5d20*/  IMAD.U32 R0, R0, 0x10000, RZ ;  /* 0x0001000000007824 */ /* 0x004fca00078e00ff */
[----:B------:R-:W-:-:S04]  /*5d30*/  F2FP.F16.F32.PACK_AB R0, RZ, R0 ;  /* 0x00000000ff00723e */ /* 0x000fc800000000ff */
[----:B------:R-:W-:Y:S01]  /*5d40*/  PRMT R18, R0, 0x7610, R18 ;  /* 0x0000761000127816 */ /* 0x000fe20000000012 */
[----:B------:R-:W-:Y:S06]  /*5d50*/  BRA `(.L_x_8476) ;  /* 0x0000000400d07947 */ /* 0x000fec0003800000 */
.L_x_8483:
        /* <DEDUP_REMOVED lines=13> */
.L_x_8490:
        /* <DEDUP_REMOVED lines=21> */
.L_x_8494:
[----:B------:R-:W-:Y:S05]  /*5f80*/  BSYNC.RECONVERGENT B1 ;  /* 0x0000000000017941 */ /* 0x000fea0003800200 */
.L_x_8493:
[----:B------:R-:W-:Y:S01]  /*5f90*/  IMAD.SHL.U32 R0, R0, 0x100000, RZ ;  /* 0x0010000000007824 */ /* 0x000fe200078e00ff */
[----:B------:R-:W-:-:S04]  /*5fa0*/  LEA R3, R3, 0x3b800000, 0x17 ;  /* 0x3b80000003037811 */ /* 0x000fc800078eb8ff */
[----:B------:R-:W-:-:S07]  /*5fb0*/  LOP3.LUT R0, R3, R0, R7, 0xfe, !PT ;  /* 0x0000000003007212 */ /* 0x000fce00078efe07 */
.L_x_8492:
[----:B------:R-:W-:Y:S05]  /*5fc0*/  BSYNC.RECONVERGENT B0 ;  /* 0x0000000000007941 */ /* 0x000fea0003800200 */
.L_x_8491:
[----:B------:R-:W-:-:S04]  /*5fd0*/  F2FP.F16.F32.PACK_AB R0, RZ, R0 ;  /* 0x00000000ff00723e */ /* 0x000fc800000000ff */
[----:B------:R-:W-:Y:S01]  /*5fe0*/  PRMT R18, R0, 0x7610, R18 ;  /* 0x0000761000127816 */ /* 0x000fe20000000012 */
[----:B------:R-:W-:Y:S06]  /*5ff0*/  BRA `(.L_x_8476) ;  /* 0x0000000400287947 */ /* 0x000fec0003800000 */
.L_x_8489:
        /* <DEDUP_REMOVED lines=21> */
.L_x_8498:
[----:B------:R-:W-:Y:S05]  /*6150*/  BSYNC.RECONVERGENT B1 ;  /* 0x0000000000017941 */ /* 0x000fea0003800200 */
.L_x_8497:
[----:B------:R-:W-:Y:S01]  /*6160*/  IMAD.SHL.U32 R0, R0, 0x200000, RZ ;  /* 0x0020000000007824 */ /* 0x000fe200078e00ff */
[----:B------:R-:W-:-:S04]  /*6170*/  LEA R3, R3, 0x37800000, 0x17 ;  /* 0x3780000003037811 */ /* 0x000fc800078eb8ff */
[----:B------:R-:W-:-:S07]  /*6180*/  LOP3.LUT R0, R3, R0, R7, 0xfe, !PT ;  /* 0x0000000003007212 */ /* 0x000fce00078efe07 */
.L_x_8496:
[----:B------:R-:W-:Y:S05]  /*6190*/  BSYNC.RECONVERGENT B0 ;  /* 0x0000000000007941 */ /* 0x000fea0003800200 */
.L_x_8495:
[----:B------:R-:W-:-:S04]  /*61a0*/  F2FP.F16.F32.PACK_AB R0, RZ, R0 ;  /* 0x00000000ff00723e */ /* 0x000fc800000000ff */
[----:B------:R-:W-:Y:S01]  /*61b0*/  PRMT R18, R0, 0x7610, R18 ;  /* 0x0000761000127816 */ /* 0x000fe20000000012 */
[----:B------:R-:W-:Y:S06]  /*61c0*/  BRA `(.L_x_8476) ;  /* 0x0000000000b47947 */ /* 0x000fec0003800000 */
.L_x_8488:
        /* <DEDUP_REMOVED lines=14> */
.L_x_8502:
[----:B------:R-:W-:Y:S05]  /*62b0*/  BSYNC.RECONVERGENT B0 ;  /* 0x0000000000007941 */ /* 0x000fea0003800200 */
.L_x_8501:
[----:B------:R-:W-:-:S04]  /*62c0*/  F2FP.F16.F32.PACK_AB R0, RZ, R0 ;  /* 0x00000000ff00723e */ /* 0x000fc800000000ff */
[----:B------:R-:W-:Y:S01]  /*62d0*/  PRMT R18, R0, 0x7610, R18 ;  /* 0x0000761000127816 */ /* 0x000fe20000000012 */
[----:B------:R-:W-:Y:S06]  /*62e0*/  BRA `(.L_x_8476) ;  /* 0x00000000006c7947 */ /* 0x000fec0003800000 */
.L_x_8475:
        /* <DEDUP_REMOVED lines=16> */
.L_x_8503:
[----:B------:R-:W-:Y:S01]  /*63f0*/  PRMT R18, RZ, 0x7610, R18 ;  /* 0x00007610ff127816 */ /* 0x000fe20000000012 */
[----:B------:R-:W-:Y:S06]  /*6400*/  BRA `(.L_x_8476) ;  /* 0x0000000000247947 */ /* 0x000fec0003800000 */
.L_x_8500:
[----:B------:R-:W2:Y:S02]  /*6410*/  LDG.E.64 R4, desc[UR36][R4.64] ;  /* 0x0000002404047981 */ /* 0x000ea4000c1e1b00 */
[----:B--2---:R-:W0:Y:S02]  /*6420*/  I2F.U64 R0, R4 ;  /* 0x0000000400007312 */ /* 0x004e240000301000 */
[----:B0-----:R-:W-:-:S04]  /*6430*/  F2FP.F16.F32.PACK_AB R0, RZ, R0 ;  /* 0x00000000ff00723e */ /* 0x001fc800000000ff */
[----:B------:R-:W-:Y:S01]  /*6440*/  PRMT R18, R0, 0x7610, R18 ;  /* 0x0000761000127816 */ /* 0x000fe20000000012 */
[----:B------:R-:W-:Y:S06]  /*6450*/  BRA `(.L_x_8476) ;  /* 0x0000000000107947 */ /* 0x000fec0003800000 */
.L_x_8499:
[----:B------:R-:W2:Y:S02]  /*6460*/  LDG.E R4, desc[UR36][R4.64] ;  /* 0x0000002404047981 */ /* 0x000ea4000c1e1900 */
[----:B--2---:R-:W-:-:S04]  /*6470*/  I2FP.F32.U32 R0, R4 ;  /* 0x0000000400007245 */ /* 0x004fc80000201000 */
[----:B------:R-:W-:-:S04]  /*6480*/  F2FP.F16.F32.PACK_AB R0, RZ, R0 ;  /* 0x00000000ff00723e */ /* 0x000fc800000000ff */
[----:B------:R-:W-:-:S07]  /*6490*/  PRMT R18, R0, 0x7610, R18 ;  /* 0x0000761000127816 */ /* 0x000fce0000000012 */
.L_x_8476:
[----:B------:R-:W-:-:S07]  /*64a0*/  VIADD R27, R27, 0x80 ;  /* 0x000000801b1b7836 */ /* 0x000fce0000000000 */
.L_x_8404:
[----:B------:R-:W-:Y:S05]  /*64b0*/  BSYNC.RECONVERGENT B6 ;  /* 0x0000000000067941 */ /* 0x000fea0003800200 */
.L_x_8403:
        /* <DEDUP_REMOVED lines=28> */
.L_x_8509:
[----:B------:R-:W2:Y:S02]  /*6680*/  LDG.E.U8 R4, desc[UR36][R4.64] ;  /* 0x0000002404047981 */ /* 0x000ea4000c1e1100 */
[----:B--2---:R-:W-:-:S04]  /*6690*/  I2FP.F32.U32 R0, R4 ;  /* 0x0000000400007245 */ /* 0x004fc80000201000 */
[----:B------:R-:W-:-:S04]  /*66a0*/  F2FP.F16.F32.PACK_AB R0, RZ, R0 ;  /* 0x00000000ff00723e */ /* 0x000fc800000000ff */
[----:B------:R-:W-:Y:S01]  /*66b0*/  PRMT R16, R0, 0x7610, R16 ;  /* 0x0000761000107816 */ /* 0x000fe20000000010 */
[----:B------:R-:W-:Y:S06]  /*66c0*/  BRA `(.L_x_8511) ;  /* 0x0000000c00b87947 */ /* 0x000fec0003800000 */
.L_x_8508:
        /* <DEDUP_REMOVED lines=11> */
.L_x_8513:
[----:B------:R-:W2:Y:S02]  /*6780*/  LDG.E R4, desc[UR36][R4.64] ;  /* 0x0000002404047981 */ /* 0x000ea4000c1e1900 */
[----:B--2---:R-:W-:-:S04]  /*6790*/  I2FP.F32.S32 R0, R4 ;  /* 0x0000000400007245 */ /* 0x004fc80000201400 */
[----:B------:R-:W-:-:S04]  /*67a0*/  F2FP.F16.F32.PACK_AB R0, RZ, R0 ;  /* 0x00000000ff00723e */ /* 0x000fc800000000ff */
[----:B------:R-:W-:Y:S01]  /*67b0*/  PRMT R16, R0, 0x7610, R16 ;  /* 0x0000761000107816 */ /* 0x000fe20000000010 */
[----:B------:R-:W-:Y:S06]  /*67c0*/  BRA `(.L_x_8511) ;  /* 0x0000000c00787947 */ /* 0x000fec0003800000 */
.L_x_8512:
[----:B------:R-:W2:Y:S02]  /*67d0*/  LDG.E.U16 R4, desc[UR36][R4.64] ;  /* 0x0000002404047981 */ /* 0x000ea4000c1e1500 */
[----:B--2---:R-:W0:Y:S02]  /*67e0*/  I2F.S16 R0, R4 ;  /* 0x0000000400007306 */ /* 0x004e240000101400 */
[----:B0-----:R-:W-:-:S04]  /*67f0*/  F2FP.F16.F32.PACK_AB R0, RZ, R0 ;  /* 0x00000000ff00723e */ /* 0x001fc800000000ff */
[----:B------:R-:W-:Y:S01]  /*6800*/  PRMT R16, R0, 0x7610, R16 ;  /* 0x0000761000107816 */ /* 0x000fe20000000010 */
[----:B------:R-:W-:Y:S06]  /*6810*/  BRA `(.L_x_8511) ;  /* 0x0000000c00647947 */ /* 0x000fec0003800000 */
.L_x_8507:
        /* <DEDUP_REMOVED lines=9> */
.L_x_8515:
[----:B------:R0:W5:Y:S01]  /*68b0*/  LDG.E.U16 R16, desc[UR36][R4.64] ;  /* 0x0000002404107981 */ /* 0x000162000c1e1500 */
[----:B------:R-:W-:Y:S05]  /*68c0*/  BRA `(.L_x_8511) ;  /* 0x0000000c00387947 */ /* 0x000fea0003800000 */
.L_x_8514:
        /* <DEDUP_REMOVED lines=9> */
.L_x_8517:
[----:B------:R1:W5:Y:S01]  /*6960*/  LDG.E.U16 R16, desc[UR36][R4.64] ;  /* 0x0000002404107981 */ /* 0x000362000c1e1500 */
[----:B------:R-:W-:Y:S05]  /*6970*/  BRA `(.L_x_8511) ;  /* 0x0000000c000c7947 */ /* 0x000fea0003800000 */
.L_x_8516:
        /* <DEDUP_REMOVED lines=9> */
.L_x_8506:
        /* <DEDUP_REMOVED lines=14> */
.L_x_8520:
        /* <DEDUP_REMOVED lines=9> */
.L_x_8519:
        /* <DEDUP_REMOVED lines=27> */
.L_x_8522:
        /* <DEDUP_REMOVED lines=15> */
.L_x_8521:
[----:B------:R-:W2:Y:S02]  /*6e20*/  LDG.E.U16 R0, desc[UR36][R4.64] ;  /* 0x0000002404007981 */ /* 0x000ea4000c1e1500 */
[----:B--2---:R-:W-:-:S05]  /*6e30*/  IMAD.U32 R0, R0, 0x10000, RZ ;  /* 0x0001000000007824 */ /* 0x004fca00078e00ff */
[----:B------:R-:W-:-:S04]  /*6e40*/  F2FP.F16.F32.PACK_AB R0, RZ, R0 ;  /* 0x00000000ff00723e */ /* 0x000fc800000000ff */
[----:B------:R-:W-:Y:S01]  /*6e50*/  PRMT R16, R0, 0x7610, R16 ;  /* 0x0000761000107816 */ /* 0x000fe20000000010 */
[----:B------:R-:W-:Y:S06]  /*6e60*/  BRA `(.L_x_8511) ;  /* 0x0000000400d07947 */ /* 0x000fec0003800000 */
.L_x_8518:
        /* <DEDUP_REMOVED lines=13> */
.L_x_8525:
        /* <DEDUP_REMOVED lines=21> */
.L_x_8529:
[----:B------:R-:W-:Y:S05]  /*7090*/  BSYNC.RECONVERGENT B1 ;  /* 0x0000000000017941 */ /* 0x000fea0003800200 */
.L_x_8528:
[----:B------:R-:W-:Y:S01]  /*70a0*/  IMAD.SHL.U32 R0, R0, 0x100000, RZ ;  /* 0x0010000000007824 */ /* 0x000fe200078e00ff */
[----:B------:R-:W-:-:S04]  /*70b0*/  LEA R3, R3, 0x3b800000, 0x17 ;  /* 0x3b80000003037811 */ /* 0x000fc800078eb8ff */
[----:B------:R-:W-:-:S07]  /*70c0*/  LOP3.LUT R0, R3, R0, R7, 0xfe, !PT ;  /* 0x0000000003007212 */ /* 0x000fce00078efe07 */
.L_x_8527:
[----:B------:R-:W-:Y:S05]  /*70d0*/  BSYNC.RECONVERGENT B0 ;  /* 0x0000000000007941 */ /* 0x000fea0003800200 */
.L_x_8526:
[----:B------:R-:W-:-:S04]  /*70e0*/  F2FP.F16.F32.PACK_AB R0, RZ, R0 ;  /* 0x00000000ff00723e */ /* 0x000fc800000000ff */
[----:B------:R-:W-:Y:S01]  /*70f0*/  PRMT R16, R0, 0x7610, R16 ;  /* 0x0000761000107816 */ /* 0x000fe20000000010 */
[----:B------:R-:W-:Y:S06]  /*7100*/  BRA `(.L_x_8511) ;  /* 0x0000000400287947 */ /* 0x000fec0003800000 */
.L_x_8524:
        /* <DEDUP_REMOVED lines=21> */
.L_x_8533:
[----:B------:R-:W-:Y:S05]  /*7260*/  BSYNC.RECONVERGENT B1 ;  /* 0x0000000000017941 */ /* 0x000fea0003800200 */
.L_x_8532:
[----:B------:R-:W-:Y:S01]  /*7270*/  IMAD.SHL.U32 R0, R0, 0x200000, RZ ;  /* 0x0020000000007824 */ /* 0x000fe200078e00ff */
[----:B------:R-:W-:-:S04]  /*7280*/  LEA R3, R3, 0x37800000, 0x17 ;  /* 0x3780000003037811 */ /* 0x000fc800078eb8ff */
[----:B------:R-:W-:-:S07]  /*7290*/  LOP3.LUT R0, R3, R0, R7, 0xfe, !PT ;  /* 0x0000000003007212 */ /* 0x000fce00078efe07 */
.L_x_8531:
[----:B------:R-:W-:Y:S05]  /*72a0*/  BSYNC.RECONVERGENT B0 ;  /* 0x0000000000007941 */ /* 0x000fea0003800200 */
.L_x_8530:
[----:B------:R-:W-:-:S04]  /*72b0*/  F2FP.F16.F32.PACK_AB R0, RZ, R0 ;  /* 0x00000000ff00723e */ /* 0x000fc800000000ff */
[----:B------:R-:W-:Y:S01]  /*72c0*/  PRMT R16, R0, 0x7610, R16 ;  /* 0x0000761000107816 */ /* 0x000fe20000000010 */
[----:B------:R-:W-:Y:S06]  /*72d0*/  BRA `(.L_x_8511) ;  /* 0x0000000000b47947 */ /* 0x000fec0003800000 */
.L_x_8523:
        /* <DEDUP_REMOVED lines=14> */
.L_x_8537:
[----:B------:R-:W-:Y:S05]  /*73c0*/  BSYNC.RECONVERGENT B0 ;  /* 0x0000000000007941 */ /* 0x000fea0003800200 */
.L_x_8536:
[----:B------:R-:W-:-:S04]  /*73d0*/  F2FP.F16.F32.PACK_AB R0, RZ, R0 ;  /* 0x00000000ff00723e */ /* 0x000fc800000000ff */
[----:B------:R-:W-:Y:S01]  /*73e0*/  PRMT R16, R0, 0x7610, R16 ;  /* 0x0000761000107816 */ /* 0x000fe20000000010 */
[----:B------:R-:W-:Y:S06]  /*73f0*/  BRA `(.L_x_8511) ;  /* 0x00000000006c7947 */ /* 0x000fec0003800000 */
.L_x_8510:
        /* <DEDUP_REMOVED lines=16> */
.L_x_8538:
[----:B------:R-:W-:Y:S01]  /*7500*/  PRMT R16, RZ, 0x7610, R16 ;  /* 0x00007610ff107816 */ /* 0x000fe20000000010 */
[----:B------:R-:W-:Y:S06]  /*7510*/  BRA `(.L_x_8511) ;  /* 0x0000000000247947 */ /* 0x000fec0003800000 */
.L_x_8535:
[----:B------:R-:W2:Y:S02]  /*7520*/  LDG.E.64 R4, desc[UR36][R4.64] ;  /* 0x0000002404047981 */ /* 0x000ea4000c1e1b00 */
[----:B--2---:R-:W0:Y:S02]  /*7530*/  I2F.U64 R0, R4 ;  /* 0x0000000400007312 */ /* 0x004e240000301000 */
[----:B0-----:R-:W-:-:S04]  /*7540*/  F2FP.F16.F32.PACK_AB R0, RZ, R0 ;  /* 0x00000000ff00723e */ /* 0x001fc800000000ff */
[----:B------:R-:W-:Y:S01]  /*7550*/  PRMT R16, R0, 0x7610, R16 ;  /* 0x0000761000107816 */ /* 0x000fe20000000010 */
[----:B------:R-:W-:Y:S06]  /*7560*/  BRA `(.L_x_8511) ;  /* 0x0000000000107947 */ /* 0x000fec0003800000 */
.L_x_8534:
[----:B------:R-:W2:Y:S02]  /*7570*/  LDG.E R4, desc[UR36][R4.64] ;  /* 0x0000002404047981 */ /* 0x000ea4000c1e1900 */
[----:B--2---:R-:W-:-:S04]  /*7580*/  I2FP.F32.U32 R0, R4 ;  /* 0x0000000400007245 */ /* 0x004fc80000201000 */
[----:B------:R-:W-:-:S04]  /*7590*/  F2FP.F16.F32.PACK_AB R0, RZ, R0 ;  /* 0x00000000ff00723e */ /* 0x000fc800000000ff */
[----:B------:R-:W-:-:S07]  /*75a0*/  PRMT R16, R0, 0x7610, R16 ;  /* 0x0000761000107816 */ /* 0x000fce0000000010 */
.L_x_8511:
        /* <DEDUP_REMOVED lines=21> */
.L_x_8542:
[----:B------:R-:W2:Y:S02]  /*7700*/  LDG.E.U8 R4, desc[UR36][R4.64] ;  /* 0x0000002404047981 */ /* 0x000ea4000c1e1100 */
[----:B--2---:R-:W-:-:S04]  /*7710*/  I2FP.F32.U32 R0, R4 ;  /* 0x0000000400007245 */ /* 0x004fc80000201000 */
[----:B------:R-:W-:-:S04]  /*7720*/  F2FP.F16.F32.PACK_AB R0, RZ, R0 ;  /* 0x00000000ff00723e */ /* 0x000fc800000000ff */
[----:B------:R-:W-:Y:S01]  /*7730*/  PRMT R17, R0, 0x7610, R17 ;  /* 0x0000761000117816 */ /* 0x000fe20000000011 */
[----:B------:R-:W-:Y:S06]  /*7740*/  BRA `(.L_x_8544) ;  /* 0x0000000c00b87947 */ /* 0x000fec0003800000 */
.L_x_8541:
        /* <DEDUP_REMOVED lines=11> */
.L_x_8546:
[----:B------:R-:W2:Y:S02]  /*7800*/  LDG.E R4, desc[UR36][R4.64] ;  /* 0x0000002404047981 */ /* 0x000ea4000c1e1900 */
[----:B--2---:R-:W-:-:S04]  /*7810*/  I2FP.F32.S32 R0, R4 ;  /* 0x0000000400007245 */ /* 0x004fc80000201400 */
[----:B------:R-:W-:-:S04]  /*7820*/  F2FP.F16.F32.PACK_AB R0, RZ, R0 ;  /* 0x00000000ff00723e */ /* 0x000fc800000000ff */
[----:B------:R-:W-:Y:S01]  /*7830*/  PRMT R17, R0, 0x7610, R17 ;  /* 0x0000761000117816 */ /* 0x000fe20000000011 */
[----:B------:R-:W-:Y:S06]  /*7840*/  BRA `(.L_x_8544) ;  /* 0x0000000c00787947 */ /* 0x000fec0003800000 */
.L_x_8545:
[----:B------:R-:W2:Y:S02]  /*7850*/  LDG.E.U16 R4, desc[UR36][R4.64] ;  /* 0x0000002404047981 */ /* 0x000ea4000c1e1500 */
[----:B--2---:R-:W0:Y:S02]  /*7860*/  I2F.S16 R0, R4 ;  /* 0x0000000400007306 */ /* 0x004e240000101400 */
[----:B0-----:R-:W-:-:S04]  /*7870*/  F2FP.F16.F32.PACK_AB R0, RZ, R0 ;  /* 0x00000000ff00723e */ /* 0x001fc800000000ff */
[----:B------:R-:W-:Y:S01]  /*7880*/  PRMT R17, R0, 0x7610, R17 ;  /* 0x0000761000117816 */ /* 0x000fe20000000011 */
[----:B------:R-:W-:Y:S06]  /*7890*/  BRA `(.L_x_8544) ;  /* 0x0000000c00647947 */ /* 0x000fec0003800000 */
.L_x_8540:
        /* <DEDUP_REMOVED lines=9> */
.L_x_8548:
[----:B------:R0:W5:Y:S01]  /*7930*/  LDG.E.U16 R17, desc[UR36][R4.64] ;  /* 0x0000002404117981 */ /* 0x000162000c1e1500 */
[----:B------:R-:W-:Y:S05]  /*7940*/  BRA `(.L_x_8544) ;  /* 0x0000000c00387947 */ /* 0x000fea0003800000 */
.L_x_8547:
        /* <DEDUP_REMOVED lines=9> */
.L_x_8550:
[----:B------:R1:W5:Y:S01]  /*79e0*/  LDG.E.U16 R17, desc[UR36][R4.64] ;  /* 0x0000002404117981 */ /* 0x000362000c1e1500 */
[----:B------:R-:W-:Y:S05]  /*79f0*/  BRA `(.L_x_8544) ;  /* 0x0000000c000c7947 */ /* 0x000fea0003800000 */
.L_x_8549:
        /* <DEDUP_REMOVED lines=9> */
.L_x_8539:
        /* <DEDUP_REMOVED lines=14> */
.L_x_8553:
        /* <DEDUP_REMOVED lines=9> */
.L_x_8552:
        /* <DEDUP_REMOVED lines=27> */
.L_x_8555:
        /* <DEDUP_REMOVED lines=15> */
.L_x_8554:
[----:B------:R-:W2:Y:S02]  /*7ea0*/  LDG.E.U16 R0, desc[UR36][R4.64] ;  /* 0x0000002404007981 */ /* 0x000ea4000c1e1500 */
[----:B--2---:R-:W-:-:S05]  /*7eb0*/  IMAD.U32 R0, R0, 0x10000, RZ ;  /* 0x0001000000007824 */ /* 0x004fca00078e00ff */
[----:B------:R-:W-:-:S04]  /*7ec0*/  F2FP.F16.F32.PACK_AB R0, RZ, R0 ;  /* 0x00000000ff00723e */ /* 0x000fc800000000ff */
[----:B------:R-:W-:Y:S01]  /*7ed0*/  PRMT R17, R0, 0x7610, R17 ;  /* 0x0000761000117816 */ /* 0x000fe20000000011 */
[----:B------:R-:W-:Y:S06]  /*7ee0*/  BRA `(.L_x_8544) ;  /* 0x0000000400d07947 */ /* 0x000fec0003800000 */
.L_x_8551:
        /* <DEDUP_REMOVED lines=13> */
.L_x_8558:
        /* <DEDUP_REMOVED lines=21> */
.L_x_8562:
[----:B------:R-:W-:Y:S05]  /*8110*/  BSYNC.RECONVERGENT B1 ;  /* 0x0000000000017941 */ /* 0x000fea0003800200 */
.L_x_8561:
[----:B------:R-:W-:Y:S01]  /*8120*/  IMAD.SHL.U32 R0, R0, 0x100000, RZ ;  /* 0x0010000000007824 */ /* 0x000fe200078e00ff */
[----:B------:R-:W-:-:S04]  /*8130*/  LEA R3, R3, 0x3b800000, 0x17 ;  /* 0x3b80000003037811 */ /* 0x000fc800078eb8ff */
[----:B------:R-:W-:-:S07]  /*8140*/  LOP3.LUT R0, R3, R0, R7, 0xfe, !PT ;  /* 0x0000000003007212 */ /* 0x000fce00078efe07 */
.L_x_8560:
[----:B------:R-:W-:Y:S05]  /*8150*/  BSYNC.RECONVERGENT B0 ;  /* 0x0000000000007941 */ /* 0x000fea0003800200 */
.L_x_8559:
[----:B------:R-:W-:-:S04]  /*8160*/  F2FP.F16.F32.PACK_AB R0, RZ, R0 ;  /* 0x00000000ff00723e */ /* 0x000fc800000000ff */
[----:B------:R-:W-:Y:S01]  /*8170*/  PRMT R17, R0, 0x7610, R17 ;  /* 0x0000761000117816 */ /* 0x000fe20000000011 */
[----:B------:R-:W-:Y:S06]  /*8180*/  BRA `(.L_x_8544) ;  /* 0x0000000400287947 */ /* 0x000fec0003800000 */
.L_x_8557:
        /* <DEDUP_REMOVED lines=21> */
.L_x_8566:
[----:B------:R-:W-:Y:S05]  /*82e0*/  BSYNC.RECONVERGENT B1 ;  /* 0x0000000000017941 */ /* 0x000fea0003800200 */
.L_x_8565:
[----:B------:R-:W-:Y:S01]  /*82f0*/  IMAD.SHL.U32 R0, R0, 0x200000, RZ ;  /* 0x0020000000007824 */ /* 0x000fe200078e00ff */
[----:B------:R-:W-:-:S04]  /*8300*/  LEA R3, R3, 0x37800000, 0x17 ;  /* 0x3780000003037811 */ /* 0x000fc800078eb8ff */
[----:B------:R-:W-:-:S07]  /*8310*/  LOP3.LUT R0, R3, R0, R7, 0xfe, !PT ;  /* 0x0000000003007212 */ /* 0x000fce00078efe07 */
.L_x_8564:
[----:B------:R-:W-:Y:S05]  /*8320*/  BSYNC.RECONVERGENT B0 ;  /* 0x0000000000007941 */ /* 0x000fea0003800200 */
.L_x_8563:
[----:B------:R-:W-:-:S04]  /*8330*/  F2FP.F16.F32.PACK_AB R0, RZ, R0 ;  /* 0x00000000ff00723e */ /* 0x000fc800000000ff */
[----:B------:R-:W-:Y:S01]  /*8340*/  PRMT R17, R0, 0x7610, R17 ;  /* 0x0000761000117816 */ /* 0x000fe20000000011 */
[----:B------:R-:W-:Y:S06]  /*8350*/  BRA `(.L_x_8544) ;  /* 0x0000000000b47947 */ /* 0x000fec0003800000 */
.L_x_8556:
        /* <DEDUP_REMOVED lines=14> */
.L_x_8570:
[----:B------:R-:W-:Y:S05]  /*8440*/  BSYNC.RECONVERGENT B0 ;  /* 0x0000000000007941 */ /* 0x000fea0003800200 */
.L_x_8569:
[----:B------:R-:W-:-:S04]  /*8450*/  F2FP.F16.F32.PACK_AB R0, RZ, R0 ;  /* 0x00000000ff00723e */ /* 0x000fc800000000ff */
[----:B------:R-:W-:Y:S01]  /*8460*/  PRMT R17, R0, 0x7610, R17 ;  /* 0x0000761000117816 */ /* 0x000fe20000000011 */
[----:B------:R-:W-:Y:S06]  /*8470*/  BRA `(.L_x_8544) ;  /* 0x00000000006c7947 */ /* 0x000fec0003800000 */
.L_x_8543:
        /* <DEDUP_REMOVED lines=16> */
.L_x_8571:
[----:B------:R-:W-:Y:S01]  /*8580*/  PRMT R17, RZ, 0x7610, R17 ;  /* 0x00007610ff117816 */ /* 0x000fe20000000011 */
[----:B------:R-:W-:Y:S06]  /*8590*/  BRA `(.L_x_8544) ;  /* 0x0000000000247947 */ /* 0x000fec0003800000 */
.L_x_8568:
[----:B------:R-:W2:Y:S02]  /*85a0*/  LDG.E.64 R4, desc[UR36][R4.64] ;  /* 0x0000002404047981 */ /* 0x000ea4000c1e1b00 */
[----:B--2---:R-:W0:Y:S02]  /*85b0*/  I2F.U64 R0, R4 ;  /* 0x0000000400007312 */ /* 0x004e240000301000 */
[----:B0-----:R-:W-:-:S04]  /*85c0*/  F2FP.F16.F32.PACK_AB R0, RZ, R0 ;  /* 0x00000000ff00723e */ /* 0x001fc800000000ff */
[----:B------:R-:W-:Y:S01]  /*85d0*/  PRMT R17, R0, 0x7610, R17 ;  /* 0x0000761000117816 */ /* 0x000fe20000000011 */
[----:B------:R-:W-:Y:S06]  /*85e0*/  BRA `(.L_x_8544) ;  /* 0x0000000000107947 */ /* 0x000fec0003800000 */
.L_x_8567:
[----:B------:R-:W2:Y:S02]  /*85f0*/  LDG.E R4, desc[UR36][R4.64] ;  /* 0x0000002404047981 */ /* 0x000ea4000c1e1900 */
[----:B--2---:R-:W-:-:S04]  /*8600*/  I2FP.F32.U32 R0, R4 ;  /* 0x0000000400007245 */ /* 0x004fc80000201000 */
[----:B------:R-:W-:-:S04]  /*8610*/  F2FP.F16.F32.PACK_AB R0, RZ, R0 ;  /* 0x00000000ff00723e */ /* 0x000fc800000000ff */
[----:B------:R-:W-:-:S07]  /*8620*/  PRMT R17, R0, 0x7610, R17 ;  /* 0x0000761000117816 */ /* 0x000fce0000000011 */
.L_x_8544:
[----:B------:R-:W2:Y:S01]  /*8630*/  LDCU.U8 UR6, c[0x0][0x3ae] ;  /* 0x000075c0ff0677ac */ /* 0x000ea20008000000 */
[----:B01----:R-:W0:Y:S01]  /*8640*/  LDC.64 R4, c[0x0][0x3a0] ;  /* 0x0000e800ff047b82 */ /* 0x003e220000000a00 */
[----:B------:R-:W1:Y:S01]  /*8650*/  LDCU UR5, c[0x0][0x3b8] ;  /* 0x00007700ff0577ac */ /* 0x000e620008000800 */
[----:B--2---:R-:W-:-:S04]  /*8660*/  UPRMT UR4, UR6, 0x9910, URZ ;  /* 0x0000991006047896 */ /* 0x004fc800080000ff */
        /* <DEDUP_REMOVED lines=18> */
.L_x_8575:
[----:B------:R-:W2:Y:S02]  /*8790*/  LDG.E.U8 R4, desc[UR36][R4.64] ;  /* 0x0000002404047981 */ /* 0x000ea4000c1e1100 */
[----:B--2---:R-:W-:-:S04]  /*87a0*/  I2FP.F32.U32 R0, R4 ;  /* 0x0000000400007245 */ /* 0x004fc80000201000 */
[----:B------:R-:W-:-:S04]  /*87b0*/  F2FP.F16.F32.PACK_AB R0, RZ, R0 ;  /* 0x00000000ff00723e */ /* 0x000fc800000000ff */
[----:B------:R-:W-:Y:S01]  /*87c0*/  PRMT R19, R0, 0x7610, R19 ;  /* 0x0000761000137816 */ /* 0x000fe20000000013 */
[----:B------:R-:W-:Y:S06]  /*87d0*/  BRA `(.L_x_8577) ;  /* 0x0000000c00b87947 */ /* 0x000fec0003800000 */
.L_x_8574:
        /* <DEDUP_REMOVED lines=11> */
.L_x_8579:
[----:B------:R-:W2:Y:S02]  /*8890*/  LDG.E R4, desc[UR36][R4.64] ;  /* 0x0000002404047981 */ /* 0x000ea4000c1e1900 */
[----:B--2---:R-:W-:-:S04]  /*88a0*/  I2FP.F32.S32 R0, R4 ;  /* 0x0000000400007245 */ /* 0x004fc80000201400 */
[----:B------:R-:W-:-:S04]  /*88b0*/  F2FP.F16.F32.PACK_AB R0, RZ, R0 ;  /* 0x00000000ff00723e */ /* 0x000fc800000000ff */
[----:B------:R-:W-:Y:S01]  /*88c0*/  PRMT R19, R0, 0x7610, R19 ;  /* 0x0000761000137816 */ /* 0x000fe20000000013 */
[----:B------:R-:W-:Y:S06]  /*88d0*/  BRA `(.L_x_8577) ;  /* 0x0000000c00787947 */ /* 0x000fec0003800000 */
.L_x_8578:
[----:B------:R-:W2:Y:S02]  /*88e0*/  LDG.E.U16 R4, desc[UR36][R4.64] ;  /* 0x0000002404047981 */ /* 0x000ea4000c1e1500 */
[----:B--2---:R-:W0:Y:S02]  /*88f0*/  I2F.S16 R0, R4 ;  /* 0x0000000400007306 */ /* 0x004e240000101400 */
[----:B0-----:R-:W-:-:S04]  /*8900*/  F2FP.F16.F32.PACK_AB R0, RZ, R0 ;  /* 0x00000000ff00723e */ /* 0x001fc800000000ff */
[----:B------:R-:W-:Y:S01]  /*8910*/  PRMT R19, R0, 0x7610, R19 ;  /* 0x0000761000137816 */ /* 0x000fe20000000013 */
[----:B------:R-:W-:Y:S06]  /*8920*/  BRA `(.L_x_8577) ;  /* 0x0000000c00647947 */ /* 0x000fec0003800000 */
.L_x_8573:
        /* <DEDUP_REMOVED lines=9> */
.L_x_8581:
[----:B------:R0:W5:Y:S01]  /*89c0*/  LDG.E.U16 R19, desc[UR36][R4.64] ;  /* 0x0000002404137981 */ /* 0x000162000c1e1500 */
[----:B------:R-:W-:Y:S05]  /*89d0*/  BRA `(.L_x_8577) ;  /* 0x0000000c00387947 */ /* 0x000fea0003800000 */
.L_x_8580:
        /* <DEDUP_REMOVED lines=9> */
.L_x_8583:
[----:B------:R1:W5:Y:S01]  /*8a70*/  LDG.E.U16 R19, desc[UR36][R4.64] ;  /* 0x0000002404137981 */ /* 0x000362000c1e1500 */
[----:B------:R-:W-:Y:S05]  /*8a80*/  BRA `(.L_x_8577) ;  /* 0x0000000c000c7947 */ /* 0x000fea0003800000 */
.L_x_8582:
        /* <DEDUP_REMOVED lines=9> */
.L_x_8572:
        /* <DEDUP_REMOVED lines=14> */
.L_x_8586:
        /* <DEDUP_REMOVED lines=9> */
.L_x_8585:
        /* <DEDUP_REMOVED lines=27> */
.L_x_8588:
        /* <DEDUP_REMOVED lines=15> */
.L_x_8587:
[----:B------:R-:W2:Y:S02]  /*8f30*/  LDG.E.U16 R0, desc[UR36][R4.64] ;  /* 0x0000002404007981 */ /* 0x000ea4000c1e1500 */
[----:B--2---:R-:W-:-:S05]  /*8f40*/  IMAD.U32 R0, R0, 0x10000, RZ ;  /* 0x0001000000007824 */ /* 0x004fca00078e00ff */
[----:B------:R-:W-:-:S04]  /*8f50*/  F2FP.F16.F32.PACK_AB R0, RZ, R0 ;  /* 0x00000000ff00723e */ /* 0x000fc800000000ff */
[----:B------:R-:W-:Y:S01]  /*8f60*/  PRMT R19, R0, 0x7610, R19 ;  /* 0x0000761000137816 */ /* 0x000fe20000000013 */
[----:B------:R-:W-:Y:S06]  /*8f70*/  BRA `(.L_x_8577) ;  /* 0x0000000400d07947 */ /* 0x000fec0003800000 */
.L_x_8584:
        /* <DEDUP_REMOVED lines=13> */
.L_x_8591:
        /* <DEDUP_REMOVED lines=21> */
.L_x_8595:
[----:B------:R-:W-:Y:S05]  /*91a0*/  BSYNC.RECONVERGENT B1 ;  /* 0x0000000000017941 */ /* 0x000fea0003800200 */
.L_x_8594:
[----:B------:R-:W-:Y:S01]  /*91b0*/  IMAD.SHL.U32 R0, R0, 0x100000, RZ ;  /* 0x0010000000007824 */ /* 0x000fe200078e00ff */
[----:B------:R-:W-:-:S04]  /*91c0*/  LEA R3, R3, 0x3b800000, 0x17 ;  /* 0x3b80000003037811 */ /* 0x000fc800078eb8ff */
[----:B------:R-:W-:-:S07]  /*91d0*/  LOP3.LUT R0, R3, R0, R7, 0xfe, !PT ;  /* 0x0000000003007212 */ /* 0x000fce00078efe07 */
.L_x_8593:
[----:B------:R-:W-:Y:S05]  /*91e0*/  BSYNC.RECONVERGENT B0 ;  /* 0x0000000000007941 */ /* 0x000fea0003800200 */
.L_x_8592:
[----:B------:R-:W-:-:S04]  /*91f0*/  F2FP.F16.F32.PACK_AB R0, RZ, R0 ;  /* 0x00000000ff00723e */ /* 0x000fc800000000ff */
[----:B------:R-:W-:Y:S01]  /*9200*/  PRMT R19, R0, 0x7610, R19 ;  /* 0x0000761000137816 */ /* 0x000fe20000000013 */
[----:B------:R-:W-:Y:S06]  /*9210*/  BRA `(.L_x_8577) ;  /* 0x0000000400287947 */ /* 0x000fec0003800000 */
.L_x_8590:
        /* <DEDUP_REMOVED lines=21> */
.L_x_8599:
[----:B------:R-:W-:Y:S05]  /*9370*/  BSYNC.RECONVERGENT B1 ;  /* 0x0000000000017941 */ /* 0x000fea0003800200 */
.L_x_8598:
[----:B------:R-:W-:Y:S01]  /*9380*/  IMAD.SHL.U32 R0, R0, 0x200000, RZ ;  /* 0x0020000000007824 */ /* 0x000fe200078e00ff */
[----:B------:R-:W-:-:S04]  /*9390*/  LEA R3, R3, 0x37800000, 0x17 ;  /* 0x3780000003037811 */ /* 0x000fc800078eb8ff */
[----:B------:R-:W-:-:S07]  /*93a0*/  LOP3.LUT R0, R3, R0, R7, 0xfe, !PT ;  /* 0x0000000003007212 */ /* 0x000fce00078efe07 */
.L_x_8597:
[----:B------:R-:W-:Y:S05]  /*93b0*/  BSYNC.RECONVERGENT B0 ;  /* 0x0000000000007941 */ /* 0x000fea0003800200 */
.L_x_8596:
[----:B------:R-:W-:-:S04]  /*93c0*/  F2FP.F16.F32.PACK_AB R0, RZ, R0 ;  /* 0x00000000ff00723e */ /* 0x000fc800000000ff */
[----:B------:R-:W-:Y:S01]  /*93d0*/  PRMT R19, R0, 0x7610, R19 ;  /* 0x0000761000137816 */ /* 0x000fe20000000013 */
[----:B------:R-:W-:Y:S06]  /*93e0*/  BRA `(.L_x_8577) ;  /* 0x0000000000b47947 */ /* 0x000fec0003800000 */
.L_x_8589:
        /* <DEDUP_REMOVED lines=14> */
.L_x_8603:
[----:B------:R-:W-:Y:S05]  /*94d0*/  BSYNC.RECONVERGENT B0 ;  /* 0x0000000000007941 */ /* 0x000fea0003800200 */
.L_x_8602:
[----:B------:R-:W-:-:S04]  /*94e0*/  F2FP.F16.F32.PACK_AB R0, RZ, R0 ;  /* 0x00000000ff00723e */ /* 0x000fc800000000ff */
[----:B------:R-:W-:Y:S01]  /*94f0*/  PRMT R19, R0, 0x7610, R19 ;  /* 0x0000761000137816 */ /* 0x000fe20000000013 */
[----:B------:R-:W-:Y:S06]  /*9500*/  BRA `(.L_x_8577) ;  /* 0x00000000006c7947 */ /* 0x000fec0003800000 */
.L_x_8576:
        /* <DEDUP_REMOVED lines=16> */
.L_x_8604:
[----:B------:R-:W-:Y:S01]  /*9610*/  PRMT R19, RZ, 0x7610, R19 ;  /* 0x00007610ff137816 */ /* 0x000fe20000000013 */
[----:B------:R-:W-:Y:S06]  /*9620*/  BRA `(.L_x_8577) ;  /* 0x0000000000247947 */ /* 0x000fec0003800000 */
.L_x_8601:
[----:B------:R-:W2:Y:S02]  /*9630*/  LDG.E.64 R4, desc[UR36][R4.64] ;  /* 0x0000002404047981 */ /* 0x000ea4000c1e1b00 */
[----:B--2---:R-:W0:Y:S02]  /*9640*/  I2F.U64 R0, R4 ;  /* 0x0000000400007312 */ /* 0x004e240000301000 */
[----:B0-----:R-:W-:-:S04]  /*9650*/  F2FP.F16.F32.PACK_AB R0, RZ, R0 ;  /* 0x00000000ff00723e */ /* 0x001fc800000000ff */
[----:B------:R-:W-:Y:S01]  /*9660*/  PRMT R19, R0, 0x7610, R19 ;  /* 0x0000761000137816 */ /* 0x000fe20000000013 */
[----:B------:R-:W-:Y:S06]  /*9670*/  BRA `(.L_x_8577) ;  /* 0x0000000000107947 */ /* 0x000fec0003800000 */
.L_x_8600:
[----:B------:R-:W2:Y:S02]  /*9680*/  LDG.E R4, desc[UR36][R4.64] ;  /* 0x0000002404047981 */ /* 0x000ea4000c1e1900 */
[----:B--2---:R-:W-:-:S04]  /*9690*/  I2FP.F32.U32 R0, R4 ;  /* 0x0000000400007245 */ /* 0x004fc80000201000 */
[----:B------:R-:W-:-:S04]  /*96a0*/  F2FP.F16.F32.PACK_AB R0, RZ, R0 ;  /* 0x00000000ff00723e */ /* 0x000fc800000000ff */
[----:B------:R-:W-:-:S07]  /*96b0*/  PRMT R19, R0, 0x7610, R19 ;  /* 0x0000761000137816 */ /* 0x000fce0000000013 */
.L_x_8577:
[----:B------:R-:W-:-:S07]  /*96c0*/  VIADD R27, R27, 0x80 ;  /* 0x000000801b1b7836 */ /* 0x000fce0000000000 */
.L_x_8505:
[----:B------:R-:W-:Y:S05]  /*96d0*/  BSYNC.RECONVERGENT B6 ;  /* 0x0000000000067941 */ /* 0x000fea0003800200 */
.L_x_8504:
[----:B01----:R-:W0:Y:S01]  /*96e0*/  S2R R4, SR_CTAID.X ;  /* 0x0000000000047919 */ /* 0x003e220000002500 */
        /* <DEDUP_REMOVED lines=31> */
.L_x_8610:
[----:B------:R-:W2:Y:S02]  /*98e0*/  LDG.E.U8 R4, desc[UR36][R4.64] ;  /* 0x0000002404047981 */ /* 0x000ea4000c1e1100 */
[----:B--2---:R-:W-:-:S04]  /*98f0*/  I2FP.F32.U32 R0, R4 ;  /* 0x0000000400007245 */ /* 0x004fc80000201000 */
[----:B------:R-:W-:-:S04]  /*9900*/  F2FP.F16.F32.PACK_AB R0, RZ, R0 ;  /* 0x00000000ff00723e */ /* 0x000fc800000000ff */
[----:B------:R-:W-:Y:S01]  /*9910*/  PRMT R23, R0, 0x7610, R23 ;  /* 0x0000761000177816 */ /* 0x000fe20000000017 */
[----:B------:R-:W-:Y:S06]  /*9920*/  BRA `(.L_x_8612) ;  /* 0x0000000c00b87947 */ /* 0x000fec0003800000 */
.L_x_8609:
        /* <DEDUP_REMOVED lines=11> */
.L_x_8614:
[----:B------:R-:W2:Y:S02]  /*99e0*/  LDG.E R4, desc[UR36][R4.64] ;  /* 0x0000002404047981 */ /* 0x000ea4000c1e1900 */
[----:B--2---:R-:W-:-:S04]  /*99f0*/  I2FP.F32.S32 R0, R4 ;  /* 0x0000000400007245 */ /* 0x004fc80000201400 */
[----:B------:R-:W-:-:S04]  /*9a00*/  F2FP.F16.F32.PACK_AB R0, RZ, R0 ;  /* 0x00000000ff00723e */ /* 0x000fc800000000ff */
[----:B------:R-:W-:Y:S01]  /*9a10*/  PRMT R23, R0, 0x7610, R23 ;  /* 0x0000761000177816 */ /* 0x000fe20000000017 */
[----:B------:R-:W-:Y:S06]  /*9a20*/  BRA `(.L_x_8612) ;  /* 0x0000000c00787947 */ /* 0x000fec0003800000 */
.L_x_8613:
[----:B------:R-:W2:Y:S02]  /*9a30*/  LDG.E.U16 R4, desc[UR36][R4.64] ;  /* 0x0000002404047981 */ /* 0x000ea4000c1e1500 */
[----:B--2---:R-:W0:Y:S02]  /*9a40*/  I2F.S16 R0, R4 ;  /* 0x0000000400007306 */ /* 0x004e240000101400 */
[----:B0-----:R-:W-:-:S04]  /*9a50*/  F2FP.F16.F32.PACK_AB R0, RZ, R0 ;  /* 0x00000000ff00723e */ /* 0x001fc800000000ff */
[----:B------:R-:W-:Y:S01]  /*9a60*/  PRMT R23, R0, 0x7610, R23 ;  /* 0x0000761000177816 */ /* 0x000fe20000000017 */
[----:B------:R-:W-:Y:S06]  /*9a70*/  BRA `(.L_x_8612) ;  /* 0x0000000c00647947 */ /* 0x000fec0003800000 */
.L_x_8608:
        /* <DEDUP_REMOVED lines=9> */
.L_x_8616:
[----:B------:R1:W5:Y:S01]  /*9b10*/  LDG.E.U16 R23, desc[UR36][R4.64] ;  /* 0x0000002404177981 */ /* 0x000362000c1e1500 */
[----:B------:R-:W-:Y:S05]  /*9b20*/  BRA `(.L_x_8612) ;  /* 0x0000000c00387947 */ /* 0x000fea0003800000 */
.L_x_8615:
        /* <DEDUP_REMOVED lines=9> */
.L_x_8618:
[----:B------:R0:W5:Y:S01]  /*9bc0*/  LDG.E.U16 R23, desc[UR36][R4.64] ;  /* 0x0000002404177981 */ /* 0x000162000c1e1500 */
[----:B------:R-:W-:Y:S05]  /*9bd0*/  BRA `(.L_x_8612) ;  /* 0x0000000c000c7947 */ /* 0x000fea0003800000 */
.L_x_8617:
        /* <DEDUP_REMOVED lines=9> */
.L_x_8607:
        /* <DEDUP_REMOVED lines=14> */
.L_x_8621:
        /* <DEDUP_REMOVED lines=9> */
.L_x_8620:
        /* <DEDUP_REMOVED lines=27> */
.L_x_8623:
        /* <DEDUP_REMOVED lines=15> */
.L_x_8622:
[----:B------:R-:W2:Y:S02]  /*a080*/  LDG.E.U16 R0, desc[UR36][R4.64] ;  /* 0x0000002404007981 */ /* 0x000ea4000c1e1500 */
[----:B--2---:R-:W-:-:S05]  /*a090*/  IMAD.U32 R0, R0, 0x10000, RZ ;  /* 0x0001000000007824 */ /* 0x004fca00078e00ff */
[----:B------:R-:W-:-:S04]  /*a0a0*/  F2FP.F16.F32.PACK_AB R0, RZ, R0 ;  /* 0x00000000ff00723e */ /* 0x000fc800000000ff */
[----:B------:R-:W-:Y:S01]  /*a0b0*/  PRMT R23, R0, 0x7610, R23 ;  /* 0x0000761000177816 */ /* 0x000fe20000000017 */
[----:B------:R-:W-:Y:S06]  /*a0c0*/  BRA `(.L_x_8612) ;  /* 0x0000000400d07947 */ /* 0x000fec0003800000 */
.L_x_8619:
        /* <DEDUP_REMOVED lines=13> */
.L_x_8626:
        /* <DEDUP_REMOVED lines=21> */
.L_x_8630:
[----:B------:R-:W-:Y:S05]  /*a2f0*/  BSYNC.RECONVERGENT B1 ;  /* 0x0000000000017941 */ /* 0x000fea0003800200 */
.L_x_8629:
[----:B------:R-:W-:Y:S01]  /*a300*/  IMAD.SHL.U32 R0, R0, 0x100000, RZ ;  /* 0x0010000000007824 */ /* 0x000fe200078e00ff */
[----:B------:R-:W-:-:S04]  /*a310*/  LEA R3, R3, 0x3b800000, 0x17 ;  /* 0x3b80000003037811 */ /* 0x000fc800078eb8ff */
[----:B------:R-:W-:-:S07]  /*a320*/  LOP3.LUT R0, R3, R0, R7, 0xfe, !PT ;  /* 0x0000000003007212 */ /* 0x000fce00078efe07 */
.L_x_8628:
[----:B------:R-:W-:Y:S05]  /*a330*/  BSYNC.RECONVERGENT B0 ;  /* 0x0000000000007941 */ /* 0x000fea0003800200 */
.L_x_8627:
[----:B------:R-:W-:-:S04]  /*a340*/  F2FP.F16.F32.PACK_AB R0, RZ, R0 ;  /* 0x00000000ff00723e */ /* 0x000fc800000000ff */
[----:B------:R-:W-:Y:S01]  /*a350*/  PRMT R23, R0, 0x7610, R23 ;  /* 0x0000761000177816 */ /* 0x000fe20000000017 */
[----:B------:R-:W-:Y:S06]  /*a360*/  BRA `(.L_x_8612) ;  /* 0x0000000400287947 */ /* 0x000fec0003800000 */
.L_x_8625:
        /* <DEDUP_REMOVED lines=21> */
.L_x_8634:
[----:B------:R-:W-:Y:S05]  /*a4c0*/  BSYNC.RECONVERGENT B1 ;  /* 0x0000000000017941 */ /* 0x000fea0003800200 */
.L_x_8633:
[----:B------:R-:W-:Y:S01]  /*a4d0*/  IMAD.SHL.U32 R0, R0, 0x200000, RZ ;  /* 0x0020000000007824 */ /* 0x000fe200078e00ff */
[----:B------:R-:W-:-:S04]  /*a4e0*/  LEA R3, R3, 0x37800000, 0x17 ;  /* 0x3780000003037811 */ /* 0x000fc800078eb8ff */
[----:B------:R-:W-:-:S07]  /*a4f0*/  LOP3.LUT R0, R3, R0, R7, 0xfe, !PT ;  /* 0x0000000003007212 */ /* 0x000fce00078efe07 */
.L_x_8632:
[----:B------:R-:W-:Y:S05]  /*a500*/  BSYNC.RECONVERGENT B0 ;  /* 0x0000000000007941 */ /* 0x000fea0003800200 */
.L_x_8631:
[----:B------:R-:W-:-:S04]  /*a510*/  F2FP.F16.F32.PACK_AB R0, RZ, R0 ;  /* 0x00000000ff00723e */ /* 0x000fc800000000ff */
[----:B------:R-:W-:Y:S01]  /*a520*/  PRMT R23, R0, 0x7610, R23 ;  /* 0x0000761000177816 */ /* 0x000fe20000000017 */
[----:B------:R-:W-:Y:S06]  /*a530*/  BRA `(.L_x_8612) ;  /* 0x0000000000b47947 */ /* 0x000fec0003800000 */
.L_x_8624:
        /* <DEDUP_REMOVED lines=14> */
.L_x_8638:
[----:B------:R-:W-:Y:S05]  /*a620*/  BSYNC.RECONVERGENT B0 ;  /* 0x0000000000007941 */ /* 0x000fea0003800200 */
.L_x_8637:
[----:B------:R-:W-:-:S04]  /*a630*/  F2FP.F16.F32.PACK_AB R0, RZ, R0 ;  /* 0x00000000ff00723e */ /* 0x000fc800000000ff */
[----:B------:R-:W-:Y:S01]  /*a640*/  PRMT R23, R0, 0x7610, R23 ;  /* 0x0000761000177816 */ /* 0x000fe20000000017 */
[----:B------:R-:W-:Y:S06]  /*a650*/  BRA `(.L_x_8612) ;  /* 0x00000000006c7947 */ /* 0x000fec0003800000 */
.L_x_8611:
        /* <DEDUP_REMOVED lines=16> */
.L_x_8639:
[----:B------:R-:W-:Y:S01]  /*a760*/  PRMT R23, RZ, 0x7610, R23 ;  /* 0x00007610ff177816 */ /* 0x000fe20000000017 */
[----:B------:R-:W-:Y:S06]  /*a770*/  BRA `(.L_x_8612) ;  /* 0x0000000000247947 */ /* 0x000fec0003800000 */
.L_x_8636:
[----:B------:R-:W2:Y:S02]  /*a780*/  LDG.E.64 R4, desc[UR36][R4.64] ;  /* 0x0000002404047981 */ /* 0x000ea4000c1e1b00 */
[----:B--2---:R-:W0:Y:S02]  /*a790*/  I2F.U64 R0, R4 ;  /* 0x0000000400007312 */ /* 0x004e240000301000 */
[----:B0-----:R-:W-:-:S04]  /*a7a0*/  F2FP.F16.F32.PACK_AB R0, RZ, R0 ;  /* 0x00000000ff00723e */ /* 0x001fc800000000ff */
[----:B------:R-:W-:Y:S01]  /*a7b0*/  PRMT R23, R0, 0x7610, R23 ;  /* 0x0000761000177816 */ /* 0x000fe20000000017 */
[----:B------:R-:W-:Y:S06]  /*a7c0*/  BRA `(.L_x_8612) ;  /* 0x0000000000107947 */ /* 0x000fec0003800000 */
.L_x_8635:
[----:B------:R-:W2:Y:S02]  /*a7d0*/  LDG.E R4, desc[UR36][R4.64] ;  /* 0x0000002404047981 */ /* 0x000ea4000c1e1900 */
[----:B--2---:R-:W-:-:S04]  /*a7e0*/  I2FP.F32.U32 R0, R4 ;  /* 0x0000000400007245 */ /* 0x004fc80000201000 */
[----:B------:R-:W-:-:S04]  /*a7f0*/  F2FP.F16.F32.PACK_AB R0, RZ, R0 ;  /* 0x00000000ff00723e */ /* 0x000fc800000000ff */
[----:B------:R-:W-:-:S07]  /*a800*/  PRMT R23, R0, 0x7610, R23 ;  /* 0x0000761000177816 */ /* 0x000fce0000000017 */
.L_x_8612:
        /* <DEDUP_REMOVED lines=21> */
.L_x_8643:
[----:B------:R-:W2:Y:S02]  /*a960*/  LDG.E.U8 R4, desc[UR36][R4.64] ;  /* 0x0000002404047981 */ /* 0x000ea4000c1e1100 */
[----:B--2---:R-:W-:-:S04]  /*a970*/  I2FP.F32.U32 R0, R4 ;  /* 0x0000000400007245 */ /* 0x004fc80000201000 */
[----:B------:R-:W-:-:S04]  /*a980*/  F2FP.F16.F32.PACK_AB R0, RZ, R0 ;  /* 0x00000000ff00723e */ /* 0x000fc800000000ff */
[----:B------:R-:W-:Y:S01]  /*a990*/  PRMT R25, R0, 0x7610, R25 ;  /* 0x0000761000197816 */ /* 0x000fe20000000019 */
[----:B------:R-:W-:Y:S06]  /*a9a0*/  BRA `(.L_x_8645) ;  /* 0x0000000c00b87947 */ /* 0x000fec0003800000 */
.L_x_8642:
        /* <DEDUP_REMOVED lines=11> */
.L_x_8647:
[----:B------:R-:W2:Y:S02]  /*aa60*/  LDG.E R4, desc[UR36][R4.64] ;  /* 0x0000002404047981 */ /* 0x000ea4000c1e1900 */
[----:B--2---:R-:W-:-:S04]  /*aa70*/  I2FP.F32.S32 R0, R4 ;  /* 0x0000000400007245 */ /* 0x004fc80000201400 */
[----:B------:R-:W-:-:S04]  /*aa80*/  F2FP.F16.F32.PACK_AB R0, RZ, R0 ;  /* 0x00000000ff00723e */ /* 0x000fc800000000ff */
[----:B------:R-:W-:Y:S01]  /*aa90*/  PRMT R25, R0, 0x7610, R25 ;  /* 0x0000761000197816 */ /* 0x000fe20000000019 */
[----:B------:R-:W-:Y:S06]  /*aaa0*/  BRA `(.L_x_8645) ;  /* 0x0000000c00787947 */ /* 0x000fec0003800000 */
.L_x_8646:
[----:B------:R-:W2:Y:S02]  /*aab0*/  LDG.E.U16 R4, desc[UR36][R4.64] ;  /* 0x0000002404047981 */ /* 0x000ea4000c1e1500 */
[----:B--2---:R-:W0:Y:S02]  /*aac0*/  I2F.S16 R0, R4 ;  /* 0x0000000400007306 */ /* 0x004e240000101400 */
[----:B0-----:R-:W-:-:S04]  /*aad0*/  F2FP.F16.F32.PACK_AB R0, RZ, R0 ;  /* 0x00000000ff00723e */ /* 0x001fc800000000ff */
[----:B------:R-:W-:Y:S01]  /*aae0*/  PRMT R25, R0, 0x7610, R25 ;  /* 0x0000761000197816 */ /* 0x000fe20000000019 */
[----:B------:R-:W-:Y:S06]  /*aaf0*/  BRA `(.L_x_8645) ;  /* 0x0000000c00647947 */ /* 0x000fec0003800000 */
.L_x_8641:
        /* <DEDUP_REMOVED lines=9> */
.L_x_8649:
[----:B------:R1:W5:Y:S01]  /*ab90*/  LDG.E.U16 R25, desc[UR36][R4.64] ;  /* 0x0000002404197981 */ /* 0x000362000c1e1500 */
[----:B------:R-:W-:Y:S05]  /*aba0*/  BRA `(.L_x_8645) ;  /* 0x0000000c00387947 */ /* 0x000fea0003800000 */
.L_x_8648:
        /* <DEDUP_REMOVED lines=9> */
.L_x_8651:
[----:B------:R0:W5:Y:S01]  /*ac40*/  LDG.E.U16 R25, desc[UR36][R4.64] ;  /* 0x0000002404197981 */ /* 0x000162000c1e1500 */
[----:B------:R-:W-:Y:S05]  /*ac50*/  BRA `(.L_x_8645) ;  /* 0x0000000c000c7947 */ /* 0x000fea0003800000 */
.L_x_8650:
        /* <DEDUP_REMOVED lines=9> */
.L_x_8640:
        /* <DEDUP_REMOVED lines=14> */
.L_x_8654:
        /* <DEDUP_REMOVED lines=9> */
.L_x_8653:
        /* <DEDUP_REMOVED lines=27> */
.L_x_8656:
        /* <DEDUP_REMOVED lines=15> */
.L_x_8655:
[----:B------:R-:W2:Y:S02]  /*b100*/  LDG.E.U16 R0, desc[UR36][R4.64] ;  /* 0x0000002404007981 */ /* 0x000ea4000c1e1500 */
[----:B--2---:R-:W-:-:S05]  /*b110*/  IMAD.U32 R0, R0, 0x10000, RZ ;  /* 0x0001000000007824 */ /* 0x004fca00078e00ff */
[----:B------:R-:W-:-:S04]  /*b120*/  F2FP.F16.F32.PACK_AB R0, RZ, R0 ;  /* 0x00000000ff00723e */ /* 0x000fc800000000ff */
[----:B------:R-:W-:Y:S01]  /*b130*/  PRMT R25, R0, 0x7610, R25 ;  /* 0x0000761000197816 */ /* 0x000fe20000000019 */
[----:B------:R-:W-:Y:S06]  /*b140*/  BRA `(.L_x_8645) ;  /* 0x0000000400d07947 */ /* 0x000fec0003800000 */
.L_x_8652:
        /* <DEDUP_REMOVED lines=13> */
.L_x_8659:
        /* <DEDUP_REMOVED lines=21> */
.L_x_8663:
[----:B------:R-:W-:Y:S05]  /*b370*/  BSYNC.RECONVERGENT B1 ;  /* 0x0000000000017941 */ /* 0x000fea0003800200 */
.L_x_8662:
[----:B------:R-:W-:Y:S01]  /*b380*/  IMAD.SHL.U32 R0, R0, 0x100000, RZ ;  /* 0x0010000000007824 */ /* 0x000fe200078e00ff */
[----:B------:R-:W-:-:S04]  /*b390*/  LEA R3, R3, 0x3b800000, 0x17 ;  /* 0x3b80000003037811 */ /* 0x000fc800078eb8ff */
[----:B------:R-:W-:-:S07]  /*b3a0*/  LOP3.LUT R0, R3, R0, R7, 0xfe, !PT ;  /* 0x0000000003007212 */ /* 0x000fce00078efe07 */
.L_x_8661:
[----:B------:R-:W-:Y:S05]  /*b3b0*/  BSYNC.RECONVERGENT B0 ;  /* 0x0000000000007941 */ /* 0x000fea0003800200 */
.L_x_8660:
[----:B------:R-:W-:-:S04]  /*b3c0*/  F2FP.F16.F32.PACK_AB R0, RZ, R0 ;  /* 0x00000000ff00723e */ /* 0x000fc800000000ff */
[----:B------:R-:W-:Y:S01]  /*b3d0*/  PRMT R25, R0, 0x7610, R25 ;  /* 0x0000761000197816 */ /* 0x000fe20000000019 */
[----:B------:R-:W-:Y:S06]  /*b3e0*/  BRA `(.L_x_8645) ;  /* 0x0000000400287947 */ /* 0x000fec0003800000 */
.L_x_8658:
        /* <DEDUP_REMOVED lines=21> */
.L_x_8667:
[----:B------:R-:W-:Y:S05]  /*b540*/  BSYNC.RECONVERGENT B1 ;  /* 0x0000000000017941 */ /* 0x000fea0003800200 */
.L_x_8666:
[----:B------:R-:W-:Y:S01]  /*b550*/  IMAD.SHL.U32 R0, R0, 0x200000, RZ ;  /* 0x0020000000007824 */ /* 0x000fe200078e00ff */
[----:B------:R-:W-:-:S04]  /*b560*/  LEA R3, R3, 0x37800000, 0x17 ;  /* 0x3780000003037811 */ /* 0x000fc800078eb8ff */
[----:B------:R-:W-:-:S07]  /*b570*/  LOP3.LUT R0, R3, R0, R7, 0xfe, !PT ;  /* 0x0000000003007212 */ /* 0x000fce00078efe07 */
.L_x_8665:
[----:B------:R-:W-:Y:S05]  /*b580*/  BSYNC.RECONVERGENT B0 ;  /* 0x0000000000007941 */ /* 0x000fea0003800200 */
.L_x_8664:
[----:B------:R-:W-:-:S04]  /*b590*/  F2FP.F16.F32.PACK_AB R0, RZ, R0 ;  /* 0x00000000ff00723e */ /* 0x000fc800000000ff */
[----:B------:R-:W-:Y:S01]  /*b5a0*/  PRMT R25, R0, 0x7610, R25 ;  /* 0x0000761000197816 */ /* 0x000fe20000000019 */
[----:B------:R-:W-:Y:S06]  /*b5b0*/  BRA `(.L_x_8645) ;  /* 0x0000000000b47947 */ /* 0x000fec0003800000 */
.L_x_8657:
        /* <DEDUP_REMOVED lines=14> */
.L_x_8671:
[----:B------:R-:W-:Y:S05]  /*b6a0*/  BSYNC.RECONVERGENT B0 ;  /* 0x0000000000007941 */ /* 0x000fea0003800200 */
.L_x_8670:
[----:B------:R-:W-:-:S04]  /*b6b0*/  F2FP.F16.F32.PACK_AB R0, RZ, R0 ;  /* 0x00000000ff00723e */ /* 0x000fc800000000ff */
[----:B------:R-:W-:Y:S01]  /*b6c0*/  PRMT R25, R0, 0x7610, R25 ;  /* 0x0000761000197816 */ /* 0x000fe20000000019 */
[----:B------:R-:W-:Y:S06]  /*b6d0*/  BRA `(.L_x_8645) ;  /* 0x00000000006c7947 */ /* 0x000fec0003800000 */
.L_x_8644:
        /* <DEDUP_REMOVED lines=16> */
.L_x_8672:
[----:B------:R-:W-:Y:S01]  /*b7e0*/  PRMT R25, RZ, 0x7610, R25 ;  /* 0x00007610ff197816 */ /* 0x000fe20000000019 */
[----:B------:R-:W-:Y:S06]  /*b7f0*/  BRA `(.L_x_8645) ;  /* 0x0000000000247947 */ /* 0x000fec0003800000 */
.L_x_8669:
[----:B------:R-:W2:Y:S02]  /*b800*/  LDG.E.64 R4, desc[UR36][R4.64] ;  /* 0x0000002404047981 */ /* 0x000ea4000c1e1b00 */
[----:B--2---:R-:W0:Y:S02]  /*b810*/  I2F.U64 R0, R4 ;  /* 0x0000000400007312 */ /* 0x004e240000301000 */
[----:B0-----:R-:W-:-:S04]  /*b820*/  F2FP.F16.F32.PACK_AB R0, RZ, R0 ;  /* 0x00000000ff00723e */ /* 0x001fc800000000ff */
[----:B------:R-:W-:Y:S01]  /*b830*/  PRMT R25, R0, 0x7610, R25 ;  /* 0x0000761000197816 */ /* 0x000fe20000000019 */
[----:B------:R-:W-:Y:S06]  /*b840*/  BRA `(.L_x_8645) ;  /* 0x0000000000107947 */ /* 0x000fec0003800000 */
.L_x_8668:
[----:B------:R-:W2:Y:S02]  /*b850*/  LDG.E R4, desc[UR36][R4.64] ;  /* 0x0000002404047981 */ /* 0x000ea4000c1e1900 */
[----:B--2---:R-:W-:-:S04]  /*b860*/  I2FP.F32.U32 R0, R4 ;  /* 0x0000000400007245 */ /* 0x004fc80000201000 */
[----:B------:R-:W-:-:S04]  /*b870*/  F2FP.F16.F32.PACK_AB R0, RZ, R0 ;  /* 0x00000000ff00723e */ /* 0x000fc800000000ff */
[----:B------:R-:W-:-:S07]  /*b880*/  PRMT R25, R0, 0x7610, R25 ;  /* 0x0000761000197816 */ /* 0x000fce0000000019 */
.L_x_8645:
        /* <DEDUP_REMOVED lines=21> */
.L_x_8676:
[----:B------:R-:W2:Y:S02]  /*b9e0*/  LDG.E.U8 R4, desc[UR36][R4.64] ;  /* 0x0000002404047981 */ /* 0x000ea4000c1e1100 */
[----:B--2---:R-:W-:-:S04]  /*b9f0*/  I2FP.F32.U32 R0, R4 ;  /* 0x0000000400007245 */ /* 0x004fc80000201000 */
[----:B------:R-:W-:Y:S01]  /*ba00*/  F2FP.F16.F32.PACK_AB R0, RZ, R0 ;  /* 0x00000000ff00723e */ /* 0x000fe200000000ff */
[----:B------:R-:W-:Y:S06]  /*ba10*/  BRA `(.L_x_8606) ;  /* 0x0000000c00807947 */ /* 0x000fec0003800000 */
.L_x_8675:
        /* <DEDUP_REMOVED lines=10> */
.L_x_8679:
[----:B------:R-:W2:Y:S02]  /*bac0*/  LDG.E R4, desc[UR36][R4.64] ;  /* 0x0000002404047981 */ /* 0x000ea4000c1e1900 */
[----:B--2---:R-:W-:-:S04]  /*bad0*/  I2FP.F32.S32 R0, R4 ;  /* 0x0000000400007245 */ /* 0x004fc80000201400 */
[----:B------:R-:W-:Y:S01]  /*bae0*/  F2FP.F16.F32.PACK_AB R0, RZ, R0 ;  /* 0x00000000ff00723e */ /* 0x000fe200000000ff */
[----:B------:R-:W-:Y:S06]  /*baf0*/  BRA `(.L_x_8606) ;  /* 0x0000000c00487947 */ /* 0x000fec0003800000 */
.L_x_8678:
[----:B------:R-:W2:Y:S02]  /*bb00*/  LDG.E.U16 R4, desc[UR36][R4.64] ;  /* 0x0000002404047981 */ /* 0x000ea4000c1e1500 */
[----:B--2---:R-:W0:Y:S02]  /*bb10*/  I2F.S16 R0, R4 ;  /* 0x0000000400007306 */ /* 0x004e240000101400 */
[----:B0-----:R-:W-:Y:S01]  /*bb20*/  F2FP.F16.F32.PACK_AB R0, RZ, R0 ;  /* 0x00000000ff00723e */ /* 0x001fe200000000ff */
[----:B------:R-:W-:Y:S06]  /*bb30*/  BRA `(.L_x_8606) ;  /* 0x0000000c00387947 */ /* 0x000fec0003800000 */
.L_x_8674:
        /* <DEDUP_REMOVED lines=9> */
.L_x_8681:
[----:B------:R1:W5:Y:S01]  /*bbd0*/  LDG.E.U16 R0, desc[UR36][R4.64] ;  /* 0x0000002404007981 */ /* 0x000362000c1e1500 */
[----:B------:R-:W-:Y:S05]  /*bbe0*/  BRA `(.L_x_8606) ;  /* 0x0000000c000c7947 */ /* 0x000fea0003800000 */
.L_x_8680:
        /* <DEDUP_REMOVED lines=9> */
.L_x_8683:
[----:B------:R0:W5:Y:S01]  /*bc80*/  LDG.E.U16 R0, desc[UR36][R4.64] ;  /* 0x0000002404007981 */ /* 0x000162000c1e1500 */
[----:B------:R-:W-:Y:S05]  /*bc90*/  BRA `(.L_x_8606) ;  /* 0x0000000800e07947 */ /* 0x000fea0003800000 */
.L_x_8682:
        /* <DEDUP_REMOVED lines=8> */
.L_x_8673:
        /* <DEDUP_REMOVED lines=13> */
.L_x_8686:
        /* <DEDUP_REMOVED lines=8> */
.L_x_8685:
        /* <DEDUP_REMOVED lines=27> */
.L_x_8688:
        /* <DEDUP_REMOVED lines=12> */
[----:B------:R-:W-:Y:S01]  /*c0e0*/  F2FP.F16.F32.PACK_AB R0, RZ, R0 ;  /* 0x00000000ff00723e */ /* 0x000fe200000000ff */
[----:B------:R-:W-:Y:S06]  /*c0f0*/  BRA `(.L_x_8606) ;  /* 0x0000000400c87947 */ /* 0x000fec0003800000 */
.L_x_8687:
[----:B------:R-:W2:Y:S02]  /*c100*/  LDG.E.U16 R0, desc[UR36][R4.64] ;  /* 0x0000002404007981 */ /* 0x000ea4000c1e1500 */
[----:B--2---:R-:W-:-:S05]  /*c110*/  IMAD.U32 R0, R0, 0x10000, RZ ;  /* 0x0001000000007824 */ /* 0x004fca00078e00ff */
[----:B------:R-:W-:Y:S01]  /*c120*/  F2FP.F16.F32.PACK_AB R0, RZ, R0 ;  /* 0x00000000ff00723e */ /* 0x000fe200000000ff */
[----:B------:R-:W-:Y:S06]  /*c130*/  BRA `(.L_x_8606) ;  /* 0x0000000400b87947 */ /* 0x000fec0003800000 */
.L_x_8684:
        /* <DEDUP_REMOVED lines=12> */
.L_x_8691:
        /* <DEDUP_REMOVED lines=21> */
.L_x_8695:
[----:B------:R-:W-:Y:S05]  /*c350*/  BSYNC.RECONVERGENT B1 ;  /* 0x0000000000017941 */ /* 0x000fea0003800200 */
.L_x_8694:
[----:B------:R-:W-:Y:S01]  /*c360*/  IMAD.SHL.U32 R0, R0, 0x100000, RZ ;  /* 0x0010000000007824 */ /* 0x000fe200078e00ff */
[----:B------:R-:W-:-:S04]  /*c370*/  LEA R3, R3, 0x3b800000, 0x17 ;  /* 0x3b80000003037811 */ /* 0x000fc800078eb8ff */
[----:B------:R-:W-:-:S07]  /*c380*/  LOP3.LUT R0, R3, R0, R7, 0xfe, !PT ;  /* 0x0000000003007212 */ /* 0x000fce00078efe07 */
.L_x_8693:
[----:B------:R-:W-:Y:S05]  /*c390*/  BSYNC.RECONVERGENT B0 ;  /* 0x0000000000007941 */ /* 0x000fea0003800200 */
.L_x_8692:
[----:B------:R-:W-:Y:S01]  /*c3a0*/  F2FP.F16.F32.PACK_AB R0, RZ, R0 ;  /* 0x00000000ff00723e */ /* 0x000fe200000000ff */
[----:B------:R-:W-:Y:S06]  /*c3b0*/  BRA `(.L_x_8606) ;  /* 0x0000000400187947 */ /* 0x000fec0003800000 */
.L_x_8690:
        /* <DEDUP_REMOVED lines=21> */
.L_x_8699:
[----:B------:R-:W-:Y:S05]  /*c510*/  BSYNC.RECONVERGENT B1 ;  /* 0x0000000000017941 */ /* 0x000fea0003800200 */
.L_x_8698:
[----:B------:R-:W-:Y:S01]  /*c520*/  IMAD.SHL.U32 R0, R0, 0x200000, RZ ;  /* 0x0020000000007824 */ /* 0x000fe200078e00ff */
[----:B------:R-:W-:-:S04]  /*c530*/  LEA R3, R3, 0x37800000, 0x17 ;  /* 0x3780000003037811 */ /* 0x000fc800078eb8ff */
[----:B------:R-:W-:-:S07]  /*c540*/  LOP3.LUT R0, R3, R0, R7, 0xfe, !PT ;  /* 0x0000000003007212 */ /* 0x000fce00078efe07 */
.L_x_8697:
[----:B------:R-:W-:Y:S05]  /*c550*/  BSYNC.RECONVERGENT B0 ;  /* 0x0000000000007941 */ /* 0x000fea0003800200 */
.L_x_8696:
[----:B------:R-:W-:Y:S01]  /*c560*/  F2FP.F16.F32.PACK_AB R0, RZ, R0 ;  /* 0x00000000ff00723e */ /* 0x000fe200000000ff */
[----:B------:R-:W-:Y:S06]  /*c570*/  BRA `(.L_x_8606) ;  /* 0x0000000000a87947 */ /* 0x000fec0003800000 */
.L_x_8689:
        /* <DEDUP_REMOVED lines=14> */
.L_x_8703:
[----:B------:R-:W-:Y:S05]  /*c660*/  BSYNC.RECONVERGENT B0 ;  /* 0x0000000000007941 */ /* 0x000fea0003800200 */
.L_x_8702:
[----:B------:R-:W-:Y:S01]  /*c670*/  F2FP.F16.F32.PACK_AB R0, RZ, R0 ;  /* 0x00000000ff00723e */ /* 0x000fe200000000ff */
[----:B------:R-:W-:Y:S06]  /*c680*/  BRA `(.L_x_8606) ;  /* 0x0000000000647947 */ /* 0x000fec0003800000 */
.L_x_8677:
        /* <DEDUP_REMOVED lines=16> */
.L_x_8704:
[----:B------:R-:W-:Y:S01]  /*c790*/  PRMT R0, RZ, 0x7610, R0 ;  /* 0x00007610ff007816 */ /* 0x000fe20000000000 */
[----:B------:R-:W-:Y:S06]  /*c7a0*/  BRA `(.L_x_8606) ;  /* 0x00000000001c7947 */ /* 0x000fec0003800000 */
.L_x_8701:
[----:B------:R-:W2:Y:S02]  /*c7b0*/  LDG.E.64 R4, desc[UR36][R4.64] ;  /* 0x0000002404047981 */ /* 0x000ea4000c1e1b00 */
[----:B--2---:R-:W0:Y:S02]  /*c7c0*/  I2F.U64 R0, R4 ;  /* 0x0000000400007312 */ /* 0x004e240000301000 */
[----:B0-----:R-:W-:Y:S01]  /*c7d0*/  F2FP.F16.F32.PACK_AB R0, RZ, R0 ;  /* 0x00000000ff00723e */ /* 0x001fe200000000ff */
[----:B------:R-:W-:Y:S06]  /*c7e0*/  BRA `(.L_x_8606) ;  /* 0x00000000000c7947 */ /* 0x000fec0003800000 */
.L_x_8700:
[----:B------:R-:W2:Y:S02]  /*c7f0*/  LDG.E R4, desc[UR36][R4.64] ;  /* 0x0000002404047981 */ /* 0x000ea4000c1e1900 */
[----:B--2---:R-:W-:-:S04]  /*c800*/  I2FP.F32.U32 R0, R4 ;  /* 0x0000000400007245 */ /* 0x004fc80000201000 */
[----:B------:R-:W-:-:S07]  /*c810*/  F2FP.F16.F32.PACK_AB R0, RZ, R0 ;  /* 0x00000000ff00723e */ /* 0x000fce00000000ff */
.L_x_8606:
[----:B------:R-:W-:Y:S05]  /*c820*/  BSYNC.RECONVERGENT B6 ;  /* 0x0000000000067941 */ /* 0x000fea0003800200 */
.L_x_8605:
[----:B------:R-:W2:Y:S01]  /*c830*/  S2R R3, SR_CTAID.X ;  /* 0x0000000000037919 */ /* 0x000ea20000002500 */
[----:B01----:R-:W2:Y:S01]  /*c840*/  LDC R5, c[0x0][0x380] ;  /* 0x0000e000ff057b82 */ /* 0x003ea20000000800 */
[C---:B------:R-:W-:Y:S01]  /*c850*/  VIADD R4, R2.reuse, 0x180 ;  /* 0x0000018002047836 */ /* 0x040fe20000000000 */
[----:B------:R-:W-:Y:S01]  /*c860*/  BSSY.RECONVERGENT B0, `(.L_x_8705) ;  /* 0x000001e000007945 */ /* 0x000fe20003800200 */
[----:B------:R-:W-:-:S05]  /*c870*/  VIADD R27, R2, 0x80 ;  /* 0x00000080021b7836 */ /* 0x000fca0000000000 */
[----:B------:R-:W0:Y:S01]  /*c880*/  LDC.U8 R10, c[0x0][0x3bc] ;  /* 0x0000ef00ff0a7b82 */ /* 0x000e220000000000 */
[----:B--2---:R-:W-:Y:S02]  /*c890*/  IMAD R5, R3, -0x200, R5 ;  /* 0xfffffe0003057824 */ /* 0x004fe400078e0205 */
[----:B------:R-:W-:-:S03]  /*c8a0*/  VIADD R3, R2, 0x100 ;  /* 0x0000010002037836 */ /* 0x000fc60000000000 */
[-C--:B------:R-:W-:Y:S02]  /*c8b0*/  ISETP.GE.AND P0, PT, R2, R5.reuse, PT ;  /* 0x000000050200720c */ /* 0x080fe40003f06270 */
[-C--:B------:R-:W-:Y:S02]  /*c8c0*/  ISETP.GE.AND P2, PT, R3, R5.reuse, PT ;  /* 0x000000050300720c */ /* 0x080fe40003f46270 */
[-C--:B------:R-:W-:Y:S02]  /*c8d0*/  ISETP.GE.AND P3, PT, R4, R5.reuse, PT ;  /* 0x000000050400720c */ /* 0x080fe40003f66270 */
[----:B------:R-:W-:-:S07]  /*c8e0*/  ISETP.GE.AND P1, PT, R27, R5, PT ;  /* 0x000000051b00720c */ /* 0x000fce0003f26270 */
[----:B0-----:R-:W-:Y:S06]  /*c8f0*/  @P0 BRA `(.L_x_8706) ;  /* 0x0000000000500947 */ /* 0x001fec0003800000 */
[----:B-----5:R-:W-:Y:S02]  /*c900*/  HADD2.F32 R28, -RZ, R28.H0_H0 ;  /* 0x2000001cff1c7230 */ /* 0x020fe40000004100 */
[----:B------:R-:W-:Y:S02]  /*c910*/  HADD2.F32 R5, -RZ, R26.H0_H0 ;  /* 0x2000001aff057230 */ /* 0x000fe40000004100 */
[----:B------:R-:W-:Y:S02]  /*c920*/  HADD2.F32 R29, -RZ, R29.H0_H0 ;  /* 0x2000001dff1d7230 */ /* 0x000fe40000004100 */
[----:B------:R-:W-:-:S05]  /*c930*/  FADD.FTZ R3, -R28, 1 ;  /* 0x3f8000001c037421 */ /* 0x000fca0000010100 */
        /* <DEDUP_REMOVED lines=15> */
[----:B------:R-:W-:-:S07]  /*ca30*/  F2FP.F16.F32.PACK_AB R3, RZ, R3 ;  /* 0x00000003ff03723e */ /* 0x000fce00000000ff */
.L_x_8706:
[----:B------:R-:W-:Y:S05]  /*ca40*/  BSYNC.RECONVERGENT B0 ;  /* 0x0000000000007941 */ /* 0x000fea0003800200 */
.L_x_8705:
[----:B------:R-:W-:Y:S04]  /*ca50*/  BSSY.RECONVERGENT B0, `(.L_x_8707) ;  /* 0x0000016000007945 */ /* 0x000fe80003800200 */
[----:B------:R-:W-:Y:S05]  /*ca60*/  @P1 BRA `(.L_x_8708) ;  /* 0x0000000000501947 */ /* 0x000fea0003800000 */
        /* <DEDUP_REMOVED lines=13> */
[----:B------:R-:W-:-:S04]  /*cb40*/  HADD2.F32 R5, -RZ, R5.H1_H1 ;  /* 0x30000005ff057230 */ /* 0x000fc80000004100 */
[----:B------:R-:W0:Y:S01]  /*cb50*/  MUFU.RCP R4, R4 ;  /* 0x0000000400047308 */ /* 0x000e220000001000 */
[----:B------:R-:W-:-:S05]  /*cb60*/  FMUL.FTZ R5, R24, R5 ;  /* 0x0000000518057220 */ /* 0x000fca0000410000 */
[----:B------:R-:W-:-:S05]  /*cb70*/  F2FP.F16.F32.PACK_AB R5, RZ, R5 ;  /* 0x00000005ff05723e */ /* 0x000fca00000000ff */
[----:B------:R-:W-:-:S05]  /*cb80*/  HADD2.F32 R5, -RZ, R5.H0_H0 ;  /* 0x20000005ff057230 */ /* 0x000fca0000004100 */
[----:B0-----:R-:W-:-:S05]  /*cb90*/  FMUL.FTZ R18, R5, R4 ;  /* 0x0000000405127220 */ /* 0x001fca0000410000 */
[----:B------:R-:W-:-:S07]  /*cba0*/  F2FP.F16.F32.PACK_AB R18, RZ, R18 ;  /* 0x00000012ff12723e */ /* 0x000fce00000000ff */
.L_x_8708:
[----:B------:R-:W-:Y:S05]  /*cbb0*/  BSYNC.RECONVERGENT B0 ;  /* 0x0000000000007941 */ /* 0x000fea0003800200 */
.L_x_8707:
        /* <DEDUP_REMOVED lines=22> */
.L_x_8710:
[----:B------:R-:W-:Y:S05]  /*cd20*/  BSYNC.RECONVERGENT B0 ;  /* 0x0000000000007941 */ /* 0x000fea0003800200 */
.L_x_8709:
        /* <DEDUP_REMOVED lines=22> */
.L_x_8712:
[----:B------:R-:W-:Y:S05]  /*ce90*/  BSYNC.RECONVERGENT B0 ;  /* 0x0000000000007941 */ /* 0x000fea0003800200 */
.L_x_8711:
        /* <DEDUP_REMOVED lines=22> */
[----:B------:R-:W-:-:S04]  /*d000*/  IMAD.MOV.U32 R2, RZ, RZ, R27 ;  /* 0x000000ffff027224 */ /* 0x000fc800078e001b */
[----:B------:R-:W0:Y:S02]  /*d010*/  F2I.FTZ.TRUNC.NTZ R3, R3 ;  /* 0x0000000300037305 */ /* 0x000e24000021f100 */
[----:B0-----:R4:W-:Y:S01]  /*d020*/  STG.E.U8 desc[UR36][R8.64], R3 ;  /* 0x0000000308007986 */ /* 0x0019e2000c101124 */
[----:B------:R-:W-:Y:S05]  /*d030*/  BRA `(.L_x_8714) ;  /* 0x0000000c00d87947 */ /* 0x000fea0003800000 */
.L_x_8718:
[----:B------:R-:W-:-:S06]  /*d040*/  HADD2.F32 R3, -RZ, R3.H0_H0 ;  /* 0x20000003ff037230 */ /* 0x000fcc0000004100 */
[----:B------:R-:W0:Y:S02]  /*d050*/  F2I.S64.TRUNC R2, R3 ;  /* 0x0000000300027311 */ /* 0x000e24000020d900 */
[----:B0-----:R-:W-:Y:S02]  /*d060*/  IMAD.MOV.U32 R5, RZ, RZ, R2 ;  /* 0x000000ffff057224 */ /* 0x001fe400078e0002 */
[----:B------:R-:W-:-:S03]  /*d070*/  IMAD.MOV.U32 R2, RZ, RZ, R27 ;  /* 0x000000ffff027224 */ /* 0x000fc600078e001b */
[----:B------:R3:W-:Y:S01]  /*d080*/  STG.E.U8 desc[UR36][R8.64], R5 ;  /* 0x0000000508007986 */ /* 0x0007e2000c101124 */
[----:B------:R-:W-:Y:S05]  /*d090*/  BRA `(.L_x_8714) ;  /* 0x0000000c00c07947 */ /* 0x000fea0003800000 */
.L_x_8717:
        /* <DEDUP_REMOVED lines=11> */
.L_x_8721:
[----:B------:R-:W-:Y:S02]  /*d150*/  HADD2.F32 R3, -RZ, R3.H0_H0 ;  /* 0x20000003ff037230 */ /* 0x000fe40000004100 */
[----:B------:R-:W-:-:S04]  /*d160*/  IMAD.MOV.U32 R2, RZ, RZ, R27 ;  /* 0x000000ffff027224 */ /* 0x000fc800078e001b */
[----:B------:R-:W0:Y:S02]  /*d170*/  F2I.FTZ.TRUNC.NTZ R3, R3 ;  /* 0x0000000300037305 */ /* 0x000e24000021f100 */
[----:B0-----:R1:W-:Y:S01]  /*d180*/  STG.E desc[UR36][R8.64], R3 ;  /* 0x0000000308007986 */ /* 0x0013e2000c101924 */
[----:B------:R-:W-:Y:S05]  /*d190*/  BRA `(.L_x_8714) ;  /* 0x0000000c00807947 */ /* 0x000fea0003800000 */
.L_x_8720:
[----:B------:R-:W-:Y:S02]  /*d1a0*/  HADD2.F32 R3, -RZ, R3.H0_H0 ;  /* 0x20000003ff037230 */ /* 0x000fe40000004100 */
[----:B------:R-:W-:-:S04]  /*d1b0*/  IMAD.MOV.U32 R2, RZ, RZ, R27 ;  /* 0x000000ffff027224 */ /* 0x000fc800078e001b */
[----:B------:R-:W0:Y:S02]  /*d1c0*/  F2I.FTZ.TRUNC.NTZ R3, R3 ;  /* 0x0000000300037305 */ /* 0x000e24000021f100 */
[----:B0-----:R2:W-:Y:S01]  /*d1d0*/  STG.E.U16 desc[UR36][R8.64], R3 ;  /* 0x0000000308007986 */ /* 0x0015e2000c101524 */
[----:B------:R-:W-:Y:S05]  /*d1e0*/  BRA `(.L_x_8714) ;  /* 0x0000000c006c7947 */ /* 0x000fea0003800000 */
.L_x_8716:
        /* <DEDUP_REMOVED lines=10> */
.L_x_8723:
[----:B------:R0:W-:Y:S01]  /*d290*/  STG.E.U16 desc[UR36][R8.64], R3 ;  /* 0x0000000308007986 */ /* 0x0001e2000c101524 */
[----:B------:R-:W-:Y:S01]  /*d2a0*/  IMAD.MOV.U32 R2, RZ, RZ, R27 ;  /* 0x000000ffff027224 */ /* 0x000fe200078e001b */
[----:B------:R-:W-:Y:S06]  /*d2b0*/  BRA `(.L_x_8714) ;  /* 0x0000000c00387947 */ /* 0x000fec0003800000 */
.L_x_8722:
        /* <DEDUP_REMOVED lines=11> */
.L_x_8725:
[----:B------:R-:W-:Y:S02]  /*d370*/  HADD2.F32 R0, -RZ, R3.H0_H0 ;  /* 0x20000003ff007230 */ /* 0x000fe40000004100 */
[----:B------:R-:W-:-:S03]  /*d380*/  IMAD.MOV.U32 R2, RZ, RZ, R27 ;  /* 0x000000ffff027224 */ /* 0x000fc600078e001b */
[----:B------:R-:W-:-:S04]  /*d390*/  F2FP.F16.F32.PACK_AB R0, RZ, R0 ;  /* 0x00000000ff00723e */ /* 0x000fc800000000ff */
[----:B------:R-:W-:-:S05]  /*d3a0*/  PRMT R0, R0, 0x5410, RZ ;  /* 0x0000541000007816 */ /* 0x000fca00000000ff */
[----:B------:R0:W-:Y:S01]  /*d3b0*/  STG.E desc[UR36][R8.64], R0 ;  /* 0x0000000008007986 */ /* 0x0001e2000c101924 */
[----:B------:R-:W-:Y:S05]  /*d3c0*/  BRA `(.L_x_8714) ;  /* 0x0000000800f47947 */ /* 0x000fea0003800000 */
.L_x_8724:
[----:B------:R-:W-:Y:S02]  /*d3d0*/  HADD2.F32 R4, -RZ, R3.H0_H0 ;  /* 0x20000003ff047230 */ /* 0x000fe40000004100 */
[----:B------:R-:W-:-:S03]  /*d3e0*/  IMAD.MOV.U32 R2, RZ, RZ, R27 ;  /* 0x000000ffff027224 */ /* 0x000fc600078e001b */
[----:B------:R-:W-:-:S06]  /*d3f0*/  FMUL.FTZ R4, R4, 1 ;  /* 0x3f80000004047820 */ /* 0x000fcc0000410000 */
[----:B------:R-:W0:Y:S02]  /*d400*/  F2F.F64.F32 R4, R4 ;  /* 0x0000000400047310 */ /* 0x000e240000201800 */
[----:B0-----:R0:W-:Y:S01]  /*d410*/  STG.E.64 desc[UR36][R8.64], R4 ;  /* 0x0000000408007986 */ /* 0x0011e2000c101b24 */
[----:B------:R-:W-:Y:S05]  /*d420*/  BRA `(.L_x_8714) ;  /* 0x0000000800dc7947 */ /* 0x000fea0003800000 */
.L_x_8715:
        /* <DEDUP_REMOVED lines=14> */
.L_x_8728:
[----:B------:R-:W-:Y:S01]  /*d510*/  HADD2.F32 R3, -RZ, R3.H0_H0 ;  /* 0x20000003ff037230 */ /* 0x000fe20000004100 */
[----:B------:R-:W-:Y:S01]  /*d520*/  CS2R R6, SRZ ;  /* 0x0000000000067805 */ /* 0x000fe2000001ff00 */
[----:B------:R-:W-:-:S03]  /*d530*/  IMAD.MOV.U32 R2, RZ, RZ, R27 ;  /* 0x000000ffff027224 */ /* 0x000fc600078e001b */
[----:B------:R-:W-:-:S04]  /*d540*/  FMUL.FTZ R3, R3, 1 ;  /* 0x3f80000003037820 */ /* 0x000fc80000410000 */
[----:B------:R-:W0:Y:S02]  /*d550*/  F2F.F64.F32 R4, R3 ;  /* 0x0000000300047310 */ /* 0x000e240000201800 */
[----:B0-----:R0:W-:Y:S01]  /*d560*/  STG.E.128 desc[UR36][R8.64], R4 ;  /* 0x0000000408007986 */ /* 0x0011e2000c101d24 */
[----:B------:R-:W-:Y:S05]  /*d570*/  BRA `(.L_x_8714) ;  /* 0x0000000800887947 */ /* 0x000fea0003800000 */
.L_x_8727:
        /* <DEDUP_REMOVED lines=19> */
.L_x_8732:
[----:B------:R-:W-:Y:S05]  /*d6b0*/  BSYNC.RECONVERGENT B0 ;  /* 0x0000000000007941 */ /* 0x000fea0003800200 */
.L_x_8731:
[----:B------:R-:W-:Y:S01]  /*d6c0*/  LOP3.LUT R3, R0, 0x80, R3, 0xf8, !PT ;  /* 0x0000008000037812 */ /* 0x000fe200078ef803 */
[----:B------:R-:W-:-:S04]  /*d6d0*/  IMAD.MOV.U32 R2, RZ, RZ, R27 ;  /* 0x000000ffff027224 */ /* 0x000fc800078e001b */
[----:B------:R0:W-:Y:S01]  /*d6e0*/  STG.E.U8 desc[UR36][R8.64], R3 ;  /* 0x0000000308007986 */ /* 0x0001e2000c101124 */
[----:B------:R-:W-:Y:S05]  /*d6f0*/  BRA `(.L_x_8714) ;  /* 0x0000000800287947 */ /* 0x000fea0003800000 */
.L_x_8730:
        /* <DEDUP_REMOVED lines=15> */
.L_x_8734:
[----:B------:R-:W-:Y:S05]  /*d7f0*/  BSYNC.RECONVERGENT B0 ;  /* 0x0000000000007941 */ /* 0x000fea0003800200 */
.L_x_8733:
[----:B------:R-:W-:Y:S01]  /*d800*/  LOP3.LUT R3, R0, 0x80, R3, 0xf8, !PT ;  /* 0x0000008000037812 */ /* 0x000fe200078ef803 */
[----:B------:R-:W-:-:S04]  /*d810*/  IMAD.MOV.U32 R2, RZ, RZ, R27 ;  /* 0x000000ffff027224 */ /* 0x000fc800078e001b */
[----:B------:R0:W-:Y:S01]  /*d820*/  STG.E.U8 desc[UR36][R8.64], R3 ;  /* 0x0000000308007986 */ /* 0x0001e2000c101124 */
[----:B------:R-:W-:Y:S05]  /*d830*/  BRA `(.L_x_8714) ;  /* 0x0000000400d87947 */ /* 0x000fea0003800000 */
.L_x_8729:
[----:B------:R-:W-:Y:S02]  /*d840*/  HADD2.F32 R0, -RZ, R3.H0_H0 ;  /* 0x20000003ff007230 */ /* 0x000fe40000004100 */
[----:B------:R-:W-:-:S03]  /*d850*/  IMAD.MOV.U32 R2, RZ, RZ, R27 ;  /* 0x000000ffff027224 */ /* 0x000fc600078e001b */
[----:B------:R-:W-:-:S05]  /*d860*/  F2FP.BF16.F32.PACK_AB R0, RZ, R0 ;  /* 0x00000000ff00723e */ /* 0x000fca00000010ff */
[----:B------:R0:W-:Y:S01]  /*d870*/  STG.E.U16 desc[UR36][R8.64], R0 ;  /* 0x0000000008007986 */ /* 0x0001e2000c101524 */
[----:B------:R-:W-:Y:S05]  /*d880*/  BRA `(.L_x_8714) ;  /* 0x0000000400c47947 */ /* 0x000fea0003800000 */
.L_x_8726:
        /* <DEDUP_REMOVED lines=13> */
.L_x_8737:
        /* <DEDUP_REMOVED lines=13> */
.L_x_8740:
[----:B------:R-:W-:-:S04]  /*da30*/  SHF.R.U32.HI R0, RZ, 0x14, R3 ;  /* 0x00000014ff007819 */ /* 0x000fc80000011603 */
[----:B------:R-:W-:-:S04]  /*da40*/  LOP3.LUT R0, R0, 0x1, RZ, 0xc0, !PT ;  /* 0x0000000100007812 */ /* 0x000fc800078ec0ff */
[----:B------:R-:W-:-:S04]  /*da50*/  IADD3 R0, PT, PT, R3, 0x487ffff, R0 ;  /* 0x0487ffff03007810 */ /* 0x000fc80007ffe000 */
[----:B------:R-:W-:-:S04]  /*da60*/  SHF.R.U32.HI R0, RZ, 0x14, R0 ;  /* 0x00000014ff007819 */ /* 0x000fc80000011600 */
[----:B------:R-:W-:-:S07]  /*da70*/  LOP3.LUT R0, R0, 0xff, RZ, 0xc0, !PT ;  /* 0x000000ff00007812 */ /* 0x000fce00078ec0ff */
.L_x_8741:
[----:B------:R-:W-:-:S04]  /*da80*/  SHF.R.U32.HI R3, RZ, 0x18, R3 ;  /* 0x00000018ff037819 */ /* 0x000fc80000011603 */
[----:B------:R-:W-:-:S04]  /*da90*/  LOP3.LUT R0, R0, 0x80, R3, 0xf8, !PT ;  /* 0x0000008000007812 */ /* 0x000fc800078ef803 */
[----:B------:R-:W-:-:S07]  /*daa0*/  PRMT R4, R0, 0x7610, R4 ;  /* 0x0000761000047816 */ /* 0x000fce0000000004 */
.L_x_8739:
[----:B------:R-:W-:Y:S05]  /*dab0*/  BSYNC.RECONVERGENT B0 ;  /* 0x0000000000007941 */ /* 0x000fea0003800200 */
.L_x_8738:
[----:B------:R0:W-:Y:S01]  /*dac0*/  STG.E.U8 desc[UR36][R8.64], R4 ;  /* 0x0000000408007986 */ /* 0x0001e2000c101124 */
[----:B------:R-:W-:Y:S01]  /*dad0*/  IMAD.MOV.U32 R2, RZ, RZ, R27 ;  /* 0x000000ffff027224 */ /* 0x000fe200078e001b */
[----:B------:R-:W-:Y:S06]  /*dae0*/  BRA `(.L_x_8714) ;  /* 0x00000004002c7947 */ /* 0x000fec0003800000 */
.L_x_8736:
        /* <DEDUP_REMOVED lines=13> */
.L_x_8744:
[----:B------:R-:W-:-:S04]  /*dbc0*/  SHF.R.U32.HI R0, RZ, 0x15, R3 ;  /* 0x00000015ff007819 */ /* 0x000fc80000011603 */
[----:B------:R-:W-:-:S04]  /*dbd0*/  LOP3.LUT R0, R0, 0x1, RZ, 0xc0, !PT ;  /* 0x0000000100007812 */ /* 0x000fc800078ec0ff */
[----:B------:R-:W-:-:S04]  /*dbe0*/  IADD3 R0, PT, PT, R3, 0x88fffff, R0 ;  /* 0x088fffff03007810 */ /* 0x000fc80007ffe000 */
[----:B------:R-:W-:-:S04]  /*dbf0*/  SHF.R.U32.HI R0, RZ, 0x15, R0 ;  /* 0x00000015ff007819 */ /* 0x000fc80000011600 */
[----:B------:R-:W-:-:S07]  /*dc00*/  LOP3.LUT R0, R0, 0xff, RZ, 0xc0, !PT ;  /* 0x000000ff00007812 */ /* 0x000fce00078ec0ff */
.L_x_8745:
[----:B------:R-:W-:-:S04]  /*dc10*/  SHF.R.U32.HI R3, RZ, 0x18, R3 ;  /* 0x00000018ff037819 */ /* 0x000fc80000011603 */
[----:B------:R-:W-:-:S04]  /*dc20*/  LOP3.LUT R0, R0, 0x80, R3, 0xf8, !PT ;  /* 0x0000008000007812 */ /* 0x000fc800078ef803 */
[----:B------:R-:W-:-:S07]  /*dc30*/  PRMT R4, R0, 0x7610, R4 ;  /* 0x0000761000047816 */ /* 0x000fce0000000004 */
.L_x_8743:
[----:B------:R-:W-:Y:S05]  /*dc40*/  BSYNC.RECONVERGENT B0 ;  /* 0x0000000000007941 */ /* 0x000fea0003800200 */
.L_x_8742:
[----:B------:R0:W-:Y:S01]  /*dc50*/  STG.E.U8 desc[UR36][R8.64], R4 ;  /* 0x0000000408007986 */ /* 0x0001e2000c101124 */
[----:B------:R-:W-:Y:S01]  /*dc60*/  IMAD.MOV.U32 R2, RZ, RZ, R27 ;  /* 0x000000ffff027224 */ /* 0x000fe200078e001b */
[----:B------:R-:W-:Y:S06]  /*dc70*/  BRA `(.L_x_8714) ;  /* 0x0000000000c87947 */ /* 0x000fec0003800000 */
.L_x_8735:
[----:B------:R-:W-:-:S13]  /*dc80*/  ISETP.NE.AND P0, PT, R0, 0x1c, PT ;  /* 0x0000001c0000780c */ /* 0x000fda0003f05270 */
[----:B------:R-:W-:Y:S05]  /*dc90*/  @!P0 BRA `(.L_x_8746) ;  /* 0x0000000000b08947 */ /* 0x000fea0003800000 */
[----:B------:R-:W-:-:S13]  /*dca0*/  ISETP.NE.AND P0, PT, R0, 0x1d, PT ;  /* 0x0000001d0000780c */ /* 0x000fda0003f05270 */
[----:B------:R-:W-:Y:S05]  /*dcb0*/  @!P0 BRA `(.L_x_8747) ;  /* 0x0000000000948947 */ /* 0x000fea0003800000 */
[----:B------:R-:W-:-:S13]  /*dcc0*/  ISETP.NE.AND P0, PT, R0, 0x2c, PT ;  /* 0x0000002c0000780c */ /* 0x000fda0003f05270 */
[----:B------:R-:W-:Y:S05]  /*dcd0*/  @!P0 BRA `(.L_x_8748) ;  /* 0x0000000000488947 */ /* 0x000fea0003800000 */
.L_x_8719:
        /* <DEDUP_REMOVED lines=16> */
.L_x_8749:
[----:B------:R-:W-:Y:S01]  /*dde0*/  IMAD.MOV.U32 R2, RZ, RZ, R27 ;  /* 0x000000ffff027224 */ /* 0x000fe200078e001b */
[----:B------:R-:W-:Y:S06]  /*ddf0*/  BRA `(.L_x_8714) ;  /* 0x0000000000687947 */ /* 0x000fec0003800000 */
.L_x_8748:
[----:B------:R-:W-:-:S05]  /*de00*/  HADD2.F32 R3, -RZ, R3.H0_H0 ;  /* 0x20000003ff037230 */ /* 0x000fca0000004100 */
[----:B------:R-:W-:-:S04]  /*de10*/  SHF.R.U32.HI R4, RZ, 0x17, R3 ;  /* 0x00000017ff047819 */ /* 0x000fc80000011603 */
        /* <DEDUP_REMOVED lines=15> */
.L_x_8747:
[----:B------:R-:W-:Y:S02]  /*df10*/  HADD2.F32 R4, -RZ, R3.H0_H0 ;  /* 0x20000003ff047230 */ /* 0x000fe40000004100 */
[----:B------:R-:W-:-:S04]  /*df20*/  IMAD.MOV.U32 R2, RZ, RZ, R27 ;  /* 0x000000ffff027224 */ /* 0x000fc800078e001b */
[----:B------:R-:W0:Y:S02]  /*df30*/  F2I.U64.TRUNC R4, R4 ;  /* 0x0000000400047311 */ /* 0x000e24000020d800 */
[----:B0-----:R0:W-:Y:S01]  /*df40*/  STG.E.64 desc[UR36][R8.64], R4 ;  /* 0x0000000408007986 */ /* 0x0011e2000c101b24 */
[----:B------:R-:W-:Y:S05]  /*df50*/  BRA `(.L_x_8714) ;  /* 0x0000000000107947 */ /* 0x000fea0003800000 */
.L_x_8746:
[----:B------:R-:W-:Y:S02]  /*df60*/  HADD2.F32 R3, -RZ, R3.H0_H0 ;  /* 0x20000003ff037230 */ /* 0x000fe40000004100 */
[----:B------:R-:W-:-:S04]  /*df70*/  IMAD.MOV.U32 R2, RZ, RZ, R27 ;  /* 0x000000ffff027224 */ /* 0x000fc800078e001b */
[----:B------:R-:W0:Y:S02]  /*df80*/  F2I.FTZ.U32.TRUNC.NTZ R3, R3 ;  /* 0x0000000300037305 */ /* 0x000e24000021f000 */
[----:B0-----:R0:W-:Y:S02]  /*df90*/  STG.E desc[UR36][R8.64], R3 ;  /* 0x0000000308007986 */ /* 0x0011e4000c101924 */
.L_x_8714:
[----:B------:R-:W-:Y:S05]  /*dfa0*/  BSYNC.RECONVERGENT B6 ;  /* 0x0000000000067941 */ /* 0x000fea0003800200 */
.L_x_8713:
[----:B-----5:R-:W1:Y:S01]  /*dfb0*/  S2R R24, SR_CTAID.X ;  /* 0x0000000000187919 */ /* 0x020e620000002500 */
[----:B------:R-:W1:Y:S01]  /*dfc0*/  LDC R22, c[0x0][0x380] ;  /* 0x0000e000ff167b82 */ /* 0x000e620000000800 */
[----:B------:R-:W-:Y:S01]  /*dfd0*/  BSSY.RECONVERGENT B6, `(.L_x_8750) ;  /* 0x00001f3000067945 */ /* 0x000fe20003800200 */
[----:B-1----:R-:W-:-:S05]  /*dfe0*/  IMAD R22, R24, -0x200, R22 ;  /* 0xfffffe0018167824 */ /* 0x002fca00078e0216 */
[----:B------:R-:W-:-:S13]  /*dff0*/  ISETP.GE.AND P0, PT, R2, R22, PT ;  /* 0x000000160200720c */ /* 0x000fda0003f06270 */
[----:B------:R-:W-:Y:S05]  /*e000*/  @P0 BRA `(.L_x_8751) ;  /* 0x0000001c00bc0947 */ /* 0x000fea0003800000 */
[----:B------:R-:W1:Y:S01]  /*e010*/  LDC.U8 R23, c[0x0][0x3bc] ;  /* 0x0000ef00ff177b82 */ /* 0x000e620000000000 */
[----:B------:R-:W5:Y:S01]  /*e020*/  LDCU UR4, c[0x0][0x3c0] ;  /* 0x00007800ff0477ac */ /* 0x000f620008000800 */
[----:B0-----:R-:W-:-:S06]  /*e030*/  IMAD R0, R24, 0x200, R2 ;  /* 0x0000020018007824 */ /* 0x001fcc00078e0202 */
[----:B--234-:R-:W0:Y:S01]  /*e040*/  LDC.64 R8, c[0x0][0x388] ;  /* 0x0000e200ff087b82 */ /* 0x01ce220000000a00 */
[----:B-----5:R-:W-:Y:S01]  /*e050*/  IMAD R3, R0, UR4, RZ ;  /* 0x0000000400037c24 */ /* 0x020fe2000f8e02ff */
[----:B-1----:R-:W-:-:S05]  /*e060*/  PRMT R4, R23, 0x9910, RZ ;  /* 0x0000991017047816 */ /* 0x002fca00000000ff */
        /* <DEDUP_REMOVED lines=15> */
[----:B0-----:R0:W-:Y:S01]  /*e160*/  STG.E.U8 desc[UR36][R8.64], R3 ;  /* 0x0000000308007986 */ /* 0x0011e2000c101124 */
[----:B------:R-:W-:Y:S05]  /*e170*/  BRA `(.L_x_8757) ;  /* 0x0000000c007c7947 */ /* 0x000fea0003800000 */
.L_x_8755:
[----:B------:R-:W-:-:S06]  /*e180*/  HADD2.F32 R5, -RZ, R18.H0_H0 ;  /* 0x20000012ff057230 */ /* 0x000fcc0000004100 */
[----:B------:R-:W0:Y:S02]  /*e190*/  F2I.S64.TRUNC R4, R5 ;  /* 0x0000000500047311 */ /* 0x000e24000020d900 */
[----:B0-----:R0:W-:Y:S01]  /*e1a0*/  STG.E.U8 desc[UR36][R8.64], R4 ;  /* 0x0000000408007986 */ /* 0x0011e2000c101124 */
[----:B------:R-:W-:Y:S05]  /*e1b0*/  BRA `(.L_x_8757) ;  /* 0x0000000c006c7947 */ /* 0x000fea0003800000 */
.L_x_8754:
        /* <DEDUP_REMOVED lines=10> */
.L_x_8759:
[----:B------:R-:W-:-:S04]  /*e260*/  HADD2.F32 R18, -RZ, R18.H0_H0 ;  /* 0x20000012ff127230 */ /* 0x000fc80000004100 */
[----:B------:R-:W0:Y:S02]  /*e270*/  F2I.FTZ.TRUNC.NTZ R3, R18 ;  /* 0x0000001200037305 */ /* 0x000e24000021f100 */
[----:B0-----:R0:W-:Y:S01]  /*e280*/  STG.E desc[UR36][R8.64], R3 ;  /* 0x0000000308007986 */ /* 0x0011e2000c101924 */
[----:B------:R-:W-:Y:S05]  /*e290*/  BRA `(.L_x_8757) ;  /* 0x0000000c00347947 */ /* 0x000fea0003800000 */
.L_x_8758:
[----:B------:R-:W-:-:S04]  /*e2a0*/  HADD2.F32 R18, -RZ, R18.H0_H0 ;  /* 0x20000012ff127230 */ /* 0x000fc80000004100 */
[----:B------:R-:W0:Y:S02]  /*e2b0*/  F2I.FTZ.TRUNC.NTZ R3, R18 ;  /* 0x0000001200037305 */ /* 0x000e24000021f100 */
[----:B0-----:R0:W-:Y:S01]  /*e2c0*/  STG.E.U16 desc[UR36][R8.64], R3 ;  /* 0x0000000308007986 */ /* 0x0011e2000c101524 */
[----:B------:R-:W-:Y:S05]  /*e2d0*/  BRA `(.L_x_8757) ;  /* 0x0000000c00247947 */ /* 0x000fea0003800000 */
.L_x_8753:
        /* <DEDUP_REMOVED lines=9> */
.L_x_8761:
[----:B------:R0:W-:Y:S01]  /*e370*/  STG.E.U16 desc[UR36][R8.64], R18 ;  /* 0x0000001208007986 */ /* 0x0001e2000c101524 */
[----:B------:R-:W-:Y:S05]  /*e380*/  BRA `(.L_x_8757) ;  /* 0x0000000800f87947 */ /* 0x000fea0003800000 */
.L_x_8760:
        /* <DEDUP_REMOVED lines=10> */
.L_x_8763:
[----:B------:R-:W-:-:S05]  /*e430*/  HADD2.F32 R0, -RZ, R18.H0_H0 ;  /* 0x20000012ff007230 */ /* 0x000fca0000004100 */
[----:B------:R-:W-:-:S04]  /*e440*/  F2FP.F16.F32.PACK_AB R0, RZ, R0 ;  /* 0x00000000ff00723e */ /* 0x000fc800000000ff */
[----:B------:R-:W-:-:S05]  /*e450*/  PRMT R0, R0, 0x5410, RZ ;  /* 0x0000541000007816 */ /* 0x000fca00000000ff */
[----:B------:R0:W-:Y:S01]  /*e460*/  STG.E desc[UR36][R8.64], R0 ;  /* 0x0000000008007986 */ /* 0x0001e2000c101924 */
[----:B------:R-:W-:Y:S05]  /*e470*/  BRA `(.L_x_8757) ;  /* 0x0000000800bc7947 */ /* 0x000fea0003800000 */
.L_x_8762:
[----:B------:R-:W-:-:S05]  /*e480*/  HADD2.F32 R4, -RZ, R18.H0_H0 ;  /* 0x20000012ff047230 */ /* 0x000fca0000004100 */
[----:B------:R-:W-:-:S06]  /*e490*/  FMUL.FTZ R4, R4, 1 ;  /* 0x3f80000004047820 */ /* 0x000fcc0000410000 */
[----:B------:R-:W0:Y:S02]  /*e4a0*/  F2F.F64.F32 R4, R4 ;  /* 0x0000000400047310 */ /* 0x000e240000201800 */
[----:B0-----:R0:W-:Y:S01]  /*e4b0*/  STG.E.64 desc[UR36][R8.64], R4 ;  /* 0x0000000408007986 */ /* 0x0011e2000c101b24 */
[----:B------:R-:W-:Y:S05]  /*e4c0*/  BRA `(.L_x_8757) ;  /* 0x0000000800a87947 */ /* 0x000fea0003800000 */
.L_x_8752:
        /* <DEDUP_REMOVED lines=14> */
.L_x_8767:
        /* <DEDUP_REMOVED lines=17> */
.L_x_8770:
[----:B------:R-:W-:-:S04]  /*e6c0*/  SHF.R.U32.HI R3, RZ, 0x18, R5 ;  /* 0x00000018ff037819 */ /* 0x000fc80000011605 */
[----:B------:R-:W-:-:S04]  /*e6d0*/  LOP3.LUT R0, R0, 0x80, R3, 0xf8, !PT ;  /* 0x0000008000007812 */ /* 0x000fc800078ef803 */
[----:B------:R-:W-:-:S07]  /*e6e0*/  PRMT R4, R0, 0x7610, R4 ;  /* 0x0000761000047816 */ /* 0x000fce0000000004 */
.L_x_8769:
[----:B------:R-:W-:Y:S05]  /*e6f0*/  BSYNC.RECONVERGENT B0 ;  /* 0x0000000000007941 */ /* 0x000fea0003800200 */
.L_x_8768:
[----:B------:R0:W-:Y:S01]  /*e700*/  STG.E.U8 desc[UR36][R8.64], R4 ;  /* 0x0000000408007986 */ /* 0x0001e2000c101124 */
[----:B------:R-:W-:Y:S05]  /*e710*/  BRA `(.L_x_8757) ;  /* 0x0000000800147947 */ /* 0x000fea0003800000 */
.L_x_8766:
        /* <DEDUP_REMOVED lines=17> */
.L_x_8773:
[----:B------:R-:W-:-:S04]  /*e830*/  SHF.R.U32.HI R3, RZ, 0x18, R5 ;  /* 0x00000018ff037819 */ /* 0x000fc80000011605 */
[----:B------:R-:W-:-:S04]  /*e840*/  LOP3.LUT R0, R0, 0x80, R3, 0xf8, !PT ;  /* 0x0000008000007812 */ /* 0x000fc800078ef803 */
[----:B------:R-:W-:-:S07]  /*e850*/  PRMT R4, R0, 0x7610, R4 ;  /* 0x0000761000047816 */ /* 0x000fce0000000004 */
.L_x_8772:
[----:B------:R-:W-:Y:S05]  /*e860*/  BSYNC.RECONVERGENT B0 ;  /* 0x0000000000007941 */ /* 0x000fea0003800200 */
.L_x_8771:
[----:B------:R0:W-:Y:S01]  /*e870*/  STG.E.U8 desc[UR36][R8.64], R4 ;  /* 0x0000000408007986 */ /* 0x0001e2000c101124 */
[----:B------:R-:W-:Y:S05]  /*e880*/  BRA `(.L_x_8757) ;  /* 0x0000000400b87947 */ /* 0x000fea0003800000 */
.L_x_8765:
        /* <DEDUP_REMOVED lines=22> */
.L_x_8775:
[----:B------:R-:W-:-:S06]  /*e9f0*/  HADD2.F32 R4, -RZ, R18.H0_H0 ;  /* 0x20000012ff047230 */ /* 0x000fcc0000004100 */
[----:B------:R-:W0:Y:S02]  /*ea00*/  F2I.U64.TRUNC R4, R4 ;  /* 0x0000000400047311 */ /* 0x000e24000020d800 */
[----:B0-----:R0:W-:Y:S01]  /*ea10*/  STG.E.64 desc[UR36][R8.64], R4 ;  /* 0x0000000408007986 */ /* 0x0011e2000c101b24 */
[----:B------:R-:W-:Y:S05]  /*ea20*/  BRA `(.L_x_8757) ;  /* 0x0000000400507947 */ /* 0x000fea0003800000 */
.L_x_8774:
[----:B------:R-:W-:-:S04]  /*ea30*/  HADD2.F32 R18, -RZ, R18.H0_H0 ;  /* 0x20000012ff127230 */ /* 0x000fc80000004100 */
[----:B------:R-:W0:Y:S02]  /*ea40*/  F2I.FTZ.U32.TRUNC.NTZ R3, R18 ;  /* 0x0000001200037305 */ /* 0x000e24000021f000 */
[----:B0-----:R0:W-:Y:S01]  /*ea50*/  STG.E desc[UR36][R8.64], R3 ;  /* 0x0000000308007986 */ /* 0x0011e2000c101924 */
[----:B------:R-:W-:Y:S05]  /*ea60*/  BRA `(.L_x_8757) ;  /* 0x0000000400407947 */ /* 0x000fea0003800000 */
.L_x_8764:
        /* <DEDUP_REMOVED lines=11> */
.L_x_8777:
[----:B------:R-:W-:Y:S01]  /*eb20*/  HADD2.F32 R18, -RZ, R18.H0_H0 ;  /* 0x20000012ff127230 */ /* 0x000fe20000004100 */
[----:B------:R-:W-:-:S04]  /*eb30*/  CS2R R6, SRZ ;  /* 0x0000000000067805 */ /* 0x000fc8000001ff00 */
[----:B------:R-:W-:-:S06]  /*eb40*/  FMUL.FTZ R4, R18, 1 ;  /* 0x3f80000012047820 */ /* 0x000fcc0000410000 */
[----:B------:R-:W0:Y:S02]  /*eb50*/  F2F.F64.F32 R4, R4 ;  /* 0x0000000400047310 */ /* 0x000e240000201800 */
[----:B0-----:R3:W-:Y:S01]  /*eb60*/  STG.E.128 desc[UR36][R8.64], R4 ;  /* 0x0000000408007986 */ /* 0x0017e2000c101d24 */
[----:B------:R-:W-:Y:S05]  /*eb70*/  BRA `(.L_x_8757) ;  /* 0x0000000000fc7947 */ /* 0x000fea0003800000 */
.L_x_8776:
[----:B------:R-:W-:-:S13]  /*eb80*/  ISETP.NE.AND P0, PT, R0, 0xf, PT ;  /* 0x0000000f0000780c */ /* 0x000fda0003f05270 */
[----:B------:R-:W-:Y:S05]  /*eb90*/  @!P0 BRA `(.L_x_8778) ;  /* 0x0000000000e88947 */ /* 0x000fea0003800000 */
[----:B------:R-:W-:-:S13]  /*eba0*/  ISETP.NE.AND P0, PT, R0, 0x17, PT ;  /* 0x000000170000780c */ /* 0x000fda0003f05270 */
[----:B------:R-:W-:Y:S05]  /*ebb0*/  @!P0 BRA `(.L_x_8779) ;  /* 0x0000000000908947 */ /* 0x000fea0003800000 */
[----:B------:R-:W-:-:S13]  /*ebc0*/  ISETP.NE.AND P0, PT, R0, 0x18, PT ;  /* 0x000000180000780c */ /* 0x000fda0003f05270 */
[----:B------:R-:W-:Y:S05]  /*ebd0*/  @!P0 BRA `(.L_x_8780) ;  /* 0x0000000000448947 */ /* 0x000fea0003800000 */
.L_x_8756:
        /* <DEDUP_REMOVED lines=16> */
.L_x_8781:
[----:B------:R-:W-:Y:S05]  /*ece0*/  BRA `(.L_x_8757) ;  /* 0x0000000000a07947 */ /* 0x000fea0003800000 */
.L_x_8780:
        /* <DEDUP_REMOVED lines=13> */
.L_x_8783:
[----:B------:R-:W-:Y:S05]  /*edc0*/  BSYNC.RECONVERGENT B0 ;  /* 0x0000000000007941 */ /* 0x000fea0003800200 */
.L_x_8782:
[----:B------:R-:W-:-:S05]  /*edd0*/  LOP3.LUT R3, R0, 0x80, R3, 0xf8, !PT ;  /* 0x0000008000037812 */ /* 0x000fca00078ef803 */
[----:B------:R1:W-:Y:S01]  /*ede0*/  STG.E.U8 desc[UR36][R8.64], R3 ;  /* 0x0000000308007986 */ /* 0x0003e2000c101124 */
[----:B------:R-:W-:Y:S05]  /*edf0*/  BRA `(.L_x_8757) ;  /* 0x00000000005c7947 */ /* 0x000fea0003800000 */
.L_x_8779:
        /* <DEDUP_REMOVED lines=12> */
.L_x_8785:
[----:B------:R-:W-:Y:S01]  /*eec0*/  IMAD.MOV.U32 R0, RZ, RZ, 0x7f ;  /* 0x0000007fff007424 */ /* 0x000fe200078e00ff */
[----:B------:R-:W-:-:S04]  /*eed0*/  ISETP.GT.U32.AND P0, PT, R4, 0x7f800000, PT ;  /* 0x7f8000000400780c */ /* 0x000fc80003f04070 */
[----:B------:R-:W-:-:S09]  /*eee0*/  SEL R0, R0, 0x7c, P0 ;  /* 0x0000007c00007807 */ /* 0x000fd20000000000 */
.L_x_8786:
[----:B------:R-:W-:Y:S05]  /*eef0*/  BSYNC.RECONVERGENT B0 ;  /* 0x0000000000007941 */ /* 0x000fea0003800200 */
.L_x_8784:
[----:B------:R-:W-:-:S04]  /*ef00*/  SHF.R.U32.HI R3, RZ, 0x18, R3 ;  /* 0x00000018ff037819 */ /* 0x000fc80000011603 */
[----:B------:R-:W-:-:S05]  /*ef10*/  LOP3.LUT R3, R0, 0x80, R3, 0xf8, !PT ;  /* 0x0000008000037812 */ /* 0x000fca00078ef803 */
[----:B------:R0:W-:Y:S01]  /*ef20*/  STG.E.U8 desc[UR36][R8.64], R3 ;  /* 0x0000000308007986 */ /* 0x0001e2000c101124 */
[----:B------:R-:W-:Y:S05]  /*ef30*/  BRA `(.L_x_8757) ;  /* 0x00000000000c7947 */ /* 0x000fea0003800000 */
.L_x_8778:
[----:B------:R-:W-:-:S05]  /*ef40*/  HADD2.F32 R0, -RZ, R18.H0_H0 ;  /* 0x20000012ff007230 */ /* 0x000fca0000004100 */
[----:B------:R-:W-:-:S05]  /*ef50*/  F2FP.BF16.F32.PACK_AB R0, RZ, R0 ;  /* 0x00000000ff00723e */ /* 0x000fca00000010ff */
[----:B------:R2:W-:Y:S02]  /*ef60*/  STG.E.U16 desc[UR36][R8.64], R0 ;  /* 0x0000000008007986 */ /* 0x0005e4000c101524 */
.L_x_8757:
[----:B------:R-:W-:-:S05]  /*ef70*/  VIADD R2, R2, 0x80 ;  /* 0x0000008002027836 */ /* 0x000fca0000000000 */
[----:B------:R-:W-:-:S13]  /*ef80*/  ISETP.GE.AND P0, PT, R2, R22, PT ;  /* 0x000000160200720c */ /* 0x000fda0003f06270 */
[----:B------:R-:W-:Y:S05]  /*ef90*/  @P0 BRA `(.L_x_8751) ;  /* 0x0000000c00d80947 */ /* 0x000fea0003800000 */
        /* <DEDUP_REMOVED lines=22> */
.L_x_8790:
[----:B------:R-:W-:-:S06]  /*f100*/  HADD2.F32 R5, -RZ, R16.H0_H0 ;  /* 0x20000010ff057230 */ /* 0x000fcc0000004100 */
[----:B------:R-:W0:Y:S02]  /*f110*/  F2I.S64.TRUNC R4, R5 ;  /* 0x0000000500047311 */ /* 0x000e24000020d900 */
[----:B0-----:R0:W-:Y:S01]  /*f120*/  STG.E.U8 desc[UR36][R8.64], R4 ;  /* 0x0000000408007986 */ /* 0x0011e2000c101124 */
[----:B------:R-:W-:Y:S05]  /*f130*/  BRA `(.L_x_8792) ;  /* 0x0000000c006c7947 */ /* 0x000fea0003800000 */
.L_x_8789:
        /* <DEDUP_REMOVED lines=10> */
.L_x_8794:
[----:B------:R-:W-:-:S04]  /*f1e0*/  HADD2.F32 R16, -RZ, R16.H0_H0 ;  /* 0x20000010ff107230 */ /* 0x000fc80000004100 */
[----:B------:R-:W0:Y:S02]  /*f1f0*/  F2I.FTZ.TRUNC.NTZ R3, R16 ;  /* 0x0000001000037305 */ /* 0x000e24000021f100 */
[----:B0-----:R0:W-:Y:S01]  /*f200*/  STG.E desc[UR36][R8.64], R3 ;  /* 0x0000000308007986 */ /* 0x0011e2000c101924 */
[----:B------:R-:W-:Y:S05]  /*f210*/  BRA `(.L_x_8792) ;  /* 0x0000000c00347947 */ /* 0x000fea0003800000 */
.L_x_8793:
[----:B------:R-:W-:-:S04]  /*f220*/  HADD2.F32 R16, -RZ, R16.H0_H0 ;  /* 0x20000010ff107230 */ /* 0x000fc80000004100 */
[----:B------:R-:W0:Y:S02]  /*f230*/  F2I.FTZ.TRUNC.NTZ R3, R16 ;  /* 0x0000001000037305 */ /* 0x000e24000021f100 */
[----:B0-----:R0:W-:Y:S01]  /*f240*/  STG.E.U16 desc[UR36][R8.64], R3 ;  /* 0x0000000308007986 */ /* 0x0011e2000c101524 */
[----:B------:R-:W-:Y:S05]  /*f250*/  BRA `(.L_x_8792) ;  /* 0x0000000c00247947 */ /* 0x000fea0003800000 */
.L_x_8788:
        /* <DEDUP_REMOVED lines=9> */
.L_x_8796:
[----:B------:R0:W-:Y:S01]  /*f2f0*/  STG.E.U16 desc[UR36][R8.64], R16 ;  /* 0x0000001008007986 */ /* 0x0001e2000c101524 */
[----:B------:R-:W-:Y:S05]  /*f300*/  BRA `(.L_x_8792) ;  /* 0x0000000800f87947 */ /* 0x000fea0003800000 */
.L_x_8795:
        /* <DEDUP_REMOVED lines=10> */
.L_x_8798:
[----:B------:R-:W-:-:S05]  /*f3b0*/  HADD2.F32 R0, -RZ, R16.H0_H0 ;  /* 0x20000010ff007230 */ /* 0x000fca0000004100 */
[----:B------:R-:W-:-:S04]  /*f3c0*/  F2FP.F16.F32.PACK_AB R0, RZ, R0 ;  /* 0x00000000ff00723e */ /* 0x000fc800000000ff */
[----:B------:R-:W-:-:S05]  /*f3d0*/  PRMT R0, R0, 0x5410, RZ ;  /* 0x0000541000007816 */ /* 0x000fca00000000ff */
[----:B------:R0:W-:Y:S01]  /*f3e0*/  STG.E desc[UR36][R8.64], R0 ;  /* 0x0000000008007986 */ /* 0x0001e2000c101924 */
[----:B------:R-:W-:Y:S05]  /*f3f0*/  BRA `(.L_x_8792) ;  /* 0x0000000800bc7947 */ /* 0x000fea0003800000 */
.L_x_8797:
[----:B------:R-:W-:-:S05]  /*f400*/  HADD2.F32 R4, -RZ, R16.H0_H0 ;  /* 0x20000010ff047230 */ /* 0x000fca0000004100 */
[----:B------:R-:W-:-:S06]  /*f410*/  FMUL.FTZ R4, R4, 1 ;  /* 0x3f80000004047820 */ /* 0x000fcc0000410000 */
[----:B------:R-:W0:Y:S02]  /*f420*/  F2F.F64.F32 R4, R4 ;  /* 0x0000000400047310 */ /* 0x000e240000201800 */
[----:B0-----:R0:W-:Y:S01]  /*f430*/  STG.E.64 desc[UR36][R8.64], R4 ;  /* 0x0000000408007986 */ /* 0x0011e2000c101b24 */
[----:B------:R-:W-:Y:S05]  /*f440*/  BRA `(.L_x_8792) ;  /* 0x0000000800a87947 */ /* 0x000fea0003800000 */
.L_x_8787:
        /* <DEDUP_REMOVED lines=14> */
.L_x_8802:
        /* <DEDUP_REMOVED lines=17> */
.L_x_8805:
[----:B------:R-:W-:-:S04]  /*f640*/  SHF.R.U32.HI R3, RZ, 0x18, R5 ;  /* 0x00000018ff037819 */ /* 0x000fc80000011605 */
[----:B------:R-:W-:-:S04]  /*f650*/  LOP3.LUT R0, R0, 0x80, R3, 0xf8, !PT ;  /* 0x0000008000007812 */ /* 0x000fc800078ef803 */
[----:B------:R-:W-:-:S07]  /*f660*/  PRMT R4, R0, 0x7610, R4 ;  /* 0x0000761000047816 */ /* 0x000fce0000000004 */
.L_x_8804:
[----:B------:R-:W-:Y:S05]  /*f670*/  BSYNC.RECONVERGENT B0 ;  /* 0x0000000000007941 */ /* 0x000fea0003800200 */
.L_x_8803:
[----:B------:R0:W-:Y:S01]  /*f680*/  STG.E.U8 desc[UR36][R8.64], R4 ;  /* 0x0000000408007986 */ /* 0x0001e2000c101124 */
[----:B------:R-:W-:Y:S05]  /*f690*/  BRA `(.L_x_8792) ;  /* 0x0000000800147947 */ /* 0x000fea0003800000 */
.L_x_8801:
        /* <DEDUP_REMOVED lines=17> */
.L_x_8808:
[----:B------:R-:W-:-:S04]  /*f7b0*/  SHF.R.U32.HI R3, RZ, 0x18, R5 ;  /* 0x00000018ff037819 */ /* 0x000fc80000011605 */
[----:B------:R-:W-:-:S04]  /*f7c0*/  LOP3.LUT R0, R0, 0x80, R3, 0xf8, !PT ;  /* 0x0000008000007812 */ /* 0x000fc800078ef803 */
[----:B------:R-:W-:-:S07]  /*f7d0*/  PRMT R4, R0, 0x7610, R4 ;  /* 0x0000761000047816 */ /* 0x000fce0000000004 */
.L_x_8807:
[----:B------:R-:W-:Y:S05]  /*f7e0*/  BSYNC.RECONVERGENT B0 ;  /* 0x0000000000007941 */ /* 0x000fea0003800200 */
.L_x_8806:
[----:B------:R0:W-:Y:S01]  /*f7f0*/  STG.E.U8 desc[UR36][R8.64], R4 ;  /* 0x0000000408007986 */ /* 0x0001e2000c101124 */
[----:B------:R-:W-:Y:S05]  /*f800*/  BRA `(.L_x_8792) ;  /* 0x0000000400b87947 */ /* 0x000fea0003800000 */
.L_x_8800:
        /* <DEDUP_REMOVED lines=22> */
.L_x_8810:
[----:B------:R-:W-:-:S06]  /*f970*/  HADD2.F32 R4, -RZ, R16.H0_H0 ;  /* 0x20000010ff047230 */ /* 0x000fcc0000004100 */
[----:B------:R-:W0:Y:S02]  /*f980*/  F2I.U64.TRUNC R4, R4 ;  /* 0x0000000400047311 */ /* 0x000e24000020d800 */
[----:B0-----:R0:W-:Y:S01]  /*f990*/  STG.E.64 desc[UR36][R8.64], R4 ;  /* 0x0000000408007986 */ /* 0x0011e2000c101b24 */
[----:B------:R-:W-:Y:S05]  /*f9a0*/  BRA `(.L_x_8792) ;  /* 0x0000000400507947 */ /* 0x000fea0003800000 */
.L_x_8809:
[----:B------:R-:W-:-:S04]  /*f9b0*/  HADD2.F32 R16, -RZ, R16.H0_H0 ;  /* 0x20000010ff107230 */ /* 0x000fc80000004100 */
[----:B------:R-:W0:Y:S02]  /*f9c0*/  F2I.FTZ.U32.TRUNC.NTZ R3, R16 ;  /* 0x0000001000037305 */ /* 0x000e24000021f000 */
[----:B0-----:R0:W-:Y:S01]  /*f9d0*/  STG.E desc[UR36][R8.64], R3 ;  /* 0x0000000308007986 */ /* 0x0011e2000c101924 */
[----:B------:R-:W-:Y:S05]  /*f9e0*/  BRA `(.L_x_8792) ;  /* 0x0000000400407947 */ /* 0x000fea0003800000 */
.L_x_8799:
        /* <DEDUP_REMOVED lines=11> */
.L_x_8812:
[----:B------:R-:W-:Y:S01]  /*faa0*/  HADD2.F32 R16, -RZ, R16.H0_H0 ;  /* 0x20000010ff107230 */ /* 0x000fe20000004100 */
[----:B------:R-:W-:-:S04]  /*fab0*/  CS2R R6, SRZ ;  /* 0x0000000000067805 */ /* 0x000fc8000001ff00 */
[----:B------:R-:W-:-:S06]  /*fac0*/  FMUL.FTZ R4, R16, 1 ;  /* 0x3f80000010047820 */ /* 0x000fcc0000410000 */
[----:B------:R-:W0:Y:S02]  /*fad0*/  F2F.F64.F32 R4, R4 ;  /* 0x0000000400047310 */ /* 0x000e240000201800 */
[----:B0-----:R3:W-:Y:S01]  /*fae0*/  STG.E.128 desc[UR36][R8.64], R4 ;  /* 0x0000000408007986 */ /* 0x0017e2000c101d24 */
[----:B------:R-:W-:Y:S05]  /*faf0*/  BRA `(.L_x_8792) ;  /* 0x0000000000fc7947 */ /* 0x000fea0003800000 */
.L_x_8811:
[----:B------:R-:W-:-:S13]  /*fb00*/  ISETP.NE.AND P0, PT, R0, 0xf, PT ;  /* 0x0000000f0000780c */ /* 0x000fda0003f05270 */
[----:B------:R-:W-:Y:S05]  /*fb10*/  @!P0 BRA `(.L_x_8813) ;  /* 0x0000000000e88947 */ /* 0x000fea0003800000 */
[----:B------:R-:W-:-:S13]  /*fb20*/  ISETP.NE.AND P0, PT, R0, 0x17, PT ;  /* 0x000000170000780c */ /* 0x000fda0003f05270 */
[----:B------:R-:W-:Y:S05]  /*fb30*/  @!P0 BRA `(.L_x_8814) ;  /* 0x0000000000908947 */ /* 0x000fea0003800000 */
[----:B------:R-:W-:-:S13]  /*fb40*/  ISETP.NE.AND P0, PT, R0, 0x18, PT ;  /* 0x000000180000780c */ /* 0x000fda0003f05270 */
[----:B------:R-:W-:Y:S05]  /*fb50*/  @!P0 BRA `(.L_x_8815) ;  /* 0x0000000000448947 */ /* 0x000fea0003800000 */
.L_x_8791:
        /* <DEDUP_REMOVED lines=16> */
.L_x_8816:
[----:B------:R-:W-:Y:S05]  /*fc60*/  BRA `(.L_x_8792) ;  /* 0x0000000000a07947 */ /* 0x000fea0003800000 */
.L_x_8815:
        /* <DEDUP_REMOVED lines=13> */
.L_x_8818:
[----:B------:R-:W-:Y:S05]  /*fd40*/  BSYNC.RECONVERGENT B0 ;  /* 0x0000000000007941 */ /* 0x000fea0003800200 */
.L_x_8817:
[----:B------:R-:W-:-:S05]  /*fd50*/  LOP3.LUT R3, R0, 0x80, R3, 0xf8, !PT ;  /* 0x0000008000037812 */ /* 0x000fca00078ef803 */
[----:B------:R2:W-:Y:S01]  /*fd60*/  STG.E.U8 desc[UR36][R8.64], R3 ;  /* 0x0000000308007986 */ /* 0x0005e2000c101124 */
[----:B------:R-:W-:Y:S05]  /*fd70*/  BRA `(.L_x_8792) ;  /* 0x00000000005c7947 */ /* 0x000fea0003800000 */
.L_x_8814:
        /* <DEDUP_REMOVED lines=12> */
.L_x_8820:
[----:B------:R-:W-:Y:S01]  /*fe40*/  IMAD.MOV.U32 R0, RZ, RZ, 0x7f ;  /* 0x0000007fff007424 */ /* 0x000fe200078e00ff */
[----:B------:R-:W-:-:S04]  /*fe50*/  ISETP.GT.U32.AND P0, PT, R4, 0x7f800000, PT ;  /* 0x7f8000000400780c */ /* 0x000fc80003f04070 */
[----:B------:R-:W-:-:S09]  /*fe60*/  SEL R0, R0, 0x7c, P0 ;  /* 0x0000007c00007807 */ /* 0x000fd20000000000 */
.L_x_8821:
[----:B------:R-:W-:Y:S05]  /*fe70*/  BSYNC.RECONVERGENT B0 ;  /* 0x0000000000007941 */ /* 0x000fea0003800200 */
.L_x_8819:
[----:B------:R-:W-:-:S04]  /*fe80*/  SHF.R.U32.HI R3, RZ, 0x18, R3 ;  /* 0x00000018ff037819 */ /* 0x000fc80000011603 */
[----:B------:R-:W-:-:S05]  /*fe90*/  LOP3.LUT R3, R0, 0x80, R3, 0xf8, !PT ;  /* 0x0000008000037812 */ /* 0x000fca00078ef803 */
[----:B------:R1:W-:Y:S01]  /*fea0*/  STG.E.U8 desc[UR36][R8.64], R3 ;  /* 0x0000000308007986 */ /* 0x0003e2000c101124 */
[----:B------:R-:W-:Y:S05]  /*feb0*/  BRA `(.L_x_8792) ;  /* 0x00000000000c7947 */ /* 0x000fea0003800000 */
.L_x_8813:
[----:B------:R-:W-:-:S05]  /*fec0*/  HADD2.F32 R0, -RZ, R16.H0_H0 ;  /* 0x20000010ff007230 */ /* 0x000fca0000004100 */
[----:B------:R-:W-:-:S05]  /*fed0*/  F2FP.BF16.F32.PACK_AB R0, RZ, R0 ;  /* 0x00000000ff00723e */ /* 0x000fca00000010ff */
[----:B------:R0:W-:Y:S02]  /*fee0*/  STG.E.U16 desc[UR36][R8.64], R0 ;  /* 0x0000000008007986 */ /* 0x0001e4000c101524 */
.L_x_8792:
[----:B------:R-:W-:-:S07]  /*fef0*/  VIADD R2, R2, 0x80 ;  /* 0x0000008002027836 */ /* 0x000fce0000000000 */
.L_x_8751:
[----:B------:R-:W-:Y:S05]  /*ff00*/  BSYNC.RECONVERGENT B6 ;  /* 0x0000000000067941 */ /* 0x000fea0003800200 */
.L_x_8750:
[----:B------:R-:W-:-:S13]  /*ff10*/  ISETP.GE.AND P0, PT, R2, R22, PT ;  /* 0x000000160200720c */ /* 0x000fda0003f06270 */
[----:B------:R-:W-:Y:S05]  /*ff20*/  @P0 EXIT ;  /* 0x000000000000094d */ /* 0x000fea0003800000 */
[----:B0-2---:R-:W0:Y:S01]  /*ff30*/  S2R R0, SR_CTAID.X ;  /* 0x0000000000007919 */ /* 0x005e220000002500 */
[----:B---3--:R-:W2:Y:S01]  /*ff40*/  LDC.U8 R6, c[0x0][0x3bc] ;  /* 0x0000ef00ff067b82 */ /* 0x008ea20000000000 */
[----:B------:R-:W1:Y:S07]  /*ff50*/  LDCU UR4, c[0x0][0x3c0] ;  /* 0x00007800ff0477ac */ /* 0x000e6e0008000800 */
[----:B------:R-:W3:Y:S01]  /*ff60*/  LDC.64 R4, c[0x0][0x388] ;  /* 0x0000e200ff047b82 */ /* 0x000ee20000000a00 */
[----:B0-----:R-:W-:Y:S01]  /*ff70*/  IMAD R2, R0, 0x200, R2 ;  /* 0x0000020000027824 */ /* 0x001fe200078e0202 */
[----:B--2---:R-:W-:-:S03]  /*ff80*/  PRMT R0, R6, 0x9910, RZ ;  /* 0x0000991006007816 */ /* 0x004fc600000000ff */
[----:B-1--4-:R-:W-:Y:S01]  /*ff90*/  IMAD R3, R2, UR4, RZ ;  /* 0x0000000402037c24 */ /* 0x012fe2000f8e02ff */
[----:B------:R-:W-:-:S04]  /*ffa0*/  ISETP.GT.AND P1, PT, R0, 0x9, PT ;  /* 0x000000090000780c */ /* 0x000fc80003f24270 */
[----:B---3--:R-:W-:-:S05]  /*ffb0*/  IADD3 R2, P0, PT, R3, R4, RZ ;  /* 0x0000000403027210 */ /* 0x008fca0007f1e0ff */
        /* <DEDUP_REMOVED lines=12> */
[----:B0-----:R-:W-:Y:S01]  /*10080*/  STG.E.U8 desc[UR36][R2.64], R17 ;  /* 0x0000001102007986 */ /* 0x001fe2000c101124 */
[----:B------:R-:W-:Y:S05]  /*10090*/  EXIT ;  /* 0x000000000000794d */ /* 0x000fea0003800000 */
.L_x_8825:
[----:B------:R-:W-:-:S06]  /*100a0*/  HADD2.F32 R5, -RZ, R17.H0_H0 ;  /* 0x20000011ff057230 */ /* 0x000fcc0000004100 */
[----:B------:R-:W0:Y:S02]  /*100b0*/  F2I.S64.TRUNC R4, R5 ;  /* 0x0000000500047311 */ /* 0x000e24000020d900 */
[----:B0-----:R-:W-:Y:S01]  /*100c0*/  STG.E.U8 desc[UR36][R2.64], R4 ;  /* 0x0000000402007986 */ /* 0x001fe2000c101124 */
[----:B------:R-:W-:Y:S05]  /*100d0*/  EXIT ;  /* 0x000000000000794d */ /* 0x000fea0003800000 */
.L_x_8824:
        /* <DEDUP_REMOVED lines=10> */
.L_x_8828:
[----:B------:R-:W-:-:S06]  /*10180*/  HADD2.F32 R17, -RZ, R17.H0_H0 ;  /* 0x20000011ff117230 */ /* 0x000fcc0000004100 */
[----:B------:R-:W0:Y:S02]  /*10190*/  F2I.FTZ.TRUNC.NTZ R17, R17 ;  /* 0x0000001100117305 */ /* 0x000e24000021f100 */
[----:B0-----:R-:W-:Y:S01]  /*101a0*/  STG.E desc[UR36][R2.64], R17 ;  /* 0x0000001102007986 */ /* 0x001fe2000c101924 */
[----:B------:R-:W-:Y:S05]  /*101b0*/  EXIT ;  /* 0x000000000000794d */ /* 0x000fea0003800000 */
.L_x_8827:
[----:B------:R-:W-:-:S06]  /*101c0*/  HADD2.F32 R17, -RZ, R17.H0_H0 ;  /* 0x20000011ff117230 */ /* 0x000fcc0000004100 */
[----:B------:R-:W0:Y:S02]  /*101d0*/  F2I.FTZ.TRUNC.NTZ R17, R17 ;  /* 0x0000001100117305 */ /* 0x000e24000021f100 */
[----:B0-----:R-:W-:Y:S01]  /*101e0*/  STG.E.U16 desc[UR36][R2.64], R17 ;  /* 0x0000001102007986 */ /* 0x001fe2000c101524 */
[----:B------:R-:W-:Y:S05]  /*101f0*/  EXIT ;  /* 0x000000000000794d */ /* 0x000fea0003800000 */
.L_x_8823:
        /* <DEDUP_REMOVED lines=9> */
.L_x_8830:
[----:B------:R-:W-:Y:S01]  /*10290*/  STG.E.U16 desc[UR36][R2.64], R17 ;  /* 0x0000001102007986 */ /* 0x000fe2000c101524 */
[----:B------:R-:W-:Y:S05]  /*102a0*/  EXIT ;  /* 0x000000000000794d */ /* 0x000fea0003800000 */
.L_x_8829:
        /* <DEDUP_REMOVED lines=10> */
.L_x_8832:
[----:B------:R-:W-:-:S05]  /*10350*/  HADD2.F32 R0, -RZ, R17.H0_H0 ;  /* 0x20000011ff007230 */ /* 0x000fca0000004100 */
[----:B------:R-:W-:-:S04]  /*10360*/  F2FP.F16.F32.PACK_AB R0, RZ, R0 ;  /* 0x00000000ff00723e */ /* 0x000fc800000000ff */
[----:B------:R-:W-:-:S05]  /*10370*/  PRMT R0, R0, 0x5410, RZ ;  /* 0x0000541000007816 */ /* 0x000fca00000000ff */
[----:B------:R-:W-:Y:S01]  /*10380*/  STG.E desc[UR36][R2.64], R0 ;  /* 0x0000000002007986 */ /* 0x000fe2000c101924 */
[----:B------:R-:W-:Y:S05]  /*10390*/  EXIT ;  /* 0x000000000000794d */ /* 0x000fea0003800000 */
.L_x_8831:
[----:B------:R-:W-:-:S05]  /*103a0*/  HADD2.F32 R4, -RZ, R17.H0_H0 ;  /* 0x20000011ff047230 */ /* 0x000fca0000004100 */
[----:B------:R-:W-:-:S06]  /*103b0*/  FMUL.FTZ R4, R4, 1 ;  /* 0x3f80000004047820 */ /* 0x000fcc0000410000 */
[----:B------:R-:W0:Y:S02]  /*103c0*/  F2F.F64.F32 R4, R4 ;  /* 0x0000000400047310 */ /* 0x000e240000201800 */
[----:B0-----:R-:W-:Y:S01]  /*103d0*/  STG.E.64 desc[UR36][R2.64], R4 ;  /* 0x0000000402007986 */ /* 0x001fe2000c101b24 */
[----:B------:R-:W-:Y:S05]  /*103e0*/  EXIT ;  /* 0x000000000000794d */ /* 0x000fea0003800000 */
.L_x_8822:
        /* <DEDUP_REMOVED lines=14> */
.L_x_8836:
        /* <DEDUP_REMOVED lines=18> */
.L_x_8839:
[----:B------:R-:W-:-:S04]  /*105f0*/  SHF.R.U32.HI R5, RZ, 0x18, R5 ;  /* 0x00000018ff057819 */ /* 0x000fc80000011605 */
[----:B------:R-:W-:-:S07]  /*10600*/  LOP3.LUT R0, R0, 0x80, R5, 0xf8, !PT ;  /* 0x0000008000007812 */ /* 0x000fce00078ef805 */
.L_x_8838:
[----:B------:R-:W-:Y:S05]  /*10610*/  BSYNC.RECONVERGENT B0 ;  /* 0x0000000000007941 */ /* 0x000fea0003800200 */
.L_x_8837:
[----:B------:R-:W-:Y:S01]  /*10620*/  STG.E.U8 desc[UR36][R2.64], R0 ;  /* 0x0000000002007986 */ /* 0x000fe2000c101124 */
[----:B------:R-:W-:Y:S05]  /*10630*/  EXIT ;  /* 0x000000000000794d */ /* 0x000fea0003800000 */
.L_x_8835:
        /* <DEDUP_REMOVED lines=18> */
.L_x_8842:
[----:B------:R-:W-:-:S04]  /*10760*/  SHF.R.U32.HI R5, RZ, 0x18, R5 ;  /* 0x00000018ff057819 */ /* 0x000fc80000011605 */
[----:B------:R-:W-:-:S07]  /*10770*/  LOP3.LUT R0, R0, 0x80, R5, 0xf8, !PT ;  /* 0x0000008000007812 */ /* 0x000fce00078ef805 */
.L_x_8841:
[----:B------:R-:W-:Y:S05]  /*10780*/  BSYNC.RECONVERGENT B0 ;  /* 0x0000000000007941 */ /* 0x000fea0003800200 */
.L_x_8840:
[----:B------:R-:W-:Y:S01]  /*10790*/  STG.E.U8 desc[UR36][R2.64], R0 ;  /* 0x0000000002007986 */ /* 0x000fe2000c101124 */
[----:B------:R-:W-:Y:S05]  /*107a0*/  EXIT ;  /* 0x000000000000794d */ /* 0x000fea0003800000 */
.L_x_8834:
        /* <DEDUP_REMOVED lines=22> */
.L_x_8844:
[----:B------:R-:W-:-:S06]  /*10910*/  HADD2.F32 R4, -RZ, R17.H0_H0 ;  /* 0x20000011ff047230 */ /* 0x000fcc0000004100 */
[----:B------:R-:W0:Y:S02]  /*10920*/  F2I.U64.TRUNC R4, R4 ;  /* 0x0000000400047311 */ /* 0x000e24000020d800 */
[----:B0-----:R-:W-:Y:S01]  /*10930*/  STG.E.64 desc[UR36][R2.64], R4 ;  /* 0x0000000402007986 */ /* 0x001fe2000c101b24 */
[----:B------:R-:W-:Y:S05]  /*10940*/  EXIT ;  /* 0x000000000000794d */ /* 0x000fea0003800000 */
.L_x_8843:
[----:B------:R-:W-:-:S06]  /*10950*/  HADD2.F32 R17, -RZ, R17.H0_H0 ;  /* 0x20000011ff117230 */ /* 0x000fcc0000004100 */
[----:B------:R-:W0:Y:S02]  /*10960*/  F2I.FTZ.U32.TRUNC.NTZ R17, R17 ;  /* 0x0000001100117305 */ /* 0x000e24000021f000 */
[----:B0-----:R-:W-:Y:S01]  /*10970*/  STG.E desc[UR36][R2.64], R17 ;  /* 0x0000001102007986 */ /* 0x001fe2000c101924 */
[----:B------:R-:W-:Y:S05]  /*10980*/  EXIT ;  /* 0x000000000000794d */ /* 0x000fea0003800000 */
.L_x_8833:
        /* <DEDUP_REMOVED lines=11> */
.L_x_8846:
[----:B------:R-:W-:Y:S01]  /*10a40*/  HADD2.F32 R17, -RZ, R17.H0_H0 ;  /* 0x20000011ff117230 */ /* 0x000fe20000004100 */
[----:B------:R-:W-:-:S04]  /*10a50*/  CS2R R6, SRZ ;  /* 0x0000000000067805 */ /* 0x000fc8000001ff00 */
[----:B------:R-:W-:-:S06]  /*10a60*/  FMUL.FTZ R4, R17, 1 ;  /* 0x3f80000011047820 */ /* 0x000fcc0000410000 */
[----:B------:R-:W0:Y:S02]  /*10a70*/  F2F.F64.F32 R4, R4 ;  /* 0x0000000400047310 */ /* 0x000e240000201800 */
[----:B0-----:R-:W-:Y:S01]  /*10a80*/  STG.E.128 desc[UR36][R2.64], R4 ;  /* 0x0000000402007986 */ /* 0x001fe2000c101d24 */
[----:B------:R-:W-:Y:S05]  /*10a90*/  EXIT ;  /* 0x000000000000794d */ /* 0x000fea0003800000 */
.L_x_8845:
[----:B------:R-:W-:-:S13]  /*10aa0*/  ISETP.NE.AND P0, PT, R0, 0xf, PT ;  /* 0x0000000f0000780c */ /* 0x000fda0003f05270 */
[----:B------:R-:W-:Y:S05]  /*10ab0*/  @!P0 BRA `(.L_x_8847) ;  /* 0x0000000000e88947 */ /* 0x000fea0003800000 */
[----:B------:R-:W-:-:S13]  /*10ac0*/  ISETP.NE.AND P0, PT, R0, 0x17, PT ;  /* 0x000000170000780c */ /* 0x000fda0003f05270 */
[----:B------:R-:W-:Y:S05]  /*10ad0*/  @!P0 BRA `(.L_x_8848) ;  /* 0x0000000000908947 */ /* 0x000fea0003800000 */
[----:B------:R-:W-:-:S13]  /*10ae0*/  ISETP.NE.AND P0, PT, R0, 0x18, PT ;  /* 0x000000180000780c */ /* 0x000fda0003f05270 */
[----:B------:R-:W-:Y:S05]  /*10af0*/  @!P0 BRA `(.L_x_8849) ;  /* 0x0000000000448947 */ /* 0x000fea0003800000 */
.L_x_8826:
        /* <DEDUP_REMOVED lines=16> */
.L_x_8850:
[----:B------:R-:W-:Y:S05]  /*10c00*/  EXIT ;  /* 0x000000000000794d */ /* 0x000fea0003800000 */
.L_x_8849:
        /* <DEDUP_REMOVED lines=13> */
.L_x_8852:
[----:B------:R-:W-:Y:S05]  /*10ce0*/  BSYNC.RECONVERGENT B0 ;  /* 0x0000000000007941 */ /* 0x000fea0003800200 */
.L_x_8851:
[----:B------:R-:W-:-:S05]  /*10cf0*/  LOP3.LUT R5, R0, 0x80, R5, 0xf8, !PT ;  /* 0x0000008000057812 */ /* 0x000fca00078ef805 */
[----:B------:R-:W-:Y:S01]  /*10d00*/  STG.E.U8 desc[UR36][R2.64], R5 ;  /* 0x0000000502007986 */ /* 0x000fe2000c101124 */
[----:B------:R-:W-:Y:S05]  /*10d10*/  EXIT ;  /* 0x000000000000794d */ /* 0x000fea0003800000 */
.L_x_8848:
        /* <DEDUP_REMOVED lines=12> */
.L_x_8854:
[----:B------:R-:W-:Y:S01]  /*10de0*/  IMAD.MOV.U32 R0, RZ, RZ, 0x7f ;  /* 0x0000007fff007424 */ /* 0x000fe200078e00ff */
[----:B------:R-:W-:-:S04]  /*10df0*/  ISETP.GT.U32.AND P0, PT, R4, 0x7f800000, PT ;  /* 0x7f8000000400780c */ /* 0x000fc80003f04070 */
[----:B------:R-:W-:-:S09]  /*10e00*/  SEL R0, R0, 0x7c, P0 ;  /* 0x0000007c00007807 */ /* 0x000fd20000000000 */
.L_x_8855:
[----:B------:R-:W-:Y:S05]  /*10e10*/  BSYNC.RECONVERGENT B0 ;  /* 0x0000000000007941 */ /* 0x000fea0003800200 */
.L_x_8853:
[----:B------:R-:W-:-:S04]  /*10e20*/  SHF.R.U32.HI R5, RZ, 0x18, R5 ;  /* 0x00000018ff057819 */ /* 0x000fc80000011605 */
[----:B------:R-:W-:-:S05]  /*10e30*/  LOP3.LUT R5, R0, 0x80, R5, 0xf8, !PT ;  /* 0x0000008000057812 */ /* 0x000fca00078ef805 */
[----:B------:R-:W-:Y:S01]  /*10e40*/  STG.E.U8 desc[UR36][R2.64], R5 ;  /* 0x0000000502007986 */ /* 0x000fe2000c101124 */
[----:B------:R-:W-:Y:S05]  /*10e50*/  EXIT ;  /* 0x000000000000794d */ /* 0x000fea0003800000 */
.L_x_8847:
[----:B------:R-:W-:-:S05]  /*10e60*/  HADD2.F32 R0, -RZ, R17.H0_H0 ;  /* 0x20000011ff007230 */ /* 0x000fca0000004100 */
[----:B------:R-:W-:-:S05]  /*10e70*/  F2FP.BF16.F32.PACK_AB R0, RZ, R0 ;  /* 0x00000000ff00723e */ /* 0x000fca00000010ff */
[----:B------:R-:W-:Y:S01]  /*10e80*/  STG.E.U16 desc[UR36][R2.64], R0 ;  /* 0x0000000002007986 */ /* 0x000fe2000c101524 */
[----:B------:R-:W-:Y:S05]  /*10e90*/  EXIT ;  /* 0x000000000000794d */ /* 0x000fea0003800000 */
.L_x_8856:
        /* <DEDUP_REMOVED lines=14> */
.L_x_11281:


//--------------------- .text._ZN2at6native18elementwise_kernelILi128ELi4EZNS0_22gpu_kernel_impl_nocastIZZZN37_INTERNAL_cee6930f_7_Loss_cu_5b0651e139_GLOBAL__N__cee6930f_7_Loss_cu_5b0651e140binary_cross_entropy_backward_out_kernelERNS_6TensorERKS5_S8_S8_ENKUlvE_clEvENKUlvE1_clEvEUlN3c104HalfESC_SC_E_EEvRNS_18TensorIteratorBaseERKT_EUliE_EEviT1_ --------------------------
	.section	.text._ZN2at6native18elementwise_kernelILi128ELi4EZNS0_22gpu_kernel_impl_nocastIZZZN37_INTERNAL_cee6930f_7_Loss_cu_5b0651e139_GLOBAL__N__cee6930f_7_Loss_cu_5b0651e140binary_cross_entropy_backward_out_kernelERNS_6TensorERKS5_S8_S8_ENKUlvE_clEvENKUlvE1_clEvEUlN3c104HalfESC_SC_E_EEvRNS_18TensorIteratorBaseERKT_EUliE_EEviT1_,"ax",@progbits
	.align	128
        .global         _ZN2at6native18elementwise_kernelILi128ELi4EZNS0_22gpu_kernel_impl_nocastIZZZN37_INTERNAL_cee6930f_7_Loss_cu_5b0651e139_GLOBAL__N__cee6930f_7_Loss_cu_5b0651e140binary_cross_entropy_backward_out_kernelERNS_6TensorERKS5_S8_S8_ENKUlvE_clEvENKUlvE1_clEvEUlN3c104HalfESC_SC_E_EEvRNS_18TensorIteratorBaseERKT_EUliE_EEviT1_
        .type           _ZN2at6native18elementwise_kernelILi128ELi4EZNS0_22gpu_kernel_impl_nocastIZZZN37_INTERNAL_cee6930f_7_Loss_cu_5b0651e139_GLOBAL__N__cee6930f_7_Loss_cu_5b0651e140binary_cross_entropy_backward_out_kernelERNS_6TensorERKS5_S8_S8_ENKUlvE_clEvENKUlvE1_clEvEUlN3c104HalfESC_SC_E_EEvRNS_18TensorIteratorBaseERKT_EUliE_EEviT1_,@function
        .size           _ZN2at6native18elementwise_kernelILi128ELi4EZNS0_22gpu_kernel_impl_nocastIZZZN37_INTERNAL_cee6930f_7_Loss_cu_5b0651e139_GLOBAL__N__cee6930f_7_Loss_cu_5b0651e140binary_cross_entropy_backward_out_kernelERNS_6TensorERKS5_S8_S8_ENKUlvE_clEvENKUlvE1_clEvEUlN3c104HalfESC_SC_E_EEvRNS_18TensorIteratorBaseERKT_EUliE_EEviT1_,(.L_x_11282 - _ZN2at6native18elementwise_kernelILi128ELi4EZNS0_22gpu_kernel_impl_nocastIZZZN37_INTERNAL_cee6930f_7_Loss_cu_5b0651e139_GLOBAL__N__cee6930f_7_Loss_cu_5b0651e140binary_cross_entropy_backward_out_kernelERNS_6TensorERKS5_S8_S8_ENKUlvE_clEvENKUlvE1_clEvEUlN3c104HalfESC_SC_E_EEvRNS_18TensorIteratorBaseERKT_EUliE_EEviT1_)
        .other          _ZN2at6native18elementwise_kernelILi128ELi4EZNS0_22gpu_kernel_impl_nocastIZZZN37_INTERNAL_cee6930f_7_Loss_cu_5b0651e139_GLOBAL__N__cee6930f_7_Loss_cu_5b0651e140binary_cross_entropy_backward_out_kernelERNS_6TensorERKS5_S8_S8_ENKUlvE_clEvENKUlvE1_clEvEUlN3c104HalfESC_SC_E_EEvRNS_18TensorIteratorBaseERKT_EUliE_EEviT1_,@"STO_CUDA_ENTRY STV_DEFAULT"
_ZN2at6native18elementwise_kernelILi128ELi4EZNS0_22gpu_kernel_impl_nocastIZZZN37_INTERNAL_cee6930f_7_Loss_cu_5b0651e139_GLOBAL__N__cee6930f_7_Loss_cu_5b0651e140binary_cross_entropy_backward_out_kernelERNS_6TensorERKS5_S8_S8_ENKUlvE_clEvENKUlvE1_clEvEUlN3c104HalfESC_SC_E_EEvRNS_18TensorIteratorBaseERKT_EUliE_EEviT1_:
.text._ZN2at6native18elementwise_kernelILi128ELi4EZNS0_22gpu_kernel_impl_nocastIZZZN37_INTERNAL_cee6930f_7_Loss_cu_5b0651e139_GLOBAL__N__cee6930f_7_Loss_cu_5b0651e140binary_cross_entropy_backward_out_kernelERNS_6TensorERKS5_S8_S8_ENKUlvE_clEvENKUlvE1_clEvEUlN3c104HalfESC_SC_E_EEvRNS_18TensorIteratorBaseERKT_EUliE_EEviT1_:
        /* <DEDUP_REMOVED lines=14> */
[----:B------:R-:W0:Y:S08]  /*00e0*/  LDC.64 R6, c[0x0][0x658] ;  /* 0x00019600ff067b82 */ /* 0x000e300000000a00 */
[----:B------:R-:W1:Y:S01]  /*00f0*/  LDC.64 R8, c[0x0][0x660] ;  /* 0x00019800ff087b82 */ /* 0x000e620000000a00 */
[----:B0-----:R-:W2:Y:S07]  /*0100*/  LDG.E.U16 R6, desc[UR6][R6.64] ;  /* 0x0000000606067981 */ /* 0x001eae000c1e1500 */
[----:B------:R-:W0:Y:S01]  /*0110*/  LDC.64 R4, c[0x0][0x650] ;  /* 0x00019400ff047b82 */ /* 0x000e220000000a00 */
[----:B-1----:R-:W3:Y:S04]  /*0120*/  LDG.E.U16 R8, desc[UR6][R8.64] ;  /* 0x0000000608087981 */ /* 0x002ee8000c1e1500 */
[----:B0-----:R-:W4:Y:S01]  /*0130*/  LDG.E.U16 R4, desc[UR6][R4.64] ;  /* 0x0000000604047981 */ /* 0x001f22000c1e1500 */
[----:B------:R-:W-:-:S04]  /*0140*/  IADD3 R3, PT, PT, R3, 0x80, RZ ;  /* 0x0000008003037810 */ /* 0x000fc80007ffe0ff */
[----:B------:R-:W-:-:S13]  /*0150*/  ISETP.GE.AND P0, PT, R3, UR4, PT ;  /* 0x0000000403007c0c */ /* 0x000fda000bf06270 */
[----:B------:R-:W-:Y:S05]  /*0160*/  @P0 BREAK.RELIABLE B1 ;  /* 0x0000000000010942 */ /* 0x000fea0003800100 */
[----:B--2---:R-:W-:-:S05]  /*0170*/  HADD2.F32 R0, -RZ, R6.H0_H0 ;  /* 0x20000006ff007230 */ /* 0x004fca0000004100 */
[----:B------:R-:W-:Y:S01]  /*0180*/  FADD.FTZ R2, -R0, 1 ;  /* 0x3f80000000027421 */ /* 0x000fe20000010100 */
[----:B---3--:R-:W-:-:S04]  /*0190*/  HADD2.F32 R7, -RZ, R8.H0_H0 ;  /* 0x20000008ff077230 */ /* 0x008fc80000004100 */
[----:B------:R-:W-:-:S05]  /*01a0*/  F2FP.F16.F32.PACK_AB R2, RZ, R2 ;  /* 0x00000002ff02723e */ /* 0x000fca00000000ff */
[----:B------:R-:W-:-:S05]  /*01b0*/  HADD2.F32 R11, -RZ, R2.H0_H0 ;  /* 0x20000002ff0b7230 */ /* 0x000fca0000004100 */
[C---:B------:R-:W-:Y:S01]  /*01c0*/  FMUL.FTZ R11, R0.reuse, R11 ;  /* 0x0000000b000b7220 */ /* 0x040fe20000410000 */
[----:B------:R-:W-:-:S04]  /*01d0*/  FADD.FTZ R0, R0, -R7 ;  /* 0x8000000700007221 */ /* 0x000fc80000010000 */
[----:B------:R-:W-:Y:S01]  /*01e0*/  F2FP.F16.F32.PACK_AB R11, RZ, R11 ;  /* 0x0000000bff0b723e */ /* 0x000fe200000000ff */
[----:B----4-:R-:W-:-:S04]  /*01f0*/  HADD2.F32 R4, -RZ, R4.H0_H0 ;  /* 0x20000004ff047230 */ /* 0x010fc80000004100 */
[----:B------:R-:W-:-:S05]  /*0200*/  HADD2.F32 R11, -RZ, R11.H0_H0 ;  /* 0x2000000bff0b7230 */ /* 0x000fca0000004100 */
[----:B------:R-:W-:-:S04]  /*0210*/  FMNMX.FTZ R11, RZ, R11, !PT ;  /* 0x0000000bff0b7209 */ /* 0x000fc80007810000 */
[----:B------:R-:W-:-:S05]  /*0220*/  F2FP.F16.F32.PACK_AB R11, R0, R11 ;  /* 0x0000000b000b723e */ /* 0x000fca00000000ff */
[--C-:B------:R-:W-:Y:S02]  /*0230*/  HADD2.F32 R0, -RZ, R11.reuse.H0_H0 ;  /* 0x2000000bff007230 */ /* 0x100fe40000004100 */
[----:B------:R-:W-:-:S04]  /*0240*/  HADD2.F32 R11, -RZ, R11.H1_H1 ;  /* 0x3000000bff0b7230 */ /* 0x000fc80000004100 */
[----:B------:R-:W0:Y:S01]  /*0250*/  MUFU.RCP R0, R0 ;  /* 0x0000000000007308 */ /* 0x000e220000001000 */
[----:B------:R-:W-:Y:S02]  /*0260*/  FMUL.FTZ R11, R4, R11 ;  /* 0x0000000b040b7220 */ /* 0x000fe40000410000 */
[----:B------:R-:W1:Y:S03]  /*0270*/  LDC.64 R4, c[0x0][0x648] ;  /* 0x00019200ff047b82 */ /* 0x000e660000000a00 */
[----:B------:R-:W-:-:S05]  /*0280*/  F2FP.F16.F32.PACK_AB R11, RZ, R11 ;  /* 0x0000000bff0b723e */ /* 0x000fca00000000ff */
[----:B------:R-:W-:-:S05]  /*0290*/  HADD2.F32 R11, -RZ, R11.H0_H0 ;  /* 0x2000000bff0b7230 */ /* 0x000fca0000004100 */
[----:B0-----:R-:W-:-:S05]  /*02a0*/  FMUL.FTZ R11, R11, R0 ;  /* 0x000000000b0b7220 */ /* 0x001fca0000410000 */
[----:B------:R-:W-:-:S05]  /*02b0*/  F2FP.F16.F32.PACK_AB R11, RZ, R11 ;  /* 0x0000000bff0b723e */ /* 0x000fca00000000ff */
[----:B-1----:R0:W-:Y:S01]  /*02c0*/  STG.E.U16 desc[UR6][R4.64], R11 ;  /* 0x0000000b04007986 */ /* 0x0021e2000c101506 */
[----:B------:R-:W-:Y:S05]  /*02d0*/  @P0 BRA `(.L_x_8861) ;  /* 0x0000000000f80947 */ /* 0x000fea0003800000 */
[----:B------:R-:W1:Y:S08]  /*02e0*/  LDC.64 R6, c[0x0][0x658] ;  /* 0x00019600ff067b82 */ /* 0x000e700000000a00 */
[----:B------:R-:W2:Y:S01]  /*02f0*/  LDC.64 R8, c[0x0][0x660] ;  /* 0x00019800ff087b82 */ /* 0x000ea20000000a00 */
[----:B-1----:R-:W3:Y:S07]  /*0300*/  LDG.E.U16 R6, desc[UR6][R6.64] ;  /* 0x0000000606067981 */ /* 0x002eee000c1e1500 */
[----:B0-----:R-:W0:Y:S01]  /*0310*/  LDC.64 R4, c[0x0][0x650] ;  /* 0x00019400ff047b82 */ /* 0x001e220000000a00 */
[----:B--2---:R-:W2:Y:S04]  /*0320*/  LDG.E.U16 R8, desc[UR6][R8.64] ;  /* 0x0000000608087981 */ /* 0x004ea8000c1e1500 */
[----:B0-----:R-:W4:Y:S01]  /*0330*/  LDG.E.U16 R4, desc[UR6][R4.64] ;  /* 0x0000000604047981 */ /* 0x001f22000c1e1500 */
[----:B------:R-:W-:Y:S01]  /*0340*/  IADD3 R3, PT, PT, R3, 0x80, RZ ;  /* 0x0000008003037810 */ /* 0x000fe20007ffe0ff */
[----:B---3--:R-:W-:-:S05]  /*0350*/  HADD2.F32 R0, -RZ, R6.H0_H0 ;  /* 0x20000006ff007230 */ /* 0x008fca0000004100 */
[----:B------:R-:W-:Y:S01]  /*0360*/  FADD.FTZ R2, -R0, 1 ;  /* 0x3f80000000027421 */ /* 0x000fe20000010100 */
[----:B--2---:R-:W-:-:S04]  /*0370*/  HADD2.F32 R7, -RZ, R8.H0_H0 ;  /* 0x20000008ff077230 */ /* 0x004fc80000004100 */
        /* <DEDUP_REMOVED lines=18> */
[----:B-1----:R0:W-:Y:S02]  /*04a0*/  STG.E.U16 desc[UR6][R4.64], R11 ;  /* 0x0000000b04007986 */ /* 0x0021e4000c101506 */
.L_x_8860:
[----:B------:R-:W-:-:S13]  /*04b0*/  ISETP.GE.AND P0, PT, R3, UR4, PT ;  /* 0x0000000403007c0c */ /* 0x000fda000bf06270 */
[----:B------:R-:W-:Y:S05]  /*04c0*/  @P0 BREAK.RELIABLE B1 ;  /* 0x0000000000010942 */ /* 0x000fea0003800100 */
[----:B------:R-:W-:Y:S05]  /*04d0*/  @P0 BRA `(.L_x_8861) ;  /* 0x0000000000780947 */ /* 0x000fea0003800000 */
[----:B------:R-:W-:Y:S05]  /*04e0*/  BSYNC.RELIABLE B1 ;  /* 0x0000000000017941 */ /* 0x000fea0003800100 */
.L_x_8859:
        /* <DEDUP_REMOVED lines=29> */
.L_x_8861:
[----:B------:R-:W-:Y:S05]  /*06c0*/  BSYNC.RECONVERGENT B0 ;  /* 0x0000000000007941 */ /* 0x000fea0003800200 */
.L_x_8858:
[----:B------:R-:W-:Y:S05]  /*06d0*/  WARPSYNC.ALL ;  /* 0x0000000000007948 */ /* 0x000fea0003800000 */
[----:B------:R-:W-:-:S13]  /*06e0*/  ISETP.GE.AND P0, PT, R3, UR4, PT ;  /* 0x0000000403007c0c */ /* 0x000fda000bf06270 */
[----:B------:R-:W-:Y:S05]  /*06f0*/  @P0 EXIT ;  /* 0x000000000000094d */ /* 0x000fea0003800000 */
[----:B01----:R-:W0:Y:S08]  /*0700*/  LDC.64 R4, c[0x0][0x658] ;  /* 0x00019600ff047b82 */ /* 0x003e300000000a00 */
[----:B------:R-:W1:Y:S01]  /*0710*/  LDC.64 R6, c[0x0][0x660] ;  /* 0x00019800ff067b82 */ /* 0x000e620000000a00 */
[----:B0-----:R-:W2:Y:S07]  /*0720*/  LDG.E.U16 R4, desc[UR6][R4.64] ;  /* 0x0000000604047981 */ /* 0x001eae000c1e1500 */
[----:B------:R-:W0:Y:S01]  /*0730*/  LDC.64 R2, c[0x0][0x650] ;  /* 0x00019400ff027b82 */ /* 0x000e220000000a00 */
[----:B-1----:R-:W3:Y:S04]  /*0740*/  LDG.E.U16 R6, desc[UR6][R6.64] ;  /* 0x0000000606067981 */ /* 0x002ee8000c1e1500 */
[----:B0-----:R-:W4:Y:S01]  /*0750*/  LDG.E.U16 R2, desc[UR6][R2.64] ;  /* 0x0000000602027981 */ /* 0x001f22000c1e1500 */
        /* <DEDUP_REMOVED lines=21> */
[----:B-1----:R-:W-:Y:S01]  /*08b0*/  STG.E.U16 desc[UR6][R2.64], R9 ;  /* 0x0000000902007986 */ /* 0x002fe2000c101506 */
[----:B------:R-:W-:Y:S05]  /*08c0*/  EXIT ;  /* 0x000000000000794d */ /* 0x000fea0003800000 */
.L_x_8857:
        /* <DEDUP_REMOVED lines=381> */
.L_x_8865:
        /* <DEDUP_REMOVED lines=12> */
[----:B------:R-:W-:Y:S01]  /*2160*/  IADD3 R3, PT, PT, R3, 0x80, RZ ;  /* 0x0000008003037810 */ /* 0x000fe20007ffe0ff */
[----:B--2---:R-:W-:-:S05]  /*2170*/  HADD2.F32 R4, -RZ, R8.H0_H0 ;  /* 0x20000008ff047230 */ /* 0x004fca0000004100 */
[----:B------:R-:W-:-:S05]  /*2180*/  FADD.FTZ R12, -R4, 1 ;  /* 0x3f800000040c7421 */ /* 0x000fca0000010100 */
[----:B------:R-:W-:-:S05]  /*2190*/  F2FP.F16.F32.PACK_AB R12, RZ, R12 ;  /* 0x0000000cff0c723e */ /* 0x000fca00000000ff */
[----:B------:R-:W-:-:S05]  /*21a0*/  HADD2.F32 R9, -RZ, R12.H0_H0 ;  /* 0x2000000cff097230 */ /* 0x000fca0000004100 */
[----:B------:R-:W-:Y:S01]  /*21b0*/  FMUL.FTZ R9, R4, R9 ;  /* 0x0000000904097220 */ /* 0x000fe20000410000 */
[----:B---3--:R-:W-:-:S04]  /*21c0*/  HADD2.F32 R13, -RZ, R10.H0_H0 ;  /* 0x2000000aff0d7230 */ /* 0x008fc80000004100 */
[----:B------:R-:W-:Y:S01]  /*21d0*/  F2FP.F16.F32.PACK_AB R9, RZ, R9 ;  /* 0x00000009ff09723e */ /* 0x000fe200000000ff */
[----:B------:R-:W-:-:S04]  /*21e0*/  FADD.FTZ R4, R4, -R13 ;  /* 0x8000000d04047221 */ /* 0x000fc80000010000 */
[----:B------:R-:W-:Y:S02]  /*21f0*/  HADD2.F32 R9, -RZ, R9.H0_H0 ;  /* 0x20000009ff097230 */ /* 0x000fe40000004100 */
[----:B----4-:R-:W-:-:S03]  /*2200*/  HADD2.F32 R6, -RZ, R6.H0_H0 ;  /* 0x20000006ff067230 */ /* 0x010fc60000004100 */
[----:B------:R-:W-:-:S04]  /*2210*/  FMNMX.FTZ R9, RZ, R9, !PT ;  /* 0x00000009ff097209 */ /* 0x000fc80007810000 */
[----:B------:R-:W-:Y:S02]  /*2220*/  F2FP.F16.F32.PACK_AB R9, R4, R9 ;  /* 0x000000090409723e */ /* 0x000fe400000000ff */
[----:B0-----:R-:W-:-:S03]  /*2230*/  IADD3 R4, P0, PT, R5, UR8, RZ ;  /* 0x0000000805047c10 */ /* 0x001fc6000ff1e0ff */
[--C-:B------:R-:W-:Y:S01]  /*2240*/  HADD2.F32 R7, -RZ, R9.reuse.H0_H0 ;  /* 0x20000009ff077230 */ /* 0x100fe20000004100 */
[----:B------:R-:W-:Y:S01]  /*2250*/  IADD3.X R5, PT, PT, RZ, UR9, RZ, P0, !PT ;  /* 0x00000009ff057c10 */ /* 0x000fe200087fe4ff */
[----:B------:R-:W-:Y:S01]  /*2260*/  HADD2.F32 R9, -RZ, R9.H1_H1 ;  /* 0x30000009ff097230 */ /* 0x000fe20000004100 */
[----:B------:R-:W-:-:S03]  /*2270*/  ISETP.GE.AND P0, PT, R3, UR4, PT ;  /* 0x0000000403007c0c */ /* 0x000fc6000bf06270 */
[----:B------:R-:W0:Y:S01]  /*2280*/  MUFU.RCP R7, R7 ;  /* 0x0000000700077308 */ /* 0x000e220000001000 */
[----:B------:R-:W-:-:S05]  /*2290*/  FMUL.FTZ R6, R6, R9 ;  /* 0x0000000906067220 */ /* 0x000fca0000410000 */
[----:B------:R-:W-:-:S04]  /*22a0*/  F2FP.F16.F32.PACK_AB R6, RZ, R6 ;  /* 0x00000006ff06723e */ /* 0x000fc800000000ff */
[----:B------:R-:W-:Y:S05]  /*22b0*/  @P0 BREAK.RELIABLE B1 ;  /* 0x0000000000010942 */ /* 0x000fea0003800100 */
[----:B------:R-:W-:-:S05]  /*22c0*/  HADD2.F32 R6, -RZ, R6.H0_H0 ;  /* 0x20000006ff067230 */ /* 0x000fca0000004100 */
[----:B0-----:R-:W-:-:S05]  /*22d0*/  FMUL.FTZ R6, R6, R7 ;  /* 0x0000000706067220 */ /* 0x001fca0000410000 */
[----:B------:R-:W-:-:S05]  /*22e0*/  F2FP.F16.F32.PACK_AB R6, RZ, R6 ;  /* 0x00000006ff06723e */ /* 0x000fca00000000ff */
[----:B------:R0:W-:Y:S01]  /*22f0*/  STG.E.U16 desc[UR6][R4.64], R6 ;  /* 0x0000000604007986 */ /* 0x0001e2000c101506 */
        /* <DEDUP_REMOVED lines=374> */
.L_x_8867:
        /* <DEDUP_REMOVED lines=28> */
[----:B------:R-:W-:-:S04]  /*3c20*/  HADD2.F32 R9, -RZ, R9.H1_H1 ;  /* 0x30000009ff097230 */ /* 0x000fc80000004100 */
[----:B------:R-:W0:Y:S01]  /*3c30*/  MUFU.RCP R7, R7 ;  /* 0x0000000700077308 */ /* 0x000e220000001000 */
[----:B------:R-:W-:-:S05]  /*3c40*/  FMUL.FTZ R6, R6, R9 ;  /* 0x0000000906067220 */ /* 0x000fca0000410000 */
[----:B------:R-:W-:-:S05]  /*3c50*/  F2FP.F16.F32.PACK_AB R6, RZ, R6 ;  /* 0x00000006ff06723e */ /* 0x000fca00000000ff */
[----:B------:R-:W-:-:S05]  /*3c60*/  HADD2.F32 R6, -RZ, R6.H0_H0 ;  /* 0x20000006ff067230 */ /* 0x000fca0000004100 */
[----:B0-----:R-:W-:-:S05]  /*3c70*/  FMUL.FTZ R6, R6, R7 ;  /* 0x0000000706067220 */ /* 0x001fca0000410000 */
[----:B------:R-:W-:-:S05]  /*3c80*/  F2FP.F16.F32.PACK_AB R6, RZ, R6 ;  /* 0x00000006ff06723e */ /* 0x000fca00000000ff */
[----:B------:R0:W-:Y:S02]  /*3c90*/  STG.E.U16 desc[UR6][R4.64], R6 ;  /* 0x0000000604007986 */ /* 0x0001e4000c101506 */
.L_x_8864:
[----:B------:R-:W-:-:S13]  /*3ca0*/  ISETP.GE.AND P0, PT, R3, UR4, PT ;  /* 0x0000000403007c0c */ /* 0x000fda000bf06270 */
[----:B------:R-:W-:Y:S05]  /*3cb0*/  @P0 BREAK.RELIABLE B1 ;  /* 0x0000000000010942 */ /* 0x000fea0003800100 */
[----:B------:R-:W-:Y:S05]  /*3cc0*/  @P0 BRA `(.L_x_8866) ;  /* 0x0000001800680947 */ /* 0x000fea0003800000 */
[----:B------:R-:W-:Y:S05]  /*3cd0*/  BSYNC.RELIABLE B1 ;  /* 0x0000000000017941 */ /* 0x000fea0003800100 */
.L_x_8863:
        /* <DEDUP_REMOVED lines=373> */
.L_x_8868:
        /* <DEDUP_REMOVED lines=36> */
.L_x_8866:
[----:B------:R-:W-:Y:S05]  /*5670*/  BSYNC.RECONVERGENT B0 ;  /* 0x0000000000007941 */ /* 0x000fea0003800200 */
.L_x_8862:
        /* <DEDUP_REMOVED lines=376> */
.L_x_8869:
        /* <DEDUP_REMOVED lines=12> */
[----:B--2---:R-:W-:-:S05]  /*6ec0*/  HADD2.F32 R0, -RZ, R6.H0_H0 ;  /* 0x20000006ff007230 */ /* 0x004fca0000004100 */
[----:B------:R-:W-:-:S05]  /*6ed0*/  FADD.FTZ R2, -R0, 1 ;  /* 0x3f80000000027421 */ /* 0x000fca0000010100 */
[----:B------:R-:W-:Y:S01]  /*6ee0*/  F2FP.F16.F32.PACK_AB R2, RZ, R2 ;  /* 0x00000002ff02723e */ /* 0x000fe200000000ff */
[----:B---3--:R-:W-:-:S04]  /*6ef0*/  HADD2.F32 R11, -RZ, R8.H0_H0 ;  /* 0x20000008ff0b7230 */ /* 0x008fc80000004100 */
[----:B------:R-:W-:Y:S01]  /*6f00*/  HADD2.F32 R7, -RZ, R2.H0_H0 ;  /* 0x20000002ff077230 */ /* 0x000fe20000004100 */
[----:B0-----:R-:W-:-:S04]  /*6f10*/  IADD3 R2, P0, PT, R3, UR4, RZ ;  /* 0x0000000403027c10 */ /* 0x001fc8000ff1e0ff */
[C---:B------:R-:W-:Y:S01]  /*6f20*/  FMUL.FTZ R7, R0.reuse, R7 ;  /* 0x0000000700077220 */ /* 0x040fe20000410000 */
[----:B------:R-:W-:Y:S01]  /*6f30*/  FADD.FTZ R0, R0, -R11 ;  /* 0x8000000b00007221 */ /* 0x000fe20000010000 */
[----:B----4-:R-:W-:Y:S01]  /*6f40*/  HADD2.F32 R4, -RZ, R4.H0_H0 ;  /* 0x20000004ff047230 */ /* 0x010fe20000004100 */
[----:B------:R-:W-:Y:S02]  /*6f50*/  IADD3.X R3, PT, PT, RZ, UR5, RZ, P0, !PT ;  /* 0x00000005ff037c10 */ /* 0x000fe400087fe4ff */
        /* <DEDUP_REMOVED lines=11> */
[----:B------:R-:W-:-:S05]  /*7010*/  F2FP.F16.F32.PACK_AB R4, RZ, R4 ;  /* 0x00000004ff04723e */ /* 0x000fca00000000ff */
[----:B------:R-:W-:Y:S01]  /*7020*/  STG.E.U16 desc[UR6][R2.64], R4 ;  /* 0x0000000402007986 */ /* 0x000fe2000c101506 */
[----:B------:R-:W-:Y:S05]  /*7030*/  EXIT ;  /* 0x000000000000794d */ /* 0x000fea0003800000 */
.L_x_8870:
        /* <DEDUP_REMOVED lines=12> */
.L_x_11282:


//--------------------- .text._ZN2at6native27unrolled_elementwise_kernelIZZZN37_INTERNAL_cee6930f_7_Loss_cu_5b0651e139_GLOBAL__N__cee6930f_7_Loss_cu_5b0651e140binary_cross_entropy_backward_out_kernelERNS_6TensorERKS4_S7_S7_ENKUlvE_clEvENKUlvE1_clEvEUlN3c104HalfESB_SB_E_St5arrayIPcLm4EELi4E23TrivialOffsetCalculatorILi3EjESG_ILi1EjENS0_6memory15LoadWithoutCastENSJ_16StoreWithoutCastEEEviT_T0_T2_T3_T4_T5_ --------------------------
	.section	.text._ZN2at6native27unrolled_elementwise_kernelIZZZN37_INTERNAL_cee6930f_7_Loss_cu_5b0651e139_GLOBAL__N__cee6930f_7_Loss_cu_5b0651e140binary_cross_entropy_backward_out_kernelERNS_6TensorERKS4_S7_S7_ENKUlvE_clEvENKUlvE1_clEvEUlN3c104HalfESB_SB_E_St5arrayIPcLm4EELi4E23TrivialOffsetCalculatorILi3EjESG_ILi1EjENS0_6memory15LoadWithoutCastENSJ_16StoreWithoutCastEEEviT_T0_T2_T3_T4_T5_,"ax",@progbits
	.align	128
        .global         _ZN2at6native27unrolled_elementwise_kernelIZZZN37_INTERNAL_cee6930f_7_Loss_cu_5b0651e139_GLOBAL__N__cee6930f_7_Loss_cu_5b0651e140binary_cross_entropy_backward_out_kernelERNS_6TensorERKS4_S7_S7_ENKUlvE_clEvENKUlvE1_clEvEUlN3c104HalfESB_SB_E_St5arrayIPcLm4EELi4E23TrivialOffsetCalculatorILi3EjESG_ILi1EjENS0_6memory15LoadWithoutCastENSJ_16StoreWithoutCastEEEviT_T0_T2_T3_T4_T5_
        .type           _ZN2at6native27unrolled_elementwise_kernelIZZZN37_INTERNAL_cee6930f_7_Loss_cu_5b0651e139_GLOBAL__N__cee6930f_7_Loss_cu_5b0651e140binary_cross_entropy_backward_out_kernelERNS_6TensorERKS4_S7_S7_ENKUlvE_clEvENKUlvE1_clEvEUlN3c104HalfESB_SB_E_St5arrayIPcLm4EELi4E23TrivialOffsetCalculatorILi3EjESG_ILi1EjENS0_6memory15LoadWithoutCastENSJ_16StoreWithoutCastEEEviT_T0_T2_T3_T4_T5_,@function
        .size           _ZN2at6native27unrolled_elementwise_kernelIZZZN37_INTERNAL_cee6930f_7_Loss_cu_5b0651e139_GLOBAL__N__cee6930f_7_Loss_cu_5b0651e140binary_cross_entropy_backward_out_kernelERNS_6TensorERKS4_S7_S7_ENKUlvE_clEvENKUlvE1_clEvEUlN3c104HalfESB_SB_E_St5arrayIPcLm4EELi4E23TrivialOffsetCalculatorILi3EjESG_ILi1EjENS0_6memory15LoadWithoutCastENSJ_16StoreWithoutCastEEEviT_T0_T2_T3_T4_T5_,(.L_x_11283 - _ZN2at6native27unrolled_elementwise_kernelIZZZN37_INTERNAL_cee6930f_7_Loss_cu_5b0651e139_GLOBAL__N__cee6930f_7_Loss_cu_5b0651e140binary_cross_entropy_backward_out_kernelERNS_6TensorERKS4_S7_S7_ENKUlvE_clEvENKUlvE1_clEvEUlN3c104HalfESB_SB_E_St5arrayIPcLm4EELi4E23TrivialOffsetCalculatorILi3EjESG_ILi1EjENS0_6memory15LoadWithoutCastENSJ_16StoreWithoutCastEEEviT_T0_T2_T3_T4_T5_)
        .other          _ZN2at6native27unrolled_elementwise_kernelIZZZN37_INTERNAL_cee6930f_7_Loss_cu_5b0651e139_GLOBAL__N__cee6930f_7_Loss_cu_5b0651e140binary_cross_entropy_backward_out_kernelERNS_6TensorERKS4_S7_S7_ENKUlvE_clEvENKUlvE1_clEvEUlN3c104HalfESB_SB_E_St5arrayIPcLm4EELi4E23TrivialOffsetCalculatorILi3EjESG_ILi1EjENS0_6memory15LoadWithoutCastENSJ_16StoreWithoutCastEEEviT_T0_T2_T3_T4_T5_,@"STO_CUDA_ENTRY STV_DEFAULT"
_ZN2at6native27unrolled_elementwise_kernelIZZZN37_INTERNAL_cee6930f_7_Loss_cu_5b0651e139_GLOBAL__N__cee6930f_7_Loss_cu_5b0651e140binary_cross_entropy_backward_out_kernelERNS_6TensorERKS4_S7_S7_ENKUlvE_clEvENKUlvE1_clEvEUlN3c104HalfESB_SB_E_St5arrayIPcLm4EELi4E23TrivialOffsetCalculatorILi3EjESG_ILi1EjENS0_6memory15LoadWithoutCastENSJ_16StoreWithoutCastEEEviT_T0_T2_T3_T4_T5_:
.text._ZN2at6native27unrolled_elementwise_kernelIZZZN37_INTERNAL_cee6930f_7_Loss_cu_5b0651e139_GLOBAL__N__cee6930f_7_Loss_cu_5b0651e140binary_cross_entropy_backward_out_kernelERNS_6TensorERKS4_S7_S7_ENKUlvE_clEvENKUlvE1_clEvEUlN3c104HalfESB_SB_E_St5arrayIPcLm4EELi4E23TrivialOffsetCalculatorILi3EjESG_ILi1EjENS0_6memory15LoadWithoutCastENSJ_16StoreWithoutCastEEEviT_T0_T2_T3_T4_T5_:
        /* <DEDUP_REMOVED lines=15> */
[----:B------:R-:W-:-:S04]  /*00f0*/  @!P0 IADD3 R27, PT, PT, R3, 0x80, RZ ;  /* 0x00000080031b8810 */ /* 0x000fc80007ffe0ff */
[----:B------:R-:W-:-:S13]  /*0100*/  ISETP.GE.AND P1, PT, R27, R2, PT ;  /* 0x000000021b00720c */ /* 0x000fda0003f26270 */
[----:B------:R-:W-:Y:S01]  /*0110*/  @!P1 LEA R7, R0, R27, 0x9 ;  /* 0x0000001b00079211 */ /* 0x000fe200078e48ff */
[----:B------:R-:W0:Y:S01]  /*0120*/  @!P1 LDC.64 R22, c[0x0][0x3a0] ;  /* 0x0000e800ff169b82 */ /* 0x000e220000000a00 */
[----:B------:R-:W-:Y:S02]  /*0130*/  @!P1 IADD3 R27, PT, PT, R27, 0x80, RZ ;  /* 0x000000801b1b9810 */ /* 0x000fe40007ffe0ff */
[----:B------:R-:W-:Y:S01]  /*0140*/  PRMT R6, RZ, 0x7610, R6 ;  /* 0x00007610ff067816 */ /* 0x000fe20000000006 */
[----:B---3--:R-:W-:Y:S01]  /*0150*/  @!P1 IMAD.WIDE.U32 R28, R7, 0x2, R28 ;  /* 0x00000002071c9825 */ /* 0x008fe200078e001c */
[----:B------:R-:W-:-:S03]  /*0160*/  ISETP.GE.AND P3, PT, R27, R2, PT ;  /* 0x000000021b00720c */ /* 0x000fc60003f66270 */
[----:B----4-:R-:W-:Y:S01]  /*0170*/  @!P1 IMAD.WIDE.U32 R20, R7, 0x2, R20 ;  /* 0x0000000207149825 */ /* 0x010fe200078e0014 */
[----:B------:R-:W-:Y:S01]  /*0180*/  PRMT R5, RZ, 0x7610, R5 ;  /* 0x00007610ff057816 */ /* 0x000fe20000000005 */
[----:B-1----:R-:W5:Y:S05]  /*0190*/  @!P1 LDG.E.U16 R4, desc[UR4][R28.64] ;  /* 0x000000041c049981 */ /* 0x002f6a000c1e1500 */
[----:B------:R-:W5:Y:S03]  /*01a0*/  @!P1 LDG.E.U16 R5, desc[UR4][R20.64] ;  /* 0x0000000414059981 */ /* 0x000f66000c1e1500 */
[----:B------:R-:W-:Y:S01]  /*01b0*/  @!P3 LEA R9, R0, R27, 0x9 ;  /* 0x0000001b0009b211 */ /* 0x000fe200078e48ff */
[----:B------:R-:W1:Y:S01]  /*01c0*/  @!P3 LDC.64 R12, c[0x0][0x3a0] ;  /* 0x0000e800ff0cbb82 */ /* 0x000e620000000a00 */
[----:B------:R-:W-:-:S04]  /*01d0*/  @!P3 IADD3 R27, PT, PT, R27, 0x80, RZ ;  /* 0x000000801b1bb810 */ /* 0x000fc80007ffe0ff */
        /* <DEDUP_REMOVED lines=18> */
[----:B------:R-:W-:Y:S01]  /*0300*/  @!P0 LEA R29, R0, R3, 0x9 ;  /* 0x00000003001d8211 */ /* 0x000fe200078e48ff */
[----:B------:R1:W5:Y:S04]  /*0310*/  @!P2 LDG.E.U16 R20, desc[UR4][R14.64] ;  /* 0x000000040e14a981 */ /* 0x000368000c1e1500 */
[----:B------:R4:W5:Y:S01]  /*0320*/  @!P3 LDG.E.U16 R9, desc[UR4][R12.64] ;  /* 0x000000040c09b981 */ /* 0x000962000c1e1500 */
[----:B0-----:R-:W-:-:S04]  /*0330*/  @!P0 IMAD.WIDE.U32 R22, R29, 0x2, R22 ;  /* 0x000000021d168825 */ /* 0x001fc800078e0016 */
[C---:B--2---:R-:W-:Y:S01]  /*0340*/  @!P0 IMAD.WIDE.U32 R24, R29.reuse, 0x2, R24 ;  /* 0x000000021d188825 */ /* 0x044fe200078e0018 */
[----:B-1----:R-:W-:Y:S02]  /*0350*/  PRMT R14, RZ, 0x7610, R14 ;  /* 0x00007610ff0e7816 */ /* 0x002fe4000000000e */
[----:B----4-:R-:W-:Y:S01]  /*0360*/  PRMT R12, RZ, 0x7610, R12 ;  /* 0x00007610ff0c7816 */ /* 0x010fe2000000000c */
[----:B---3--:R-:W-:Y:S01]  /*0370*/  @!P0 IMAD.WIDE.U32 R26, R29, 0x2, R26 ;  /* 0x000000021d1a8825 */ /* 0x008fe200078e001a */
[----:B------:R-:W-:Y:S02]  /*0380*/  PRMT R13, RZ, 0x7610, R13 ;  /* 0x00007610ff0d7816 */ /* 0x000fe4000000000d */
        /* <DEDUP_REMOVED lines=11> */
[C---:B------:R-:W-:Y:S02]  /*0440*/  IADD3 R15, PT, PT, R3.reuse, 0x100, RZ ;  /* 0x00000100030f7810 */ /* 0x040fe40007ffe0ff */
[----:B------:R-:W-:Y:S02]  /*0450*/  @!P0 LEA R29, R0, R3, 0x9 ;  /* 0x00000003001d8211 */ /* 0x000fe400078e48ff */
        /* <DEDUP_REMOVED lines=30> */
.L_x_8872:
[----:B------:R-:W-:Y:S05]  /*0640*/  BSYNC.RECONVERGENT B0 ;  /* 0x0000000000007941 */ /* 0x000fea0003800200 */
.L_x_8871:
        /* <DEDUP_REMOVED lines=22> */
.L_x_8874:
[----:B------:R-:W-:Y:S05]  /*07b0*/  BSYNC.RECONVERGENT B0 ;  /* 0x0000000000007941 */ /* 0x000fea0003800200 */
.L_x_8873:
        /* <DEDUP_REMOVED lines=22> */
.L_x_8876:
[----:B------:R-:W-:Y:S05]  /*0920*/  BSYNC.RECONVERGENT B0 ;  /* 0x0000000000007941 */ /* 0x000fea0003800200 */
.L_x_8875:
        /* <DEDUP_REMOVED lines=22> */
.L_x_8878:
[----:B------:R-:W-:Y:S05]  /*0a90*/  BSYNC.RECONVERGENT B0 ;  /* 0x0000000000007941 */ /* 0x000fea0003800200 */
.L_x_8877:
[----:B-----5:R0:W-:Y:S01]  /*0aa0*/  @!P0 STG.E.U16 desc[UR4][R10.64], R12 ;  /* 0x0000000c0a008986 */ /* 0x0201e2000c101504 */
[----:B------:R-:W-:Y:S04]  /*0ab0*/  BSSY.RECONVERGENT B0, `(.L_x_8879) ;  /* 0x000000c000007945 */ /* 0x000fe80003800200 */
[----:B------:R-:W-:Y:S05]  /*0ac0*/  @P4 BRA `(.L_x_8880) ;  /* 0x0000000000284947 */ /* 0x000fea0003800000 */
[----:B------:R-:W1:Y:S01]  /*0ad0*/  LDC.64 R6, c[0x0][0x388] ;  /* 0x0000e200ff067b82 */ /* 0x000e620000000a00 */
[----:B------:R-:W-:Y:S02]  /*0ae0*/  LEA R9, R0, R3, 0x9 ;  /* 0x0000000300097211 */ /* 0x000fe400078e48ff */
[----:B------:R-:W-:-:S04]  /*0af0*/  IADD3 R3, PT, PT, R3, 0x80, RZ ;  /* 0x0000008003037810 */ /* 0x000fc80007ffe0ff */
[----:B------:R-:W-:-:S13]  /*0b00*/  ISETP.GE.AND P0, PT, R3, R2, PT ;  /* 0x000000020300720c */ /* 0x000fda0003f06270 */
[----:B0-----:R-:W-:Y:S02]  /*0b10*/  @!P0 LEA R11, R0, R3, 0x9 ;  /* 0x00000003000b8211 */ /* 0x001fe400078e48ff */
[----:B------:R-:W-:Y:S01]  /*0b20*/  @!P0 IADD3 R3, PT, PT, R3, 0x80, RZ ;  /* 0x0000008003038810 */ /* 0x000fe20007ffe0ff */
[----:B-1----:R-:W-:-:S04]  /*0b30*/  IMAD.WIDE.U32 R8, R9, 0x2, R6 ;  /* 0x0000000209087825 */ /* 0x002fc800078e0006 */
[----:B------:R-:W-:Y:S01]  /*0b40*/  @!P0 IMAD.WIDE.U32 R6, R11, 0x2, R6 ;  /* 0x000000020b068825 */ /* 0x000fe200078e0006 */
[----:B------:R1:W-:Y:S04]  /*0b50*/  STG.E.U16 desc[UR4][R8.64], R4 ;  /* 0x0000000408007986 */ /* 0x0003e8000c101504 */
[----:B------:R1:W-:Y:S02]  /*0b60*/  @!P0 STG.E.U16 desc[UR4][R6.64], R5 ;  /* 0x0000000506008986 */ /* 0x0003e4000c101504 */
.L_x_8880:
[----:B------:R-:W-:Y:S05]  /*0b70*/  BSYNC.RECONVERGENT B0 ;  /* 0x0000000000007941 */ /* 0x000fea0003800200 */
.L_x_8879:
[----:B------:R-:W-:-:S13]  /*0b80*/  ISETP.GE.AND P0, PT, R3, R2, PT ;  /* 0x000000020300720c */ /* 0x000fda0003f06270 */
[----:B------:R-:W-:Y:S05]  /*0b90*/  @P0 EXIT ;  /* 0x000000000000094d */ /* 0x000fea0003800000 */
[----:B-1----:R-:W1:Y:S01]  /*0ba0*/  LDC.64 R4, c[0x0][0x388] ;  /* 0x0000e200ff047b82 */ /* 0x002e620000000a00 */
[----:B------:R-:W-:-:S05]  /*0bb0*/  LEA R3, R0, R3, 0x9 ;  /* 0x0000000300037211 */ /* 0x000fca00078e48ff */
[----:B-1----:R-:W-:-:S05]  /*0bc0*/  IMAD.WIDE.U32 R2, R3, 0x2, R4 ;  /* 0x0000000203027825 */ /* 0x002fca00078e0004 */
[----:B------:R-:W-:Y:S01]  /*0bd0*/  STG.E.U16 desc[UR4][R2.64], R13 ;  /* 0x0000000d02007986 */ /* 0x000fe2000c101504 */
[----:B------:R-:W-:Y:S05]  /*0be0*/  EXIT ;  /* 0x000000000000794d */ /* 0x000fea0003800000 */
.L_x_8881:
        /* <DEDUP_REMOVED lines=9> */
.L_x_11283:


//--------------------- .text._ZN2at6native29vectorized_elementwise_kernelILi2EZZZN37_INTERNAL_cee6930f_7_Loss_cu_5b0651e139_GLOBAL__N__cee6930f_7_Loss_cu_5b0651e140binary_cross_entropy_backward_out_kernelERNS_6TensorERKS4_S7_S7_ENKUlvE_clEvENKUlvE1_clEvEUlN3c104HalfESB_SB_E_St5arrayIPcLm4EEEEviT0_T1_ --------------------------
	.section	.text._ZN2at6native29vectorized_elementwise_kernelILi2EZZZN37_INTERNAL_cee6930f_7_Loss_cu_5b0651e139_GLOBAL__N__cee6930f_7_Loss_cu_5b0651e140binary_cross_entropy_backward_out_kernelERNS_6TensorERKS4_S7_S7_ENKUlvE_clEvENKUlvE1_clEvEUlN3c104HalfESB_SB_E_St5arrayIPcLm4EEEEviT0_T1_,"ax",@progbits
	.align	128
        .global         _ZN2at6native29vectorized_elementwise_kernelILi2EZZZN37_INTERNAL_cee6930f_7_Loss_cu_5b0651e139_GLOBAL__N__cee6930f_7_Loss_cu_5b0651e140binary_cross_entropy_backward_out_kernelERNS_6TensorERKS4_S7_S7_ENKUlvE_clEvENKUlvE1_clEvEUlN3c104HalfESB_SB_E_St5arrayIPcLm4EEEEviT0_T1_
        .type           _ZN2at6native29vectorized_elementwise_kernelILi2EZZZN37_INTERNAL_cee6930f_7_Loss_cu_5b0651e139_GLOBAL__N__cee6930f_7_Loss_cu_5b0651e140binary_cross_entropy_backward_out_kernelERNS_6TensorERKS4_S7_S7_ENKUlvE_clEvENKUlvE1_clEvEUlN3c104HalfESB_SB_E_St5arrayIPcLm4EEEEviT0_T1_,@function
        .size           _ZN2at6native29vectorized_elementwise_kernelILi2EZZZN37_INTERNAL_cee6930f_7_Loss_cu_5b0651e139_GLOBAL__N__cee6930f_7_Loss_cu_5b0651e140binary_cross_entropy_backward_out_kernelERNS_6TensorERKS4_S7_S7_ENKUlvE_clEvENKUlvE1_clEvEUlN3c104HalfESB_SB_E_St5arrayIPcLm4EEEEviT0_T1_,(.L_x_11284 - _ZN2at6native29vectorized_elementwise_kernelILi2EZZZN37_INTERNAL_cee6930f_7_Loss_cu_5b0651e139_GLOBAL__N__cee6930f_7_Loss_cu_5b0651e140binary_cross_entropy_backward_out_kernelERNS_6TensorERKS4_S7_S7_ENKUlvE_clEvENKUlvE1_clEvEUlN3c104HalfESB_SB_E_St5arrayIPcLm4EEEEviT0_T1_)
        .other          _ZN2at6native29vectorized_elementwise_kernelILi2EZZZN37_INTERNAL_cee6930f_7_Loss_cu_5b0651e139_GLOBAL__N__cee6930f_7_Loss_cu_5b0651e140binary_cross_entropy_backward_out_kernelERNS_6TensorERKS4_S7_S7_ENKUlvE_clEvENKUlvE1_clEvEUlN3c104HalfESB_SB_E_St5arrayIPcLm4EEEEviT0_T1_,@"STO_CUDA_ENTRY STV_DEFAULT"
_ZN2at6native29vectorized_elementwise_kernelILi2EZZZN37_INTERNAL_cee6930f_7_Loss_cu_5b0651e139_GLOBAL__N__cee6930f_7_Loss_cu_5b0651e140binary_cross_entropy_backward_out_kernelERNS_6TensorERKS4_S7_S7_ENKUlvE_clEvENKUlvE1_clEvEUlN3c104HalfESB_SB_E_St5arrayIPcLm4EEEEviT0_T1_:
.text._ZN2at6native29vectorized_elementwise_kernelILi2EZZZN37_INTERNAL_cee6930f_7_Loss_cu_5b0651e139_GLOBAL__N__cee6930f_7_Loss_cu_5b0651e140binary_cross_entropy_backward_out_kernelERNS_6TensorERKS4_S7_S7_ENKUlvE_clEvENKUlvE1_clEvEUlN3c104HalfESB_SB_E_St5arrayIPcLm4EEEEviT0_T1_:
        /* <DEDUP_REMOVED lines=13> */
[----:B0-----:R-:W-:-:S07]  /*00d0*/  ISETP.GE.U32.AND P0, PT, R4, R3, PT ;  /* 0x000000030400720c */ /* 0x001fce0003f06070 */
[----:B------:R-:W0:Y:S01]  /*00e0*/  LDC.64 R22, c[0x0][0x390] ;  /* 0x0000e400ff167b82 */ /* 0x000e220000000a00 */
[----:B------:R-:W-:Y:S02]  /*00f0*/  MOV R0, R4 ;  /* 0x0000000400007202 */ /* 0x000fe40000000f00 */
[----:B------:R-:W-:-:S05]  /*0100*/  PRMT R7, RZ, 0x7610, R7 ;  /* 0x00007610ff077816 */ /* 0x000fca0000000007 */
[----:B------:R-:W0:Y:S01]  /*0110*/  LDC.64 R26, c[0x0][0x398] ;  /* 0x0000e600ff1a7b82 */ /* 0x000e220000000a00 */
[----:B------:R-:W-:Y:S02]  /*0120*/  @!P0 IADD3 R0, PT, PT, R4, 0x80, RZ ;  /* 0x0000008004008810 */ /* 0x000fe40007ffe0ff */
[----:B------:R-:W-:Y:S02]  /*0130*/  PRMT R8, RZ, 0x7610, R8 ;  /* 0x00007610ff087816 */ /* 0x000fe40000000008 */
[----:B------:R-:W-:-:S03]  /*0140*/  ISETP.GE.U32.AND P1, PT, R0, R3, PT ;  /* 0x000000030000720c */ /* 0x000fc60003f26070 */
[----:B------:R-:W0:Y:S01]  /*0150*/  @!P0 LDC.64 R20, c[0x0][0x3a0] ;  /* 0x0000e800ff148b82 */ /* 0x000e220000000a00 */
[----:B------:R-:W-:Y:S02]  /*0160*/  @!P0 IADD3 R5, PT, PT, R15, R4, RZ ;  /* 0x000000040f058210 */ /* 0x000fe40007ffe0ff */
[----:B------:R-:W-:-:S03]  /*0170*/  PRMT R4, RZ, 0x7610, R4 ;  /* 0x00007610ff047816 */ /* 0x000fc60000000004 */
[----:B---3--:R-:W-:-:S04]  /*0180*/  @!P0 IMAD.WIDE.U32 R18, R5, 0x2, R18 ;  /* 0x0000000205128825 */ /* 0x008fc800078e0012 */
[----:B------:R-:W3:Y:S01]  /*0190*/  @!P1 LDC.64 R12, c[0x0][0x3a0] ;  /* 0x0000e800ff0c9b82 */ /* 0x000ee20000000a00 */
[----:B------:R-:W-:Y:S01]  /*01a0*/  @!P1 IADD3 R9, PT, PT, R15, R0, RZ ;  /* 0x000000000f099210 */ /* 0x000fe20007ffe0ff */
[----:B----4-:R-:W-:Y:S01]  /*01b0*/  @!P0 IMAD.WIDE.U32 R10, R5, 0x2, R10 ;  /* 0x00000002050a8825 */ /* 0x010fe200078e000a */
[----:B------:R-:W-:Y:S01]  /*01c0*/  @!P1 IADD3 R0, PT, PT, R0, 0x80, RZ ;  /* 0x0000008000009810 */ /* 0x000fe20007ffe0ff */
[----:B------:R4:W5:Y:S01]  /*01d0*/  @!P0 LDG.E.U16 R4, desc[UR4][R18.64] ;  /* 0x0000000412048981 */ /* 0x000962000c1e1500 */
[----:B------:R-:W-:Y:S01]  /*01e0*/  PRMT R6, RZ, 0x7610, R6 ;  /* 0x00007610ff067816 */ /* 0x000fe20000000006 */
[----:B-1----:R-:W-:Y:S01]  /*01f0*/  @!P1 IMAD.WIDE.U32 R28, R9, 0x2, R28 ;  /* 0x00000002091c9825 */ /* 0x002fe200078e001c */
[----:B------:R-:W-:-:S03]  /*0200*/  ISETP.GE.U32.AND P2, PT, R0, R3, PT ;  /* 0x000000030000720c */ /* 0x000fc60003f46070 */
[----:B--2---:R-:W-:Y:S01]  /*0210*/  @!P1 IMAD.WIDE.U32 R16, R9, 0x2, R16 ;  /* 0x0000000209109825 */ /* 0x004fe200078e0010 */
[----:B------:R-:W5:Y:S03]  /*0220*/  @!P1 LDG.E.U16 R7, desc[UR4][R28.64] ;  /* 0x000000041c079981 */ /* 0x000f66000c1e1500 */
[----:B0-----:R-:W-:Y:S01]  /*0230*/  @!P0 IMAD.WIDE.U32 R20, R5, 0x2, R20 ;  /* 0x0000000205148825 */ /* 0x001fe200078e0014 */
[----:B------:R-:W5:Y:S01]  /*0240*/  @!P1 LDG.E.U16 R8, desc[UR4][R16.64] ;  /* 0x0000000410089981 */ /* 0x000f62000c1e1500 */
[----:B------:R-:W-:Y:S01]  /*0250*/  PRMT R5, RZ, 0x7610, R5 ;  /* 0x00007610ff057816 */ /* 0x000fe20000000005 */
[----:B----4-:R-:W0:Y:S02]  /*0260*/  LDC.64 R18, c[0x0][0x390] ;  /* 0x0000e400ff127b82 */ /* 0x010e240000000a00 */
[----:B------:R1:W5:Y:S01]  /*0270*/  @!P0 LDG.E.U16 R6, desc[UR4][R20.64] ;  /* 0x0000000414068981 */ /* 0x000362000c1e1500 */
[----:B------:R-:W-:-:S05]  /*0280*/  @!P2 IADD3 R14, PT, PT, R15, R0, RZ ;  /* 0x000000000f0ea210 */ /* 0x000fca0007ffe0ff */
[----:B------:R-:W2:Y:S01]  /*0290*/  @!P2 LDC.64 R24, c[0x0][0x3a0] ;  /* 0x0000e800ff18ab82 */ /* 0x000ea20000000a00 */
[----:B---3--:R-:W-:Y:S01]  /*02a0*/  @!P1 IMAD.WIDE.U32 R12, R9, 0x2, R12 ;  /* 0x00000002090c9825 */ /* 0x008fe200078e000c */
[----:B------:R-:W-:Y:S01]  /*02b0*/  PRMT R9, RZ, 0x7610, R9 ;  /* 0x00007610ff097816 */ /* 0x000fe20000000009 */
[----:B------:R3:W5:Y:S01]  /*02c0*/  @!P0 LDG.E.U16 R5, desc[UR4][R10.64] ;  /* 0x000000040a058981 */ /* 0x000762000c1e1500 */
[----:B------:R-:W-:-:S04]  /*02d0*/  @!P2 IADD3 R0, PT, PT, R0, 0x80, RZ ;  /* 0x000000800000a810 */ /* 0x000fc80007ffe0ff */
[----:B------:R4:W5:Y:S01]  /*02e0*/  @!P1 LDG.E.U16 R9, desc[UR4][R12.64] ;  /* 0x000000040c099981 */ /* 0x000962000c1e1500 */
[-C--:B------:R-:W-:Y:S01]  /*02f0*/  ISETP.GE.U32.AND P1, PT, R0, R3.reuse, PT ;  /* 0x000000030000720c */ /* 0x080fe20003f26070 */
[C---:B------:R-:W-:Y:S01]  /*0300*/  @!P2 IMAD.WIDE.U32 R22, R14.reuse, 0x2, R22 ;  /* 0x000000020e16a825 */ /* 0x040fe200078e0016 */
[----:B-1----:R-:W1:Y:S01]  /*0310*/  LDC.64 R20, c[0x0][0x398] ;  /* 0x0000e600ff147b82 */ /* 0x002e620000000a00 */
[----:B---3--:R-:W-:Y:S02]  /*0320*/  PRMT R10, RZ, 0x7610, R10 ;  /* 0x00007610ff0a7816 */ /* 0x008fe4000000000a */
[C---:B------:R-:W-:Y:S01]  /*0330*/  @!P2 IMAD.WIDE.U32 R26, R14.reuse, 0x2, R26 ;  /* 0x000000020e1aa825 */ /* 0x040fe200078e001a */
[----:B------:R-:W-:Y:S02]  /*0340*/  PRMT R11, RZ, 0x7610, R11 ;  /* 0x00007610ff0b7816 */ /* 0x000fe4000000000b */
[----:B----4-:R-:W-:Y:S01]  /*0350*/  PRMT R12, RZ, 0x7610, R12 ;  /* 0x00007610ff0c7816 */ /* 0x010fe2000000000c */
[----:B------:R3:W5:Y:S04]  /*0360*/  @!P2 LDG.E.U16 R10, desc[UR4][R22.64] ;  /* 0x00000004160aa981 */ /* 0x000768000c1e1500 */
[----:B------:R-:W-:Y:S01]  /*0370*/  @!P1 IADD3 R17, PT, PT, R15, R0, RZ ;  /* 0x000000000f119210 */ /* 0x000fe20007ffe0ff */
[----:B------:R-:W4:Y:S01]  /*0380*/  @!P1 LDC.64 R28, c[0x0][0x3a0] ;  /* 0x0000e800ff1c9b82 */ /* 0x000f220000000a00 */
[----:B--2---:R-:W-:Y:S01]  /*0390*/  @!P2 IMAD.WIDE.U32 R24, R14, 0x2, R24 ;  /* 0x000000020e18a825 */ /* 0x004fe200078e0018 */
[----:B------:R-:W-:Y:S01]  /*03a0*/  @!P1 IADD3 R0, PT, PT, R0, 0x80, RZ ;  /* 0x0000008000009810 */ /* 0x000fe20007ffe0ff */
[----:B------:R-:W5:Y:S04]  /*03b0*/  @!P2 LDG.E.U16 R11, desc[UR4][R26.64] ;  /* 0x000000041a0ba981 */ /* 0x000f68000c1e1500 */
[----:B------:R2:W5:Y:S01]  /*03c0*/  @!P2 LDG.E.U16 R12, desc[UR4][R24.64] ;  /* 0x00000004180ca981 */ /* 0x000562000c1e1500 */
[----:B------:R-:W-:Y:S01]  /*03d0*/  ISETP.GE.U32.AND P2, PT, R0, R3, PT ;  /* 0x000000030000720c */ /* 0x000fe20003f46070 */
[----:B---3--:R-:W3:Y:S08]  /*03e0*/  LDC.64 R22, c[0x0][0x390] ;  /* 0x0000e400ff167b82 */ /* 0x008ef00000000a00 */
[----:B--2---:R-:W2:Y:S08]  /*03f0*/  LDC.64 R24, c[0x0][0x398] ;  /* 0x0000e600ff187b82 */ /* 0x004eb00000000a00 */
[----:B------:R-:W3:Y:S01]  /*0400*/  @!P2 LDC.64 R26, c[0x0][0x3a0] ;  /* 0x0000e800ff1aab82 */ /* 0x000ee20000000a00 */
[----:B0-----:R-:W-:Y:S01]  /*0410*/  @!P1 IMAD.WIDE.U32 R18, R17, 0x2, R18 ;  /* 0x0000000211129825 */ /* 0x001fe200078e0012 */
[----:B------:R-:W-:-:S02]  /*0420*/  PRMT R13, RZ, 0x7610, R13 ;  /* 0x00007610ff0d7816 */ /* 0x000fc4000000000d */
[----:B------:R-:W-:Y:S01]  /*0430*/  PRMT R16, RZ, 0x7610, R16 ;  /* 0x00007610ff107816 */ /* 0x000fe20000000010 */
[----:B-1----:R-:W-:Y:S01]  /*0440*/  @!P1 IMAD.WIDE.U32 R20, R17, 0x2, R20 ;  /* 0x0000000211149825 */ /* 0x002fe200078e0014 */
[----:B------:R-:W-:-:S03]  /*0450*/  @!P2 IADD3 R14, PT, PT, R15, R0, RZ ;  /* 0x000000000f0ea210 */ /* 0x000fc60007ffe0ff */
[----:B----4-:R-:W-:Y:S01]  /*0460*/  @!P1 IMAD.WIDE.U32 R28, R17, 0x2, R28 ;  /* 0x00000002111c9825 */ /* 0x010fe200078e001c */
[----:B------:R-:W-:Y:S01]  /*0470*/  PRMT R17, RZ, 0x7610, R17 ;  /* 0x00007610ff117816 */ /* 0x000fe20000000011 */
[----:B------:R0:W5:Y:S01]  /*0480*/  @!P1 LDG.E.U16 R13, desc[UR4][R18.64] ;  /* 0x00000004120d9981 */ /* 0x000162000c1e1500 */
[----:B------:R-:W-:-:S03]  /*0490*/  @!P2 IADD3 R0, PT, PT, R0, 0x80, RZ ;  /* 0x000000800000a810 */ /* 0x000fc60007ffe0ff */
[----:B------:R1:W5:Y:S04]  /*04a0*/  @!P1 LDG.E.U16 R16, desc[UR4][R20.64] ;  /* 0x0000000414109981 */ /* 0x000368000c1e1500 */
[----:B------:R4:W5:Y:S01]  /*04b0*/  @!P1 LDG.E.U16 R17, desc[UR4][R28.64] ;  /* 0x000000041c119981 */ /* 0x000962000c1e1500 */
[----:B------:R-:W-:Y:S01]  /*04c0*/  ISETP.GE.U32.AND P1, PT, R0, R3, PT ;  /* 0x000000030000720c */ /* 0x000fe20003f26070 */
[C---:B--2---:R-:W-:Y:S01]  /*04d0*/  @!P2 IMAD.WIDE.U32 R24, R14.reuse, 0x2, R24 ;  /* 0x000000020e18a825 */ /* 0x044fe200078e0018 */
[----:B0-----:R-:W-:Y:S02]  /*04e0*/  PRMT R19, RZ, 0x7610, R19 ;  /* 0x00007610ff137816 */ /* 0x001fe40000000013 */
[----:B-1----:R-:W-:Y:S01]  /*04f0*/  PRMT R20, RZ, 0x7610, R20 ;  /* 0x00007610ff147816 */ /* 0x002fe20000000014 */
[----:B---3--:R-:W-:-:S03]  /*0500*/  @!P2 IMAD.WIDE.U32 R26, R14, 0x2, R26 ;  /* 0x000000020e1aa825 */ /* 0x008fc600078e001a */
[----:B------:R0:W5:Y:S01]  /*0510*/  @!P2 LDG.E.U16 R19, desc[UR4][R24.64] ;  /* 0x000000041813a981 */ /* 0x000162000c1e1500 */
[----:B----4-:R-:W1:Y:S03]  /*0520*/  LDC.64 R28, c[0x0][0x390] ;  /* 0x0000e400ff1c7b82 */ /* 0x010e660000000a00 */
[----:B------:R2:W5:Y:S05]  /*0530*/  @!P2 LDG.E.U16 R20, desc[UR4][R26.64] ;  /* 0x000000041a14a981 */ /* 0x00056a000c1e1500 */
[----:B0-----:R-:W0:Y:S08]  /*0540*/  LDC.64 R24, c[0x0][0x398] ;  /* 0x0000e600ff187b82 */ /* 0x001e300000000a00 */
[----:B--2---:R-:W2:Y:S01]  /*0550*/  @!P1 LDC.64 R26, c[0x0][0x3a0] ;  /* 0x0000e800ff1a9b82 */ /* 0x004ea20000000a00 */
[----:B------:R-:W-:Y:S01]  /*0560*/  PRMT R18, RZ, 0x7610, R18 ;  /* 0x00007610ff127816 */ /* 0x000fe20000000012 */
[----:B------:R-:W-:-:S05]  /*0570*/  @!P2 IMAD.WIDE.U32 R22, R14, 0x2, R22 ;  /* 0x000000020e16a825 */ /* 0x000fca00078e0016 */
[----:B------:R3:W5:Y:S01]  /*0580*/  @!P2 LDG.E.U16 R18, desc[UR4][R22.64] ;  /* 0x000000041612a981 */ /* 0x000762000c1e1500 */
[----:B------:R-:W-:Y:S02]  /*0590*/  PRMT R21, RZ, 0x7610, R21 ;  /* 0x00007610ff157816 */ /* 0x000fe40000000015 */
[----:B---3--:R-:W-:-:S05]  /*05a0*/  @!P1 IADD3 R23, PT, PT, R15, R0, RZ ;  /* 0x000000000f179210 */ /* 0x008fca0007ffe0ff */
[----:B-1----:R-:W-:Y:S01]  /*05b0*/  @!P1 IMAD.WIDE.U32 R28, R23, 0x2, R28 ;  /* 0x00000002171c9825 */ /* 0x002fe200078e001c */
[----:B------:R-:W-:-:S03]  /*05c0*/  PRMT R22, RZ, 0x7610, R22 ;  /* 0x00007610ff167816 */ /* 0x000fc60000000016 */
[C---:B0-----:R-:W-:Y:S01]  /*05d0*/  @!P1 IMAD.WIDE.U32 R24, R23.reuse, 0x2, R24 ;  /* 0x0000000217189825 */ /* 0x041fe200078e0018 */
[----:B------:R0:W5:Y:S03]  /*05e0*/  @!P1 LDG.E.U16 R21, desc[UR4][R28.64] ;  /* 0x000000041c159981 */ /* 0x000166000c1e1500 */
[----:B--2---:R-:W-:Y:S01]  /*05f0*/  @!P1 IMAD.WIDE.U32 R26, R23, 0x2, R26 ;  /* 0x00000002171a9825 */ /* 0x004fe200078e001a */
[----:B------:R-:W-:Y:S01]  /*0600*/  PRMT R23, RZ, 0x7610, R23 ;  /* 0x00007610ff177816 */ /* 0x000fe20000000017 */
[----:B------:R1:W5:Y:S01]  /*0610*/  @!P1 LDG.E.U16 R22, desc[UR4][R24.64] ;  /* 0x0000000418169981 */ /* 0x000362000c1e1500 */
[----:B------:R-:W-:Y:S01]  /*0620*/  @!P1 IADD3 R0, PT, PT, R0, 0x80, RZ ;  /* 0x0000008000009810 */ /* 0x000fe20007ffe0ff */
[----:B0-----:R-:W0:Y:S03]  /*0630*/  LDC.64 R28, c[0x0][0x390] ;  /* 0x0000e400ff1c7b82 */ /* 0x001e260000000a00 */
[----:B------:R2:W5:Y:S01]  /*0640*/  @!P1 LDG.E.U16 R23, desc[UR4][R26.64] ;  /* 0x000000041a179981 */ /* 0x000562000c1e1500 */
        /* <DEDUP_REMOVED lines=8> */
[----:B-1----:R-:W-:Y:S01]  /*06d0*/  @!P1 IMAD.WIDE.U32 R26, R14, 0x2, R26 ;  /* 0x000000020e1a9825 */ /* 0x002fe200078e001a */
[----:B------:R-:W-:-:S04]  /*06e0*/  @!P1 IADD3 R0, PT, PT, R0, 0x80, RZ ;  /* 0x0000008000009810 */ /* 0x000fc80007ffe0ff */
[----:B------:R1:W5:Y:S02]  /*06f0*/  @!P1 LDG.E.U16 R25, desc[UR4][R26.64] ;  /* 0x000000041a199981 */ /* 0x000364000c1e1500 */
        /* <DEDUP_REMOVED lines=19> */
[----:B-----5:R-:W-:Y:S02]  /*0830*/  HADD2.F32 R5, -RZ, R5.H0_H0 ;  /* 0x20000005ff057230 */ /* 0x020fe40000004100 */
[----:B------:R-:W-:Y:S02]  /*0840*/  HADD2.F32 R6, -RZ, R6.H0_H0 ;  /* 0x20000006ff067230 */ /* 0x000fe40000004100 */
[----:B------:R-:W-:Y:S02]  /*0850*/  HADD2.F32 R4, -RZ, R4.H0_H0 ;  /* 0x20000004ff047230 */ /* 0x000fe40000004100 */
[----:B------:R-:W-:-:S05]  /*0860*/  FADD.FTZ R15, -R5, 1 ;  /* 0x3f800000050f7421 */ /* 0x000fca0000010100 */
[----:B------:R-:W-:-:S05]  /*0870*/  F2FP.F16.F32.PACK_AB R15, RZ, R15 ;  /* 0x0000000fff0f723e */ /* 0x000fca00000000ff */
[----:B0-----:R-:W-:-:S05]  /*0880*/  HADD2.F32 R28, -RZ, R15.H0_H0 ;  /* 0x2000000fff1c7230 */ /* 0x001fca0000004100 */
[C---:B------:R-:W-:Y:S01]  /*0890*/  FMUL.FTZ R28, R5.reuse, R28 ;  /* 0x0000001c051c7220 */ /* 0x040fe20000410000 */
[----:B------:R-:W-:-:S04]  /*08a0*/  FADD.FTZ R5, R5, -R6 ;  /* 0x8000000605057221 */ /* 0x000fc80000010000 */
[----:B------:R-:W-:-:S05]  /*08b0*/  F2FP.F16.F32.PACK_AB R28, RZ, R28 ;  /* 0x0000001cff1c723e */ /* 0x000fca00000000ff */
[----:B------:R-:W-:-:S05]  /*08c0*/  HADD2.F32 R28, -RZ, R28.H0_H0 ;  /* 0x2000001cff1c7230 */ /* 0x000fca0000004100 */
[----:B------:R-:W-:-:S04]  /*08d0*/  FMNMX.FTZ R28, RZ, R28, !PT ;  /* 0x0000001cff1c7209 */ /* 0x000fc80007810000 */
[----:B------:R-:W-:-:S05]  /*08e0*/  F2FP.F16.F32.PACK_AB R28, R5, R28 ;  /* 0x0000001c051c723e */ /* 0x000fca00000000ff */
[--C-:B------:R-:W-:Y:S02]  /*08f0*/  HADD2.F32 R5, -RZ, R28.reuse.H1_H1 ;  /* 0x3000001cff057230 */ /* 0x100fe40000004100 */
[----:B------:R-:W-:-:S03]  /*0900*/  HADD2.F32 R28, -RZ, R28.H0_H0 ;  /* 0x2000001cff1c7230 */ /* 0x000fc60000004100 */
[----:B------:R-:W-:Y:S02]  /*0910*/  FMUL.FTZ R4, R4, R5 ;  /* 0x0000000504047220 */ /* 0x000fe40000410000 */
[----:B------:R-:W0:Y:S03]  /*0920*/  MUFU.RCP R5, R28 ;  /* 0x0000001c00057308 */ /* 0x000e260000001000 */
[----:B------:R-:W-:-:S05]  /*0930*/  F2FP.F16.F32.PACK_AB R4, RZ, R4 ;  /* 0x00000004ff04723e */ /* 0x000fca00000000ff */
[----:B------:R-:W-:-:S05]  /*0940*/  HADD2.F32 R4, -RZ, R4.H0_H0 ;  /* 0x20000004ff047230 */ /* 0x000fca0000004100 */
[----:B0-----:R-:W-:-:S05]  /*0950*/  FMUL.FTZ R6, R4, R5 ;  /* 0x0000000504067220 */ /* 0x001fca0000410000 */
[----:B------:R-:W-:-:S07]  /*0960*/  F2FP.F16.F32.PACK_AB R6, RZ, R6 ;  /* 0x00000006ff06723e */ /* 0x000fce00000000ff */
.L_x_8884:
[----:B------:R-:W-:Y:S05]  /*0970*/  BSYNC.RECONVERGENT B0 ;  /* 0x0000000000007941 */ /* 0x000fea0003800200 */
.L_x_8883:
[----:B-----5:R-:W1:Y:S01]  /*0980*/  S2R R5, SR_TID.X ;  /* 0x0000000000057919 */ /* 0x020e620000002100 */
[----:B------:R-:W-:Y:S01]  /*0990*/  BSSY.RECONVERGENT B0, `(.L_x_8885) ;  /* 0x0000018000007945 */ /* 0x000fe20003800200 */
[----:B-1----:R-:W-:-:S04]  /*09a0*/  IADD3 R4, PT, PT, R5, 0x80, RZ ;  /* 0x0000008005047810 */ /* 0x002fc80007ffe0ff */
[----:B------:R-:W-:-:S13]  /*09b0*/  ISETP.GE.U32.AND P0, PT, R4, R3, PT ;  /* 0x000000030400720c */ /* 0x000fda0003f06070 */
[----:B------:R-:W-:Y:S05]  /*09c0*/  @P0 BRA `(.L_x_8886) ;  /* 0x0000000000500947 */ /* 0x000fea0003800000 */
[----:B------:R-:W-:Y:S02]  /*09d0*/  HADD2.F32 R8, -RZ, R8.H0_H0 ;  /* 0x20000008ff087230 */ /* 0x000fe40000004100 */
        /* <DEDUP_REMOVED lines=14> */
[----:B------:R-:W1:Y:S03]  /*0ac0*/  MUFU.RCP R8, R15 ;  /* 0x0000000f00087308 */ /* 0x000e660000001000 */
[----:B------:R-:W-:-:S05]  /*0ad0*/  F2FP.F16.F32.PACK_AB R7, RZ, R7 ;  /* 0x00000007ff07723e */ /* 0x000fca00000000ff */
[----:B------:R-:W-:-:S05]  /*0ae0*/  HADD2.F32 R7, -RZ, R7.H0_H0 ;  /* 0x20000007ff077230 */ /* 0x000fca0000004100 */
[----:B-1----:R-:W-:-:S05]  /*0af0*/  FMUL.FTZ R7, R7, R8 ;  /* 0x0000000807077220 */ /* 0x002fca0000410000 */
[----:B------:R-:W-:-:S07]  /*0b00*/  F2FP.F16.F32.PACK_AB R7, RZ, R7 ;  /* 0x00000007ff07723e */ /* 0x000fce00000000ff */
.L_x_8886:
[----:B------:R-:W-:Y:S05]  /*0b10*/  BSYNC.RECONVERGENT B0 ;  /* 0x0000000000007941 */ /* 0x000fea0003800200 */
.L_x_8885:
[----:B------:R-:W-:Y:S01]  /*0b20*/  IADD3 R8, PT, PT, R5, 0x100, RZ ;  /* 0x0000010005087810 */ /* 0x000fe20007ffe0ff */
[----:B------:R-:W-:Y:S03]  /*0b30*/  BSSY.RECONVERGENT B0, `(.L_x_8887) ;  /* 0x0000017000007945 */ /* 0x000fe60003800200 */
        /* <DEDUP_REMOVED lines=16> */
[----:B------:R-:W1:Y:S03]  /*0c40*/  MUFU.RCP R8, R11 ;  /* 0x0000000b00087308 */ /* 0x000e660000001000 */
[----:B------:R-:W-:-:S05]  /*0c50*/  FMUL.FTZ R9, R10, R9 ;  /* 0x000000090a097220 */ /* 0x000fca0000410000 */
[----:B------:R-:W-:-:S05]  /*0c60*/  F2FP.F16.F32.PACK_AB R9, RZ, R9 ;  /* 0x00000009ff09723e */ /* 0x000fca00000000ff */
[----:B------:R-:W-:-:S05]  /*0c70*/  HADD2.F32 R9, -RZ, R9.H0_H0 ;  /* 0x20000009ff097230 */ /* 0x000fca0000004100 */
[----:B-1----:R-:W-:-:S05]  /*0c80*/  FMUL.FTZ R8, R9, R8 ;  /* 0x0000000809087220 */ /* 0x002fca0000410000 */
[----:B------:R-:W-:-:S07]  /*0c90*/  F2FP.F16.F32.PACK_AB R8, RZ, R8 ;  /* 0x00000008ff08723e */ /* 0x000fce00000000ff */
.L_x_8888:
[----:B------:R-:W-:Y:S05]  /*0ca0*/  BSYNC.RECONVERGENT B0 ;  /* 0x0000000000007941 */ /* 0x000fea0003800200 */
.L_x_8887:
[C---:B------:R-:W-:Y:S01]  /*0cb0*/  IADD3 R10, PT, PT, R5.reuse, 0x180, RZ ;  /* 0x00000180050a7810 */ /* 0x040fe20007ffe0ff */
[----:B------:R-:W-:Y:S01]  /*0cc0*/  BSSY.RECONVERGENT B0, `(.L_x_8889) ;  /* 0x0000020000007945 */ /* 0x000fe20003800200 */
[C---:B------:R-:W-:Y:S02]  /*0cd0*/  IADD3 R12, PT, PT, R5.reuse, 0x280, RZ ;  /* 0x00000280050c7810 */ /* 0x040fe40007ffe0ff */
[-C--:B------:R-:W-:Y:S02]  /*0ce0*/  ISETP.GE.U32.AND P0, PT, R10, R3.reuse, PT ;  /* 0x000000030a00720c */ /* 0x080fe40003f06070 */
[----:B------:R-:W-:Y:S02]  /*0cf0*/  IADD3 R10, PT, PT, R5, 0x200, RZ ;  /* 0x00000200050a7810 */ /* 0x000fe40007ffe0ff */
[-C--:B------:R-:W-:Y:S02]  /*0d00*/  ISETP.GE.U32.AND P2, PT, R12, R3.reuse, PT ;  /* 0x000000030c00720c */ /* 0x080fe40003f46070 */
[----:B------:R-:W-:-:S02]  /*0d10*/  ISETP.GE.U32.AND P1, PT, R10, R3, PT ;  /* 0x000000030a00720c */ /* 0x000fc40003f26070 */
[C---:B------:R-:W-:Y:S02]  /*0d20*/  IADD3 R10, PT, PT, R5.reuse, 0x300, RZ ;  /* 0x00000300050a7810 */ /* 0x040fe40007ffe0ff */
[C---:B------:R-:W-:Y:S02]  /*0d30*/  IADD3 R12, PT, PT, R5.reuse, 0x380, RZ ;  /* 0x00000380050c7810 */ /* 0x040fe40007ffe0ff */
[-C--:B------:R-:W-:Y:S02]  /*0d40*/  ISETP.GE.U32.AND P3, PT, R10, R3.reuse, PT ;  /* 0x000000030a00720c */ /* 0x080fe40003f66070 */
[-C--:B------:R-:W-:Y:S02]  /*0d50*/  ISETP.GE.U32.AND P4, PT, R12, R3.reuse, PT ;  /* 0x000000030c00720c */ /* 0x080fe40003f86070 */
[----:B------:R-:W-:Y:S01]  /*0d60*/  ISETP.GE.U32.AND P5, PT, R5, R3, PT ;  /* 0x000000030500720c */ /* 0x000fe20003fa6070 */
[----:B------:R-:W-:-:S12]  /*0d70*/  @P0 BRA `(.L_x_8890) ;  /* 0x0000000000500947 */ /* 0x000fd80003800000 */
        /* <DEDUP_REMOVED lines=20> */
.L_x_8890:
[----:B------:R-:W-:Y:S05]  /*0ec0*/  BSYNC.RECONVERGENT B0 ;  /* 0x0000000000007941 */ /* 0x000fea0003800200 */
.L_x_8889:
[----:B------:R-:W-:Y:S04]  /*0ed0*/  BSSY.RECONVERGENT B0, `(.L_x_8891) ;  /* 0x0000016000007945 */ /* 0x000fe80003800200 */
        /* <DEDUP_REMOVED lines=21> */
.L_x_8892:
[----:B------:R-:W-:Y:S05]  /*1030*/  BSYNC.RECONVERGENT B0 ;  /* 0x0000000000007941 */ /* 0x000fea0003800200 */
.L_x_8891:
        /* <DEDUP_REMOVED lines=22> */
.L_x_8894:
[----:B------:R-:W-:Y:S05]  /*11a0*/  BSYNC.RECONVERGENT B0 ;  /* 0x0000000000007941 */ /* 0x000fea0003800200 */
.L_x_8893:
        /* <DEDUP_REMOVED lines=22> */
.L_x_8896:
[----:B------:R-:W-:Y:S05]  /*1310*/  BSYNC.RECONVERGENT B0 ;  /* 0x0000000000007941 */ /* 0x000fea0003800200 */
.L_x_8895:
        /* <DEDUP_REMOVED lines=22> */
.L_x_8898:
[----:B------:R-:W-:Y:S05]  /*1480*/  BSYNC.RECONVERGENT B0 ;  /* 0x0000000000007941 */ /* 0x000fea0003800200 */
.L_x_8897:
        /* <DEDUP_REMOVED lines=11> */
[----:B------:R-:W-:Y:S02]  /*1540*/  LEA R13, R2, R5, 0xa ;  /* 0x00000005020d7211 */ /* 0x000fe400078e50ff */
[----:B------:R-:W-:-:S03]  /*1550*/  IADD3 R5, PT, PT, R5, 0x80, RZ ;  /* 0x0000008005057810 */ /* 0x000fc60007ffe0ff */
[----:B-1----:R-:W-:-:S05]  /*1560*/  IMAD.WIDE.U32 R14, R13, 0x2, R14 ;  /* 0x000000020d0e7825 */ /* 0x002fca00078e000e */
[----:B------:R1:W-:Y:S02]  /*1570*/  STG.E.U16 desc[UR4][R14.64], R7 ;  /* 0x000000070e007986 */ /* 0x0003e4000c101504 */
.L_x_8901:
[----:B------:R-:W-:-:S13]  /*1580*/  ISETP.GE.U32.AND P0, PT, R5, R3, PT ;  /* 0x000000030500720c */ /* 0x000fda0003f06070 */
[----:B------:R-:W-:Y:S05]  /*1590*/  @P0 BRA `(.L_x_8903) ;  /* 0x0000000000300947 */ /* 0x000fea0003800000 */
[----:B-1----:R-:W1:Y:S01]  /*15a0*/  LDC.64 R6, c[0x0][0x388] ;  /* 0x0000e200ff067b82 */ /* 0x002e620000000a00 */
[----:B------:R-:W-:Y:S02]  /*15b0*/  LEA R13, R2, R5, 0xa ;  /* 0x00000005020d7211 */ /* 0x000fe400078e50ff */
[----:B------:R-:W-:-:S03]  /*15c0*/  IADD3 R5, PT, PT, R5, 0x80, RZ ;  /* 0x0000008005057810 */ /* 0x000fc60007ffe0ff */
[----:B-1----:R-:W-:-:S05]  /*15d0*/  IMAD.WIDE.U32 R6, R13, 0x2, R6 ;  /* 0x000000020d067825 */ /* 0x002fca00078e0006 */
[----:B------:R1:W-:Y:S02]  /*15e0*/  STG.E.U16 desc[UR4][R6.64], R8 ;  /* 0x0000000806007986 */ /* 0x0003e4000c101504 */
.L_x_8902:
[----:B------:R-:W-:-:S13]  /*15f0*/  ISETP.GE.U32.AND P0, PT, R5, R3, PT ;  /* 0x000000030500720c */ /* 0x000fda0003f06070 */
[----:B------:R-:W-:Y:S05]  /*1600*/  @P0 BRA `(.L_x_8904) ;  /* 0x0000000000300947 */ /* 0x000fea0003800000 */
[----:B-1----:R-:W1:Y:S01]  /*1610*/  LDC.64 R6, c[0x0][0x388] ;  /* 0x0000e200ff067b82 */ /* 0x002e620000000a00 */
[----:B------:R-:W-:Y:S02]  /*1620*/  LEA R13, R2, R5, 0xa ;  /* 0x00000005020d7211 */ /* 0x000fe400078e50ff */
[----:B------:R-:W-:-:S03]  /*1630*/  IADD3 R5, PT, PT, R5, 0x80, RZ ;  /* 0x0000008005057810 */ /* 0x000fc60007ffe0ff */
[----:B-1----:R-:W-:-:S05]  /*1640*/  IMAD.WIDE.U32 R6, R13, 0x2, R6 ;  /* 0x000000020d067825 */ /* 0x002fca00078e0006 */
[----:B------:R2:W-:Y:S02]  /*1650*/  STG.E.U16 desc[UR4][R6.64], R9 ;  /* 0x0000000906007986 */ /* 0x0005e4000c101504 */
.L_x_8903:
[----:B------:R-:W-:-:S13]  /*1660*/  ISETP.GE.U32.AND P0, PT, R5, R3, PT ;  /* 0x000000030500720c */ /* 0x000fda0003f06070 */
[----:B------:R-:W-:Y:S05]  /*1670*/  @P0 BRA `(.L_x_8905) ;  /* 0x0000000000340947 */ /* 0x000fea0003800000 */
[----:B-12---:R-:W1:Y:S01]  /*1680*/  LDC.64 R6, c[0x0][0x388] ;  /* 0x0000e200ff067b82 */ /* 0x006e620000000a00 */
[----:B------:R-:W-:Y:S02]  /*1690*/  LEA R9, R2, R5, 0xa ;  /* 0x0000000502097211 */ /* 0x000fe400078e50ff */
[----:B------:R-:W-:-:S03]  /*16a0*/  IADD3 R5, PT, PT, R5, 0x80, RZ ;  /* 0x0000008005057810 */ /* 0x000fc60007ffe0ff */
[----:B-1----:R-:W-:-:S05]  /*16b0*/  IMAD.WIDE.U32 R6, R9, 0x2, R6 ;  /* 0x0000000209067825 */ /* 0x002fca00078e0006 */
[----:B------:R2:W-:Y:S02]  /*16c0*/  STG.E.U16 desc[UR4][R6.64], R10 ;  /* 0x0000000a06007986 */ /* 0x0005e4000c101504 */
.L_x_8904:
[----:B------:R-:W-:-:S13]  /*16d0*/  ISETP.GE.U32.AND P0, PT, R5, R3, PT ;  /* 0x000000030500720c */ /* 0x000fda0003f06070 */
[----:B------:R-:W-:Y:S05]  /*16e0*/  @P0 BREAK.RELIABLE B1 ;  /* 0x0000000000010942 */ /* 0x000fea0003800100 */
[----:B------:R-:W-:Y:S05]  /*16f0*/  @P0 BRA `(.L_x_8906) ;  /* 0x0000000000300947 */ /* 0x000fea0003800000 */
[----:B-12---:R-:W1:Y:S01]  /*1700*/  LDC.64 R6, c[0x0][0x388] ;  /* 0x0000e200ff067b82 */ /* 0x006e620000000a00 */
[----:B------:R-:W-:Y:S02]  /*1710*/  LEA R9, R2, R5, 0xa ;  /* 0x0000000502097211 */ /* 0x000fe400078e50ff */
[----:B------:R-:W-:-:S03]  /*1720*/  IADD3 R5, PT, PT, R5, 0x80, RZ ;  /* 0x0000008005057810 */ /* 0x000fc60007ffe0ff */
[----:B-1----:R-:W-:-:S05]  /*1730*/  IMAD.WIDE.U32 R6, R9, 0x2, R6 ;  /* 0x0000000209067825 */ /* 0x002fca00078e0006 */
[----:B------:R3:W-:Y:S02]  /*1740*/  STG.E.U16 desc[UR4][R6.64], R11 ;  /* 0x0000000b06007986 */ /* 0x0007e4000c101504 */
.L_x_8905:
[----:B------:R-:W-:Y:S05]  /*1750*/  BSYNC.RELIABLE B1 ;  /* 0x0000000000017941 */ /* 0x000fea0003800100 */
.L_x_8900:
[----:B------:R-:W-:-:S13]  /*1760*/  ISETP.GE.U32.AND P0, PT, R5, R3, PT ;  /* 0x000000030500720c */ /* 0x000fda0003f06070 */
[----:B-123--:R-:W1:Y:S01]  /*1770*/  @!P0 LDC.64 R6, c[0x0][0x388] ;  /* 0x0000e200ff068b82 */ /* 0x00ee620000000a00 */
[----:B------:R-:W-:Y:S02]  /*1780*/  @!P0 LEA R9, R2, R5, 0xa ;  /* 0x0000000502098211 */ /* 0x000fe400078e50ff */
[----:B------:R-:W-:-:S03]  /*1790*/  @!P0 IADD3 R5, PT, PT, R5, 0x80, RZ ;  /* 0x0000008005058810 */ /* 0x000fc60007ffe0ff */
[----:B-1----:R-:W-:-:S05]  /*17a0*/  @!P0 IMAD.WIDE.U32 R6, R9, 0x2, R6 ;  /* 0x0000000209068825 */ /* 0x002fca00078e0006 */
[----:B------:R3:W-:Y:S02]  /*17b0*/  @!P0 STG.E.U16 desc[UR4][R6.64], R12 ;  /* 0x0000000c06008986 */ /* 0x0007e4000c101504 */
.L_x_8906:
[----:B------:R-:W-:Y:S05]  /*17c0*/  BSYNC.RECONVERGENT B0 ;  /* 0x0000000000007941 */ /* 0x000fea0003800200 */
.L_x_8899:
        /* <DEDUP_REMOVED lines=8> */
.L_x_8882:
[----:B------:R-:W0:Y:S01]  /*1850*/  S2R R0, SR_TID.X ;  /* 0x0000000000007919 */ /* 0x000e220000002100 */
[----:B------:R-:W1:Y:S08]  /*1860*/  LDC.64 R16, c[0x0][0x398] ;  /* 0x0000e600ff107b82 */ /* 0x000e700000000a00 */
[----:B------:R-:W2:Y:S08]  /*1870*/  LDC.64 R12, c[0x0][0x3a0] ;  /* 0x0000e800ff0c7b82 */ /* 0x000eb00000000a00 */
[----:B------:R-:W3:Y:S01]  /*1880*/  LDC.64 R2, c[0x0][0x390] ;  /* 0x0000e400ff027b82 */ /* 0x000ee20000000a00 */
[----:B-1----:R-:W-:-:S04]  /*1890*/  IMAD.WIDE.U32 R16, R15, 0x2, R16 ;  /* 0x000000020f107825 */ /* 0x002fc800078e0010 */
[----:B0-----:R-:W-:-:S05]  /*18a0*/  IMAD.WIDE.U32 R16, R0, 0x4, R16 ;  /* 0x0000000400107825 */ /* 0x001fca00078e0010 */
[----:B------:R-:W4:Y:S01]  /*18b0*/  LDG.E R11, desc[UR4][R16.64] ;  /* 0x00000004100b7981 */ /* 0x000f22000c1e1900 */
[----:B--2---:R-:W-:-:S03]  /*18c0*/  IMAD.WIDE.U32 R12, R15, 0x2, R12 ;  /* 0x000000020f0c7825 */ /* 0x004fc600078e000c */
[----:B------:R-:W2:Y:S01]  /*18d0*/  LDG.E R20, desc[UR4][R16.64+0x200] ;  /* 0x0002000410147981 */ /* 0x000ea2000c1e1900 */
[----:B------:R-:W-:-:S03]  /*18e0*/  IMAD.WIDE.U32 R12, R0, 0x4, R12 ;  /* 0x00000004000c7825 */ /* 0x000fc600078e000c */
[----:B------:R-:W5:Y:S04]  /*18f0*/  LDG.E R5, desc[UR4][R16.64+0x400] ;  /* 0x0004000410057981 */ /* 0x000f68000c1e1900 */
[----:B------:R-:W2:Y:S01]  /*1900*/  LDG.E R18, desc[UR4][R12.64] ;  /* 0x000000040c127981 */ /* 0x000ea2000c1e1900 */
[----:B---3--:R-:W-:-:S03]  /*1910*/  IMAD.WIDE.U32 R2, R15, 0x2, R2 ;  /* 0x000000020f027825 */ /* 0x008fc600078e0002 */
[----:B------:R-:W3:Y:S01]  /*1920*/  LDG.E R14, desc[UR4][R12.64+0x200] ;  /* 0x000200040c0e7981 */ /* 0x000ee2000c1e1900 */
[----:B------:R-:W-:-:S03]  /*1930*/  IMAD.WIDE.U32 R2, R0, 0x4, R2 ;  /* 0x0000000400027825 */ /* 0x000fc600078e0002 */
[----:B------:R-:W5:Y:S04]  /*1940*/  LDG.E R7, desc[UR4][R16.64+0x600] ;  /* 0x0006000410077981 */ /* 0x000f68000c1e1900 */
[----:B------:R-:W3:Y:S04]  /*1950*/  LDG.E R19, desc[UR4][R2.64] ;  /* 0x0000000402137981 */ /* 0x000ee8000c1e1900 */
[----:B------:R-:W5:Y:S04]  /*1960*/  LDG.E R8, desc[UR4][R2.64+0x200] ;  /* 0x0002000402087981 */ /* 0x000f68000c1e1900 */
[----:B------:R-:W5:Y:S04]  /*1970*/  LDG.E R4, desc[UR4][R12.64+0x400] ;  /* 0x000400040c047981 */ /* 0x000f68000c1e1900 */
[----:B------:R0:W5:Y:S04]  /*1980*/  LDG.E R10, desc[UR4][R12.64+0x600] ;  /* 0x000600040c0a7981 */ /* 0x000168000c1e1900 */
[----:B------:R-:W5:Y:S04]  /*1990*/  LDG.E R6, desc[UR4][R2.64+0x400] ;  /* 0x0004000402067981 */ /* 0x000f68000c1e1900 */
[----:B------:R2:W5:Y:S01]  /*19a0*/  LDG.E R9, desc[UR4][R2.64+0x600] ;  /* 0x0006000402097981 */ /* 0x000562000c1e1900 */
[----:B----4-:R-:W-:-:S05]  /*19b0*/  HADD2.F32 R21, -RZ, R11.H0_H0 ;  /* 0x2000000bff157230 */ /* 0x010fca0000004100 */
[----:B------:R-:W-:Y:S01]  /*19c0*/  FADD.FTZ R22, -R21, 1 ;  /* 0x3f80000015167421 */ /* 0x000fe20000010100 */
[----:B------:R-:W-:-:S04]  /*19d0*/  HADD2.F32 R11, -RZ, R11.H1_H1 ;  /* 0x3000000bff0b7230 */ /* 0x000fc80000004100 */
[----:B------:R-:W-:Y:S01]  /*19e0*/  F2FP.F16.F32.PACK_AB R22, RZ, R22 ;  /* 0x00000016ff16723e */ /* 0x000fe200000000ff */
[----:B------:R-:W-:-:S04]  /*19f0*/  FADD.FTZ R23, -R11, 1 ;  /* 0x3f8000000b177421 */ /* 0x000fc80000010100 */
[----:B------:R-:W-:Y:S01]  /*1a00*/  HADD2.F32 R22, -RZ, R22.H0_H0 ;  /* 0x20000016ff167230 */ /* 0x000fe20000004100 */
[----:B------:R-:W-:-:S04]  /*1a10*/  F2FP.F16.F32.PACK_AB R23, RZ, R23 ;  /* 0x00000017ff17723e */ /* 0x000fc800000000ff */
[----:B------:R-:W-:Y:S01]  /*1a20*/  FMUL.FTZ R22, R21, R22 ;  /* 0x0000001615167220 */ /* 0x000fe20000410000 */
[----:B0-----:R-:W-:-:S04]  /*1a30*/  HADD2.F32 R12, -RZ, R23.H0_H0 ;  /* 0x20000017ff0c7230 */ /* 0x001fc80000004100 */
[----:B------:R-:W-:Y:S01]  /*1a40*/  F2FP.F16.F32.PACK_AB R22, RZ, R22 ;  /* 0x00000016ff16723e */ /* 0x000fe200000000ff */
[----:B--2---:R-:W-:Y:S02]  /*1a50*/  HADD2.F32 R2, -RZ, R18.H0_H0 ;  /* 0x20000012ff027230 */ /* 0x004fe40000004100 */
[----:B------:R-:W-:Y:S02]  /*1a60*/  FMUL.FTZ R12, R11, R12 ;  /* 0x0000000c0b0c7220 */ /* 0x000fe40000410000 */
[----:B------:R-:W-:Y:S02]  /*1a70*/  HADD2.F32 R22, -RZ, R22.H0_H0 ;  /* 0x20000016ff167230 */ /* 0x000fe40000004100 */
[----:B------:R-:W-:Y:S01]  /*1a80*/  FADD.FTZ R21, R21, -R2 ;  /* 0x8000000215157221 */ /* 0x000fe20000010000 */
[----:B------:R-:W-:Y:S02]  /*1a90*/  F2FP.F16.F32.PACK_AB R12, RZ, R12 ;  /* 0x0000000cff0c723e */ /* 0x000fe400000000ff */
[----:B------:R-:W-:Y:S01]  /*1aa0*/  FMNMX.FTZ R22, RZ, R22, !PT ;  /* 0x00000016ff167209 */ /* 0x000fe20007810000 */
[----:B------:R-:W-:-:S02]  /*1ab0*/  HADD2.F32 R18, -RZ, R18.H1_H1 ;  /* 0x30000012ff127230 */ /* 0x000fc40000004100 */
[--C-:B------:R-:W-:Y:S01]  /*1ac0*/  HADD2.F32 R3, -RZ, R20.reuse.H0_H0 ;  /* 0x20000014ff037230 */ /* 0x100fe20000004100 */
[----:B------:R-:W-:Y:S01]  /*1ad0*/  F2FP.F16.F32.PACK_AB R22, R21, R22 ;  /* 0x000000161516723e */ /* 0x000fe200000000ff */
[----:B------:R-:W-:Y:S02]  /*1ae0*/  HADD2.F32 R20, -RZ, R20.H1_H1 ;  /* 0x30000014ff147230 */ /* 0x000fe40000004100 */
[----:B------:R-:W-:Y:S01]  /*1af0*/  FADD.FTZ R18, R11, -R18 ;  /* 0x800000120b127221 */ /* 0x000fe20000010000 */
[----:B------:R-:W-:Y:S02]  /*1b00*/  HADD2.F32 R13, -RZ, R12.H0_H0 ;  /* 0x2000000cff0d7230 */ /* 0x000fe40000004100 */
[----:B------:R-:W-:Y:S01]  /*1b10*/  FADD.FTZ R16, -R3, 1 ;  /* 0x3f80000003107421 */ /* 0x000fe20000010100 */
[----:B------:R-:W-:Y:S02]  /*1b20*/  HADD2.F32 R12, -RZ, R22.H1_H1 ;  /* 0x30000016ff0c7230 */ /* 0x000fe40000004100 */
[----:B------:R-:W-:Y:S01]  /*1b30*/  FADD.FTZ R17, -R20, 1 ;  /* 0x3f80000014117421 */ /* 0x000fe20000010100 */
[----:B---3--:R-:W-:-:S02]  /*1b40*/  HADD2.F32 R11, -RZ, R19.H0_H0 ;  /* 0x20000013ff0b7230 */ /* 0x008fc40000004100 */
[----:B------:R-:W-:Y:S01]  /*1b50*/  HADD2.F32 R2, -RZ, R22.H0_H0 ;  /* 0x20000016ff027230 */ /* 0x000fe20000004100 */
[----:B------:R-:W-:Y:S02]  /*1b60*/  FMNMX.FTZ R13, RZ, R13, !PT ;  /* 0x0000000dff0d7209 */ /* 0x000fe40007810000 */
[----:B------:R-:W-:Y:S01]  /*1b70*/  F2FP.F16.F32.PACK_AB R16, RZ, R16 ;  /* 0x00000010ff10723e */ /* 0x000fe200000000ff */
[----:B------:R-:W-:Y:S01]  /*1b80*/  FMUL.FTZ R11, R11, R12 ;  /* 0x0000000c0b0b7220 */ /* 0x000fe20000410000 */
[----:B------:R-:W-:Y:S01]  /*1b90*/  F2FP.F16.F32.PACK_AB R17, RZ, R17 ;  /* 0x00000011ff11723e */ /* 0x000fe200000000ff */
[----:B------:R-:W0:Y:S01]  /*1ba0*/  MUFU.RCP R2, R2 ;  /* 0x0000000200027308 */ /* 0x000e220000001000 */
[----:B------:R-:W-:Y:S01]  /*1bb0*/  F2FP.F16.F32.PACK_AB R13, R18, R13 ;  /* 0x0000000d120d723e */ /* 0x000fe200000000ff */
[----:B------:R-:W-:Y:S01]  /*1bc0*/  HADD2.F32 R18, -RZ, R16.H0_H0 ;  /* 0x20000010ff127230 */ /* 0x000fe20000004100 */
[----:B------:R-:W-:Y:S01]  /*1bd0*/  F2FP.F16.F32.PACK_AB R11, RZ, R11 ;  /* 0x0000000bff0b723e */ /* 0x000fe200000000ff */
[----:B------:R-:W-:-:S02]  /*1be0*/  HADD2.F32 R17, -RZ, R17.H0_H0 ;  /* 0x20000011ff117230 */ /* 0x000fc40000004100 */
[--C-:B------:R-:W-:Y:S02]  /*1bf0*/  HADD2.F32 R16, -RZ, R13.reuse.H0_H0 ;  /* 0x2000000dff107230 */ /* 0x100fe40000004100 */
[----:B------:R-:W-:Y:S02]  /*1c00*/  HADD2.F32 R12, -RZ, R13.H1_H1 ;  /* 0x3000000dff0c7230 */ /* 0x000fe40000004100 */
[----:B------:R-:W-:Y:S02]  /*1c10*/  HADD2.F32 R19, -RZ, R19.H1_H1 ;  /* 0x30000013ff137230 */ /* 0x000fe40000004100 */
[----:B------:R-:W-:Y:S01]  /*1c20*/  FMUL.FTZ R18, R3, R18 ;  /* 0x0000001203127220 */ /* 0x000fe20000410000 */
[----:B------:R-:W-:Y:S02]  /*1c30*/  HADD2.F32 R13, -RZ, R11.H0_H0 ;  /* 0x2000000bff0d7230 */ /* 0x000fe40000004100 */
[----:B------:R-:W-:Y:S01]  /*1c40*/  FMUL.FTZ R17, R20, R17 ;  /* 0x0000001114117220 */ /* 0x000fe20000410000 */
[----:B------:R-:W1:Y:S01]  /*1c50*/  MUFU.RCP R11, R16 ;  /* 0x00000010000b7308 */ /* 0x000e620000001000 */
[----:B------:R-:W-:Y:S01]  /*1c60*/  FMUL.FTZ R12, R19, R12 ;  /* 0x0000000c130c7220 */ /* 0x000fe20000410000 */
[----:B------:R-:W-:-:S02]  /*1c70*/  F2FP.F16.F32.PACK_AB R18, RZ, R18 ;  /* 0x00000012ff12723e */ /* 0x000fc400000000ff */
[----:B------:R-:W-:Y:S01]  /*1c80*/  F2FP.F16.F32.PACK_AB R17, RZ, R17 ;  /* 0x00000011ff11723e */ /* 0x000fe200000000ff */
[----:B0-----:R-:W-:Y:S01]  /*1c90*/  FMUL.FTZ R2, R13, R2 ;  /* 0x000000020d027220 */ /* 0x001fe20000410000 */
[----:B------:R-:W-:Y:S01]  /*1ca0*/  F2FP.F16.F32.PACK_AB R12, RZ, R12 ;  /* 0x0000000cff0c723e */ /* 0x000fe200000000ff */
[--C-:B------:R-:W-:Y:S02]  /*1cb0*/  HADD2.F32 R22, -RZ, R14.reuse.H0_H0 ;  /* 0x2000000eff167230 */ /* 0x100fe40000004100 */
[----:B------:R-:W-:Y:S02]  /*1cc0*/  HADD2.F32 R19, -RZ, R14.H1_H1 ;  /* 0x3000000eff137230 */ /* 0x000fe40000004100 */
[----:B------:R-:W-:Y:S02]  /*1cd0*/  HADD2.F32 R18, -RZ, R18.H0_H0 ;  /* 0x20000012ff127230 */ /* 0x000fe40000004100 */
[----:B------:R-:W-:Y:S02]  /*1ce0*/  HADD2.F32 R13, -RZ, R17.H0_H0 ;  /* 0x20000011ff0d7230 */ /* 0x000fe40000004100 */
[----:B------:R-:W-:Y:S01]  /*1cf0*/  FADD.FTZ R17, R3, -R22 ;  /* 0x8000001603117221 */ /* 0x000fe20000010000 */
[----:B------:R-:W-:-:S02]  /*1d00*/  HADD2.F32 R12, -RZ, R12.H0_H0 ;  /* 0x2000000cff0c7230 */ /* 0x000fc40000004100 */
[----:B------:R-:W-:Y:S01]  /*1d10*/  FADD.FTZ R19, R20, -R19 ;  /* 0x8000001314137221 */ /* 0x000fe20000010000 */
[----:B------:R-:W-:Y:S02]  /*1d20*/  FMNMX.FTZ R18, RZ, R18, !PT ;  /* 0x00000012ff127209 */ /* 0x000fe40007810000 */
[----:B------:R-:W-:Y:S01]  /*1d30*/  FMNMX.FTZ R14, RZ, R13, !PT ;  /* 0x0000000dff0e7209 */ /* 0x000fe20007810000 */
[----:B-----5:R-:W-:Y:S02]  /*1d40*/  HADD2.F32 R13, -RZ, R5.H0_H0 ;  /* 0x20000005ff0d7230 */ /* 0x020fe40000004100 */
[----:B-1----:R-:W-:Y:S01]  /*1d50*/  FMUL.FTZ R3, R12, R11 ;  /* 0x0000000b0c037220 */ /* 0x002fe20000410000 */
[----:B------:R-:W-:Y:S02]  /*1d60*/  F2FP.F16.F32.PACK_AB R12, R17, R18 ;  /* 0x00000012110c723e */ /* 0x000fe400000000ff */
[----:B------:R-:W-:Y:S01]  /*1d70*/  F2FP.F16.F32.PACK_AB R11, R19, R14 ;  /* 0x0000000e130b723e */ /* 0x000fe200000000ff */
[----:B------:R-:W-:Y:S01]  /*1d80*/  FADD.FTZ R19, -R13, 1 ;  /* 0x3f8000000d137421 */ /* 0x000fe20000010100 */
[----:B------:R-:W-:-:S02]  /*1d90*/  HADD2.F32 R17, -RZ, R8.H0_H0 ;  /* 0x20000008ff117230 */ /* 0x000fc40000004100 */
[----:B------:R-:W-:Y:S02]  /*1da0*/  HADD2.F32 R18, -RZ, R8.H1_H1 ;  /* 0x30000008ff127230 */ /* 0x000fe40000004100 */
[----:B------:R-:W-:Y:S02]  /*1db0*/  HADD2.F32 R8, -RZ, R12.H1_H1 ;  /* 0x3000000cff087230 */ /* 0x000fe40000004100 */
[----:B------:R-:W-:Y:S01]  /*1dc0*/  HADD2.F32 R16, -RZ, R5.H1_H1 ;  /* 0x30000005ff107230 */ /* 0x000fe20000004100 */
[----:B------:R-:W-:Y:S01]  /*1dd0*/  F2FP.F16.F32.PACK_AB R19, RZ, R19 ;  /* 0x00000013ff13723e */ /* 0x000fe200000000ff */
[----:B------:R-:W-:Y:S02]  /*1de0*/  HADD2.F32 R5, -RZ, R11.H1_H1 ;  /* 0x3000000bff057230 */ /* 0x000fe40000004100 */
[----:B------:R-:W-:Y:S01]  /*1df0*/  FMUL.FTZ R8, R17, R8 ;  /* 0x0000000811087220 */ /* 0x000fe20000410000 */
[----:B------:R-:W-:Y:S02]  /*1e00*/  FADD.FTZ R17, -R16, 1 ;  /* 0x3f80000010117421 */ /* 0x000fe40000010100 */
[----:B------:R-:W-:Y:S01]  /*1e10*/  FMUL.FTZ R5, R18, R5 ;  /* 0x0000000512057220 */ /* 0x000fe20000410000 */
[----:B------:R-:W-:-:S02]  /*1e20*/  HADD2.F32 R18, -RZ, R19.H0_H0 ;  /* 0x20000013ff127230 */ /* 0x000fc40000004100 */
[--C-:B------:R-:W-:Y:S02]  /*1e30*/  HADD2.F32 R14, -RZ, R7.reuse.H0_H0 ;  /* 0x20000007ff0e7230 */ /* 0x100fe40000004100 */
[----:B------:R-:W-:Y:S02]  /*1e40*/  HADD2.F32 R20, -RZ, R4.H0_H0 ;  /* 0x20000004ff147230 */ /* 0x000fe40000004100 */
[----:B------:R-:W-:Y:S01]  /*1e50*/  HADD2.F32 R7, -RZ, R7.H1_H1 ;  /* 0x30000007ff077230 */ /* 0x000fe20000004100 */
[----:B------:R-:W-:Y:S01]  /*1e60*/  F2FP.F16.F32.PACK_AB R19, RZ, R17 ;  /* 0x00000011ff13723e */ /* 0x000fe200000000ff */
[C---:B------:R-:W-:Y:S01]  /*1e70*/  FMUL.FTZ R17, R13.reuse, R18 ;  /* 0x000000120d117220 */ /* 0x040fe20000410000 */
[----:B------:R-:W-:Y:S01]  /*1e80*/  FADD.FTZ R21, -R14, 1 ;  /* 0x3f8000000e157421 */ /* 0x000fe20000010100 */
[----:B------:R-:W-:Y:S01]  /*1e90*/  FADD.FTZ R13, R13, -R20 ;  /* 0x800000140d0d7221 */ /* 0x000fe20000010000 */
[----:B------:R-:W-:Y:S01]  /*1ea0*/  FADD.FTZ R20, -R7, 1 ;  /* 0x3f80000007147421 */ /* 0x000fe20000010100 */
[----:B------:R-:W-:-:S02]  /*1eb0*/  HADD2.F32 R19, -RZ, R19.H0_H0 ;  /* 0x20000013ff137230 */ /* 0x000fc40000004100 */
[----:B------:R-:W-:Y:S01]  /*1ec0*/  F2FP.F16.F32.PACK_AB R22, RZ, R21 ;  /* 0x00000015ff16723e */ /* 0x000fe200000000ff */
[----:B------:R-:W-:Y:S01]  /*1ed0*/  HADD2.F32 R21, -RZ, R4.H1_H1 ;  /* 0x30000004ff157230 */ /* 0x000fe20000004100 */
[----:B------:R-:W-:Y:S01]  /*1ee0*/  F2FP.F16.F32.PACK_AB R20, RZ, R20 ;  /* 0x00000014ff14723e */ /* 0x000fe200000000ff */
[C---:B------:R-:W-:Y:S02]  /*1ef0*/  FMUL.FTZ R18, R16.reuse, R19 ;  /* 0x0000001310127220 */ /* 0x040fe40000410000 */
[----:B------:R-:W-:Y:S02]  /*1f00*/  HADD2.F32 R23, -RZ, R22.H0_H0 ;  /* 0x20000016ff177230 */ /* 0x000fe40000004100 */
[----:B------:R-:W-:Y:S01]  /*1f10*/  FADD.FTZ R4, R16, -R21 ;  /* 0x8000001510047221 */ /* 0x000fe20000010000 */
[----:B------:R-:W-:Y:S01]  /*1f20*/  HADD2.F32 R22, -RZ, R20.H0_H0 ;  /* 0x20000014ff167230 */ /* 0x000fe20000004100 */
[----:B------:R-:W-:Y:S01]  /*1f30*/  F2FP.F16.F32.PACK_AB R16, RZ, R17 ;  /* 0x00000011ff10723e */ /* 0x000fe200000000ff */
[----:B------:R-:W-:-:S02]  /*1f40*/  HADD2.F32 R12, -RZ, R12.H0_H0 ;  /* 0x2000000cff0c7230 */ /* 0x000fc40000004100 */
[----:B------:R-:W-:Y:S01]  /*1f50*/  FMUL.FTZ R17, R14, R23 ;  /* 0x000000170e117220 */ /* 0x000fe20000410000 */
[----:B------:R-:W-:Y:S01]  /*1f60*/  FMUL.FTZ R22, R7, R22 ;  /* 0x0000001607167220 */ /* 0x000fe20000410000 */
[----:B------:R-:W-:Y:S01]  /*1f70*/  HADD2.F32 R19, -RZ, R16.H0_H0 ;  /* 0x20000010ff137230 */ /* 0x000fe20000004100 */
[----:B------:R-:W-:Y:S01]  /*1f80*/  F2FP.F16.F32.PACK_AB R20, RZ, R18 ;  /* 0x00000012ff14723e */ /* 0x000fe200000000ff */
[----:B------:R-:W0:Y:S01]  /*1f90*/  MUFU.RCP R16, R12 ;  /* 0x0000000c00107308 */ /* 0x000e220000001000 */
[----:B------:R-:W-:Y:S02]  /*1fa0*/  F2FP.F16.F32.PACK_AB R17, RZ, R17 ;  /* 0x00000011ff11723e */ /* 0x000fe400000000ff */
[----:B------:R-:W-:Y:S01]  /*1fb0*/  F2FP.F16.F32.PACK_AB R22, RZ, R22 ;  /* 0x00000016ff16723e */ /* 0x000fe200000000ff */
[--C-:B------:R-:W-:Y:S01]  /*1fc0*/  HADD2.F32 R25, -RZ, R10.reuse.H0_H0 ;  /* 0x2000000aff197230 */ /* 0x100fe20000004100 */
[----:B------:R-:W-:Y:S01]  /*1fd0*/  FMNMX.FTZ R18, RZ, R19, !PT ;  /* 0x00000013ff127209 */ /* 0x000fe20007810000 */
[----:B------:R-:W-:Y:S01]  /*1fe0*/  HADD2.F32 R10, -RZ, R10.H1_H1 ;  /* 0x3000000aff0a7230 */ /* 0x000fe20000004100 */
[----:B------:R-:W-:Y:S01]  /*1ff0*/  F2FP.F16.F32.PACK_AB R8, RZ, R8 ;  /* 0x00000008ff08723e */ /* 0x000fe200000000ff */
[----:B------:R-:W-:-:S02]  /*2000*/  HADD2.F32 R20, -RZ, R20.H0_H0 ;  /* 0x20000014ff147230 */ /* 0x000fc40000004100 */
[----:B------:R-:W-:Y:S02]  /*2010*/  HADD2.F32 R22, -RZ, R22.H0_H0 ;  /* 0x20000016ff167230 */ /* 0x000fe40000004100 */
[----:B------:R-:W-:Y:S02]  /*2020*/  HADD2.F32 R17, -RZ, R17.H0_H0 ;  /* 0x20000011ff117230 */ /* 0x000fe40000004100 */
[----:B------:R-:W-:Y:S01]  /*2030*/  FADD.FTZ R10, R7, -R10 ;  /* 0x8000000a070a7221 */ /* 0x000fe20000010000 */
[----:B------:R-:W-:Y:S01]  /*2040*/  F2FP.F16.F32.PACK_AB R18, R13, R18 ;  /* 0x000000120d12723e */ /* 0x000fe200000000ff */
[----:B------:R-:W-:Y:S01]  /*2050*/  HADD2.F32 R7, -RZ, R11.H0_H0 ;  /* 0x2000000bff077230 */ /* 0x000fe20000004100 */
[----:B------:R-:W-:Y:S01]  /*2060*/  FMNMX.FTZ R13, RZ, R20, !PT ;  /* 0x00000014ff0d7209 */ /* 0x000fe20007810000 */
[----:B------:R-:W-:Y:S01]  /*2070*/  FADD.FTZ R14, R14, -R25 ;  /* 0x800000190e0e7221 */ /* 0x000fe20000010000 */
[----:B------:R-:W-:Y:S01]  /*2080*/  HADD2.F32 R11, -RZ, R8.H0_H0 ;  /* 0x20000008ff0b7230 */ /* 0x000fe20000004100 */
[----:B------:R-:W-:-:S02]  /*2090*/  FMNMX.FTZ R23, RZ, R22, !PT ;  /* 0x00000016ff177209 */ /* 0x000fc40007810000 */
[----:B------:R-:W-:Y:S01]  /*20a0*/  FMNMX.FTZ R21, RZ, R17, !PT ;  /* 0x00000011ff157209 */ /* 0x000fe20007810000 */
[--C-:B------:R-:W-:Y:S01]  /*20b0*/  HADD2.F32 R19, -RZ, R18.reuse.H0_H0 ;  /* 0x20000012ff137230 */ /* 0x100fe20000004100 */
[----:B------:R-:W-:Y:S01]  /*20c0*/  F2FP.F16.F32.PACK_AB R13, R4, R13 ;  /* 0x0000000d040d723e */ /* 0x000fe200000000ff */
[----:B------:R-:W-:Y:S01]  /*20d0*/  HADD2.F32 R18, -RZ, R18.H1_H1 ;  /* 0x30000012ff127230 */ /* 0x000fe20000004100 */
[----:B------:R-:W-:Y:S01]  /*20e0*/  F2FP.F16.F32.PACK_AB R23, R10, R23 ;  /* 0x000000170a17723e */ /* 0x000fe200000000ff */
[----:B------:R-:W-:Y:S01]  /*20f0*/  HADD2.F32 R17, -RZ, R6.H0_H0 ;  /* 0x20000006ff117230 */ /* 0x000fe20000004100 */
[----:B------:R-:W-:Y:S01]  /*2100*/  F2FP.F16.F32.PACK_AB R21, R14, R21 ;  /* 0x000000150e15723e */ /* 0x000fe200000000ff */
[----:B0-----:R-:W-:Y:S02]  /*2110*/  FMUL.FTZ R8, R11, R16 ;  /* 0x000000100b087220 */ /* 0x001fe40000410000 */
[----:B------:R-:W0:Y:S01]  /*2120*/  LDC.64 R10, c[0x0][0x388] ;  /* 0x0000e200ff0a7b82 */ /* 0x000e220000000a00 */
[----:B------:R-:W1:Y:S01]  /*2130*/  MUFU.RCP R7, R7 ;  /* 0x0000000700077308 */ /* 0x000e620000001000 */
[----:B------:R-:W-:-:S02]  /*2140*/  HADD2.F32 R12, -RZ, R13.H0_H0 ;  /* 0x2000000dff0c7230 */ /* 0x000fc40000004100 */
[----:B------:R-:W-:Y:S01]  /*2150*/  FMUL.FTZ R14, R17, R18 ;  /* 0x00000012110e7220 */ /* 0x000fe20000410000 */
[--C-:B------:R-:W-:Y:S02]  /*2160*/  HADD2.F32 R20, -RZ, R23.reuse.H1_H1 ;  /* 0x30000017ff147230 */ /* 0x100fe40000004100 */
[----:B------:R-:W-:Y:S02]  /*2170*/  HADD2.F32 R23, -RZ, R23.H0_H0 ;  /* 0x20000017ff177230 */ /* 0x000fe40000004100 */
[----:B------:R-:W-:Y:S01]  /*2180*/  HADD2.F32 R18, -RZ, R9.H0_H0 ;  /* 0x20000009ff127230 */ /* 0x000fe20000004100 */
[----:B------:R2:W3:Y:S01]  /*2190*/  MUFU.RCP R4, R19 ;  /* 0x0000001300047308 */ /* 0x0004e20000001000 */
[----:B------:R-:W-:Y:S02]  /*21a0*/  HADD2.F32 R17, -RZ, R13.H1_H1 ;  /* 0x3000000dff117230 */ /* 0x000fe40000004100 */
[----:B------:R-:W-:Y:S02]  /*21b0*/  HADD2.F32 R16, -RZ, R6.H1_H1 ;  /* 0x30000006ff107230 */ /* 0x000fe40000004100 */
[----:B------:R-:W-:Y:S01]  /*21c0*/  HADD2.F32 R9, -RZ, R9.H1_H1 ;  /* 0x30000009ff097230 */ /* 0x000fe20000004100 */
[----:B------:R-:W-:Y:S01]  /*21d0*/  F2FP.F16.F32.PACK_AB R6, RZ, R5 ;  /* 0x00000005ff06723e */ /* 0x000fe200000000ff */
[----:B--2---:R-:W-:-:S02]  /*21e0*/  HADD2.F32 R19, -RZ, R21.H0_H0 ;  /* 0x20000015ff137230 */ /* 0x004fc40000004100 */
[----:B------:R-:W-:Y:S01]  /*21f0*/  HADD2.F32 R21, -RZ, R21.H1_H1 ;  /* 0x30000015ff157230 */ /* 0x000fe20000004100 */
[----:B------:R-:W2:Y:S01]  /*2200*/  MUFU.RCP R12, R12 ;  /* 0x0000000c000c7308 */ /* 0x000ea20000001000 */
[----:B------:R-:W-:Y:S01]  /*2210*/  FMUL.FTZ R16, R16, R17 ;  /* 0x0000001110107220 */ /* 0x000fe20000410000 */
[----:B------:R-:W-:Y:S02]  /*2220*/  FMUL.FTZ R9, R9, R20 ;  /* 0x0000001409097220 */ /* 0x000fe40000410000 */
[----:B------:R-:W-:-:S04]  /*2230*/  FMUL.FTZ R18, R18, R21 ;  /* 0x0000001512127220 */ /* 0x000fc80000410000 */
[----:B------:R4:W5:Y:S01]  /*2240*/  MUFU.RCP R13, R19 ;  /* 0x00000013000d7308 */ /* 0x0009620000001000 */
[----:B------:R-:W-:-:S07]  /*2250*/  HADD2.F32 R6, -RZ, R6.H0_H0 ;  /* 0x20000006ff067230 */ /* 0x000fce0000004100 */
[----:B------:R-:W5:Y:S01]  /*2260*/  MUFU.RCP R5, R23 ;  /* 0x0000001700057308 */ /* 0x000f620000001000 */
[----:B------:R-:W-:Y:S02]  /*2270*/  F2FP.F16.F32.PACK_AB R14, RZ, R14 ;  /* 0x0000000eff0e723e */ /* 0x000fe400000000ff */
[----:B------:R-:W-:Y:S02]  /*2280*/  F2FP.F16.F32.PACK_AB R16, RZ, R16 ;  /* 0x00000010ff10723e */ /* 0x000fe400000000ff */
[----:B------:R-:W-:Y:S02]  /*2290*/  F2FP.F16.F32.PACK_AB R18, RZ, R18 ;  /* 0x00000012ff12723e */ /* 0x000fe400000000ff */
[----:B----4-:R-:W-:Y:S01]  /*22a0*/  F2FP.F16.F32.PACK_AB R19, RZ, R9 ;  /* 0x00000009ff13723e */ /* 0x010fe200000000ff */
[----:B-1----:R-:W-:Y:S01]  /*22b0*/  FMUL.FTZ R7, R6, R7 ;  /* 0x0000000706077220 */ /* 0x002fe20000410000 */
[----:B------:R-:W-:Y:S02]  /*22c0*/  HADD2.F32 R9, -RZ, R14.H0_H0 ;  /* 0x2000000eff097230 */ /* 0x000fe40000004100 */
[----:B------:R-:W-:-:S02]  /*22d0*/  HADD2.F32 R17, -RZ, R16.H0_H0 ;  /* 0x20000010ff117230 */ /* 0x000fc40000004100 */
[----:B------:R-:W-:Y:S02]  /*22e0*/  HADD2.F32 R18, -RZ, R18.H0_H0 ;  /* 0x20000012ff127230 */ /* 0x000fe40000004100 */
[----:B------:R-:W-:Y:S02]  /*22f0*/  HADD2.F32 R6, -RZ, R19.H0_H0 ;  /* 0x20000013ff067230 */ /* 0x000fe40000004100 */
[----:B---3--:R-:W-:Y:S01]  /*2300*/  FMUL.FTZ R4, R9, R4 ;  /* 0x0000000409047220 */ /* 0x008fe20000410000 */
[----:B0-----:R-:W-:-:S04]  /*2310*/  IMAD.WIDE.U32 R10, R15, 0x2, R10 ;  /* 0x000000020f0a7825 */ /* 0x001fc800078e000a */
[----:B--2---:R-:W-:Y:S01]  /*2320*/  FMUL.FTZ R17, R17, R12 ;  /* 0x0000000c11117220 */ /* 0x004fe20000410000 */
[----:B-----5:R-:W-:Y:S01]  /*2330*/  FMUL.FTZ R13, R18, R13 ;  /* 0x0000000d120d7220 */ /* 0x020fe20000410000 */
[----:B------:R-:W-:Y:S01]  /*2340*/  FMUL.FTZ R6, R6, R5 ;  /* 0x0000000506067220 */ /* 0x000fe20000410000 */
[----:B------:R-:W-:Y:S01]  /*2350*/  F2FP.F16.F32.PACK_AB R3, R3, R2 ;  /* 0x000000020303723e */ /* 0x000fe200000000ff */
[----:B------:R-:W-:Y:S01]  /*2360*/  IMAD.WIDE.U32 R10, R0, 0x4, R10 ;  /* 0x00000004000a7825 */ /* 0x000fe200078e000a */
[----:B------:R-:W-:Y:S02]  /*2370*/  F2FP.F16.F32.PACK_AB R7, R7, R8 ;  /* 0x000000080707723e */ /* 0x000fe400000000ff */
[----:B------:R-:W-:Y:S02]  /*2380*/  F2FP.F16.F32.PACK_AB R17, R17, R4 ;  /* 0x000000041111723e */ /* 0x000fe400000000ff */
[----:B------:R-:W-:Y:S01]  /*2390*/  F2FP.F16.F32.PACK_AB R13, R6, R13 ;  /* 0x0000000d060d723e */ /* 0x000fe200000000ff */
[----:B------:R-:W-:Y:S04]  /*23a0*/  STG.E desc[UR4][R10.64], R3 ;  /* 0x000000030a007986 */ /* 0x000fe8000c101904 */
[----:B------:R-:W-:Y:S04]  /*23b0*/  STG.E desc[UR4][R10.64+0x200], R7 ;  /* 0x000200070a007986 */ /* 0x000fe8000c101904 */
[----:B------:R-:W-:Y:S04]  /*23c0*/  STG.E desc[UR4][R10.64+0x400], R17 ;  /* 0x000400110a007986 */ /* 0x000fe8000c101904 */
[----:B------:R-:W-:Y:S01]  /*23d0*/  STG.E desc[UR4][R10.64+0x600], R13 ;  /* 0x0006000d0a007986 */ /* 0x000fe2000c101904 */
[----:B------:R-:W-:Y:S05]  /*23e0*/  EXIT ;  /* 0x000000000000794d */ /* 0x000fea0003800000 */
.L_x_8907:
        /* <DEDUP_REMOVED lines=9> */
.L_x_11284:


//--------------------- .text._ZN2at6native29vectorized_elementwise_kernelILi4EZZZN37_INTERNAL_cee6930f_7_Loss_cu_5b0651e139_GLOBAL__N__cee6930f_7_Loss_cu_5b0651e140binary_cross_entropy_backward_out_kernelERNS_6TensorERKS4_S7_S7_ENKUlvE_clEvENKUlvE1_clEvEUlN3c104HalfESB_SB_E_St5arrayIPcLm4EEEEviT0_T1_ --------------------------
	.section	.text._ZN2at6native29vectorized_elementwise_kernelILi4EZZZN37_INTERNAL_cee6930f_7_Loss_cu_5b0651e139_GLOBAL__N__cee6930f_7_Loss_cu_5b0651e140binary_cross_entropy_backward_out_kernelERNS_6TensorERKS4_S7_S7_ENKUlvE_clEvENKUlvE1_clEvEUlN3c104HalfESB_SB_E_St5arrayIPcLm4EEEEviT0_T1_,"ax",@progbits
	.align	128
        .global         _ZN2at6native29vectorized_elementwise_kernelILi4EZZZN37_INTERNAL_cee6930f_7_Loss_cu_5b0651e139_GLOBAL__N__cee6930f_7_Loss_cu_5b0651e140binary_cross_entropy_backward_out_kernelERNS_6TensorERKS4_S7_S7_ENKUlvE_clEvENKUlvE1_clEvEUlN3c104HalfESB_SB_E_St5arrayIPcLm4EEEEviT0_T1_
        .type           _ZN2at6native29vectorized_elementwise_kernelILi4EZZZN37_INTERNAL_cee6930f_7_Loss_cu_5b0651e139_GLOBAL__N__cee6930f_7_Loss_cu_5b0651e140binary_cross_entropy_backward_out_kernelERNS_6TensorERKS4_S7_S7_ENKUlvE_clEvENKUlvE1_clEvEUlN3c104HalfESB_SB_E_St5arrayIPcLm4EEEEviT0_T1_,@function
        .size           _ZN2at6native29vectorized_elementwise_kernelILi4EZZZN37_INTERNAL_cee6930f_7_Loss_cu_5b0651e139_GLOBAL__N__cee6930f_7_Loss_cu_5b0651e140binary_cross_entropy_backward_out_kernelERNS_6TensorERKS4_S7_S7_ENKUlvE_clEvENKUlvE1_clEvEUlN3c104HalfESB_SB_E_St5arrayIPcLm4EEEEviT0_T1_,(.L_x_11285 - _ZN2at6native29vectorized_elementwise_kernelILi4EZZZN37_INTERNAL_cee6930f_7_Loss_cu_5b0651e139_GLOBAL__N__cee6930f_7_Loss_cu_5b0651e140binary_cross_entropy_backward_out_kernelERNS_6TensorERKS4_S7_S7_ENKUlvE_clEvENKUlvE1_clEvEUlN3c104HalfESB_SB_E_St5arrayIPcLm4EEEEviT0_T1_)
        .other          _ZN2at6native29vectorized_elementwise_kernelILi4EZZZN37_INTERNAL_cee6930f_7_Loss_cu_5b0651e139_GLOBAL__N__cee6930f_7_Loss_cu_5b0651e140binary_cross_entropy_backward_out_kernelERNS_6TensorERKS4_S7_S7_ENKUlvE_clEvENKUlvE1_clEvEUlN3c104HalfESB_SB_E_St5arrayIPcLm4EEEEviT0_T1_,@"STO_CUDA_ENTRY STV_DEFAULT"
_ZN2at6native29vectorized_elementwise_kernelILi4EZZZN37_INTERNAL_cee6930f_7_Loss_cu_5b0651e139_GLOBAL__N__cee6930f_7_Loss_cu_5b0651e140binary_cross_entropy_backward_out_kernelERNS_6TensorERKS4_S7_S7_ENKUlvE_clEvENKUlvE1_clEvEUlN3c104HalfESB_SB_E_St5arrayIPcLm4EEEEviT0_T1_:
.text._ZN2at6native29vectorized_elementwise_kernelILi4EZZZN37_INTERNAL_cee6930f_7_Loss_cu_5b0651e139_GLOBAL__N__cee6930f_7_Loss_cu_5b0651e140binary_cross_entropy_backward_out_kernelERNS_6TensorERKS4_S7_S7_ENKUlvE_clEvENKUlvE1_clEvEUlN3c104HalfESB_SB_E_St5arrayIPcLm4EEEEviT0_T1_:
        /* <DEDUP_REMOVED lines=17> */
[----:B------:R-:W-:Y:S02]  /*0110*/  @!P0 IADD3 R0, PT, PT, R4, 0x80, RZ ;  /* 0x0000008004008810 */ /* 0x000fe40007ffe0ff */
[----:B------:R-:W-:Y:S02]  /*0120*/  @!P0 LEA R19, R2, R4, 0xa ;  /* 0x0000000402138211 */ /* 0x000fe400078e50ff */
[----:B------:R-:W-:-:S03]  /*0130*/  ISETP.GE.U32.AND P1, PT, R0, R3, PT ;  /* 0x000000030000720c */ /* 0x000fc60003f26070 */
[----:B------:R-:W4:Y:S01]  /*0140*/  @!P0 LDC.64 R10, c[0x0][0x3a0] ;  /* 0x0000e800ff0a8b82 */ /* 0x000f220000000a00 */
[----:B------:R-:W-:Y:S01]  /*0150*/  PRMT R4, RZ, 0x7610, R4 ;  /* 0x00007610ff047816 */ /* 0x000fe20000000004 */
[----:B-1----:R-:W-:-:S04]  /*0160*/  @!P0 IMAD.WIDE.U32 R12, R19, 0x2, R12 ;  /* 0x00000002130c8825 */ /* 0x002fc800078e000c */
[----:B--2---:R-:W-:Y:S01]  /*0170*/  @!P0 IMAD.WIDE.U32 R14, R19, 0x2, R6 ;  /* 0x00000002130e8825 */ /* 0x004fe200078e0006 */
[----:B------:R-:W5:Y:S03]  /*0180*/  @!P0 LDG.E.U16 R4, desc[UR4][R12.64] ;  /* 0x000000040c048981 */ /* 0x000f66000c1e1500 */
[----:B------:R-:W-:Y:S01]  /*0190*/  @!P1 LEA R9, R2, R0, 0xa ;  /* 0x0000000002099211 */ /* 0x000fe200078e50ff */
[----:B------:R-:W1:Y:S01]  /*01a0*/  @!P1 LDC.64 R24, c[0x0][0x3a0] ;  /* 0x0000e800ff189b82 */ /* 0x000e620000000a00 */
[----:B------:R-:W-:Y:S01]  /*01b0*/  @!P1 IADD3 R0, PT, PT, R0, 0x80, RZ ;  /* 0x0000008000009810 */ /* 0x000fe20007ffe0ff */
[----:B------:R2:W5:Y:S03]  /*01c0*/  @!P0 LDG.E.U16 R5, desc[UR4][R14.64] ;  /* 0x000000040e058981 */ /* 0x000566000c1e1500 */
[----:B------:R-:W-:Y:S01]  /*01d0*/  ISETP.GE.U32.AND P2, PT, R0, R3, PT ;  /* 0x000000030000720c */ /* 0x000fe20003f46070 */
[----:B---3--:R-:W-:Y:S01]  /*01e0*/  @!P1 IMAD.WIDE.U32 R16, R9, 0x2, R16 ;  /* 0x0000000209109825 */ /* 0x008fe200078e0010 */
[----:B------:R-:W-:-:S03]  /*01f0*/  PRMT R8, RZ, 0x7610, R8 ;  /* 0x00007610ff087816 */ /* 0x000fc60000000008 */
[----:B----4-:R-:W-:Y:S01]  /*0200*/  @!P0 IMAD.WIDE.U32 R10, R19, 0x2, R10 ;  /* 0x00000002130a8825 */ /* 0x010fe200078e000a */
[----:B--2---:R-:W2:Y:S01]  /*0210*/  LDC.64 R14, c[0x0][0x390] ;  /* 0x0000e400ff0e7b82 */ /* 0x004ea20000000a00 */
[----:B------:R-:W-:Y:S01]  /*0220*/  PRMT R7, RZ, 0x7610, R7 ;  /* 0x00007610ff077816 */ /* 0x000fe20000000007 */
[----:B------:R3:W5:Y:S05]  /*0230*/  @!P1 LDG.E.U16 R8, desc[UR4][R16.64] ;  /* 0x0000000410089981 */ /* 0x00076a000c1e1500 */
[----:B------:R-:W-:Y:S02]  /*0240*/  @!P2 LEA R13, R2, R0, 0xa ;  /* 0x00000000020da211 */ /* 0x000fe400078e50ff */
[----:B------:R-:W-:Y:S01]  /*0250*/  @!P2 IADD3 R0, PT, PT, R0, 0x80, RZ ;  /* 0x000000800000a810 */ /* 0x000fe20007ffe0ff */
[----:B------:R-:W4:Y:S03]  /*0260*/  @!P2 LDC.64 R18, c[0x0][0x3a0] ;  /* 0x0000e800ff12ab82 */ /* 0x000f260000000a00 */
[----:B------:R-:W-:Y:S01]  /*0270*/  ISETP.GE.U32.AND P3, PT, R0, R3, PT ;  /* 0x000000030000720c */ /* 0x000fe20003f66070 */
[----:B------:R-:W-:-:S04]  /*0280*/  @!P1 IMAD.WIDE.U32 R26, R9, 0x2, R26 ;  /* 0x00000002091a9825 */ /* 0x000fc800078e001a */
[----:B-1----:R-:W-:Y:S01]  /*0290*/  @!P1 IMAD.WIDE.U32 R24, R9, 0x2, R24 ;  /* 0x0000000209189825 */ /* 0x002fe200078e0018 */
[----:B------:R-:W-:Y:S01]  /*02a0*/  PRMT R9, RZ, 0x7610, R9 ;  /* 0x00007610ff097816 */ /* 0x000fe20000000009 */
[----:B------:R1:W5:Y:S01]  /*02b0*/  @!P1 LDG.E.U16 R7, desc[UR4][R26.64] ;  /* 0x000000041a079981 */ /* 0x000362000c1e1500 */
[----:B------:R-:W-:-:S04]  /*02c0*/  PRMT R6, RZ, 0x7610, R6 ;  /* 0x00007610ff067816 */ /* 0x000fc80000000006 */
[----:B------:R0:W5:Y:S01]  /*02d0*/  @!P1 LDG.E.U16 R9, desc[UR4][R24.64] ;  /* 0x0000000418099981 */ /* 0x000162000c1e1500 */
[----:B---3--:R-:W-:Y:S01]  /*02e0*/  @!P3 LEA R17, R2, R0, 0xa ;  /* 0x000000000211b211 */ /* 0x008fe200078e50ff */
[----:B------:R-:W3:Y:S01]  /*02f0*/  @!P3 LDC.64 R28, c[0x0][0x3a0] ;  /* 0x0000e800ff1cbb82 */ /* 0x000ee20000000a00 */
[----:B------:R-:W-:Y:S01]  /*0300*/  @!P3 IADD3 R0, PT, PT, R0, 0x80, RZ ;  /* 0x000000800000b810 */ /* 0x000fe20007ffe0ff */
[----:B------:R0:W5:Y:S03]  /*0310*/  @!P0 LDG.E.U16 R6, desc[UR4][R10.64] ;  /* 0x000000040a068981 */ /* 0x000166000c1e1500 */
[----:B------:R-:W-:-:S03]  /*0320*/  ISETP.GE.U32.AND P1, PT, R0, R3, PT ;  /* 0x000000030000720c */ /* 0x000fc60003f26070 */
[----:B-1----:R-:W1:Y:S01]  /*0330*/  LDC.64 R26, c[0x0][0x398] ;  /* 0x0000e600ff1a7b82 */ /* 0x002e620000000a00 */
[----:B0-----:R-:W-:-:S07]  /*0340*/  @!P2 IMAD.WIDE.U32 R20, R13, 0x2, R20 ;  /* 0x000000020d14a825 */ /* 0x001fce00078e0014 */
[----:B------:R-:W0:Y:S01]  /*0350*/  LDC.64 R24, c[0x0][0x390] ;  /* 0x0000e400ff187b82 */ /* 0x000e220000000a00 */
[----:B------:R-:W-:Y:S01]  /*0360*/  PRMT R11, RZ, 0x7610, R11 ;  /* 0x00007610ff0b7816 */ /* 0x000fe2000000000b */
[C---:B------:R-:W-:Y:S01]  /*0370*/  @!P2 IMAD.WIDE.U32 R22, R13.reuse, 0x2, R22 ;  /* 0x000000020d16a825 */ /* 0x040fe200078e0016 */
[----:B------:R-:W-:Y:S02]  /*0380*/  PRMT R10, RZ, 0x7610, R10 ;  /* 0x00007610ff0a7816 */ /* 0x000fe4000000000a */
[----:B------:R-:W-:Y:S01]  /*0390*/  PRMT R12, RZ, 0x7610, R12 ;  /* 0x00007610ff0c7816 */ /* 0x000fe2000000000c */
[----:B----4-:R-:W-:Y:S01]  /*03a0*/  @!P2 IMAD.WIDE.U32 R18, R13, 0x2, R18 ;  /* 0x000000020d12a825 */ /* 0x010fe200078e0012 */
[----:B------:R4:W5:Y:S01]  /*03b0*/  @!P2 LDG.E.U16 R11, desc[UR4][R20.64] ;  /* 0x00000004140ba981 */ /* 0x000962000c1e1500 */
[----:B------:R-:W-:Y:S02]  /*03c0*/  PRMT R13, RZ, 0x7610, R13 ;  /* 0x00007610ff0d7816 */ /* 0x000fe4000000000d */
[----:B--2---:R-:W-:Y:S01]  /*03d0*/  @!P3 IMAD.WIDE.U32 R14, R17, 0x2, R14 ;  /* 0x00000002110eb825 */ /* 0x004fe200078e000e */
[----:B------:R2:W5:Y:S04]  /*03e0*/  @!P2 LDG.E.U16 R10, desc[UR4][R22.64] ;  /* 0x00000004160aa981 */ /* 0x000568000c1e1500 */
[----:B------:R3:W5:Y:S01]  /*03f0*/  @!P2 LDG.E.U16 R12, desc[UR4][R18.64] ;  /* 0x00000004120ca981 */ /* 0x000762000c1e1500 */
[----:B----4-:R-:W-:-:S02]  /*0400*/  @!P1 LEA R21, R2, R0, 0xa ;  /* 0x0000000002159211 */ /* 0x010fc400078e50ff */
[----:B------:R-:W-:Y:S01]  /*0410*/  @!P1 IADD3 R0, PT, PT, R0, 0x80, RZ ;  /* 0x0000008000009810 */ /* 0x000fe20007ffe0ff */
[----:B------:R4:W5:Y:S01]  /*0420*/  @!P3 LDG.E.U16 R13, desc[UR4][R14.64] ;  /* 0x000000040e0db981 */ /* 0x000962000c1e1500 */
[C---:B-1----:R-:W-:Y:S01]  /*0430*/  @!P3 IMAD.WIDE.U32 R26, R17.reuse, 0x2, R26 ;  /* 0x00000002111ab825 */ /* 0x042fe200078e001a */
[----:B------:R-:W-:Y:S01]  /*0440*/  PRMT R16, RZ, 0x7610, R16 ;  /* 0x00007610ff107816 */ /* 0x000fe20000000010 */
[----:B--2---:R-:W1:Y:S01]  /*0450*/  LDC.64 R22, c[0x0][0x398] ;  /* 0x0000e600ff167b82 */ /* 0x004e620000000a00 */
[----:B------:R-:W-:Y:S01]  /*0460*/  ISETP.GE.U32.AND P2, PT, R0, R3, PT ;  /* 0x000000030000720c */ /* 0x000fe20003f46070 */
[----:B---3--:R-:W-:Y:S01]  /*0470*/  @!P3 IMAD.WIDE.U32 R28, R17, 0x2, R28 ;  /* 0x00000002111cb825 */ /* 0x008fe200078e001c */
[----:B------:R-:W-:Y:S02]  /*0480*/  PRMT R17, RZ, 0x7610, R17 ;  /* 0x00007610ff117816 */ /* 0x000fe40000000011 */
[----:B------:R-:W-:Y:S01]  /*0490*/  PRMT R18, RZ, 0x7610, R18 ;  /* 0x00007610ff127816 */ /* 0x000fe20000000012 */
[C---:B0-----:R-:W-:Y:S01]  /*04a0*/  @!P1 IMAD.WIDE.U32 R24, R21.reuse, 0x2, R24 ;  /* 0x0000000215189825 */ /* 0x041fe200078e0018 */
[----:B------:R0:W5:Y:S01]  /*04b0*/  @!P3 LDG.E.U16 R16, desc[UR4][R26.64] ;  /* 0x000000041a10b981 */ /* 0x000162000c1e1500 */
[----:B----4-:R-:W2:Y:S03]  /*04c0*/  @!P1 LDC.64 R14, c[0x0][0x3a0] ;  /* 0x0000e800ff0e9b82 */ /* 0x010ea60000000a00 */
        /* <DEDUP_REMOVED lines=11> */
[----:B--2---:R-:W-:Y:S02]  /*0580*/  @!P2 LEA R15, R2, R0, 0xa ;  /* 0x00000000020fa211 */ /* 0x004fe400078e50ff */
[----:B------:R-:W-:-:S03]  /*0590*/  @!P2 IADD3 R0, PT, PT, R0, 0x80, RZ ;  /* 0x000000800000a810 */ /* 0x000fc60007ffe0ff */
[----:B0-----:R-:W-:-:S04]  /*05a0*/  @!P2 IMAD.WIDE.U32 R26, R15, 0x2, R26 ;  /* 0x000000020f1aa825 */ /* 0x001fc800078e001a */
[----:B---3--:R-:W-:-:S04]  /*05b0*/  @!P2 IMAD.WIDE.U32 R24, R15, 0x2, R24 ;  /* 0x000000020f18a825 */ /* 0x008fc800078e0018 */
[----:B----4-:R-:W-:Y:S02]  /*05c0*/  @!P2 IMAD.WIDE.U32 R28, R15, 0x2, R28 ;  /* 0x000000020f1ca825 */ /* 0x010fe400078e001c */
[----:B------:R-:W0:Y:S01]  /*05d0*/  LDC.64 R14, c[0x0][0x390] ;  /* 0x0000e400ff0e7b82 */ /* 0x000e220000000a00 */
[----:B------:R-:W-:Y:S02]  /*05e0*/  ISETP.GE.U32.AND P1, PT, R0, R3, PT ;  /* 0x000000030000720c */ /* 0x000fe40003f26070 */
[----:B------:R-:W-:Y:S02]  /*05f0*/  PRMT R21, RZ, 0x7610, R21 ;  /* 0x00007610ff157816 */ /* 0x000fe40000000015 */
[----:B-1----:R-:W-:-:S04]  /*0600*/  PRMT R22, RZ, 0x7610, R22 ;  /* 0x00007610ff167816 */ /* 0x002fc80000000016 */
[----:B------:R1:W5:Y:S04]  /*0610*/  @!P2 LDG.E.U16 R21, desc[UR4][R26.64] ;  /* 0x000000041a15a981 */ /* 0x000368000c1e1500 */
[----:B------:R2:W5:Y:S01]  /*0620*/  @!P2 LDG.E.U16 R22, desc[UR4][R24.64] ;  /* 0x000000041816a981 */ /* 0x000562000c1e1500 */
[----:B-1----:R-:W-:Y:S02]  /*0630*/  @!P1 LEA R27, R2, R0, 0xa ;  /* 0x00000000021b9211 */ /* 0x002fe400078e50ff */
        /* <DEDUP_REMOVED lines=17> */
[----:B-1----:R-:W-:-:S05]  /*0750*/  @!P1 LEA R29, R2, R0, 0xa ;  /* 0x00000000021d9211 */ /* 0x002fca00078e50ff */
        /* <DEDUP_REMOVED lines=32> */
.L_x_8910:
[----:B------:R-:W-:Y:S05]  /*0960*/  BSYNC.RECONVERGENT B0 ;  /* 0x0000000000007941 */ /* 0x000fea0003800200 */
.L_x_8909:
        /* <DEDUP_REMOVED lines=25> */
.L_x_8912:
[----:B------:R-:W-:Y:S05]  /*0b00*/  BSYNC.RECONVERGENT B0 ;  /* 0x0000000000007941 */ /* 0x000fea0003800200 */
.L_x_8911:
        /* <DEDUP_REMOVED lines=24> */
.L_x_8914:
[----:B------:R-:W-:Y:S05]  /*0c90*/  BSYNC.RECONVERGENT B0 ;  /* 0x0000000000007941 */ /* 0x000fea0003800200 */
.L_x_8913:
        /* <DEDUP_REMOVED lines=33> */
.L_x_8916:
[----:B------:R-:W-:Y:S05]  /*0eb0*/  BSYNC.RECONVERGENT B0 ;  /* 0x0000000000007941 */ /* 0x000fea0003800200 */
.L_x_8915:
        /* <DEDUP_REMOVED lines=22> */
.L_x_8918:
[----:B------:R-:W-:Y:S05]  /*1020*/  BSYNC.RECONVERGENT B0 ;  /* 0x0000000000007941 */ /* 0x000fea0003800200 */
.L_x_8917:
        /* <DEDUP_REMOVED lines=22> */
.L_x_8920:
[----:B------:R-:W-:Y:S05]  /*1190*/  BSYNC.RECONVERGENT B0 ;  /* 0x0000000000007941 */ /* 0x000fea0003800200 */
.L_x_8919:
        /* <DEDUP_REMOVED lines=22> */
.L_x_8922:
[----:B------:R-:W-:Y:S05]  /*1300*/  BSYNC.RECONVERGENT B0 ;  /* 0x0000000000007941 */ /* 0x000fea0003800200 */
.L_x_8921:
        /* <DEDUP_REMOVED lines=22> */
.L_x_8924:
[----:B------:R-:W-:Y:S05]  /*1470*/  BSYNC.RECONVERGENT B0 ;  /* 0x0000000000007941 */ /* 0x000fea0003800200 */
.L_x_8923:
        /* <DEDUP_REMOVED lines=15> */
.L_x_8927:
[----:B------:R-:W-:-:S13]  /*1570*/  ISETP.GE.U32.AND P0, PT, R5, R3, PT ;  /* 0x000000030500720c */ /* 0x000fda0003f06070 */
[----:B------:R-:W-:Y:S05]  /*1580*/  @P0 BRA `(.L_x_8929) ;  /* 0x0000000000300947 */ /* 0x000fea0003800000 */
[----:B-1----:R-:W1:Y:S01]  /*1590*/  LDC.64 R6, c[0x0][0x388] ;  /* 0x0000e200ff067b82 */ /* 0x002e620000000a00 */
[----:B------:R-:W-:Y:S02]  /*15a0*/  LEA R13, R2, R5, 0xa ;  /* 0x00000005020d7211 */ /* 0x000fe400078e50ff */
[----:B------:R-:W-:-:S03]  /*15b0*/  IADD3 R5, PT, PT, R5, 0x80, RZ ;  /* 0x0000008005057810 */ /* 0x000fc60007ffe0ff */
[----:B-1----:R-:W-:-:S05]  /*15c0*/  IMAD.WIDE.U32 R6, R13, 0x2, R6 ;  /* 0x000000020d067825 */ /* 0x002fca00078e0006 */
[----:B------:R1:W-:Y:S02]  /*15d0*/  STG.E.U16 desc[UR4][R6.64], R8 ;  /* 0x0000000806007986 */ /* 0x0003e4000c101504 */
.L_x_8928:
[----:B------:R-:W-:-:S13]  /*15e0*/  ISETP.GE.U32.AND P0, PT, R5, R3, PT ;  /* 0x000000030500720c */ /* 0x000fda0003f06070 */
[----:B------:R-:W-:Y:S05]  /*15f0*/  @P0 BRA `(.L_x_8930) ;  /* 0x0000000000300947 */ /* 0x000fea0003800000 */
[----:B-1----:R-:W1:Y:S01]  /*1600*/  LDC.64 R6, c[0x0][0x388] ;  /* 0x0000e200ff067b82 */ /* 0x002e620000000a00 */
[----:B------:R-:W-:Y:S02]  /*1610*/  LEA R13, R2, R5, 0xa ;  /* 0x00000005020d7211 */ /* 0x000fe400078e50ff */
[----:B------:R-:W-:-:S03]  /*1620*/  IADD3 R5, PT, PT, R5, 0x80, RZ ;  /* 0x0000008005057810 */ /* 0x000fc60007ffe0ff */
[----:B-1----:R-:W-:-:S05]  /*1630*/  IMAD.WIDE.U32 R6, R13, 0x2, R6 ;  /* 0x000000020d067825 */ /* 0x002fca00078e0006 */
[----:B------:R2:W-:Y:S02]  /*1640*/  STG.E.U16 desc[UR4][R6.64], R9 ;  /* 0x0000000906007986 */ /* 0x0005e4000c101504 */
.L_x_8929:
[----:B------:R-:W-:-:S13]  /*1650*/  ISETP.GE.U32.AND P0, PT, R5, R3, PT ;  /* 0x000000030500720c */ /* 0x000fda0003f06070 */
[----:B------:R-:W-:Y:S05]  /*1660*/  @P0 BRA `(.L_x_8931) ;  /* 0x0000000000340947 */ /* 0x000fea0003800000 */
[----:B-12---:R-:W1:Y:S01]  /*1670*/  LDC.64 R6, c[0x0][0x388] ;  /* 0x0000e200ff067b82 */ /* 0x006e620000000a00 */
[----:B------:R-:W-:Y:S02]  /*1680*/  LEA R9, R2, R5, 0xa ;  /* 0x0000000502097211 */ /* 0x000fe400078e50ff */
[----:B------:R-:W-:-:S03]  /*1690*/  IADD3 R5, PT, PT, R5, 0x80, RZ ;  /* 0x0000008005057810 */ /* 0x000fc60007ffe0ff */
[----:B-1----:R-:W-:-:S05]  /*16a0*/  IMAD.WIDE.U32 R6, R9, 0x2, R6 ;  /* 0x0000000209067825 */ /* 0x002fca00078e0006 */
[----:B------:R2:W-:Y:S02]  /*16b0*/  STG.E.U16 desc[UR4][R6.64], R10 ;  /* 0x0000000a06007986 */ /* 0x0005e4000c101504 */
.L_x_8930:
        /* <DEDUP_REMOVED lines=8> */
.L_x_8931:
[----:B------:R-:W-:Y:S05]  /*1740*/  BSYNC.RELIABLE B1 ;  /* 0x0000000000017941 */ /* 0x000fea0003800100 */
.L_x_8926:
[----:B------:R-:W-:-:S13]  /*1750*/  ISETP.GE.U32.AND P0, PT, R5, R3, PT ;  /* 0x000000030500720c */ /* 0x000fda0003f06070 */
[----:B-123--:R-:W1:Y:S01]  /*1760*/  @!P0 LDC.64 R6, c[0x0][0x388] ;  /* 0x0000e200ff068b82 */ /* 0x00ee620000000a00 */
[----:B------:R-:W-:Y:S02]  /*1770*/  @!P0 LEA R9, R2, R5, 0xa ;  /* 0x0000000502098211 */ /* 0x000fe400078e50ff */
[----:B------:R-:W-:-:S03]  /*1780*/  @!P0 IADD3 R5, PT, PT, R5, 0x80, RZ ;  /* 0x0000008005058810 */ /* 0x000fc60007ffe0ff */
[----:B-1----:R-:W-:-:S05]  /*1790*/  @!P0 IMAD.WIDE.U32 R6, R9, 0x2, R6 ;  /* 0x0000000209068825 */ /* 0x002fca00078e0006 */
[----:B------:R3:W-:Y:S02]  /*17a0*/  @!P0 STG.E.U16 desc[UR4][R6.64], R12 ;  /* 0x0000000c06008986 */ /* 0x0007e4000c101504 */
.L_x_8932:
[----:B------:R-:W-:Y:S05]  /*17b0*/  BSYNC.RECONVERGENT B0 ;  /* 0x0000000000007941 */ /* 0x000fea0003800200 */
.L_x_8925:
        /* <DEDUP_REMOVED lines=8> */
.L_x_8908:
        /* <DEDUP_REMOVED lines=12> */
[----:B------:R-:W5:Y:S01]  /*1900*/  LDG.E.64 R2, desc[UR4][R22.64+0x400] ;  /* 0x0004000416027981 */ /* 0x000f62000c1e1b00 */
[----:B-1----:R-:W-:-:S04]  /*1910*/  IMAD.WIDE.U32 R4, R8, 0x2, R4 ;  /* 0x0000000208047825 */ /* 0x002fc800078e0004 */
[----:B------:R-:W-:-:S05]  /*1920*/  IMAD.WIDE.U32 R18, R0, 0x8, R4 ;  /* 0x0000000800127825 */ /* 0x000fca00078e0004 */
[----:B------:R-:W5:Y:S04]  /*1930*/  LDG.E.64 R6, desc[UR4][R18.64] ;  /* 0x0000000412067981 */ /* 0x000f68000c1e1b00 */
[----:B------:R0:W5:Y:S01]  /*1940*/  LDG.E.64 R4, desc[UR4][R18.64+0x400] ;  /* 0x0004000412047981 */ /* 0x000162000c1e1b00 */
[--C-:B---3--:R-:W-:Y:S02]  /*1950*/  HADD2.F32 R9, -RZ, R14.reuse.H0_H0 ;  /* 0x2000000eff097230 */ /* 0x108fe40000004100 */
[----:B------:R-:W-:-:S03]  /*1960*/  HADD2.F32 R17, -RZ, R14.H1_H1 ;  /* 0x3000000eff117230 */ /* 0x000fc60000004100 */
[----:B------:R-:W-:Y:S01]  /*1970*/  FADD.FTZ R14, -R9, 1 ;  /* 0x3f800000090e7421 */ /* 0x000fe20000010100 */
[----:B------:R-:W-:-:S04]  /*1980*/  HADD2.F32 R16, -RZ, R15.H0_H0 ;  /* 0x2000000fff107230 */ /* 0x000fc80000004100 */
[----:B0-----:R-:W-:Y:S01]  /*1990*/  F2FP.F16.F32.PACK_AB R19, RZ, R14 ;  /* 0x0000000eff13723e */ /* 0x001fe200000000ff */
[----:B------:R-:W-:Y:S01]  /*19a0*/  FADD.FTZ R24, -R17, 1 ;  /* 0x3f80000011187421 */ /* 0x000fe20000010100 */
[----:B------:R-:W-:Y:S02]  /*19b0*/  HADD2.F32 R14, -RZ, R15.H1_H1 ;  /* 0x3000000fff0e7230 */ /* 0x000fe40000004100 */
[----:B------:R-:W-:Y:S01]  /*19c0*/  FADD.FTZ R15, -R16, 1 ;  /* 0x3f800000100f7421 */ /* 0x000fe20000010100 */
[----:B----4-:R-:W-:Y:S02]  /*19d0*/  HADD2.F32 R22, -RZ, R12.H0_H0 ;  /* 0x2000000cff167230 */ /* 0x010fe40000004100 */
[----:B------:R-:W-:Y:S01]  /*19e0*/  HADD2.F32 R20, -RZ, R19.H0_H0 ;  /* 0x20000013ff147230 */ /* 0x000fe20000004100 */
[----:B------:R-:W-:Y:S02]  /*19f0*/  F2FP.F16.F32.PACK_AB R24, RZ, R24 ;  /* 0x00000018ff18723e */ /* 0x000fe400000000ff */
[----:B------:R-:W-:-:S02]  /*1a00*/  F2FP.F16.F32.PACK_AB R15, RZ, R15 ;  /* 0x0000000fff0f723e */ /* 0x000fc400000000ff */
[C---:B------:R-:W-:Y:S01]  /*1a10*/  FMUL.FTZ R19, R9.reuse, R20 ;  /* 0x0000001409137220 */ /* 0x040fe20000410000 */
[----:B------:R-:W-:Y:S01]  /*1a20*/  FADD.FTZ R9, R9, -R22 ;  /* 0x8000001609097221 */ /* 0x000fe20000010000 */
[----:B--2---:R-:W-:Y:S02]  /*1a30*/  HADD2.F32 R22, -RZ, R10.H0_H0 ;  /* 0x2000000aff167230 */ /* 0x004fe40000004100 */
[----:B------:R-:W-:Y:S01]  /*1a40*/  FADD.FTZ R20, -R14, 1 ;  /* 0x3f8000000e147421 */ /* 0x000fe20000010100 */
[----:B------:R-:W-:Y:S02]  /*1a50*/  HADD2.F32 R18, -RZ, R24.H0_H0 ;  /* 0x20000018ff127230 */ /* 0x000fe40000004100 */
[----:B------:R-:W-:Y:S02]  /*1a60*/  HADD2.F32 R12, -RZ, R12.H1_H1 ;  /* 0x3000000cff0c7230 */ /* 0x000fe40000004100 */
[----:B------:R-:W-:Y:S02]  /*1a70*/  HADD2.F32 R15, -RZ, R15.H0_H0 ;  /* 0x2000000fff0f7230 */ /* 0x000fe40000004100 */
[----:B------:R-:W-:Y:S01]  /*1a80*/  FADD.FTZ R23, -R22, 1 ;  /* 0x3f80000016177421 */ /* 0x000fe20000010100 */
[----:B------:R-:W-:-:S02]  /*1a90*/  HADD2.F32 R21, -RZ, R13.H0_H0 ;  /* 0x2000000dff157230 */ /* 0x000fc40000004100 */
[----:B------:R-:W-:Y:S02]  /*1aa0*/  HADD2.F32 R10, -RZ, R10.H1_H1 ;  /* 0x3000000aff0a7230 */ /* 0x000fe40000004100 */
[C---:B------:R-:W-:Y:S01]  /*1ab0*/  FMUL.FTZ R18, R17.reuse, R18 ;  /* 0x0000001211127220 */ /* 0x040fe20000410000 */
[----:B------:R-:W-:Y:S01]  /*1ac0*/  FADD.FTZ R12, R17, -R12 ;  /* 0x8000000c110c7221 */ /* 0x000fe20000010000 */
[----:B------:R-:W-:Y:S01]  /*1ad0*/  F2FP.F16.F32.PACK_AB R20, RZ, R20 ;  /* 0x00000014ff14723e */ /* 0x000fe200000000ff */
[C---:B------:R-:W-:Y:S01]  /*1ae0*/  FMUL.FTZ R17, R16.reuse, R15 ;  /* 0x0000000f10117220 */ /* 0x040fe20000410000 */
[----:B------:R-:W-:Y:S01]  /*1af0*/  FADD.FTZ R15, R16, -R21 ;  /* 0x80000015100f7221 */ /* 0x000fe20000010000 */
[----:B------:R-:W-:Y:S01]  /*1b00*/  FADD.FTZ R24, -R10, 1 ;  /* 0x3f8000000a187421 */ /* 0x000fe20000010100 */
[----:B------:R-:W-:Y:S01]  /*1b10*/  F2FP.F16.F32.PACK_AB R16, RZ, R23 ;  /* 0x00000017ff10723e */ /* 0x000fe200000000ff */
[----:B------:R-:W-:Y:S02]  /*1b20*/  HADD2.F32 R23, -RZ, R11.H0_H0 ;  /* 0x2000000bff177230 */ /* 0x000fe40000004100 */
[----:B------:R-:W-:-:S02]  /*1b30*/  HADD2.F32 R21, -RZ, R20.H0_H0 ;  /* 0x20000014ff157230 */ /* 0x000fc40000004100 */
[----:B------:R-:W-:Y:S01]  /*1b40*/  HADD2.F32 R13, -RZ, R13.H1_H1 ;  /* 0x3000000dff0d7230 */ /* 0x000fe20000004100 */
[----:B------:R-:W-:Y:S01]  /*1b50*/  F2FP.F16.F32.PACK_AB R24, RZ, R24 ;  /* 0x00000018ff18723e */ /* 0x000fe200000000ff */
[----:B------:R-:W-:Y:S01]  /*1b60*/  FADD.FTZ R26, -R23, 1 ;  /* 0x3f800000171a7421 */ /* 0x000fe20000010100 */
[C---:B------:R-:W-:Y:S01]  /*1b70*/  FMUL.FTZ R20, R14.reuse, R21 ;  /* 0x000000150e147220 */ /* 0x040fe20000410000 */
[----:B------:R-:W-:Y:S02]  /*1b80*/  HADD2.F32 R21, -RZ, R11.H1_H1 ;  /* 0x3000000bff157230 */ /* 0x000fe40000004100 */
[----:B------:R-:W-:Y:S01]  /*1b90*/  FADD.FTZ R14, R14, -R13 ;  /* 0x8000000d0e0e7221 */ /* 0x000fe20000010000 */
[----:B------:R-:W-:Y:S02]  /*1ba0*/  HADD2.F32 R11, -RZ, R16.H0_H0 ;  /* 0x20000010ff0b7230 */ /* 0x000fe40000004100 */
[----:B-----5:R-:W-:Y:S01]  /*1bb0*/  HADD2.F32 R13, -RZ, R2.H0_H0 ;  /* 0x20000002ff0d7230 */ /* 0x020fe20000004100 */
[----:B------:R-:W-:Y:S01]  /*1bc0*/  F2FP.F16.F32.PACK_AB R26, RZ, R26 ;  /* 0x0000001aff1a723e */ /* 0x000fe200000000ff */
[----:B------:R-:W-:-:S02]  /*1bd0*/  HADD2.F32 R25, -RZ, R24.H0_H0 ;  /* 0x20000018ff197230 */ /* 0x000fc40000004100 */
[----:B------:R-:W-:Y:S02]  /*1be0*/  HADD2.F32 R27, -RZ, R2.H1_H1 ;  /* 0x30000002ff1b7230 */ /* 0x000fe40000004100 */
[C---:B------:R-:W-:Y:S01]  /*1bf0*/  FMUL.FTZ R16, R22.reuse, R11 ;  /* 0x0000000b16107220 */ /* 0x040fe20000410000 */
[----:B------:R-:W-:Y:S01]  /*1c00*/  FADD.FTZ R2, R22, -R13 ;  /* 0x8000000d16027221 */ /* 0x000fe20000010000 */
[C---:B------:R-:W-:Y:S01]  /*1c10*/  FMUL.FTZ R13, R10.reuse, R25 ;  /* 0x000000190a0d7220 */ /* 0x040fe20000410000 */
[----:B------:R-:W-:Y:S01]  /*1c20*/  FADD.FTZ R22, -R21, 1 ;  /* 0x3f80000015167421 */ /* 0x000fe20000010100 */
[----:B------:R-:W-:Y:S01]  /*1c30*/  FADD.FTZ R11, R10, -R27 ;  /* 0x8000001b0a0b7221 */ /* 0x000fe20000010000 */
[----:B------:R-:W-:Y:S01]  /*1c40*/  HADD2.F32 R26, -RZ, R26.H0_H0 ;  /* 0x2000001aff1a7230 */ /* 0x000fe20000004100 */
[----:B------:R-:W-:Y:S01]  /*1c50*/  F2FP.F16.F32.PACK_AB R19, RZ, R19 ;  /* 0x00000013ff13723e */ /* 0x000fe200000000ff */
[----:B------:R-:W-:Y:S01]  /*1c60*/  HADD2.F32 R10, -RZ, R3.H0_H0 ;  /* 0x20000003ff0a7230 */ /* 0x000fe20000004100 */
[----:B------:R-:W-:-:S02]  /*1c70*/  F2FP.F16.F32.PACK_AB R24, RZ, R18 ;  /* 0x00000012ff18723e */ /* 0x000fc400000000ff */
[----:B------:R-:W-:Y:S01]  /*1c80*/  F2FP.F16.F32.PACK_AB R25, RZ, R22 ;  /* 0x00000016ff19723e */ /* 0x000fe200000000ff */
[C---:B------:R-:W-:Y:S01]  /*1c90*/  FMUL.FTZ R18, R23.reuse, R26 ;  /* 0x0000001a17127220 */ /* 0x040fe20000410000 */
[----:B------:R-:W-:Y:S01]  /*1ca0*/  FADD.FTZ R10, R23, -R10 ;  /* 0x8000000a170a7221 */ /* 0x000fe20000010000 */
[----:B------:R-:W-:Y:S01]  /*1cb0*/  HADD2.F32 R22, -RZ, R19.H0_H0 ;  /* 0x20000013ff167230 */ /* 0x000fe20000004100 */
[----:B------:R-:W-:Y:S01]  /*1cc0*/  F2FP.F16.F32.PACK_AB R23, RZ, R17 ;  /* 0x00000011ff17723e */ /* 0x000fe200000000ff */
[----:B------:R-:W-:Y:S02]  /*1cd0*/  HADD2.F32 R19, -RZ, R24.H0_H0 ;  /* 0x20000018ff137230 */ /* 0x000fe40000004100 */
[----:B------:R-:W-:Y:S01]  /*1ce0*/  HADD2.F32 R24, -RZ, R25.H0_H0 ;  /* 0x20000019ff187230 */ /* 0x000fe20000004100 */
[----:B------:R-:W-:Y:S01]  /*1cf0*/  FMNMX.FTZ R22, RZ, R22, !PT ;  /* 0x00000016ff167209 */ /* 0x000fe20007810000 */
[----:B------:R-:W-:Y:S01]  /*1d00*/  HADD2.F32 R23, -RZ, R23.H0_H0 ;  /* 0x20000017ff177230 */ /* 0x000fe20000004100 */
[----:B------:R-:W-:-:S02]  /*1d10*/  F2FP.F16.F32.PACK_AB R20, RZ, R20 ;  /* 0x00000014ff14723e */ /* 0x000fc400000000ff */
[----:B------:R-:W-:Y:S01]  /*1d20*/  FMNMX.FTZ R19, RZ, R19, !PT ;  /* 0x00000013ff137209 */ /* 0x000fe20007810000 */
[----:B------:R-:W-:Y:S01]  /*1d30*/  FMUL.FTZ R17, R21, R24 ;  /* 0x0000001815117220 */ /* 0x000fe20000410000 */
[----:B------:R-:W-:Y:S01]  /*1d40*/  F2FP.F16.F32.PACK_AB R9, R9, R22 ;  /* 0x000000160909723e */ /* 0x000fe200000000ff */
[----:B------:R-:W-:Y:S01]  /*1d50*/  HADD2.F32 R26, -RZ, R3.H1_H1 ;  /* 0x30000003ff1a7230 */ /* 0x000fe20000004100 */
[----:B------:R-:W-:Y:S01]  /*1d60*/  FMNMX.FTZ R24, RZ, R23, !PT ;  /* 0x00000017ff187209 */ /* 0x000fe20007810000 */
[----:B------:R-:W-:Y:S01]  /*1d70*/  HADD2.F32 R25, -RZ, R20.H0_H0 ;  /* 0x20000014ff197230 */ /* 0x000fe20000004100 */
[----:B------:R-:W-:Y:S01]  /*1d80*/  F2FP.F16.F32.PACK_AB R12, R12, R19 ;  /* 0x000000130c0c723e */ /* 0x000fe200000000ff */
[--C-:B------:R-:W-:Y:S01]  /*1d90*/  HADD2.F32 R19, -RZ, R6.reuse.H0_H0 ;  /* 0x20000006ff137230 */ /* 0x100fe20000004100 */
[----:B------:R-:W-:Y:S01]  /*1da0*/  F2FP.F16.F32.PACK_AB R15, R15, R24 ;  /* 0x000000180f0f723e */ /* 0x000fe200000000ff */
[----:B------:R-:W-:Y:S02]  /*1db0*/  HADD2.F32 R20, -RZ, R9.H1_H1 ;  /* 0x30000009ff147230 */ /* 0x000fe40000004100 */
[----:B------:R-:W-:Y:S01]  /*1dc0*/  FADD.FTZ R3, R21, -R26 ;  /* 0x8000001a15037221 */ /* 0x000fe20000010000 */
[----:B------:R-:W-:-:S02]  /*1dd0*/  HADD2.F32 R21, -RZ, R6.H1_H1 ;  /* 0x30000006ff157230 */ /* 0x000fc40000004100 */
[--C-:B------:R-:W-:Y:S02]  /*1de0*/  HADD2.F32 R22, -RZ, R12.reuse.H1_H1 ;  /* 0x3000000cff167230 */ /* 0x100fe40000004100 */
[----:B------:R-:W-:Y:S01]  /*1df0*/  FMUL.FTZ R6, R19, R20 ;  /* 0x0000001413067220 */ /* 0x000fe20000410000 */
[----:B------:R-:W-:Y:S02]  /*1e00*/  HADD2.F32 R20, -RZ, R7.H0_H0 ;  /* 0x20000007ff147230 */ /* 0x000fe40000004100 */
[----:B------:R-:W-:Y:S02]  /*1e10*/  HADD2.F32 R23, -RZ, R15.H1_H1 ;  /* 0x3000000fff177230 */ /* 0x000fe40000004100 */
[----:B------:R-:W-:Y:S01]  /*1e20*/  FMUL.FTZ R19, R21, R22 ;  /* 0x0000001615137220 */ /* 0x000fe20000410000 */
[----:B------:R-:W-:Y:S02]  /*1e30*/  HADD2.F32 R21, -RZ, R12.H0_H0 ;  /* 0x2000000cff157230 */ /* 0x000fe40000004100 */
[----:B------:R-:W-:Y:S01]  /*1e40*/  FMUL.FTZ R12, R20, R23 ;  /* 0x00000017140c7220 */ /* 0x000fe20000410000 */
[----:B------:R-:W-:Y:S01]  /*1e50*/  F2FP.F16.F32.PACK_AB R23, RZ, R16 ;  /* 0x00000010ff17723e */ /* 0x000fe200000000ff */
[----:B------:R-:W-:Y:S01]  /*1e60*/  HADD2.F32 R9, -RZ, R9.H0_H0 ;  /* 0x20000009ff097230 */ /* 0x000fe20000004100 */
[----:B------:R-:W0:Y:S01]  /*1e70*/  MUFU.RCP R16, R21 ;  /* 0x0000001500107308 */ /* 0x000e220000001000 */
[----:B------:R-:W-:Y:S01]  /*1e80*/  HADD2.F32 R15, -RZ, R15.H0_H0 ;  /* 0x2000000fff0f7230 */ /* 0x000fe20000004100 */
[----:B------:R-:W-:-:S02]  /*1e90*/  FMNMX.FTZ R25, RZ, R25, !PT ;  /* 0x00000019ff197209 */ /* 0x000fc40007810000 */
[----:B------:R-:W-:-:S04]  /*1ea0*/  F2FP.F16.F32.PACK_AB R19, RZ, R19 ;  /* 0x00000013ff13723e */ /* 0x000fc800000000ff */
[----:B------:R-:W1:Y:S01]  /*1eb0*/  MUFU.RCP R9, R9 ;  /* 0x0000000900097308 */ /* 0x000e620000001000 */
[----:B------:R-:W-:Y:S02]  /*1ec0*/  F2FP.F16.F32.PACK_AB R14, R14, R25 ;  /* 0x000000190e0e723e */ /* 0x000fe400000000ff */
[----:B------:R-:W-:Y:S01]  /*1ed0*/  F2FP.F16.F32.PACK_AB R13, RZ, R13 ;  /* 0x0000000dff0d723e */ /* 0x000fe200000000ff */
[----:B------:R-:W-:-:S04]  /*1ee0*/  HADD2.F32 R19, -RZ, R19.H0_H0 ;  /* 0x20000013ff137230 */ /* 0x000fc80000004100 */
[----:B------:R-:W2:Y:S01]  /*1ef0*/  MUFU.RCP R15, R15 ;  /* 0x0000000f000f7308 */ /* 0x000ea20000001000 */
[----:B------:R-:W-:Y:S01]  /*1f00*/  F2FP.F16.F32.PACK_AB R6, RZ, R6 ;  /* 0x00000006ff06723e */ /* 0x000fe200000000ff */
[----:B------:R-:W-:Y:S01]  /*1f10*/  HADD2.F32 R7, -RZ, R7.H1_H1 ;  /* 0x30000007ff077230 */ /* 0x000fe20000004100 */
[----:B------:R-:W-:Y:S01]  /*1f20*/  F2FP.F16.F32.PACK_AB R18, RZ, R18 ;  /* 0x00000012ff12723e */ /* 0x000fe200000000ff */
[----:B------:R-:W-:Y:S01]  /*1f30*/  HADD2.F32 R22, -RZ, R14.H1_H1 ;  /* 0x3000000eff167230 */ /* 0x000fe20000004100 */
[----:B------:R-:W-:Y:S01]  /*1f40*/  F2FP.F16.F32.PACK_AB R12, RZ, R12 ;  /* 0x0000000cff0c723e */ /* 0x000fe200000000ff */
[----:B------:R-:W-:Y:S01]  /*1f50*/  HADD2.F32 R13, -RZ, R13.H0_H0 ;  /* 0x2000000dff0d7230 */ /* 0x000fe20000004100 */
[----:B------:R-:W-:Y:S01]  /*1f60*/  F2FP.F16.F32.PACK_AB R17, RZ, R17 ;  /* 0x00000011ff11723e */ /* 0x000fe200000000ff */
[----:B0-----:R-:W-:Y:S01]  /*1f70*/  FMUL.FTZ R16, R19, R16 ;  /* 0x0000001013107220 */ /* 0x001fe20000410000 */
[----:B------:R-:W-:Y:S02]  /*1f80*/  HADD2.F32 R20, -RZ, R6.H0_H0 ;  /* 0x20000006ff147230 */ /* 0x000fe40000004100 */
[----:B------:R-:W-:Y:S01]  /*1f90*/  FMUL.FTZ R6, R7, R22 ;  /* 0x0000001607067220 */ /* 0x000fe20000410000 */
[----:B------:R-:W-:-:S02]  /*1fa0*/  HADD2.F32 R23, -RZ, R23.H0_H0 ;  /* 0x20000017ff177230 */ /* 0x000fc40000004100 */
[----:B------:R-:W-:Y:S01]  /*1fb0*/  HADD2.F32 R19, -RZ, R18.H0_H0 ;  /* 0x20000012ff137230 */ /* 0x000fe20000004100 */
[----:B------:R-:W-:Y:S01]  /*1fc0*/  FMNMX.FTZ R22, RZ, R13, !PT ;  /* 0x0000000dff167209 */ /* 0x000fe20007810000 */
[----:B------:R-:W-:Y:S02]  /*1fd0*/  HADD2.F32 R18, -RZ, R12.H0_H0 ;  /* 0x2000000cff127230 */ /* 0x000fe40000004100 */
[----:B------:R-:W-:Y:S01]  /*1fe0*/  HADD2.F32 R21, -RZ, R17.H0_H0 ;  /* 0x20000011ff157230 */ /* 0x000fe20000004100 */
[----:B------:R-:W0:Y:S01]  /*1ff0*/  LDC.64 R12, c[0x0][0x388] ;  /* 0x0000e200ff0c7b82 */ /* 0x000e220000000a00 */
[----:B-1----:R-:W-:Y:S01]  /*2000*/  FMUL.FTZ R7, R20, R9 ;  /* 0x0000000914077220 */ /* 0x002fe20000410000 */
[----:B------:R-:W-:Y:S01]  /*2010*/  FMNMX.FTZ R23, RZ, R23, !PT ;  /* 0x00000017ff177209 */ /* 0x000fe20007810000 */
[----:B------:R-:W-:Y:S01]  /*2020*/  HADD2.F32 R20, -RZ, R14.H0_H0 ;  /* 0x2000000eff147230 */ /* 0x000fe20000004100 */
[----:B------:R-:W-:Y:S02]  /*2030*/  FMNMX.FTZ R19, RZ, R19, !PT ;  /* 0x00000013ff137209 */ /* 0x000fe40007810000 */
[----:B------:R-:W-:Y:S01]  /*2040*/  F2FP.F16.F32.PACK_AB R22, R11, R22 ;  /* 0x000000160b16723e */ /* 0x000fe200000000ff */
[----:B--2---:R-:W-:Y:S01]  /*2050*/  FMUL.FTZ R11, R18, R15 ;  /* 0x0000000f120b7220 */ /* 0x004fe20000410000 */
[----:B------:R-:W-:-:S02]  /*2060*/  FMNMX.FTZ R18, RZ, R21, !PT ;  /* 0x00000015ff127209 */ /* 0x000fc40007810000 */
[----:B------:R-:W-:Y:S02]  /*2070*/  F2FP.F16.F32.PACK_AB R14, R2, R23 ;  /* 0x00000017020e723e */ /* 0x000fe400000000ff */
[----:B------:R-:W-:Y:S01]  /*2080*/  F2FP.F16.F32.PACK_AB R17, R10, R19 ;  /* 0x000000130a11723e */ /* 0x000fe200000000ff */
[----:B------:R1:W2:Y:S01]  /*2090*/  MUFU.RCP R2, R20 ;  /* 0x0000001400027308 */ /* 0x0002a20000001000 */
[----:B------:R-:W-:-:S03]  /*20a0*/  HADD2.F32 R19, -RZ, R22.H1_H1 ;  /* 0x30000016ff137230 */ /* 0x000fc60000004100 */
[--C-:B------:R-:W-:Y:S02]  /*20b0*/  HADD2.F32 R15, -RZ, R17.reuse.H1_H1 ;  /* 0x30000011ff0f7230 */ /* 0x100fe40000004100 */
[----:B------:R-:W-:Y:S02]  /*20c0*/  HADD2.F32 R21, -RZ, R17.H0_H0 ;  /* 0x20000011ff157230 */ /* 0x000fe40000004100 */
[----:B-1----:R-:W-:Y:S01]  /*20d0*/  HADD2.F32 R20, -RZ, R22.H0_H0 ;  /* 0x20000016ff147230 */ /* 0x002fe20000004100 */
[----:B------:R-:W-:Y:S01]  /*20e0*/  F2FP.F16.F32.PACK_AB R22, R3, R18 ;  /* 0x000000120316723e */ /* 0x000fe200000000ff */
[----:B------:R-:W-:Y:S02]  /*20f0*/  HADD2.F32 R17, -RZ, R4.H0_H0 ;  /* 0x20000004ff117230 */ /* 0x000fe40000004100 */
[----:B------:R-:W-:Y:S02]  /*2100*/  HADD2.F32 R9, -RZ, R14.H0_H0 ;  /* 0x2000000eff097230 */ /* 0x000fe40000004100 */
[----:B------:R-:W-:-:S02]  /*2110*/  HADD2.F32 R4, -RZ, R4.H1_H1 ;  /* 0x30000004ff047230 */ /* 0x000fc40000004100 */
[--C-:B------:R-:W-:Y:S02]  /*2120*/  HADD2.F32 R24, -RZ, R22.reuse.H1_H1 ;  /* 0x30000016ff187230 */ /* 0x100fe40000004100 */
[--C-:B------:R-:W-:Y:S02]  /*2130*/  HADD2.F32 R18, -RZ, R5.reuse.H0_H0 ;  /* 0x20000005ff127230 */ /* 0x100fe40000004100 */
[----:B------:R-:W-:Y:S02]  /*2140*/  HADD2.F32 R22, -RZ, R22.H0_H0 ;  /* 0x20000016ff167230 */ /* 0x000fe40000004100 */
[----:B------:R-:W-:Y:S02]  /*2150*/  HADD2.F32 R14, -RZ, R14.H1_H1 ;  /* 0x3000000eff0e7230 */ /* 0x000fe40000004100 */
[----:B------:R-:W-:Y:S02]  /*2160*/  HADD2.F32 R5, -RZ, R5.H1_H1 ;  /* 0x30000005ff057230 */ /* 0x000fe40000004100 */
[----:B------:R-:W-:Y:S01]  /*2170*/  FMUL.FTZ R19, R4, R19 ;  /* 0x0000001304137220 */ /* 0x000fe20000410000 */
[----:B------:R-:W1:Y:S01]  /*2180*/  MUFU.RCP R9, R9 ;  /* 0x0000000900097308 */ /* 0x000e620000001000 */
[----:B------:R-:W-:Y:S01]  /*2190*/  FMUL.FTZ R15, R18, R15 ;  /* 0x0000000f120f7220 */ /* 0x000fe20000410000 */
[----:B------:R-:W-:Y:S01]  /*21a0*/  FMUL.FTZ R14, R17, R14 ;  /* 0x0000000e110e7220 */ /* 0x000fe20000410000 */
[----:B------:R-:W-:-:S05]  /*21b0*/  FMUL.FTZ R5, R5, R24 ;  /* 0x0000001805057220 */ /* 0x000fca0000410000 */
[----:B------:R-:W3:Y:S01]  /*21c0*/  MUFU.RCP R10, R20 ;  /* 0x00000014000a7308 */ /* 0x000ee20000001000 */
[----:B------:R-:W-:Y:S01]  /*21d0*/  F2FP.F16.F32.PACK_AB R6, RZ, R6 ;  /* 0x00000006ff06723e */ /* 0x000fe200000000ff */
[----:B0-----:R-:W-:-:S06]  /*21e0*/  IMAD.WIDE.U32 R12, R8, 0x2, R12 ;  /* 0x00000002080c7825 */ /* 0x001fcc00078e000c */
[----:B------:R-:W0:Y:S01]  /*21f0*/  MUFU.RCP R3, R21 ;  /* 0x0000001500037308 */ /* 0x000e220000001000 */
[----:B------:R-:W-:-:S07]  /*2200*/  F2FP.F16.F32.PACK_AB R15, RZ, R15 ;  /* 0x0000000fff0f723e */ /* 0x000fce00000000ff */
[----:B------:R-:W4:Y:S01]  /*2210*/  MUFU.RCP R4, R22 ;  /* 0x0000001600047308 */ /* 0x000f220000001000 */
[----:B------:R-:W-:Y:S02]  /*2220*/  F2FP.F16.F32.PACK_AB R14, RZ, R14 ;  /* 0x0000000eff0e723e */ /* 0x000fe400000000ff */
[----:B------:R-:W-:Y:S02]  /*2230*/  F2FP.F16.F32.PACK_AB R19, RZ, R19 ;  /* 0x00000013ff13723e */ /* 0x000fe400000000ff */
[----:B------:R-:W-:Y:S01]  /*2240*/  F2FP.F16.F32.PACK_AB R8, RZ, R5 ;  /* 0x00000005ff08723e */ /* 0x000fe200000000ff */
[----:B------:R-:W-:Y:S02]  /*2250*/  HADD2.F32 R5, -RZ, R6.H0_H0 ;  /* 0x20000006ff057230 */ /* 0x000fe40000004100 */
[----:B------:R-:W-:Y:S02]  /*2260*/  HADD2.F32 R6, -RZ, R15.H0_H0 ;  /* 0x2000000fff067230 */ /* 0x000fe40000004100 */
[----:B------:R-:W-:-:S02]  /*2270*/  HADD2.F32 R14, -RZ, R14.H0_H0 ;  /* 0x2000000eff0e7230 */ /* 0x000fc40000004100 */
[----:B------:R-:W-:Y:S02]  /*2280*/  HADD2.F32 R19, -RZ, R19.H0_H0 ;  /* 0x20000013ff137230 */ /* 0x000fe40000004100 */
[----:B------:R-:W-:Y:S02]  /*2290*/  HADD2.F32 R15, -RZ, R8.H0_H0 ;  /* 0x20000008ff0f7230 */ /* 0x000fe40000004100 */
[----:B--2---:R-:W-:Y:S01]  /*22a0*/  FMUL.FTZ R2, R5, R2 ;  /* 0x0000000205027220 */ /* 0x004fe20000410000 */
[----:B-1----:R-:W-:Y:S01]  /*22b0*/  FMUL.FTZ R9, R14, R9 ;  /* 0x000000090e097220 */ /* 0x002fe20000410000 */
[----:B---3--:R-:W-:Y:S01]  /*22c0*/  FMUL.FTZ R10, R19, R10 ;  /* 0x0000000a130a7220 */ /* 0x008fe20000410000 */
[----:B0-----:R-:W-:Y:S01]  /*22d0*/  FMUL.FTZ R3, R6, R3 ;  /* 0x0000000306037220 */ /* 0x001fe20000410000 */
[----:B----4-:R-:W-:Y:S01]  /*22e0*/  FMUL.FTZ R4, R15, R4 ;  /* 0x000000040f047220 */ /* 0x010fe20000410000 */
[----:B------:R-:W-:Y:S01]  /*22f0*/  F2FP.F16.F32.PACK_AB R17, R2, R11 ;  /* 0x0000000b0211723e */ /* 0x000fe200000000ff */
[----:B------:R-:W-:Y:S01]  /*2300*/  IMAD.WIDE.U32 R12, R0, 0x8, R12 ;  /* 0x00000008000c7825 */ /* 0x000fe200078e000c */
[----:B------:R-:W-:-:S02]  /*2310*/  F2FP.F16.F32.PACK_AB R16, R16, R7 ;  /* 0x000000071010723e */ /* 0x000fc400000000ff */
[----:B------:R-:W-:Y:S02]  /*2320*/  F2FP.F16.F32.PACK_AB R2, R10, R9 ;  /* 0x000000090a02723e */ /* 0x000fe400000000ff */
[----:B------:R-:W-:Y:S01]  /*2330*/  F2FP.F16.F32.PACK_AB R3, R4, R3 ;  /* 0x000000030403723e */ /* 0x000fe200000000ff */
[----:B------:R-:W-:Y:S04]  /*2340*/  STG.E.64 desc[UR4][R12.64], R16 ;  /* 0x000000100c007986 */ /* 0x000fe8000c101b04 */
[----:B------:R-:W-:Y:S01]  /*2350*/  STG.E.64 desc[UR4][R12.64+0x400], R2 ;  /* 0x000400020c007986 */ /* 0x000fe2000c101b04 */
[----:B------:R-:W-:Y:S05]  /*2360*/  EXIT ;  /* 0x000000000000794d */ /* 0x000fea0003800000 */
.L_x_8933:
        /* <DEDUP_REMOVED lines=9> */
.L_x_11285:


//--------------------- .text._ZN2at6native29vectorized_elementwise_kernelILi8EZZZN37_INTERNAL_cee6930f_7_Loss_cu_5b0651e139_GLOBAL__N__cee6930f_7_Loss_cu_5b0651e140binary_cross_entropy_backward_out_kernelERNS_6TensorERKS4_S7_S7_ENKUlvE_clEvENKUlvE1_clEvEUlN3c104HalfESB_SB_E_St5arrayIPcLm4EEEEviT0_T1_ --------------------------
	.section	.text._ZN2at6native29vectorized_elementwise_kernelILi8EZZZN37_INTERNAL_cee6930f_7_Loss_cu_5b0651e139_GLOBAL__N__cee6930f_7_Loss_cu_5b0651e140binary_cross_entropy_backward_out_kernelERNS_6TensorERKS4_S7_S7_ENKUlvE_clEvENKUlvE1_clEvEUlN3c104HalfESB_SB_E_St5arrayIPcLm4EEEEviT0_T1_,"ax",@progbits
	.align	128
        .global         _ZN2at6native29vectorized_elementwise_kernelILi8EZZZN37_INTERNAL_cee6930f_7_Loss_cu_5b0651e139_GLOBAL__N__cee6930f_7_Loss_cu_5b0651e140binary_cross_entropy_backward_out_kernelERNS_6TensorERKS4_S7_S7_ENKUlvE_clEvENKUlvE1_clEvEUlN3c104HalfESB_SB_E_St5arrayIPcLm4EEEEviT0_T1_
        .type           _ZN2at6native29vectorized_elementwise_kernelILi8EZZZN37_INTERNAL_cee6930f_7_Loss_cu_5b0651e139_GLOBAL__N__cee6930f_7_Loss_cu_5b0651e140binary_cross_entropy_backward_out_kernelERNS_6TensorERKS4_S7_S7_ENKUlvE_clEvENKUlvE1_clEvEUlN3c104HalfESB_SB_E_St5arrayIPcLm4EEEEviT0_T1_,@function
        .size           _ZN2at6native29vectorized_elementwise_kernelILi8EZZZN37_INTERNAL_cee6930f_7_Loss_cu_5b0651e139_GLOBAL__N__cee6930f_7_Loss_cu_5b0651e140binary_cross_entropy_backward_out_kernelERNS_6TensorERKS4_S7_S7_ENKUlvE_clEvENKUlvE1_clEvEUlN3c104HalfESB_SB_E_St5arrayIPcLm4EEEEviT0_T1_,(.L_x_11286 - _ZN2at6native29vectorized_elementwise_kernelILi8EZZZN37_INTERNAL_cee6930f_7_Loss_cu_5b0651e139_GLOBAL__N__cee6930f_7_Loss_cu_5b0651e140binary_cross_entropy_backward_out_kernelERNS_6TensorERKS4_S7_S7_ENKUlvE_clEvENKUlvE1_clEvEUlN3c104HalfESB_SB_E_St5arrayIPcLm4EEEEviT0_T1_)
        .other          _ZN2at6native29vectorized_elementwise_kernelILi8EZZZN37_INTERNAL_cee6930f_7_Loss_cu_5b0651e139_GLOBAL__N__cee6930f_7_Loss_cu_5b0651e140binary_cross_entropy_backward_out_kernelERNS_6TensorERKS4_S7_S7_ENKUlvE_clEvENKUlvE1_clEvEUlN3c104HalfESB_SB_E_St5arrayIPcLm4EEEEviT0_T1_,@"STO_CUDA_ENTRY STV_DEFAULT"
_ZN2at6native29vectorized_elementwise_kernelILi8EZZZN37_INTERNAL_cee6930f_7_Loss_cu_5b0651e139_GLOBAL__N__cee6930f_7_Loss_cu_5b0651e140binary_cross_entropy_backward_out_kernelERNS_6TensorERKS4_S7_S7_ENKUlvE_clEvENKUlvE1_clEvEUlN3c104HalfESB_SB_E_St5arrayIPcLm4EEEEviT0_T1_:
.text._ZN2at6native29vectorized_elementwise_kernelILi8EZZZN37_INTERNAL_cee6930f_7_Loss_cu_5b0651e139_GLOBAL__N__cee6930f_7_Loss_cu_5b0651e140binary_cross_entropy_backward_out_kernelERNS_6TensorERKS4_S7_S7_ENKUlvE_clEvENKUlvE1_clEvEUlN3c104HalfESB_SB_E_St5arrayIPcLm4EEEEviT0_T1_:
        /* <DEDUP_REMOVED lines=151> */
.L_x_8936:
[----:B------:R-:W-:Y:S05]  /*0970*/  BSYNC.RECONVERGENT B0 ;  /* 0x0000000000007941 */ /* 0x000fea0003800200 */
.L_x_8935:
        /* <DEDUP_REMOVED lines=25> */
.L_x_8938:
[----:B------:R-:W-:Y:S05]  /*0b10*/  BSYNC.RECONVERGENT B0 ;  /* 0x0000000000007941 */ /* 0x000fea0003800200 */
.L_x_8937:
        /* <DEDUP_REMOVED lines=24> */
.L_x_8940:
[----:B------:R-:W-:Y:S05]  /*0ca0*/  BSYNC.RECONVERGENT B0 ;  /* 0x0000000000007941 */ /* 0x000fea0003800200 */
.L_x_8939:
        /* <DEDUP_REMOVED lines=33> */
.L_x_8942:
[----:B------:R-:W-:Y:S05]  /*0ec0*/  BSYNC.RECONVERGENT B0 ;  /* 0x0000000000007941 */ /* 0x000fea0003800200 */
.L_x_8941:
        /* <DEDUP_REMOVED lines=22> */
.L_x_8944:
[----:B------:R-:W-:Y:S05]  /*1030*/  BSYNC.RECONVERGENT B0 ;  /* 0x0000000000007941 */ /* 0x000fea0003800200 */
.L_x_8943:
        /* <DEDUP_REMOVED lines=22> */
.L_x_8946:
[----:B------:R-:W-:Y:S05]  /*11a0*/  BSYNC.RECONVERGENT B0 ;  /* 0x0000000000007941 */ /* 0x000fea0003800200 */
.L_x_8945:
        /* <DEDUP_REMOVED lines=22> */
.L_x_8948:
[----:B------:R-:W-:Y:S05]  /*1310*/  BSYNC.RECONVERGENT B0 ;  /* 0x0000000000007941 */ /* 0x000fea0003800200 */
.L_x_8947:
        /* <DEDUP_REMOVED lines=22> */
.L_x_8950:
[----:B------:R-:W-:Y:S05]  /*1480*/  BSYNC.RECONVERGENT B0 ;  /* 0x0000000000007941 */ /* 0x000fea0003800200 */
.L_x_8949:
        /* <DEDUP_REMOVED lines=15> */
.L_x_8953:
[----:B------:R-:W-:-:S13]  /*1580*/  ISETP.GE.U32.AND P0, PT, R5, R3, PT ;  /* 0x000000030500720c */ /* 0x000fda0003f06070 */
[----:B------:R-:W-:Y:S05]  /*1590*/  @P0 BRA `(.L_x_8955) ;  /* 0x0000000000300947 */ /* 0x000fea0003800000 */
[----:B-1----:R-:W1:Y:S01]  /*15a0*/  LDC.64 R6, c[0x0][0x388] ;  /* 0x0000e200ff067b82 */ /* 0x002e620000000a00 */
[----:B------:R-:W-:Y:S02]  /*15b0*/  LEA R13, R2, R5, 0xa ;  /* 0x00000005020d7211 */ /* 0x000fe400078e50ff */
[----:B------:R-:W-:-:S03]  /*15c0*/  IADD3 R5, PT, PT, R5, 0x80, RZ ;  /* 0x0000008005057810 */ /* 0x000fc60007ffe0ff */
[----:B-1----:R-:W-:-:S05]  /*15d0*/  IMAD.WIDE.U32 R6, R13, 0x2, R6 ;  /* 0x000000020d067825 */ /* 0x002fca00078e0006 */
[----:B------:R1:W-:Y:S02]  /*15e0*/  STG.E.U16 desc[UR4][R6.64], R8 ;  /* 0x0000000806007986 */ /* 0x0003e4000c101504 */
.L_x_8954:
[----:B------:R-:W-:-:S13]  /*15f0*/  ISETP.GE.U32.AND P0, PT, R5, R3, PT ;  /* 0x000000030500720c */ /* 0x000fda0003f06070 */
[----:B------:R-:W-:Y:S05]  /*1600*/  @P0 BRA `(.L_x_8956) ;  /* 0x0000000000300947 */ /* 0x000fea0003800000 */
[----:B-1----:R-:W1:Y:S01]  /*1610*/  LDC.64 R6, c[0x0][0x388] ;  /* 0x0000e200ff067b82 */ /* 0x002e620000000a00 */
[----:B------:R-:W-:Y:S02]  /*1620*/  LEA R13, R2, R5, 0xa ;  /* 0x00000005020d7211 */ /* 0x000fe400078e50ff */
[----:B------:R-:W-:-:S03]  /*1630*/  IADD3 R5, PT, PT, R5, 0x80, RZ ;  /* 0x0000008005057810 */ /* 0x000fc60007ffe0ff */
[----:B-1----:R-:W-:-:S05]  /*1640*/  IMAD.WIDE.U32 R6, R13, 0x2, R6 ;  /* 0x000000020d067825 */ /* 0x002fca00078e0006 */
[----:B------:R2:W-:Y:S02]  /*1650*/  STG.E.U16 desc[UR4][R6.64], R9 ;  /* 0x0000000906007986 */ /* 0x0005e4000c101504 */
.L_x_8955:
[----:B------:R-:W-:-:S13]  /*1660*/  ISETP.GE.U32.AND P0, PT, R5, R3, PT ;  /* 0x000000030500720c */ /* 0x000fda0003f06070 */
[----:B------:R-:W-:Y:S05]  /*1670*/  @P0 BRA `(.L_x_8957) ;  /* 0x0000000000340947 */ /* 0x000fea0003800000 */
[----:B-12---:R-:W1:Y:S01]  /*1680*/  LDC.64 R6, c[0x0][0x388] ;  /* 0x0000e200ff067b82 */ /* 0x006e620000000a00 */
[----:B------:R-:W-:Y:S02]  /*1690*/  LEA R9, R2, R5, 0xa ;  /* 0x0000000502097211 */ /* 0x000fe400078e50ff */
[----:B------:R-:W-:-:S03]  /*16a0*/  IADD3 R5, PT, PT, R5, 0x80, RZ ;  /* 0x0000008005057810 */ /* 0x000fc60007ffe0ff */
[----:B-1----:R-:W-:-:S05]  /*16b0*/  IMAD.WIDE.U32 R6, R9, 0x2, R6 ;  /* 0x0000000209067825 */ /* 0x002fca00078e0006 */
[----:B------:R2:W-:Y:S02]  /*16c0*/  STG.E.U16 desc[UR4][R6.64], R10 ;  /* 0x0000000a06007986 */ /* 0x0005e4000c101504 */
.L_x_8956:
        /* <DEDUP_REMOVED lines=8> */
.L_x_8957:
[----:B------:R-:W-:Y:S05]  /*1750*/  BSYNC.RELIABLE B1 ;  /* 0x0000000000017941 */ /* 0x000fea0003800100 */
.L_x_8952:
[----:B------:R-:W-:-:S13]  /*1760*/  ISETP.GE.U32.AND P0, PT, R5, R3, PT ;  /* 0x000000030500720c */ /* 0x000fda0003f06070 */
[----:B-123--:R-:W1:Y:S01]  /*1770*/  @!P0 LDC.64 R6, c[0x0][0x388] ;  /* 0x0000e200ff068b82 */ /* 0x00ee620000000a00 */
[----:B------:R-:W-:Y:S02]  /*1780*/  @!P0 LEA R9, R2, R5, 0xa ;  /* 0x0000000502098211 */ /* 0x000fe400078e50ff */
[----:B------:R-:W-:-:S03]  /*1790*/  @!P0 IADD3 R5, PT, PT, R5, 0x80, RZ ;  /* 0x0000008005058810 */ /* 0x000fc60007ffe0ff */
[----:B-1----:R-:W-:-:S05]  /*17a0*/  @!P0 IMAD.WIDE.U32 R6, R9, 0x2, R6 ;  /* 0x0000000209068825 */ /* 0x002fca00078e0006 */
[----:B------:R3:W-:Y:S02]  /*17b0*/  @!P0 STG.E.U16 desc[UR4][R6.64], R12 ;  /* 0x0000000c06008986 */ /* 0x0007e4000c101504 */
.L_x_8958:
[----:B------:R-:W-:Y:S05]  /*17c0*/  BSYNC.RECONVERGENT B0 ;  /* 0x0000000000007941 */ /* 0x000fea0003800200 */
.L_x_8951:
        /* <DEDUP_REMOVED lines=8> */
.L_x_8934:
[----:B------:R-:W0:Y:S01]  /*1850*/  S2R R0, SR_TID.X ;  /* 0x0000000000007919 */ /* 0x000e220000002100 */
[----:B------:R-:W1:Y:S08]  /*1860*/  LDC.64 R2, c[0x0][0x398] ;  /* 0x0000e600ff027b82 */ /* 0x000e700000000a00 */
[----:B------:R-:W2:Y:S01]  /*1870*/  LDC.64 R4, c[0x0][0x3a0] ;  /* 0x0000e800ff047b82 */ /* 0x000ea20000000a00 */
[----:B-1----:R-:W-:-:S04]  /*1880*/  IMAD.WIDE.U32 R2, R15, 0x2, R2 ;  /* 0x000000020f027825 */ /* 0x002fc800078e0002 */
[----:B0-----:R-:W-:-:S06]  /*1890*/  IMAD.WIDE.U32 R16, R0, 0x10, R2 ;  /* 0x0000001000107825 */ /* 0x001fcc00078e0002 */
[----:B------:R-:W3:Y:S01]  /*18a0*/  LDG.E.128 R16, desc[UR4][R16.64] ;  /* 0x0000000410107981 */ /* 0x000ee2000c1e1d00 */
[----:B--2---:R-:W-:-:S04]  /*18b0*/  IMAD.WIDE.U32 R2, R15, 0x2, R4 ;  /* 0x000000020f027825 */ /* 0x004fc800078e0004 */
[----:B------:R-:W-:Y:S02]  /*18c0*/  IMAD.WIDE.U32 R4, R0, 0x10, R2 ;  /* 0x0000001000047825 */ /* 0x000fe400078e0002 */
[----:B------:R-:W0:Y:S04]  /*18d0*/  LDC.64 R2, c[0x0][0x390] ;  /* 0x0000e400ff027b82 */ /* 0x000e280000000a00 */
[----:B------:R-:W2:Y:S01]  /*18e0*/  LDG.E.128 R4, desc[UR4][R4.64] ;  /* 0x0000000404047981 */ /* 0x000ea2000c1e1d00 */
[----:B0-----:R-:W-:-:S04]  /*18f0*/  IMAD.WIDE.U32 R2, R15, 0x2, R2 ;  /* 0x000000020f027825 */ /* 0x001fc800078e0002 */
[----:B------:R-:W-:-:S06]  /*1900*/  IMAD.WIDE.U32 R8, R0, 0x10, R2 ;  /* 0x0000001000087825 */ /* 0x000fcc00078e0002 */
[----:B------:R-:W4:Y:S01]  /*1910*/  LDG.E.128 R8, desc[UR4][R8.64] ;  /* 0x0000000408087981 */ /* 0x000f22000c1e1d00 */
[--C-:B---3--:R-:W-:Y:S02]  /*1920*/  HADD2.F32 R20, -RZ, R16.reuse.H1_H1 ;  /* 0x30000010ff147230 */ /* 0x108fe40000004100 */
[----:B------:R-:W-:Y:S02]  /*1930*/  HADD2.F32 R21, -RZ, R16.H0_H0 ;  /* 0x20000010ff157230 */ /* 0x000fe40000004100 */
[----:B------:R-:W-:Y:S02]  /*1940*/  HADD2.F32 R12, -RZ, R17.H1_H1 ;  /* 0x30000011ff0c7230 */ /* 0x000fe40000004100 */
[----:B------:R-:W-:Y:S01]  /*1950*/  FADD.FTZ R3, -R20, 1 ;  /* 0x3f80000014037421 */ /* 0x000fe20000010100 */
[----:B------:R-:W-:Y:S02]  /*1960*/  HADD2.F32 R16, -RZ, R18.H1_H1 ;  /* 0x30000012ff107230 */ /* 0x000fe40000004100 */
[----:B------:R-:W-:Y:S01]  /*1970*/  FADD.FTZ R2, -R21, 1 ;  /* 0x3f80000015027421 */ /* 0x000fe20000010100 */
[----:B------:R-:W-:-:S02]  /*1980*/  HADD2.F32 R14, -RZ, R19.H0_H0 ;  /* 0x20000013ff0e7230 */ /* 0x000fc40000004100 */
[----:B------:R-:W-:Y:S01]  /*1990*/  FADD.FTZ R26, -R12, 1 ;  /* 0x3f8000000c1a7421 */ /* 0x000fe20000010100 */
[----:B------:R-:W-:Y:S01]  /*19a0*/  F2FP.F16.F32.PACK_AB R23, RZ, R3 ;  /* 0x00000003ff17723e */ /* 0x000fe200000000ff */
[----:B------:R-:W-:Y:S01]  /*19b0*/  HADD2.F32 R3, -RZ, R17.H0_H0 ;  /* 0x20000011ff037230 */ /* 0x000fe20000004100 */
[----:B------:R-:W-:Y:S01]  /*19c0*/  F2FP.F16.F32.PACK_AB R22, RZ, R2 ;  /* 0x00000002ff16723e */ /* 0x000fe200000000ff */
[----:B------:R-:W-:Y:S01]  /*19d0*/  HADD2.F32 R2, -RZ, R18.H0_H0 ;  /* 0x20000012ff027230 */ /* 0x000fe20000004100 */
[----:B------:R-:W-:Y:S01]  /*19e0*/  F2FP.F16.F32.PACK_AB R26, RZ, R26 ;  /* 0x0000001aff1a723e */ /* 0x000fe200000000ff */
[----:B--2---:R-:W-:Y:S02]  /*19f0*/  HADD2.F32 R18, -RZ, R4.H0_H0 ;  /* 0x20000004ff127230 */ /* 0x004fe40000004100 */
[----:B------:R-:W-:Y:S01]  /*1a00*/  FADD.FTZ R24, -R3, 1 ;  /* 0x3f80000003187421 */ /* 0x000fe20000010100 */
[----:B------:R-:W-:Y:S02]  /*1a10*/  HADD2.F32 R22, -RZ, R22.H0_H0 ;  /* 0x20000016ff167230 */ /* 0x000fe40000004100 */
[----:B------:R-:W-:-:S02]  /*1a20*/  HADD2.F32 R17, -RZ, R23.H0_H0 ;  /* 0x20000017ff117230 */ /* 0x000fc40000004100 */
[----:B------:R-:W-:Y:S02]  /*1a30*/  HADD2.F32 R25, -RZ, R4.H1_H1 ;  /* 0x30000004ff197230 */ /* 0x000fe40000004100 */
[C---:B------:R-:W-:Y:S01]  /*1a40*/  FMUL.FTZ R23, R21.reuse, R22 ;  /* 0x0000001615177220 */ /* 0x040fe20000410000 */
[----:B------:R-:W-:Y:S01]  /*1a50*/  F2FP.F16.F32.PACK_AB R24, RZ, R24 ;  /* 0x00000018ff18723e */ /* 0x000fe200000000ff */
[----:B------:R-:W-:Y:S02]  /*1a60*/  HADD2.F32 R13, -RZ, R19.H1_H1 ;  /* 0x30000013ff0d7230 */ /* 0x000fe40000004100 */
[----:B------:R-:W-:Y:S01]  /*1a70*/  FADD.FTZ R22, -R16, 1 ;  /* 0x3f80000010167421 */ /* 0x000fe20000010100 */
[----:B------:R-:W-:Y:S01]  /*1a80*/  FADD.FTZ R19, R21, -R18 ;  /* 0x8000001215137221 */ /* 0x000fe20000010000 */
[----:B------:R-:W-:Y:S01]  /*1a90*/  FMUL.FTZ R21, R20, R17 ;  /* 0x0000001114157220 */ /* 0x000fe20000410000 */
[----:B------:R-:W-:Y:S01]  /*1aa0*/  FADD.FTZ R4, -R2, 1 ;  /* 0x3f80000002047421 */ /* 0x000fe20000010100 */
[----:B------:R-:W-:Y:S01]  /*1ab0*/  FADD.FTZ R17, R20, -R25 ;  /* 0x8000001914117221 */ /* 0x000fe20000010000 */
[----:B------:R-:W-:Y:S01]  /*1ac0*/  HADD2.F32 R20, -RZ, R24.H0_H0 ;  /* 0x20000018ff147230 */ /* 0x000fe20000004100 */
[----:B------:R-:W-:Y:S01]  /*1ad0*/  F2FP.F16.F32.PACK_AB R24, RZ, R22 ;  /* 0x00000016ff18723e */ /* 0x000fe200000000ff */
[----:B------:R-:W-:Y:S01]  /*1ae0*/  HADD2.F32 R25, -RZ, R26.H0_H0 ;  /* 0x2000001aff197230 */ /* 0x000fe20000004100 */
[----:B------:R-:W-:Y:S01]  /*1af0*/  F2FP.F16.F32.PACK_AB R4, RZ, R4 ;  /* 0x00000004ff04723e */ /* 0x000fe200000000ff */
[--C-:B------:R-:W-:Y:S01]  /*1b00*/  HADD2.F32 R18, -RZ, R5.reuse.H0_H0 ;  /* 0x20000005ff127230 */ /* 0x100fe20000004100 */
[----:B------:R-:W-:Y:S01]  /*1b10*/  F2FP.F16.F32.PACK_AB R23, RZ, R23 ;  /* 0x00000017ff17723e */ /* 0x000fe200000000ff */
[----:B------:R-:W-:-:S02]  /*1b20*/  HADD2.F32 R5, -RZ, R5.H1_H1 ;  /* 0x30000005ff057230 */ /* 0x000fc40000004100 */
[----:B------:R-:W-:Y:S01]  /*1b30*/  FMUL.FTZ R22, R12, R25 ;  /* 0x000000190c167220 */ /* 0x000fe20000410000 */
[----:B------:R-:W-:Y:S02]  /*1b40*/  HADD2.F32 R25, -RZ, R24.H0_H0 ;  /* 0x20000018ff197230 */ /* 0x000fe40000004100 */
[C---:B------:R-:W-:Y:S01]  /*1b50*/  FMUL.FTZ R20, R3.reuse, R20 ;  /* 0x0000001403147220 */ /* 0x040fe20000410000 */
[----:B------:R-:W-:Y:S01]  /*1b60*/  FADD.FTZ R18, R3, -R18 ;  /* 0x8000001203127221 */ /* 0x000fe20000010000 */
[----:B------:R-:W-:Y:S01]  /*1b70*/  FADD.FTZ R24, -R14, 1 ;  /* 0x3f8000000e187421 */ /* 0x000fe20000010100 */
[----:B------:R-:W-:Y:S01]  /*1b80*/  FADD.FTZ R12, R12, -R5 ;  /* 0x800000050c0c7221 */ /* 0x000fe20000010000 */
[----:B------:R-:W-:Y:S01]  /*1b90*/  HADD2.F32 R3, -RZ, R4.H0_H0 ;  /* 0x20000004ff037230 */ /* 0x000fe20000004100 */
[----:B------:R-:W-:Y:S01]  /*1ba0*/  F2FP.F16.F32.PACK_AB R21, RZ, R21 ;  /* 0x00000015ff15723e */ /* 0x000fe200000000ff */
[----:B------:R-:W-:Y:S01]  /*1bb0*/  HADD2.F32 R5, -RZ, R6.H0_H0 ;  /* 0x20000006ff057230 */ /* 0x000fe20000004100 */
[----:B------:R-:W-:Y:S01]  /*1bc0*/  F2FP.F16.F32.PACK_AB R24, RZ, R24 ;  /* 0x00000018ff18723e */ /* 0x000fe200000000ff */
[----:B------:R-:W-:-:S02]  /*1bd0*/  HADD2.F32 R23, -RZ, R23.H0_H0 ;  /* 0x20000017ff177230 */ /* 0x000fc40000004100 */
[C---:B------:R-:W-:Y:S01]  /*1be0*/  FMUL.FTZ R4, R2.reuse, R3 ;  /* 0x0000000302047220 */ /* 0x040fe20000410000 */
[----:B------:R-:W-:Y:S02]  /*1bf0*/  HADD2.F32 R27, -RZ, R6.H1_H1 ;  /* 0x30000006ff1b7230 */ /* 0x000fe40000004100 */
[----:B------:R-:W-:Y:S01]  /*1c00*/  FADD.FTZ R2, R2, -R5 ;  /* 0x8000000502027221 */ /* 0x000fe20000010000 */
[C---:B------:R-:W-:Y:S01]  /*1c10*/  FMUL.FTZ R3, R16.reuse, R25 ;  /* 0x0000001910037220 */ /* 0x040fe20000410000 */
[----:B------:R-:W-:Y:S01]  /*1c20*/  FMNMX.FTZ R26, RZ, R23, !PT ;  /* 0x00000017ff1a7209 */ /* 0x000fe20007810000 */
[----:B------:R-:W-:Y:S02]  /*1c30*/  HADD2.F32 R25, -RZ, R24.H0_H0 ;  /* 0x20000018ff197230 */ /* 0x000fe40000004100 */
[----:B------:R-:W-:Y:S01]  /*1c40*/  FADD.FTZ R5, R16, -R27 ;  /* 0x8000001b10057221 */ /* 0x000fe20000010000 */
[----:B------:R-:W-:Y:S01]  /*1c50*/  FADD.FTZ R16, -R13, 1 ;  /* 0x3f8000000d107421 */ /* 0x000fe20000010100 */
[--C-:B------:R-:W-:Y:S01]  /*1c60*/  HADD2.F32 R27, -RZ, R7.reuse.H0_H0 ;  /* 0x20000007ff1b7230 */ /* 0x100fe20000004100 */
[----:B------:R-:W-:Y:S01]  /*1c70*/  F2FP.F16.F32.PACK_AB R19, R19, R26 ;  /* 0x0000001a1313723e */ /* 0x000fe200000000ff */
[----:B------:R-:W-:Y:S01]  /*1c80*/  HADD2.F32 R24, -RZ, R7.H1_H1 ;  /* 0x30000007ff187230 */ /* 0x000fe20000004100 */
[----:B------:R-:W-:Y:S01]  /*1c90*/  F2FP.F16.F32.PACK_AB R23, RZ, R20 ;  /* 0x00000014ff17723e */ /* 0x000fe200000000ff */
[----:B------:R-:W-:Y:S01]  /*1ca0*/  HADD2.F32 R20, -RZ, R21.H0_H0 ;  /* 0x20000015ff147230 */ /* 0x000fe20000004100 */
[----:B------:R-:W-:Y:S01]  /*1cb0*/  F2FP.F16.F32.PACK_AB R16, RZ, R16 ;  /* 0x00000010ff10723e */ /* 0x000fe200000000ff */
[C---:B------:R-:W-:Y:S01]  /*1cc0*/  FMUL.FTZ R6, R14.reuse, R25 ;  /* 0x000000190e067220 */ /* 0x040fe20000410000 */
[----:B------:R-:W-:Y:S01]  /*1cd0*/  FADD.FTZ R7, R14, -R27 ;  /* 0x8000001b0e077221 */ /* 0x000fe20000010000 */
[----:B----4-:R-:W-:Y:S01]  /*1ce0*/  HADD2.F32 R14, -RZ, R8.H0_H0 ;  /* 0x20000008ff0e7230 */ /* 0x010fe20000004100 */
[----:B------:R-:W-:Y:S01]  /*1cf0*/  F2FP.F16.F32.PACK_AB R25, RZ, R22 ;  /* 0x00000016ff19723e */ /* 0x000fe200000000ff */
[----:B------:R-:W-:Y:S01]  /*1d00*/  HADD2.F32 R21, -RZ, R19.H1_H1 ;  /* 0x30000013ff157230 */ /* 0x000fe20000004100 */
[----:B------:R-:W-:Y:S01]  /*1d10*/  FMNMX.FTZ R22, RZ, R20, !PT ;  /* 0x00000014ff167209 */ /* 0x000fe20007810000 */
[----:B------:R-:W-:Y:S01]  /*1d20*/  HADD2.F32 R23, -RZ, R23.H0_H0 ;  /* 0x20000017ff177230 */ /* 0x000fe20000004100 */
[----:B------:R-:W-:Y:S01]  /*1d30*/  F2FP.F16.F32.PACK_AB R3, RZ, R3 ;  /* 0x00000003ff03723e */ /* 0x000fe200000000ff */
[----:B------:R-:W-:-:S02]  /*1d40*/  HADD2.F32 R16, -RZ, R16.H0_H0 ;  /* 0x20000010ff107230 */ /* 0x000fc40000004100 */
[----:B------:R-:W-:Y:S01]  /*1d50*/  FMUL.FTZ R14, R14, R21 ;  /* 0x000000150e0e7220 */ /* 0x000fe20000410000 */
[----:B------:R-:W-:Y:S01]  /*1d60*/  HADD2.F32 R20, -RZ, R25.H0_H0 ;  /* 0x20000019ff147230 */ /* 0x000fe20000004100 */
[----:B------:R-:W-:Y:S01]  /*1d70*/  FMNMX.FTZ R21, RZ, R23, !PT ;  /* 0x00000017ff157209 */ /* 0x000fe20007810000 */
[----:B------:R-:W-:Y:S01]  /*1d80*/  HADD2.F32 R3, -RZ, R3.H0_H0 ;  /* 0x20000003ff037230 */ /* 0x000fe20000004100 */
[----:B------:R-:W-:Y:S01]  /*1d90*/  F2FP.F16.F32.PACK_AB R23, R17, R22 ;  /* 0x000000161117723e */ /* 0x000fe200000000ff */
[C---:B------:R-:W-:Y:S01]  /*1da0*/  FMUL.FTZ R16, R13.reuse, R16 ;  /* 0x000000100d107220 */ /* 0x040fe20000410000 */
[----:B------:R-:W-:Y:S01]  /*1db0*/  FADD.FTZ R13, R13, -R24 ;  /* 0x800000180d0d7221 */ /* 0x000fe20000010000 */
[----:B------:R-:W-:Y:S01]  /*1dc0*/  HADD2.F32 R24, -RZ, R19.H0_H0 ;  /* 0x20000013ff187230 */ /* 0x000fe20000004100 */
[----:B------:R-:W-:Y:S01]  /*1dd0*/  F2FP.F16.F32.PACK_AB R19, R18, R21 ;  /* 0x000000151213723e */ /* 0x000fe200000000ff */
[----:B------:R-:W-:Y:S01]  /*1de0*/  HADD2.F32 R18, -RZ, R8.H1_H1 ;  /* 0x30000008ff127230 */ /* 0x000fe20000004100 */
[----:B------:R-:W-:Y:S01]  /*1df0*/  FMNMX.FTZ R27, RZ, R20, !PT ;  /* 0x00000014ff1b7209 */ /* 0x000fe20007810000 */
[----:B------:R-:W-:Y:S01]  /*1e00*/  HADD2.F32 R25, -RZ, R23.H1_H1 ;  /* 0x30000017ff197230 */ /* 0x000fe20000004100 */
[----:B------:R-:W-:Y:S01]  /*1e10*/  F2FP.F16.F32.PACK_AB R16, RZ, R16 ;  /* 0x00000010ff10723e */ /* 0x000fe200000000ff */
[----:B------:R-:W-:Y:S01]  /*1e20*/  HADD2.F32 R22, -RZ, R9.H0_H0 ;  /* 0x20000009ff167230 */ /* 0x000fe20000004100 */
[----:B------:R-:W-:Y:S01]  /*1e30*/  F2FP.F16.F32.PACK_AB R20, R12, R27 ;  /* 0x0000001b0c14723e */ /* 0x000fe200000000ff */
[----:B------:R-:W-:-:S02]  /*1e40*/  HADD2.F32 R27, -RZ, R19.H1_H1 ;  /* 0x30000013ff1b7230 */ /* 0x000fc40000004100 */
[----:B------:R-:W-:Y:S01]  /*1e50*/  FMUL.FTZ R12, R18, R25 ;  /* 0x00000019120c7220 */ /* 0x000fe20000410000 */
[----:B------:R-:W-:Y:S01]  /*1e60*/  F2FP.F16.F32.PACK_AB R25, RZ, R4 ;  /* 0x00000004ff19723e */ /* 0x000fe200000000ff */
[----:B------:R-:W-:Y:S01]  /*1e70*/  HADD2.F32 R23, -RZ, R23.H0_H0 ;  /* 0x20000017ff177230 */ /* 0x000fe20000004100 */
[----:B------:R-:W-:Y:S01]  /*1e80*/  F2FP.F16.F32.PACK_AB R14, RZ, R14 ;  /* 0x0000000eff0e723e */ /* 0x000fe200000000ff */
[----:B------:R-:W-:Y:S01]  /*1e90*/  FMUL.FTZ R4, R22, R27 ;  /* 0x0000001b16047220 */ /* 0x000fe20000410000 */
[----:B------:R-:W-:Y:S01]  /*1ea0*/  F2FP.F16.F32.PACK_AB R22, RZ, R6 ;  /* 0x00000006ff16723e */ /* 0x000fe200000000ff */
[----:B------:R-:W-:Y:S01]  /*1eb0*/  HADD2.F32 R25, -RZ, R25.H0_H0 ;  /* 0x20000019ff197230 */ /* 0x000fe20000004100 */
[----:B------:R0:W1:Y:S01]  /*1ec0*/  MUFU.RCP R18, R23 ;  /* 0x0000001700127308 */ /* 0x0000620000001000 */
[----:B------:R-:W-:Y:S01]  /*1ed0*/  HADD2.F32 R21, -RZ, R9.H1_H1 ;  /* 0x30000009ff157230 */ /* 0x000fe20000004100 */
[----:B------:R-:W-:Y:S01]  /*1ee0*/  F2FP.F16.F32.PACK_AB R12, RZ, R12 ;  /* 0x0000000cff0c723e */ /* 0x000fe200000000ff */
[----:B------:R-:W-:Y:S01]  /*1ef0*/  HADD2.F32 R26, -RZ, R20.H1_H1 ;  /* 0x30000014ff1a7230 */ /* 0x000fe20000004100 */
[----:B------:R-:W-:Y:S01]  /*1f00*/  FMNMX.FTZ R25, RZ, R25, !PT ;  /* 0x00000019ff197209 */ /* 0x000fe20007810000 */
[----:B------:R-:W-:-:S02]  /*1f10*/  HADD2.F32 R16, -RZ, R16.H0_H0 ;  /* 0x20000010ff107230 */ /* 0x000fc40000004100 */
[----:B------:R-:W-:Y:S01]  /*1f20*/  HADD2.F32 R22, -RZ, R22.H0_H0 ;  /* 0x20000016ff167230 */ /* 0x000fe20000004100 */
[----:B------:R-:W-:Y:S01]  /*1f30*/  F2FP.F16.F32.PACK_AB R2, R2, R25 ;  /* 0x000000190202723e */ /* 0x000fe200000000ff */
[----:B------:R-:W-:Y:S02]  /*1f40*/  HADD2.F32 R8, -RZ, R10.H0_H0 ;  /* 0x2000000aff087230 */ /* 0x000fe40000004100 */
[----:B------:R-:W-:Y:S01]  /*1f50*/  FMUL.FTZ R21, R21, R26 ;  /* 0x0000001a15157220 */ /* 0x000fe20000410000 */
[----:B------:R-:W-:Y:S01]  /*1f60*/  HADD2.F32 R6, -RZ, R20.H0_H0 ;  /* 0x20000014ff067230 */ /* 0x000fe20000004100 */
[----:B------:R-:W-:Y:S01]  /*1f70*/  FMNMX.FTZ R20, RZ, R3, !PT ;  /* 0x00000003ff147209 */ /* 0x000fe20007810000 */
[--C-:B0-----:R-:W-:Y:S01]  /*1f80*/  HADD2.F32 R23, -RZ, R2.reuse.H1_H1 ;  /* 0x30000002ff177230 */ /* 0x101fe20000004100 */
[----:B------:R-:W-:Y:S01]  /*1f90*/  FMNMX.FTZ R16, RZ, R16, !PT ;  /* 0x00000010ff107209 */ /* 0x000fe20007810000 */
[----:B------:R0:W-:Y:S01]  /*1fa0*/  MUFU.RCP R9, R24 ;  /* 0x0000001800097308 */ /* 0x0001e20000001000 */
[----:B------:R-:W-:Y:S01]  /*1fb0*/  FMNMX.FTZ R26, RZ, R22, !PT ;  /* 0x00000016ff1a7209 */ /* 0x000fe20007810000 */
[----:B------:R-:W-:-:S02]  /*1fc0*/  HADD2.F32 R22, -RZ, R2.H0_H0 ;  /* 0x20000002ff167230 */ /* 0x000fc40000004100 */
[----:B------:R-:W-:Y:S01]  /*1fd0*/  FMUL.FTZ R8, R8, R23 ;  /* 0x0000001708087220 */ /* 0x000fe20000410000 */
[----:B------:R-:W-:Y:S01]  /*1fe0*/  F2FP.F16.F32.PACK_AB R23, R13, R16 ;  /* 0x000000100d17723e */ /* 0x000fe200000000ff */
[----:B------:R-:W-:Y:S01]  /*1ff0*/  HADD2.F32 R19, -RZ, R19.H0_H0 ;  /* 0x20000013ff137230 */ /* 0x000fe20000004100 */
[----:B------:R-:W2:Y:S01]  /*2000*/  LDC.64 R2, c[0x0][0x388] ;  /* 0x0000e200ff027b82 */ /* 0x000ea20000000a00 */
[----:B------:R-:W-:Y:S01]  /*2010*/  HADD2.F32 R10, -RZ, R10.H1_H1 ;  /* 0x3000000aff0a7230 */ /* 0x000fe20000004100 */
[----:B------:R-:W3:Y:S01]  /*2020*/  MUFU.RCP R6, R6 ;  /* 0x0000000600067308 */ /* 0x000ee20000001000 */
[----:B0-----:R-:W-:Y:S01]  /*2030*/  F2FP.F16.F32.PACK_AB R24, R5, R20 ;  /* 0x000000140518723e */ /* 0x001fe200000000ff */
[--C-:B------:R-:W-:Y:S01]  /*2040*/  HADD2.F32 R17, -RZ, R11.reuse.H0_H0 ;  /* 0x2000000bff117230 */ /* 0x100fe20000004100 */
[----:B------:R-:W-:Y:S01]  /*2050*/  F2FP.F16.F32.PACK_AB R20, R7, R26 ;  /* 0x0000001a0714723e */ /* 0x000fe200000000ff */
[----:B------:R-:W-:Y:S01]  /*2060*/  HADD2.F32 R11, -RZ, R11.H1_H1 ;  /* 0x3000000bff0b7230 */ /* 0x000fe20000004100 */
[----:B------:R-:W-:Y:S01]  /*2070*/  F2FP.F16.F32.PACK_AB R16, RZ, R4 ;  /* 0x00000004ff10723e */ /* 0x000fe200000000ff */
[--C-:B------:R-:W-:Y:S01]  /*2080*/  HADD2.F32 R7, -RZ, R24.reuse.H1_H1 ;  /* 0x30000018ff077230 */ /* 0x100fe20000004100 */
[----:B------:R-:W-:Y:S01]  /*2090*/  F2FP.F16.F32.PACK_AB R21, RZ, R21 ;  /* 0x00000015ff15723e */ /* 0x000fe200000000ff */
[----:B------:R0:W-:Y:S01]  /*20a0*/  MUFU.RCP R5, R22 ;  /* 0x0000001600057308 */ /* 0x0001e20000001000 */
[----:B------:R-:W-:Y:S01]  /*20b0*/  HADD2.F32 R24, -RZ, R24.H0_H0 ;  /* 0x20000018ff187230 */ /* 0x000fe20000004100 */
[----:B------:R-:W-:Y:S01]  /*20c0*/  F2FP.F16.F32.PACK_AB R8, RZ, R8 ;  /* 0x00000008ff08723e */ /* 0x000fe200000000ff */
[----:B------:R-:W-:-:S02]  /*20d0*/  HADD2.F32 R26, -RZ, R20.H1_H1 ;  /* 0x30000014ff1a7230 */ /* 0x000fc40000004100 */
[----:B------:R-:W-:Y:S01]  /*20e0*/  FMUL.FTZ R10, R10, R7 ;  /* 0x000000070a0a7220 */ /* 0x000fe20000410000 */
[----:B------:R-:W-:Y:S02]  /*20f0*/  HADD2.F32 R20, -RZ, R20.H0_H0 ;  /* 0x20000014ff147230 */ /* 0x000fe40000004100 */
[----:B------:R-:W-:Y:S01]  /*2100*/  HADD2.F32 R13, -RZ, R12.H0_H0 ;  /* 0x2000000cff0d7230 */ /* 0x000fe20000004100 */
[----:B------:R-:W4:Y:S01]  /*2110*/  MUFU.RCP R19, R19 ;  /* 0x0000001300137308 */ /* 0x000f220000001000 */
[--C-:B0-----:R-:W-:Y:S02]  /*2120*/  HADD2.F32 R22, -RZ, R23.reuse.H1_H1 ;  /* 0x30000017ff167230 */ /* 0x101fe40000004100 */
[----:B------:R-:W-:Y:S01]  /*2130*/  FMUL.FTZ R17, R17, R26 ;  /* 0x0000001a11117220 */ /* 0x000fe20000410000 */
[----:B------:R-:W-:Y:S01]  /*2140*/  HADD2.F32 R23, -RZ, R23.H0_H0 ;  /* 0x20000017ff177230 */ /* 0x000fe20000004100 */
[----:B------:R-:W-:Y:S01]  /*2150*/  F2FP.F16.F32.PACK_AB R10, RZ, R10 ;  /* 0x0000000aff0a723e */ /* 0x000fe200000000ff */
[----:B------:R-:W-:-:S02]  /*2160*/  HADD2.F32 R16, -RZ, R16.H0_H0 ;  /* 0x20000010ff107230 */ /* 0x000fc40000004100 */
[----:B------:R-:W-:Y:S01]  /*2170*/  FMUL.FTZ R12, R11, R22 ;  /* 0x000000160b0c7220 */ /* 0x000fe20000410000 */
[----:B------:R-:W-:Y:S01]  /*2180*/  F2FP.F16.F32.PACK_AB R17, RZ, R17 ;  /* 0x00000011ff11723e */ /* 0x000fe200000000ff */
[----:B------:R-:W0:Y:S01]  /*2190*/  MUFU.RCP R7, R24 ;  /* 0x0000001800077308 */ /* 0x000e220000001000 */
[----:B------:R-:W-:Y:S02]  /*21a0*/  HADD2.F32 R21, -RZ, R21.H0_H0 ;  /* 0x20000015ff157230 */ /* 0x000fe40000004100 */
[----:B-1----:R-:W-:Y:S01]  /*21b0*/  FMUL.FTZ R18, R13, R18 ;  /* 0x000000120d127220 */ /* 0x002fe20000410000 */
[----:B------:R-:W-:Y:S01]  /*21c0*/  F2FP.F16.F32.PACK_AB R12, RZ, R12 ;  /* 0x0000000cff0c723e */ /* 0x000fe200000000ff */
[----:B------:R-:W-:Y:S02]  /*21d0*/  HADD2.F32 R8, -RZ, R8.H0_H0 ;  /* 0x20000008ff087230 */ /* 0x000fe40000004100 */
[----:B------:R-:W-:Y:S02]  /*21e0*/  HADD2.F32 R10, -RZ, R10.H0_H0 ;  /* 0x2000000aff0a7230 */ /* 0x000fe40000004100 */
[----:B---3--:R-:W-:Y:S01]  /*21f0*/  FMUL.FTZ R6, R21, R6 ;  /* 0x0000000615067220 */ /* 0x008fe20000410000 */
[----:B------:R-:W1:Y:S01]  /*2200*/  MUFU.RCP R4, R20 ;  /* 0x0000001400047308 */ /* 0x000e620000001000 */
[----:B------:R-:W-:-:S02]  /*2210*/  HADD2.F32 R14, -RZ, R14.H0_H0 ;  /* 0x2000000eff0e7230 */ /* 0x000fc40000004100 */
[----:B----4-:R-:W-:Y:S01]  /*2220*/  FMUL.FTZ R19, R16, R19 ;  /* 0x0000001310137220 */ /* 0x010fe20000410000 */
[----:B------:R-:W-:Y:S02]  /*2230*/  HADD2.F32 R17, -RZ, R17.H0_H0 ;  /* 0x20000011ff117230 */ /* 0x000fe40000004100 */
[----:B------:R-:W-:Y:S01]  /*2240*/  FMUL.FTZ R8, R8, R5 ;  /* 0x0000000508087220 */ /* 0x000fe20000410000 */
[----:B------:R-:W-:Y:S02]  /*2250*/  HADD2.F32 R12, -RZ, R12.H0_H0 ;  /* 0x2000000cff0c7230 */ /* 0x000fe40000004100 */
[----:B------:R-:W-:Y:S01]  /*2260*/  FMUL.FTZ R9, R14, R9 ;  /* 0x000000090e097220 */ /* 0x000fe20000410000 */
[----:B--2---:R-:W-:Y:S01]  /*2270*/  IMAD.WIDE.U32 R2, R15, 0x2, R2 ;  /* 0x000000020f027825 */ /* 0x004fe200078e0002 */
[----:B------:R-:W2:Y:S03]  /*2280*/  MUFU.RCP R11, R23 ;  /* 0x00000017000b7308 */ /* 0x000ea60000001000 */
[----:B0-----:R-:W-:Y:S01]  /*2290*/  FMUL.FTZ R7, R10, R7 ;  /* 0x000000070a077220 */ /* 0x001fe20000410000 */
[----:B------:R-:W-:Y:S01]  /*22a0*/  F2FP.F16.F32.PACK_AB R5, R6, R19 ;  /* 0x000000130605723e */ /* 0x000fe200000000ff */
[----:B------:R-:W-:-:S03]  /*22b0*/  IMAD.WIDE.U32 R2, R0, 0x10, R2 ;  /* 0x0000001000027825 */ /* 0x000fc600078e0002 */
[----:B------:R-:W-:Y:S01]  /*22c0*/  F2FP.F16.F32.PACK_AB R6, R7, R8 ;  /* 0x000000080706723e */ /* 0x000fe200000000ff */
[----:B-1----:R-:W-:Y:S01]  /*22d0*/  FMUL.FTZ R17, R17, R4 ;  /* 0x0000000411117220 */ /* 0x002fe20000410000 */
[----:B------:R-:W-:Y:S01]  /*22e0*/  F2FP.F16.F32.PACK_AB R4, R18, R9 ;  /* 0x000000091204723e */ /* 0x000fe200000000ff */
[----:B--2---:R-:W-:-:S05]  /*22f0*/  FMUL.FTZ R12, R12, R11 ;  /* 0x0000000b0c0c7220 */ /* 0x004fca0000410000 */
[----:B------:R-:W-:-:S05]  /*2300*/  F2FP.F16.F32.PACK_AB R7, R12, R17 ;  /* 0x000000110c07723e */ /* 0x000fca00000000ff */
[----:B------:R-:W-:Y:S01]  /*2310*/  STG.E.128 desc[UR4][R2.64], R4 ;  /* 0x0000000402007986 */ /* 0x000fe2000c101d04 */
[----:B------:R-:W-:Y:S05]  /*2320*/  EXIT ;  /* 0x000000000000794d */ /* 0x000fea0003800000 */
.L_x_8959:
        /* <DEDUP_REMOVED lines=13> */
.L_x_11286:


//--------------------- .text._ZN2at6native18elementwise_kernelILi128ELi4EZNS0_15gpu_kernel_implIZZZN37_INTERNAL_cee6930f_7_Loss_cu_5b0651e139_GLOBAL__N__cee6930f_7_Loss_cu_5b0651e140binary_cross_entropy_backward_out_kernelERNS_6TensorERKS5_S8_S8_ENKUlvE_clEvENKUlvE0_clEvEUlfffE_EEvRNS_18TensorIteratorBaseERKT_EUliE_EEviT1_ --------------------------
	.section	.text._ZN2at6native18elementwise_kernelILi128ELi4EZNS0_15gpu_kernel_implIZZZN37_INTERNAL_cee6930f_7_Loss_cu_5b0651e139_GLOBAL__N__cee6930f_7_Loss_cu_5b0651e140binary_cross_entropy_backward_out_kernelERNS_6TensorERKS5_S8_S8_ENKUlvE_clEvENKUlvE0_clEvEUlfffE_EEvRNS_18TensorIteratorBaseERKT_EUliE_EEviT1_,"ax",@progbits
	.align	128
        .global         _ZN2at6native18elementwise_kernelILi128ELi4EZNS0_15gpu_kernel_implIZZZN37_INTERNAL_cee6930f_7_Loss_cu_5b0651e139_GLOBAL__N__cee6930f_7_Loss_cu_5b0651e140binary_cross_entropy_backward_out_kernelERNS_6TensorERKS5_S8_S8_ENKUlvE_clEvENKUlvE0_clEvEUlfffE_EEvRNS_18TensorIteratorBaseERKT_EUliE_EEviT1_
        .type           _ZN2at6native18elementwise_kernelILi128ELi4EZNS0_15gpu_kernel_implIZZZN37_INTERNAL_cee6930f_7_Loss_cu_5b0651e139_GLOBAL__N__cee6930f_7_Loss_cu_5b0651e140binary_cross_entropy_backward_out_kernelERNS_6TensorERKS5_S8_S8_ENKUlvE_clEvENKUlvE0_clEvEUlfffE_EEvRNS_18TensorIteratorBaseERKT_EUliE_EEviT1_,@function
        .size           _ZN2at6native18elementwise_kernelILi128ELi4EZNS0_15gpu_kernel_implIZZZN37_INTERNAL_cee6930f_7_Loss_cu_5b0651e139_GLOBAL__N__cee6930f_7_Loss_cu_5b0651e140binary_cross_entropy_backward_out_kernelERNS_6TensorERKS5_S8_S8_ENKUlvE_clEvENKUlvE0_clEvEUlfffE_EEvRNS_18TensorIteratorBaseERKT_EUliE_EEviT1_,(.L_x_11287 - _ZN2at6native18elementwise_kernelILi128ELi4EZNS0_15gpu_kernel_implIZZZN37_INTERNAL_cee6930f_7_Loss_cu_5b0651e139_GLOBAL__N__cee6930f_7_Loss_cu_5b0651e140binary_cross_entropy_backward_out_kernelERNS_6TensorERKS5_S8_S8_ENKUlvE_clEvENKUlvE0_clEvEUlfffE_EEvRNS_18TensorIteratorBaseERKT_EUliE_EEviT1_)
        .other          _ZN2at6native18elementwise_kernelILi128ELi4EZNS0_15gpu_kernel_implIZZZN37_INTERNAL_cee6930f_7_Loss_cu_5b0651e139_GLOBAL__N__cee6930f_7_Loss_cu_5b0651e140binary_cross_entropy_backward_out_kernelERNS_6TensorERKS5_S8_S8_ENKUlvE_clEvENKUlvE0_clEvEUlfffE_EEvRNS_18TensorIteratorBaseERKT_EUliE_EEviT1_,@"STO_CUDA_ENTRY STV_DEFAULT"
_ZN2at6native18elementwise_kernelILi128ELi4EZNS0_15gpu_kernel_implIZZZN37_INTERNAL_cee6930f_7_Loss_cu_5b0651e139_GLOBAL__N__cee6930f_7_Loss_cu_5b0651e140binary_cross_entropy_backward_out_kernelERNS_6TensorERKS5_S8_S8_ENKUlvE_clEvENKUlvE0_clEvEUlfffE_EEvRNS_18TensorIteratorBaseERKT_EUliE_EEviT1_:
.text._ZN2at6native18elementwise_kernelILi128ELi4EZNS0_15gpu_kernel_implIZZZN37_INTERNAL_cee6930f_7_Loss_cu_5b0651e139_GLOBAL__N__cee6930f_7_Loss_cu_5b0651e140binary_cross_entropy_backward_out_kernelERNS_6TensorERKS5_S8_S8_ENKUlvE_clEvENKUlvE0_clEvEUlfffE_EEvRNS_18TensorIteratorBaseERKT_EUliE_EEviT1_:
        /* <DEDUP_REMOVED lines=20> */
[----:B------:R-:W-:Y:S02]  /*0140*/  HFMA2 R16, -RZ, RZ, 0, 0 ;  /* 0x00000000ff107431 */ /* 0x000fe400000001ff */
        /* <DEDUP_REMOVED lines=377> */
.L_x_8962:
        /* <DEDUP_REMOVED lines=18> */
.L_x_8967:
[----:B------:R-:W2:Y:S02]  /*1a00*/  LDG.E.U8 R2, desc[UR36][R2.64] ;  /* 0x0000002402027981 */ /* 0x000ea4000c1e1100 */
[----:B--2---:R-:W-:Y:S01]  /*1a10*/  I2FP.F32.U32 R18, R2 ;  /* 0x0000000200127245 */ /* 0x004fe20000201000 */
[----:B------:R-:W-:Y:S06]  /*1a20*/  BRA `(.L_x_8969) ;  /* 0x0000000c00247947 */ /* 0x000fec0003800000 */
.L_x_8966:
        /* <DEDUP_REMOVED lines=9> */
.L_x_8971:
[----:B------:R-:W2:Y:S02]  /*1ac0*/  LDG.E R2, desc[UR36][R2.64] ;  /* 0x0000002402027981 */ /* 0x000ea4000c1e1900 */
[----:B--2---:R-:W-:Y:S01]  /*1ad0*/  I2FP.F32.S32 R18, R2 ;  /* 0x0000000200127245 */ /* 0x004fe20000201400 */
[----:B------:R-:W-:Y:S06]  /*1ae0*/  BRA `(.L_x_8969) ;  /* 0x0000000800f47947 */ /* 0x000fec0003800000 */
.L_x_8970:
[----:B------:R-:W2:Y:S02]  /*1af0*/  LDG.E.U16 R2, desc[UR36][R2.64] ;  /* 0x0000002402027981 */ /* 0x000ea4000c1e1500 */
[----:B--2---:R0:W1:Y:S01]  /*1b00*/  I2F.S16 R18, R2 ;  /* 0x0000000200127306 */ /* 0x0040620000101400 */
[----:B------:R-:W-:Y:S05]  /*1b10*/  BRA `(.L_x_8969) ;  /* 0x0000000800e87947 */ /* 0x000fea0003800000 */
.L_x_8965:
        /* <DEDUP_REMOVED lines=8> */
.L_x_8973:
[----:B------:R-:W2:Y:S02]  /*1ba0*/  LDG.E.U16 R2, desc[UR36][R2.64] ;  /* 0x0000002402027981 */ /* 0x000ea4000c1e1500 */
[----:B--2---:R-:W-:Y:S01]  /*1bb0*/  HADD2.F32 R18, -RZ, R2.H0_H0 ;  /* 0x20000002ff127230 */ /* 0x004fe20000004100 */
[----:B------:R-:W-:Y:S06]  /*1bc0*/  BRA `(.L_x_8969) ;  /* 0x0000000800bc7947 */ /* 0x000fec0003800000 */
.L_x_8972:
        /* <DEDUP_REMOVED lines=8> */
.L_x_8975:
[----:B------:R-:W2:Y:S02]  /*1c50*/  LDG.E.U16 R2, desc[UR36][R2.64] ;  /* 0x0000002402027981 */ /* 0x000ea4000c1e1500 */
[----:B--2---:R-:W-:Y:S01]  /*1c60*/  HADD2.F32 R18, -RZ, R2.H0_H0 ;  /* 0x20000002ff127230 */ /* 0x004fe20000004100 */
[----:B------:R-:W-:Y:S06]  /*1c70*/  BRA `(.L_x_8969) ;  /* 0x0000000800907947 */ /* 0x000fec0003800000 */
.L_x_8974:
[----:B------:R-:W2:Y:S01]  /*1c80*/  LDG.E.64 R2, desc[UR36][R2.64] ;  /* 0x0000002402027981 */ /* 0x000ea2000c1e1b00 */
[----:B------:R-:W-:Y:S01]  /*1c90*/  UMOV UR4, 0xf0000000 ;  /* 0xf000000000047882 */ /* 0x000fe20000000000 */
[----:B------:R-:W-:Y:S01]  /*1ca0*/  UMOV UR5, 0x380fffff ;  /* 0x380fffff00057882 */ /* 0x000fe20000000000 */
[----:B--2---:R-:W0:Y:S01]  /*1cb0*/  F2F.F32.F64 R18, R2 ;  /* 0x0000000200127310 */ /* 0x004e220000301000 */
[----:B------:R-:W-:-:S14]  /*1cc0*/  DSETP.GEU.AND P0, PT, |R2|, UR4, PT ;  /* 0x0000000402007e2a */ /* 0x000fdc000bf0e200 */
[----:B0-----:R-:W-:Y:S01]  /*1cd0*/  @!P0 FMUL R18, R18, 1.175494350822287508e-38 ;  /* 0x0080000012128820 */ /* 0x001fe20000400000 */
[----:B------:R-:W-:Y:S06]  /*1ce0*/  BRA `(.L_x_8969) ;  /* 0x0000000800747947 */ /* 0x000fec0003800000 */
.L_x_8964:
        /* <DEDUP_REMOVED lines=12> */
.L_x_8978:
[----:B------:R-:W2:Y:S01]  /*1db0*/  LDG.E.64 R2, desc[UR36][R2.64] ;  /* 0x0000002402027981 */ /* 0x000ea2000c1e1b00 */
[----:B------:R-:W-:Y:S01]  /*1dc0*/  UMOV UR4, 0xf0000000 ;  /* 0xf000000000047882 */ /* 0x000fe20000000000 */
[----:B------:R-:W-:Y:S01]  /*1dd0*/  UMOV UR5, 0x380fffff ;  /* 0x380fffff00057882 */ /* 0x000fe20000000000 */
[----:B--2---:R-:W0:Y:S01]  /*1de0*/  F2F.F32.F64 R18, R2 ;  /* 0x0000000200127310 */ /* 0x004e220000301000 */
[----:B------:R-:W-:-:S14]  /*1df0*/  DSETP.GEU.AND P0, PT, |R2|, UR4, PT ;  /* 0x0000000402007e2a */ /* 0x000fdc000bf0e200 */
[----:B0-----:R-:W-:Y:S01]  /*1e00*/  @!P0 FMUL R18, R18, 1.175494350822287508e-38 ;  /* 0x0080000012128820 */ /* 0x001fe20000400000 */
[----:B------:R-:W-:Y:S06]  /*1e10*/  BRA `(.L_x_8969) ;  /* 0x0000000800287947 */ /* 0x000fec0003800000 */
.L_x_8977:
        /* <DEDUP_REMOVED lines=25> */
.L_x_8980:
        /* <DEDUP_REMOVED lines=12> */
.L_x_8979:
[----:B------:R-:W2:Y:S02]  /*2070*/  LDG.E.U16 R2, desc[UR36][R2.64] ;  /* 0x0000002402027981 */ /* 0x000ea4000c1e1500 */
[----:B--2---:R-:W-:Y:S01]  /*2080*/  IMAD.U32 R18, R2, 0x10000, RZ ;  /* 0x0001000002127824 */ /* 0x004fe200078e00ff */
[----:B------:R-:W-:Y:S06]  /*2090*/  BRA `(.L_x_8969) ;  /* 0x0000000400887947 */ /* 0x000fec0003800000 */
.L_x_8976:
        /* <DEDUP_REMOVED lines=11> */
.L_x_8983:
        /* <DEDUP_REMOVED lines=20> */
.L_x_8985:
[----:B------:R-:W-:Y:S05]  /*2290*/  BSYNC.RECONVERGENT B0 ;  /* 0x0000000000007941 */ /* 0x000fea0003800200 */
.L_x_8984:
[----:B------:R-:W-:Y:S01]  /*22a0*/  IMAD.SHL.U32 R0, R0, 0x100000, RZ ;  /* 0x0010000000007824 */ /* 0x000fe200078e00ff */
[----:B------:R-:W-:-:S04]  /*22b0*/  LEA R2, R2, 0x3b800000, 0x17 ;  /* 0x3b80000002027811 */ /* 0x000fc800078eb8ff */
[----:B------:R-:W-:Y:S01]  /*22c0*/  LOP3.LUT R18, R2, R0, R7, 0xfe, !PT ;  /* 0x0000000002127212 */ /* 0x000fe200078efe07 */
[----:B------:R-:W-:Y:S06]  /*22d0*/  BRA `(.L_x_8969) ;  /* 0x0000000000f87947 */ /* 0x000fec0003800000 */
.L_x_8982:
        /* <DEDUP_REMOVED lines=20> */
.L_x_8987:
[----:B------:R-:W-:Y:S05]  /*2420*/  BSYNC.RECONVERGENT B0 ;  /* 0x0000000000007941 */ /* 0x000fea0003800200 */
.L_x_8986:
[----:B------:R-:W-:Y:S01]  /*2430*/  IMAD.SHL.U32 R0, R0, 0x200000, RZ ;  /* 0x0020000000007824 */ /* 0x000fe200078e00ff */
[----:B------:R-:W-:-:S04]  /*2440*/  LEA R2, R2, 0x37800000, 0x17 ;  /* 0x3780000002027811 */ /* 0x000fc800078eb8ff */
[----:B------:R-:W-:Y:S01]  /*2450*/  LOP3.LUT R18, R2, R0, R7, 0xfe, !PT ;  /* 0x0000000002127212 */ /* 0x000fe200078efe07 */
[----:B------:R-:W-:Y:S06]  /*2460*/  BRA `(.L_x_8969) ;  /* 0x0000000000947947 */ /* 0x000fec0003800000 */
.L_x_8981:
[----:B------:R-:W-:-:S09]  /*2470*/  UISETP.NE.AND UP0, UPT, UR4, 0x1c, UPT ;  /* 0x0000001c0400788c */ /* 0x000fd2000bf05270 */
[----:B------:R-:W-:Y:S05]  /*2480*/  BRA.U !UP0, `(.L_x_8988) ;  /* 0x0000000108847547 */ /* 0x000fea000b800000 */
[----:B------:R-:W-:-:S09]  /*2490*/  UISETP.NE.AND UP0, UPT, UR4, 0x1d, UPT ;  /* 0x0000001d0400788c */ /* 0x000fd2000bf05270 */
[----:B------:R-:W-:Y:S05]  /*24a0*/  BRA.U !UP0, `(.L_x_8989) ;  /* 0x0000000108707547 */ /* 0x000fea000b800000 */
[----:B------:R-:W-:-:S09]  /*24b0*/  UISETP.NE.AND UP0, UPT, UR4, 0x2c, UPT ;  /* 0x0000002c0400788c */ /* 0x000fd2000bf05270 */
[----:B------:R-:W-:Y:S05]  /*24c0*/  BRA.U !UP0, `(.L_x_8990) ;  /* 0x0000000108487547 */ /* 0x000fea000b800000 */
.L_x_8968:
        /* <DEDUP_REMOVED lines=16> */
.L_x_8991:
[----:B------:R-:W-:Y:S01]  /*25d0*/  IMAD.MOV.U32 R18, RZ, RZ, RZ ;  /* 0x000000ffff127224 */ /* 0x000fe200078e00ff */
[----:B------:R-:W-:Y:S06]  /*25e0*/  BRA `(.L_x_8969) ;  /* 0x0000000000347947 */ /* 0x000fec0003800000 */
.L_x_8990:
        /* <DEDUP_REMOVED lines=8> */
.L_x_8989:
[----:B------:R-:W2:Y:S02]  /*2670*/  LDG.E.64 R2, desc[UR36][R2.64] ;  /* 0x0000002402027981 */ /* 0x000ea4000c1e1b00 */
[----:B--2---:R0:W1:Y:S01]  /*2680*/  I2F.U64 R18, R2 ;  /* 0x0000000200127312 */ /* 0x0040620000301000 */
[----:B------:R-:W-:Y:S05]  /*2690*/  BRA `(.L_x_8969) ;  /* 0x0000000000087947 */ /* 0x000fea0003800000 */
.L_x_8988:
[----:B------:R-:W2:Y:S02]  /*26a0*/  LDG.E R2, desc[UR36][R2.64] ;  /* 0x0000002402027981 */ /* 0x000ea4000c1e1900 */
[----:B--2---:R-:W-:-:S07]  /*26b0*/  I2FP.F32.U32 R18, R2 ;  /* 0x0000000200127245 */ /* 0x004fce0000201000 */
.L_x_8969:
[----:B------:R-:W-:Y:S05]  /*26c0*/  BSYNC.RECONVERGENT B6 ;  /* 0x0000000000067941 */ /* 0x000fea0003800200 */
.L_x_8963:
        /* <DEDUP_REMOVED lines=18> */
.L_x_8996:
[----:B------:R-:W2:Y:S02]  /*27f0*/  LDG.E.U8 R2, desc[UR36][R2.64] ;  /* 0x0000002402027981 */ /* 0x000ea4000c1e1100 */
[----:B--2---:R-:W-:Y:S01]  /*2800*/  I2FP.F32.U32 R22, R2 ;  /* 0x0000000200167245 */ /* 0x004fe20000201000 */
[----:B------:R-:W-:Y:S06]  /*2810*/  BRA `(.L_x_8998) ;  /* 0x0000000c00247947 */ /* 0x000fec0003800000 */
.L_x_8995:
        /* <DEDUP_REMOVED lines=9> */
.L_x_9000:
[----:B------:R-:W2:Y:S02]  /*28b0*/  LDG.E R2, desc[UR36][R2.64] ;  /* 0x0000002402027981 */ /* 0x000ea4000c1e1900 */
[----:B--2---:R-:W-:Y:S01]  /*28c0*/  I2FP.F32.S32 R22, R2 ;  /* 0x0000000200167245 */ /* 0x004fe20000201400 */
[----:B------:R-:W-:Y:S06]  /*28d0*/  BRA `(.L_x_8998) ;  /* 0x0000000800f47947 */ /* 0x000fec0003800000 */
.L_x_8999:
[----:B------:R-:W2:Y:S02]  /*28e0*/  LDG.E.U16 R2, desc[UR36][R2.64] ;  /* 0x0000002402027981 */ /* 0x000ea4000c1e1500 */
[----:B--2---:R0:W2:Y:S01]  /*28f0*/  I2F.S16 R22, R2 ;  /* 0x0000000200167306 */ /* 0x0040a20000101400 */
[----:B------:R-:W-:Y:S05]  /*2900*/  BRA `(.L_x_8998) ;  /* 0x0000000800e87947 */ /* 0x000fea0003800000 */
.L_x_8994:
        /* <DEDUP_REMOVED lines=8> */
.L_x_9002:
[----:B------:R-:W2:Y:S02]  /*2990*/  LDG.E.U16 R2, desc[UR36][R2.64] ;  /* 0x0000002402027981 */ /* 0x000ea4000c1e1500 */
[----:B--2---:R-:W-:Y:S01]  /*29a0*/  HADD2.F32 R22, -RZ, R2.H0_H0 ;  /* 0x20000002ff167230 */ /* 0x004fe20000004100 */
[----:B------:R-:W-:Y:S06]  /*29b0*/  BRA `(.L_x_8998) ;  /* 0x0000000800bc7947 */ /* 0x000fec0003800000 */
.L_x_9001:
        /* <DEDUP_REMOVED lines=8> */
.L_x_9004:
[----:B------:R-:W2:Y:S02]  /*2a40*/  LDG.E.U16 R2, desc[UR36][R2.64] ;  /* 0x0000002402027981 */ /* 0x000ea4000c1e1500 */
[----:B--2---:R-:W-:Y:S01]  /*2a50*/  HADD2.F32 R22, -RZ, R2.H0_H0 ;  /* 0x20000002ff167230 */ /* 0x004fe20000004100 */
[----:B------:R-:W-:Y:S06]  /*2a60*/  BRA `(.L_x_8998) ;  /* 0x0000000800907947 */ /* 0x000fec0003800000 */
.L_x_9003:
[----:B------:R-:W2:Y:S01]  /*2a70*/  LDG.E.64 R2, desc[UR36][R2.64] ;  /* 0x0000002402027981 */ /* 0x000ea2000c1e1b00 */
[----:B------:R-:W-:Y:S01]  /*2a80*/  UMOV UR4, 0xf0000000 ;  /* 0xf000000000047882 */ /* 0x000fe20000000000 */
[----:B------:R-:W-:Y:S01]  /*2a90*/  UMOV UR5, 0x380fffff ;  /* 0x380fffff00057882 */ /* 0x000fe20000000000 */
[----:B--2---:R-:W0:Y:S01]  /*2aa0*/  F2F.F32.F64 R22, R2 ;  /* 0x0000000200167310 */ /* 0x004e220000301000 */
[----:B------:R-:W-:-:S14]  /*2ab0*/  DSETP.GEU.AND P0, PT, |R2|, UR4, PT ;  /* 0x0000000402007e2a */ /* 0x000fdc000bf0e200 */
[----:B0-----:R-:W-:Y:S01]  /*2ac0*/  @!P0 FMUL R22, R22, 1.175494350822287508e-38 ;  /* 0x0080000016168820 */ /* 0x001fe20000400000 */
[----:B------:R-:W-:Y:S06]  /*2ad0*/  BRA `(.L_x_8998) ;  /* 0x0000000800747947 */ /* 0x000fec0003800000 */
.L_x_8993:
        /* <DEDUP_REMOVED lines=12> */
.L_x_9007:
[----:B------:R-:W2:Y:S01]  /*2ba0*/  LDG.E.64 R2, desc[UR36][R2.64] ;  /* 0x0000002402027981 */ /* 0x000ea2000c1e1b00 */
[----:B------:R-:W-:Y:S01]  /*2bb0*/  UMOV UR4, 0xf0000000 ;  /* 0xf000000000047882 */ /* 0x000fe20000000000 */
[----:B------:R-:W-:Y:S01]  /*2bc0*/  UMOV UR5, 0x380fffff ;  /* 0x380fffff00057882 */ /* 0x000fe20000000000 */
[----:B--2---:R-:W0:Y:S01]  /*2bd0*/  F2F.F32.F64 R22, R2 ;  /* 0x0000000200167310 */ /* 0x004e220000301000 */
[----:B------:R-:W-:-:S14]  /*2be0*/  DSETP.GEU.AND P0, PT, |R2|, UR4, PT ;  /* 0x0000000402007e2a */ /* 0x000fdc000bf0e200 */
[----:B0-----:R-:W-:Y:S01]  /*2bf0*/  @!P0 FMUL R22, R22, 1.175494350822287508e-38 ;  /* 0x0080000016168820 */ /* 0x001fe20000400000 */
[----:B------:R-:W-:Y:S06]  /*2c00*/  BRA `(.L_x_8998) ;  /* 0x0000000800287947 */ /* 0x000fec0003800000 */
.L_x_9006:
        /* <DEDUP_REMOVED lines=25> */
.L_x_9009:
[----:B------:R-:W2:Y:S02]  /*2da0*/  LDG.E.U8 R2, desc[UR36][R2.64] ;  /* 0x0000002402027981 */ /* 0x000ea4000c1e1100 */
[C---:B--2---:R-:W-:Y:S01]  /*2db0*/  SHF.L.U32 R4, R2.reuse, 0x19, RZ ;  /* 0x0000001902047819 */ /* 0x044fe200000006ff */
        /* <DEDUP_REMOVED lines=10> */
.L_x_9008:
[----:B------:R-:W2:Y:S02]  /*2e60*/  LDG.E.U16 R2, desc[UR36][R2.64] ;  /* 0x0000002402027981 */ /* 0x000ea4000c1e1500 */
[----:B--2---:R-:W-:Y:S01]  /*2e70*/  IMAD.U32 R22, R2, 0x10000, RZ ;  /* 0x0001000002167824 */ /* 0x004fe200078e00ff */
[----:B------:R-:W-:Y:S06]  /*2e80*/  BRA `(.L_x_8998) ;  /* 0x0000000400887947 */ /* 0x000fec0003800000 */
.L_x_9005:
        /* <DEDUP_REMOVED lines=11> */
.L_x_9012:
        /* <DEDUP_REMOVED lines=20> */
.L_x_9014:
[----:B------:R-:W-:Y:S05]  /*3080*/  BSYNC.RECONVERGENT B0 ;  /* 0x0000000000007941 */ /* 0x000fea0003800200 */
.L_x_9013:
[----:B------:R-:W-:Y:S01]  /*3090*/  IMAD.SHL.U32 R0, R0, 0x100000, RZ ;  /* 0x0010000000007824 */ /* 0x000fe200078e00ff */
[----:B------:R-:W-:-:S04]  /*30a0*/  LEA R2, R2, 0x3b800000, 0x17 ;  /* 0x3b80000002027811 */ /* 0x000fc800078eb8ff */
[----:B------:R-:W-:Y:S01]  /*30b0*/  LOP3.LUT R22, R2, R0, R7, 0xfe, !PT ;  /* 0x0000000002167212 */ /* 0x000fe200078efe07 */
[----:B------:R-:W-:Y:S06]  /*30c0*/  BRA `(.L_x_8998) ;  /* 0x0000000000f87947 */ /* 0x000fec0003800000 */
.L_x_9011:
        /* <DEDUP_REMOVED lines=20> */
.L_x_9016:
[----:B------:R-:W-:Y:S05]  /*3210*/  BSYNC.RECONVERGENT B0 ;  /* 0x0000000000007941 */ /* 0x000fea0003800200 */
.L_x_9015:
[----:B------:R-:W-:Y:S02]  /*3220*/  SHF.L.U32 R0, R0, 0x15, RZ ;  /* 0x0000001500007819 */ /* 0x000fe400000006ff */
[----:B------:R-:W-:-:S04]  /*3230*/  LEA R2, R2, 0x37800000, 0x17 ;  /* 0x3780000002027811 */ /* 0x000fc800078eb8ff */
[----:B------:R-:W-:Y:S01]  /*3240*/  LOP3.LUT R22, R2, R0, R7, 0xfe, !PT ;  /* 0x0000000002167212 */ /* 0x000fe200078efe07 */
[----:B------:R-:W-:Y:S06]  /*3250*/  BRA `(.L_x_8998) ;  /* 0x0000000000947947 */ /* 0x000fec0003800000 */
.L_x_9010:
[----:B------:R-:W-:-:S09]  /*3260*/  UISETP.NE.AND UP0, UPT, UR4, 0x1c, UPT ;  /* 0x0000001c0400788c */ /* 0x000fd2000bf05270 */
[----:B------:R-:W-:Y:S05]  /*3270*/  BRA.U !UP0, `(.L_x_9017) ;  /* 0x0000000108847547 */ /* 0x000fea000b800000 */
[----:B------:R-:W-:-:S09]  /*3280*/  UISETP.NE.AND UP0, UPT, UR4, 0x1d, UPT ;  /* 0x0000001d0400788c */ /* 0x000fd2000bf05270 */
[----:B------:R-:W-:Y:S05]  /*3290*/  BRA.U !UP0, `(.L_x_9018) ;  /* 0x0000000108707547 */ /* 0x000fea000b800000 */
[----:B------:R-:W-:-:S09]  /*32a0*/  UISETP.NE.AND UP0, UPT, UR4, 0x2c, UPT ;  /* 0x0000002c0400788c */ /* 0x000fd2000bf05270 */
[----:B------:R-:W-:Y:S05]  /*32b0*/  BRA.U !UP0, `(.L_x_9019) ;  /* 0x0000000108487547 */ /* 0x000fea000b800000 */
.L_x_8997:
        /* <DEDUP_REMOVED lines=16> */
.L_x_9020:
[----:B------:R-:W-:Y:S01]  /*33c0*/  IMAD.MOV.U32 R22, RZ, RZ, RZ ;  /* 0x000000ffff167224 */ /* 0x000fe200078e00ff */
[----:B------:R-:W-:Y:S06]  /*33d0*/  BRA `(.L_x_8998) ;  /* 0x0000000000347947 */ /* 0x000fec0003800000 */
.L_x_9019:
        /* <DEDUP_REMOVED lines=8> */
.L_x_9018:
[----:B------:R-:W2:Y:S02]  /*3460*/  LDG.E.64 R22, desc[UR36][R2.64] ;  /* 0x0000002402167981 */ /* 0x000ea4000c1e1b00 */
[----:B--2---:R0:W2:Y:S01]  /*3470*/  I2F.U64 R22, R22 ;  /* 0x0000001600167312 */ /* 0x0040a20000301000 */
[----:B------:R-:W-:Y:S05]  /*3480*/  BRA `(.L_x_8998) ;  /* 0x0000000000087947 */ /* 0x000fea0003800000 */
.L_x_9017:
[----:B------:R-:W2:Y:S02]  /*3490*/  LDG.E R2, desc[UR36][R2.64] ;  /* 0x0000002402027981 */ /* 0x000ea4000c1e1900 */
[----:B--2---:R-:W-:-:S07]  /*34a0*/  I2FP.F32.U32 R22, R2 ;  /* 0x0000000200167245 */ /* 0x004fce0000201000 */
.L_x_8998:
[----:B------:R-:W-:Y:S05]  /*34b0*/  BSYNC.RECONVERGENT B6 ;  /* 0x0000000000067941 */ /* 0x000fea0003800200 */
.L_x_8992:
[----:B------:R-:W0:Y:S01]  /*34c0*/  LDCU.64 UR6, c[0x0][0x660] ;  /* 0x0000cc00ff0677ac */ /* 0x000e220008000a00 */
[----:B------:R-:W-:Y:S01]  /*34d0*/  BSSY.RECONVERGENT B6, `(.L_x_9021) ;  /* 0x00000dd000067945 */ /* 0x000fe20003800200 */
[----:B------:R-:W-:-:S04]  /*34e0*/  UPRMT UR4, UR43, 0x9910, URZ ;  /* 0x000099102b047896 */ /* 0x000fc800080000ff */
[----:B------:R-:W-:Y:S01]  /*34f0*/  UISETP.GT.AND UP0, UPT, UR4, 0x9, UPT ;  /* 0x000000090400788c */ /* 0x000fe2000bf04270 */
[----:B0--34-:R-:W-:-:S05]  /*3500*/  IADD3 R2, P0, PT, R19, UR6, RZ ;  /* 0x0000000613027c10 */ /* 0x019fca000ff1e0ff */
        /* <DEDUP_REMOVED lines=11> */
[----:B---3--:R4:W0:Y:S01]  /*35c0*/  I2F.S16 R5, R2 ;  /* 0x0000000200057306 */ /* 0x0088220000101400 */
[----:B------:R-:W-:Y:S05]  /*35d0*/  BRA `(.L_x_9027) ;  /* 0x0000000c00307947 */ /* 0x000fea0003800000 */
.L_x_9025:
[----:B------:R-:W3:Y:S02]  /*35e0*/  LDG.E.U8 R2, desc[UR36][R2.64] ;  /* 0x0000002402027981 */ /* 0x000ee4000c1e1100 */
[----:B---3--:R-:W-:Y:S01]  /*35f0*/  I2FP.F32.U32 R5, R2 ;  /* 0x0000000200057245 */ /* 0x008fe20000201000 */
[----:B------:R-:W-:Y:S06]  /*3600*/  BRA `(.L_x_9027) ;  /* 0x0000000c00247947 */ /* 0x000fec0003800000 */
.L_x_9024:
[----:B------:R-:W-:-:S09]  /*3610*/  UISETP.NE.AND UP0, UPT, UR4, 0x2, UPT ;  /* 0x000000020400788c */ /* 0x000fd2000bf05270 */
[----:B------:R-:W-:Y:S05]  /*3620*/  BRA.U !UP0, `(.L_x_9028) ;  /* 0x0000000108287547 */ /* 0x000fea000b800000 */
[----:B------:R-:W-:-:S09]  /*3630*/  UISETP.NE.AND UP0, UPT, UR4, 0x3, UPT ;  /* 0x000000030400788c */ /* 0x000fd2000bf05270 */
[----:B------:R-:W-:Y:S05]  /*3640*/  BRA.U !UP0, `(.L_x_9029) ;  /* 0x0000000108147547 */ /* 0x000fea000b800000 */
[----:B------:R-:W-:-:S09]  /*3650*/  UISETP.NE.AND UP0, UPT, UR4, 0x4, UPT ;  /* 0x000000040400788c */ /* 0x000fd2000bf05270 */
[----:B------:R-:W-:Y:S05]  /*3660*/  BRA.U UP0, `(.L_x_9026) ;  /* 0x0000000900907547 */ /* 0x000fea000b800000 */
[----:B------:R-:W3:Y:S02]  /*3670*/  LDG.E.64 R2, desc[UR36][R2.64] ;  /* 0x0000002402027981 */ /* 0x000ee4000c1e1b00 */
[----:B---3--:R0:W3:Y:S01]  /*3680*/  I2F.S64 R5, R2 ;  /* 0x0000000200057312 */ /* 0x0080e20000301400 */
[----:B------:R-:W-:Y:S05]  /*3690*/  BRA `(.L_x_9027) ;  /* 0x0000000c00007947 */ /* 0x000fea0003800000 */
.L_x_9029:
[----:B------:R-:W3:Y:S02]  /*36a0*/  LDG.E R2, desc[UR36][R2.64] ;  /* 0x0000002402027981 */ /* 0x000ee4000c1e1900 */
[----:B---3--:R-:W-:Y:S01]  /*36b0*/  I2FP.F32.S32 R5, R2 ;  /* 0x0000000200057245 */ /* 0x008fe20000201400 */
[----:B------:R-:W-:Y:S06]  /*36c0*/  BRA `(.L_x_9027) ;  /* 0x0000000800f47947 */ /* 0x000fec0003800000 */
.L_x_9028:
[----:B------:R-:W3:Y:S02]  /*36d0*/  LDG.E.U16 R2, desc[UR36][R2.64] ;  /* 0x0000002402027981 */ /* 0x000ee4000c1e1500 */
[----:B---3--:R0:W3:Y:S01]  /*36e0*/  I2F.S16 R5, R2 ;  /* 0x0000000200057306 */ /* 0x0080e20000101400 */
[----:B------:R-:W-:Y:S05]  /*36f0*/  BRA `(.L_x_9027) ;  /* 0x0000000800e87947 */ /* 0x000fea0003800000 */
.L_x_9023:
        /* <DEDUP_REMOVED lines=8> */
.L_x_9031:
[----:B------:R-:W3:Y:S02]  /*3780*/  LDG.E.U16 R2, desc[UR36][R2.64] ;  /* 0x0000002402027981 */ /* 0x000ee4000c1e1500 */
[----:B---3--:R-:W-:Y:S01]  /*3790*/  HADD2.F32 R5, -RZ, R2.H0_H0 ;  /* 0x20000002ff057230 */ /* 0x008fe20000004100 */
[----:B------:R-:W-:Y:S06]  /*37a0*/  BRA `(.L_x_9027) ;  /* 0x0000000800bc7947 */ /* 0x000fec0003800000 */
.L_x_9030:
        /* <DEDUP_REMOVED lines=8> */
.L_x_9033:
[----:B------:R-:W3:Y:S02]  /*3830*/  LDG.E.U16 R2, desc[UR36][R2.64] ;  /* 0x0000002402027981 */ /* 0x000ee4000c1e1500 */
[----:B---3--:R-:W-:Y:S01]  /*3840*/  HADD2.F32 R5, -RZ, R2.H0_H0 ;  /* 0x20000002ff057230 */ /* 0x008fe20000004100 */
[----:B------:R-:W-:Y:S06]  /*3850*/  BRA `(.L_x_9027) ;  /* 0x0000000800907947 */ /* 0x000fec0003800000 */
.L_x_9032:
[----:B------:R-:W3:Y:S01]  /*3860*/  LDG.E.64 R2, desc[UR36][R2.64] ;  /* 0x0000002402027981 */ /* 0x000ee2000c1e1b00 */
[----:B------:R-:W-:Y:S01]  /*3870*/  UMOV UR4, 0xf0000000 ;  /* 0xf000000000047882 */ /* 0x000fe20000000000 */
[----:B------:R-:W-:Y:S01]  /*3880*/  UMOV UR5, 0x380fffff ;  /* 0x380fffff00057882 */ /* 0x000fe20000000000 */
[----:B---3--:R-:W0:Y:S01]  /*3890*/  F2F.F32.F64 R5, R2 ;  /* 0x0000000200057310 */ /* 0x008e220000301000 */
[----:B------:R-:W-:-:S14]  /*38a0*/  DSETP.GEU.AND P0, PT, |R2|, UR4, PT ;  /* 0x0000000402007e2a */ /* 0x000fdc000bf0e200 */
[----:B0-----:R-:W-:Y:S01]  /*38b0*/  @!P0 FMUL R5, R5, 1.175494350822287508e-38 ;  /* 0x0080000005058820 */ /* 0x001fe20000400000 */
[----:B------:R-:W-:Y:S06]  /*38c0*/  BRA `(.L_x_9027) ;  /* 0x0000000800747947 */ /* 0x000fec0003800000 */
.L_x_9022:
        /* <DEDUP_REMOVED lines=8> */
[----:B------:R-:W3:Y:S02]  /*3950*/  LDG.E.U8 R2, desc[UR36][R2.64] ;  /* 0x0000002402027981 */ /* 0x000ee4000c1e1100 */
[----:B---3--:R-:W-:-:S04]  /*3960*/  ISETP.NE.AND P0, PT, R2, RZ, PT ;  /* 0x000000ff0200720c */ /* 0x008fc80003f05270 */
[----:B------:R-:W-:Y:S01]  /*3970*/  FSEL R5, RZ, 1, !P0 ;  /* 0x3f800000ff057808 */ /* 0x000fe20004000000 */
[----:B------:R-:W-:Y:S08]  /*3980*/  BRA `(.L_x_9027) ;  /* 0x0000000800447947 */ /* 0x000ff00003800000 */
.L_x_9036:
[----:B------:R-:W3:Y:S01]  /*3990*/  LDG.E.64 R2, desc[UR36][R2.64] ;  /* 0x0000002402027981 */ /* 0x000ee2000c1e1b00 */
[----:B------:R-:W-:Y:S01]  /*39a0*/  UMOV UR4, 0xf0000000 ;  /* 0xf000000000047882 */ /* 0x000fe20000000000 */
[----:B------:R-:W-:Y:S01]  /*39b0*/  UMOV UR5, 0x380fffff ;  /* 0x380fffff00057882 */ /* 0x000fe20000000000 */
[----:B---3--:R-:W0:Y:S01]  /*39c0*/  F2F.F32.F64 R5, R2 ;  /* 0x0000000200057310 */ /* 0x008e220000301000 */
[----:B------:R-:W-:-:S14]  /*39d0*/  DSETP.GEU.AND P0, PT, |R2|, UR4, PT ;  /* 0x0000000402007e2a */ /* 0x000fdc000bf0e200 */
[----:B0-----:R-:W-:Y:S01]  /*39e0*/  @!P0 FMUL R5, R5, 1.175494350822287508e-38 ;  /* 0x0080000005058820 */ /* 0x001fe20000400000 */
[----:B------:R-:W-:Y:S06]  /*39f0*/  BRA `(.L_x_9027) ;  /* 0x0000000800287947 */ /* 0x000fec0003800000 */
.L_x_9035:
[----:B------:R-:W-:-:S09]  /*3a00*/  UISETP.NE.AND UP0, UPT, UR4, 0xf, UPT ;  /* 0x0000000f0400788c */ /* 0x000fd2000bf05270 */
[----:B------:R-:W-:Y:S05]  /*3a10*/  BRA.U !UP0, `(.L_x_9037) ;  /* 0x00000001088c7547 */ /* 0x000fea000b800000 */
[----:B------:R-:W-:-:S09]  /*3a20*/  UISETP.NE.AND UP0, UPT, UR4, 0x17, UPT ;  /* 0x000000170400788c */ /* 0x000fd2000bf05270 */
[----:B------:R-:W-:Y:S05]  /*3a30*/  BRA.U !UP0, `(.L_x_9038) ;  /* 0x0000000108547547 */ /* 0x000fea000b800000 */
[----:B------:R-:W-:-:S09]  /*3a40*/  UISETP.NE.AND UP0, UPT, UR4, 0x18, UPT ;  /* 0x000000180400788c */ /* 0x000fd2000bf05270 */
[----:B------:R-:W-:Y:S05]  /*3a50*/  BRA.U UP0, `(.L_x_9026) ;  /* 0x0000000500947547 */ /* 0x000fea000b800000 */
[----:B------:R-:W3:Y:S01]  /*3a60*/  LDG.E.U8 R5, desc[UR36][R2.64] ;  /* 0x0000002402057981 */ /* 0x000ee2000c1e1100 */
[----:B------:R-:W-:Y:S01]  /*3a70*/  IMAD.MOV.U32 R7, RZ, RZ, 0x1f ;  /* 0x0000001fff077424 */ /* 0x000fe200078e00ff */
[----:B---3--:R-:W-:-:S04]  /*3a80*/  SHF.L.U32 R5, R5, 0x18, RZ ;  /* 0x0000001805057819 */ /* 0x008fc800000006ff */
[C---:B------:R-:W-:Y:S02]  /*3a90*/  LOP3.LUT R0, R5.reuse, 0x7f000000, RZ, 0xc0, !PT ;  /* 0x7f00000005007812 */ /* 0x040fe400078ec0ff */
[----:B------:R-:W-:Y:S02]  /*3aa0*/  LOP3.LUT P0, RZ, R5, 0x7f000000, RZ, 0xc0, !PT ;  /* 0x7f00000005ff7812 */ /* 0x000fe4000780c0ff */
[----:B------:R-:W0:Y:S02]  /*3ab0*/  FLO.U32 R4, R0 ;  /* 0x0000000000047300 */ /* 0x000e2400000e0000 */
[----:B0-----:R-:W-:-:S05]  /*3ac0*/  IMAD.MOV R4, RZ, RZ, -R4 ;  /* 0x000000ffff047224 */ /* 0x001fca00078e0a04 */
[----:B------:R-:W-:-:S04]  /*3ad0*/  VIADDMNMX.U32 R4, R4, R7, 0x4, !PT ;  /* 0x0000000404047446 */ /* 0x000fc80007800007 */
[----:B------:R-:W-:Y:S01]  /*3ae0*/  IADD3 R7, PT, PT, R4, -0x4, RZ ;  /* 0xfffffffc04077810 */ /* 0x000fe20007ffe0ff */
[----:B------:R-:W-:-:S03]  /*3af0*/  VIADD R4, R0, 0x1000000 ;  /* 0x0100000000047836 */ /* 0x000fc60000000000 */
[----:B------:R-:W-:Y:S01]  /*3b00*/  SHF.L.U32 R6, R0, R7, RZ ;  /* 0x0000000700067219 */ /* 0x000fe200000006ff */
[----:B------:R-:W-:Y:S01]  /*3b10*/  IMAD.SHL.U32 R7, R7, 0x800000, RZ ;  /* 0x0080000007077824 */ /* 0x000fe200078e00ff */
[----:B------:R-:W-:-:S04]  /*3b20*/  SHF.R.S32.HI R4, RZ, 0x8, R4 ;  /* 0x00000008ff047819 */ /* 0x000fc80000011404 */
[----:B------:R-:W-:-:S04]  /*3b30*/  LEA.HI R6, R6, -R7, RZ, 0x1c ;  /* 0x8000000706067211 */ /* 0x000fc800078fe0ff */
[----:B------:R-:W-:-:S04]  /*3b40*/  IADD3 R3, PT, PT, R6, 0x3c000000, RZ ;  /* 0x3c00000006037810 */ /* 0x000fc80007ffe0ff */
[----:B------:R-:W-:-:S04]  /*3b50*/  LOP3.LUT R3, R3, 0x7f800000, R4, 0xf8, !PT ;  /* 0x7f80000003037812 */ /* 0x000fc800078ef804 */
[----:B------:R-:W-:-:S04]  /*3b60*/  SEL R0, R3, RZ, P0 ;  /* 0x000000ff03007207 */ /* 0x000fc80000000000 */
[----:B------:R-:W-:Y:S01]  /*3b70*/  LOP3.LUT R5, R0, 0x80000000, R5, 0xf8, !PT ;  /* 0x8000000000057812 */ /* 0x000fe200078ef805 */
[----:B------:R-:W-:Y:S06]  /*3b80*/  BRA `(.L_x_9027) ;  /* 0x0000000400c47947 */ /* 0x000fec0003800000 */
.L_x_9038:
        /* <DEDUP_REMOVED lines=12> */
.L_x_9037:
[----:B------:R-:W3:Y:S02]  /*3c50*/  LDG.E.U16 R2, desc[UR36][R2.64] ;  /* 0x0000002402027981 */ /* 0x000ee4000c1e1500 */
[----:B---3--:R-:W-:Y:S01]  /*3c60*/  SHF.L.U32 R5, R2, 0x10, RZ ;  /* 0x0000001002057819 */ /* 0x008fe200000006ff */
[----:B------:R-:W-:Y:S06]  /*3c70*/  BRA `(.L_x_9027) ;  /* 0x0000000400887947 */ /* 0x000fec0003800000 */
.L_x_9034:
        /* <DEDUP_REMOVED lines=9> */
[----:B---3--:R-:W-:Y:S01]  /*3d10*/  I2FP.F32.U32 R5, R2 ;  /* 0x0000000200057245 */ /* 0x008fe20000201000 */
[----:B------:R-:W-:Y:S06]  /*3d20*/  BRA `(.L_x_9027) ;  /* 0x00000004005c7947 */ /* 0x000fec0003800000 */
.L_x_9041:
[----:B------:R-:W3:Y:S01]  /*3d30*/  LDG.E.U8 R3, desc[UR36][R2.64] ;  /* 0x0000002402037981 */ /* 0x000ee2000c1e1100 */
[----:B------:R-:W-:Y:S01]  /*3d40*/  IMAD.MOV.U32 R5, RZ, RZ, RZ ;  /* 0x000000ffff057224 */ /* 0x000fe200078e00ff */
[----:B---3--:R-:W-:-:S13]  /*3d50*/  ISETP.NE.AND P0, PT, R3, RZ, PT ;  /* 0x000000ff0300720c */ /* 0x008fda0003f05270 */
        /* <DEDUP_REMOVED lines=17> */
.L_x_9043:
[----:B------:R-:W-:Y:S05]  /*3e70*/  BSYNC.RECONVERGENT B0 ;  /* 0x0000000000007941 */ /* 0x000fea0003800200 */
.L_x_9042:
[----:B------:R-:W-:Y:S01]  /*3e80*/  IMAD.SHL.U32 R0, R0, 0x100000, RZ ;  /* 0x0010000000007824 */ /* 0x000fe200078e00ff */
[----:B------:R-:W-:-:S04]  /*3e90*/  LEA R2, R2, 0x3b800000, 0x17 ;  /* 0x3b80000002027811 */ /* 0x000fc800078eb8ff */
[----:B------:R-:W-:Y:S01]  /*3ea0*/  LOP3.LUT R5, R2, R0, R7, 0xfe, !PT ;  /* 0x0000000002057212 */ /* 0x000fe200078efe07 */
[----:B------:R-:W-:Y:S06]  /*3eb0*/  BRA `(.L_x_9027) ;  /* 0x0000000000f87947 */ /* 0x000fec0003800000 */
.L_x_9040:
[----:B------:R-:W3:Y:S01]  /*3ec0*/  LDG.E.U8 R3, desc[UR36][R2.64] ;  /* 0x0000002402037981 */ /* 0x000ee2000c1e1100 */
[----:B------:R-:W-:Y:S02]  /*3ed0*/  MOV R5, RZ ;  /* 0x000000ff00057202 */ /* 0x000fe40000000f00 */
        /* <DEDUP_REMOVED lines=18> */
.L_x_9045:
[----:B------:R-:W-:Y:S05]  /*4000*/  BSYNC.RECONVERGENT B0 ;  /* 0x0000000000007941 */ /* 0x000fea0003800200 */
.L_x_9044:
[----:B------:R-:W-:Y:S01]  /*4010*/  IMAD.SHL.U32 R0, R0, 0x200000, RZ ;  /* 0x0020000000007824 */ /* 0x000fe200078e00ff */
[----:B------:R-:W-:-:S04]  /*4020*/  LEA R2, R2, 0x37800000, 0x17 ;  /* 0x3780000002027811 */ /* 0x000fc800078eb8ff */
[----:B------:R-:W-:Y:S01]  /*4030*/  LOP3.LUT R5, R2, R0, R7, 0xfe, !PT ;  /* 0x0000000002057212 */ /* 0x000fe200078efe07 */
[----:B------:R-:W-:Y:S06]  /*4040*/  BRA `(.L_x_9027) ;  /* 0x0000000000947947 */ /* 0x000fec0003800000 */
.L_x_9039:
[----:B------:R-:W-:-:S09]  /*4050*/  UISETP.NE.AND UP0, UPT, UR4, 0x1c, UPT ;  /* 0x0000001c0400788c */ /* 0x000fd2000bf05270 */
[----:B------:R-:W-:Y:S05]  /*4060*/  BRA.U !UP0, `(.L_x_9046) ;  /* 0x0000000108847547 */ /* 0x000fea000b800000 */
[----:B------:R-:W-:-:S09]  /*4070*/  UISETP.NE.AND UP0, UPT, UR4, 0x1d, UPT ;  /* 0x0000001d0400788c */ /* 0x000fd2000bf05270 */
[----:B------:R-:W-:Y:S05]  /*4080*/  BRA.U !UP0, `(.L_x_9047) ;  /* 0x0000000108707547 */ /* 0x000fea000b800000 */
[----:B------:R-:W-:-:S09]  /*4090*/  UISETP.NE.AND UP0, UPT, UR4, 0x2c, UPT ;  /* 0x0000002c0400788c */ /* 0x000fd2000bf05270 */
[----:B------:R-:W-:Y:S05]  /*40a0*/  BRA.U !UP0, `(.L_x_9048) ;  /* 0x0000000108487547 */ /* 0x000fea000b800000 */
.L_x_9026:
[----:B------:R-:W-:Y:S01]  /*40b0*/  MOV R2, 0x0 ;  /* 0x0000000000027802 */ /* 0x000fe20000000f00 */
[----:B------:R-:W0:Y:S01]  /*40c0*/  LDCU.64 UR4, c[0x4][0x310] ;  /* 0x01006200ff0477ac */ /* 0x000e220008000a00 */
[----:B------:R-:W-:Y:S02]  /*40d0*/  HFMA2 R12, -RZ, RZ, 0, 5.9604644775390625e-08 ;  /* 0x00000001ff0c7431 */ /* 0x000fe400000001ff */
[----:B------:R-:W-:Y:S01]  /*40e0*/  IMAD.MOV.U32 R8, RZ, RZ, 0x4e ;  /* 0x0000004eff087424 */ /* 0x000fe200078e00ff */
[----:B------:R-:W3:Y:S01]  /*40f0*/  LDCU.64 UR6, c[0x4][0x318] ;  /* 0x01006300ff0677ac */ /* 0x000ee20008000a00 */
[----:B------:R-:W4:Y:S01]  /*4100*/  LDC.64 R2, c[0x4][R2] ;  /* 0x0100000002027b82 */ /* 0x000f220000000a00 */
[----:B------:R-:W-:Y:S01]  /*4110*/  IMAD.MOV.U32 R13, RZ, RZ, RZ ;  /* 0x000000ffff0d7224 */ /* 0x000fe200078e00ff */
[----:B------:R-:W1:Y:S01]  /*4120*/  LDCU.64 UR8, c[0x4][0x38] ;  /* 0x01000700ff0877ac */ /* 0x000e620008000a00 */
[----:B0-----:R-:W-:Y:S01]  /*4130*/  IMAD.U32 R4, RZ, RZ, UR4 ;  /* 0x00000004ff047e24 */ /* 0x001fe2000f8e00ff */
[----:B------:R-:W-:Y:S01]  /*4140*/  MOV R5, UR5 ;  /* 0x0000000500057c02 */ /* 0x000fe20008000f00 */
[----:B---3--:R-:W-:-:S02]  /*4150*/  IMAD.U32 R6, RZ, RZ, UR6 ;  /* 0x00000006ff067e24 */ /* 0x008fc4000f8e00ff */
[----:B------:R-:W-:Y:S01]  /*4160*/  IMAD.U32 R7, RZ, RZ, UR7 ;  /* 0x00000007ff077e24 */ /* 0x000fe2000f8e00ff */
[----:B-1----:R-:W-:Y:S01]  /*4170*/  MOV R10, UR8 ;  /* 0x00000008000a7c02 */ /* 0x002fe20008000f00 */
[----:B------:R-:W-:-:S07]  /*4180*/  IMAD.U32 R11, RZ, RZ, UR9 ;  /* 0x00000009ff0b7e24 */ /* 0x000fce000f8e00ff */
[----:B------:R-:W-:-:S07]  /*4190*/  LEPC R20, `(.L_x_9049) ;  /* 0x000000001014794e */ /* 0x000fce0000000000 */
[----:B--2-45:R-:W-:Y:S05]  /*41a0*/  CALL.ABS.NOINC R2 ;  /* 0x0000000002007343 */ /* 0x034fea0003c00000 */
.L_x_9049:
[----:B------:R-:W-:Y:S01]  /*41b0*/  IMAD.MOV.U32 R5, RZ, RZ, RZ ;  /* 0x000000ffff057224 */ /* 0x000fe200078e00ff */
[----:B------:R-:W-:Y:S06]  /*41c0*/  BRA `(.L_x_9027) ;  /* 0x0000000000347947 */ /* 0x000fec0003800000 */
.L_x_9048:
[----:B------:R-:W3:Y:S01]  /*41d0*/  LDG.E.U8 R2, desc[UR36][R2.64] ;  /* 0x0000002402027981 */ /* 0x000ee2000c1e1100 */
[----:B------:R-:W-:Y:S02]  /*41e0*/  MOV R5, 0x400000 ;  /* 0x0040000000057802 */ /* 0x000fe40000000f00 */
[----:B---3--:R-:W-:-:S13]  /*41f0*/  ISETP.NE.AND P0, PT, R2, RZ, PT ;  /* 0x000000ff0200720c */ /* 0x008fda0003f05270 */
[----:B------:R-:W-:Y:S05]  /*4200*/  @!P0 BRA `(.L_x_9027) ;  /* 0x0000000000248947 */ /* 0x000fea0003800000 */
[----:B------:R-:W-:-:S13]  /*4210*/  ISETP.NE.AND P0, PT, R2, 0xff, PT ;  /* 0x000000ff0200780c */ /* 0x000fda0003f05270 */
[----:B------:R-:W-:Y:S02]  /*4220*/  @!P0 IMAD.MOV.U32 R5, RZ, RZ, 0x7f800001 ;  /* 0x7f800001ff058424 */ /* 0x000fe400078e00ff */
[----:B------:R-:W-:Y:S01]  /*4230*/  @P0 IMAD.SHL.U32 R5, R2, 0x800000, RZ ;  /* 0x0080000002050824 */ /* 0x000fe200078e00ff */
[----:B------:R-:W-:Y:S06]  /*4240*/  BRA `(.L_x_9027) ;  /* 0x0000000000147947 */ /* 0x000fec0003800000 */
.L_x_9047:
[----:B------:R-:W3:Y:S02]  /*4250*/  LDG.E.64 R2, desc[UR36][R2.64] ;  /* 0x0000002402027981 */ /* 0x000ee4000c1e1b00 */
[----:B---3--:R0:W3:Y:S01]  /*4260*/  I2F.U64 R5, R2 ;  /* 0x0000000200057312 */ /* 0x0080e20000301000 */
[----:B------:R-:W-:Y:S05]  /*4270*/  BRA `(.L_x_9027) ;  /* 0x0000000000087947 */ /* 0x000fea0003800000 */
.L_x_9046:
[----:B------:R-:W3:Y:S02]  /*4280*/  LDG.E R2, desc[UR36][R2.64] ;  /* 0x0000002402027981 */ /* 0x000ee4000c1e1900 */
[----:B---3--:R-:W-:-:S07]  /*4290*/  I2FP.F32.U32 R5, R2 ;  /* 0x0000000200057245 */ /* 0x008fce0000201000 */
.L_x_9027:
[----:B------:R-:W-:Y:S05]  /*42a0*/  BSYNC.RECONVERGENT B6 ;  /* 0x0000000000067941 */ /* 0x000fea0003800200 */
.L_x_9021:
[----:B0-23-5:R-:W-:Y:S01]  /*42b0*/  FADD.FTZ R3, -R22, 1 ;  /* 0x3f80000016037421 */ /* 0x02dfe20000010100 */
[----:B------:R-:W4:Y:S01]  /*42c0*/  LDCU.64 UR6, c[0x0][0x648] ;  /* 0x0000c900ff0677ac */ /* 0x000f220008000a00 */
[----:B------:R-:W-:Y:S02]  /*42d0*/  FADD.FTZ R5, -R5, R22 ;  /* 0x0000001605057221 */ /* 0x000fe40000010100 */
[----:B------:R-:W-:Y:S01]  /*42e0*/  FMUL.FTZ R3, R3, R22 ;  /* 0x0000001603037220 */ /* 0x000fe20000410000 */
[----:B------:R-:W-:Y:S01]  /*42f0*/  UPRMT UR4, UR44, 0x9910, URZ ;  /* 0x000099102c047896 */ /* 0x000fe200080000ff */
[----:B-1----:R-:W-:-:S03]  /*4300*/  FMUL.FTZ R4, R5, R18 ;  /* 0x0000001205047220 */ /* 0x002fc60000410000 */
[----:B------:R-:W-:Y:S01]  /*4310*/  FMNMX.FTZ R0, R3, 9.9999999600419720025e-13, !PT ;  /* 0x2b8cbccc03007809 */ /* 0x000fe20007810000 */
[----:B------:R-:W-:-:S03]  /*4320*/  UISETP.GT.AND UP0, UPT, UR4, 0x9, UPT ;  /* 0x000000090400788c */ /* 0x000fc6000bf04270 */
[----:B------:R-:W0:Y:S01]  /*4330*/  MUFU.RCP R7, R0 ;  /* 0x0000000000077308 */ /* 0x000e220000001000 */
[----:B----4-:R-:W-:-:S04]  /*4340*/  IADD3 R2, P0, PT, R16, UR6, RZ ;  /* 0x0000000610027c10 */ /* 0x010fc8000ff1e0ff */
[----:B------:R-:W-:Y:S01]  /*4350*/  IADD3.X R3, PT, PT, RZ, UR7, RZ, P0, !PT ;  /* 0x00000007ff037c10 */ /* 0x000fe200087fe4ff */
[----:B0-----:R-:W-:Y:S01]  /*4360*/  FMUL.FTZ R4, R4, R7 ;  /* 0x0000000704047220 */ /* 0x001fe20000410000 */
        /* <DEDUP_REMOVED lines=12> */
.L_x_9053:
[----:B------:R-:W0:Y:S02]  /*4430*/  F2I.S64.TRUNC R4, R4 ;  /* 0x0000000400047311 */ /* 0x000e24000020d900 */
[----:B0-----:R-:W-:-:S05]  /*4440*/  IMAD.MOV.U32 R7, RZ, RZ, R4 ;  /* 0x000000ffff077224 */ /* 0x001fca00078e0004 */
[----:B------:R0:W-:Y:S01]  /*4450*/  STG.E.U8 desc[UR36][R2.64], R7 ;  /* 0x0000000702007986 */ /* 0x0001e2000c101124 */
[----:B------:R-:W-:Y:S05]  /*4460*/  BRA `(.L_x_9055) ;  /* 0x0000000c002c7947 */ /* 0x000fea0003800000 */
.L_x_9052:
        /* <DEDUP_REMOVED lines=9> */
.L_x_9057:
[----:B------:R-:W0:Y:S02]  /*4500*/  F2I.FTZ.TRUNC.NTZ R5, R4 ;  /* 0x0000000400057305 */ /* 0x000e24000021f100 */
[----:B0-----:R0:W-:Y:S01]  /*4510*/  STG.E desc[UR36][R2.64], R5 ;  /* 0x0000000502007986 */ /* 0x0011e2000c101924 */
[----:B------:R-:W-:Y:S05]  /*4520*/  BRA `(.L_x_9055) ;  /* 0x0000000800fc7947 */ /* 0x000fea0003800000 */
.L_x_9056:
[----:B------:R-:W0:Y:S02]  /*4530*/  F2I.FTZ.TRUNC.NTZ R5, R4 ;  /* 0x0000000400057305 */ /* 0x000e24000021f100 */
[----:B0-----:R0:W-:Y:S01]  /*4540*/  STG.E.U16 desc[UR36][R2.64], R5 ;  /* 0x0000000502007986 */ /* 0x0011e2000c101524 */
[----:B------:R-:W-:Y:S05]  /*4550*/  BRA `(.L_x_9055) ;  /* 0x0000000800f07947 */ /* 0x000fea0003800000 */
.L_x_9051:
        /* <DEDUP_REMOVED lines=8> */
.L_x_9059:
[----:B------:R-:W-:-:S05]  /*45e0*/  F2FP.F16.F32.PACK_AB R4, RZ, R4 ;  /* 0x00000004ff04723e */ /* 0x000fca00000000ff */
[----:B------:R0:W-:Y:S01]  /*45f0*/  STG.E.U16 desc[UR36][R2.64], R4 ;  /* 0x0000000402007986 */ /* 0x0001e2000c101524 */
[----:B------:R-:W-:Y:S05]  /*4600*/  BRA `(.L_x_9055) ;  /* 0x0000000800c47947 */ /* 0x000fea0003800000 */
.L_x_9058:
[----:B------:R-:W-:-:S09]  /*4610*/  UISETP.NE.AND UP0, UPT, UR4, 0x7, UPT ;  /* 0x000000070400788c */ /* 0x000fd2000bf05270 */
[----:B------:R-:W-:Y:S05]  /*4620*/  BRA.U !UP0, `(.L_x_9060) ;  /* 0x00000001082c7547 */ /* 0x000fea000b800000 */
[----:B------:R-:W-:-:S09]  /*4630*/  UISETP.NE.AND UP0, UPT, UR4, 0x8, UPT ;  /* 0x000000080400788c */ /* 0x000fd2000bf05270 */
[----:B------:R-:W-:Y:S05]  /*4640*/  BRA.U !UP0, `(.L_x_9061) ;  /* 0x0000000108147547 */ /* 0x000fea000b800000 */
[----:B------:R-:W-:-:S09]  /*4650*/  UISETP.NE.AND UP0, UPT, UR4, 0x9, UPT ;  /* 0x000000090400788c */ /* 0x000fd2000bf05270 */
[----:B------:R-:W-:Y:S05]  /*4660*/  BRA.U UP0, `(.L_x_9054) ;  /* 0x0000000900187547 */ /* 0x000fea000b800000 */
[----:B------:R-:W-:-:S05]  /*4670*/  IMAD.MOV.U32 R5, RZ, RZ, RZ ;  /* 0x000000ffff057224 */ /* 0x000fca00078e00ff */
[----:B------:R0:W-:Y:S01]  /*4680*/  STG.E.64 desc[UR36][R2.64], R4 ;  /* 0x0000000402007986 */ /* 0x0001e2000c101b24 */
[----:B------:R-:W-:Y:S05]  /*4690*/  BRA `(.L_x_9055) ;  /* 0x0000000800a07947 */ /* 0x000fea0003800000 */
.L_x_9061:
[----:B------:R-:W-:-:S04]  /*46a0*/  F2FP.F16.F32.PACK_AB R5, RZ, R4 ;  /* 0x00000004ff05723e */ /* 0x000fc800000000ff */
[----:B------:R-:W-:-:S05]  /*46b0*/  PRMT R5, R5, 0x5410, RZ ;  /* 0x0000541005057816 */ /* 0x000fca00000000ff */
[----:B------:R0:W-:Y:S01]  /*46c0*/  STG.E desc[UR36][R2.64], R5 ;  /* 0x0000000502007986 */ /* 0x0001e2000c101924 */
[----:B------:R-:W-:Y:S05]  /*46d0*/  BRA `(.L_x_9055) ;  /* 0x0000000800907947 */ /* 0x000fea0003800000 */
.L_x_9060:
[----:B------:R-:W-:-:S06]  /*46e0*/  FMUL.FTZ R4, R4, 1 ;  /* 0x3f80000004047820 */ /* 0x000fcc0000410000 */
[----:B------:R-:W0:Y:S02]  /*46f0*/  F2F.F64.F32 R4, R4 ;  /* 0x0000000400047310 */ /* 0x000e240000201800 */
[----:B0-----:R0:W-:Y:S01]  /*4700*/  STG.E.64 desc[UR36][R2.64], R4 ;  /* 0x0000000402007986 */ /* 0x0011e2000c101b24 */
[----:B------:R-:W-:Y:S05]  /*4710*/  BRA `(.L_x_9055) ;  /* 0x0000000800807947 */ /* 0x000fea0003800000 */
.L_x_9050:
        /* <DEDUP_REMOVED lines=12> */
.L_x_9064:
[----:B------:R-:W-:Y:S01]  /*47e0*/  FMUL.FTZ R4, R4, 1 ;  /* 0x3f80000004047820 */ /* 0x000fe20000410000 */
[----:B------:R-:W-:-:S05]  /*47f0*/  CS2R R6, SRZ ;  /* 0x0000000000067805 */ /* 0x000fca000001ff00 */
[----:B------:R-:W0:Y:S02]  /*4800*/  F2F.F64.F32 R4, R4 ;  /* 0x0000000400047310 */ /* 0x000e240000201800 */
[----:B0-----:R0:W-:Y:S01]  /*4810*/  STG.E.128 desc[UR36][R2.64], R4 ;  /* 0x0000000402007986 */ /* 0x0011e2000c101d24 */
[----:B------:R-:W-:Y:S05]  /*4820*/  BRA `(.L_x_9055) ;  /* 0x00000008003c7947 */ /* 0x000fea0003800000 */
.L_x_9063:
        /* <DEDUP_REMOVED lines=8> */
[----:B------:R-:W-:Y:S01]  /*48b0*/  HFMA2 R0, -RZ, RZ, 0, 7.569789886474609375e-06 ;  /* 0x0000007fff007431 */ /* 0x000fe200000001ff */
        /* <DEDUP_REMOVED lines=9> */
.L_x_9068:
[----:B------:R-:W-:Y:S05]  /*4950*/  BSYNC.RECONVERGENT B0 ;  /* 0x0000000000007941 */ /* 0x000fea0003800200 */
.L_x_9067:
[----:B------:R-:W-:-:S05]  /*4960*/  LOP3.LUT R7, R0, 0x80, R7, 0xf8, !PT ;  /* 0x0000008000077812 */ /* 0x000fca00078ef807 */
[----:B------:R0:W-:Y:S01]  /*4970*/  STG.E.U8 desc[UR36][R2.64], R7 ;  /* 0x0000000702007986 */ /* 0x0001e2000c101124 */
[----:B------:R-:W-:Y:S05]  /*4980*/  BRA `(.L_x_9055) ;  /* 0x0000000400e47947 */ /* 0x000fea0003800000 */
.L_x_9066:
        /* <DEDUP_REMOVED lines=14> */
.L_x_9070:
[----:B------:R-:W-:Y:S05]  /*4a70*/  BSYNC.RECONVERGENT B0 ;  /* 0x0000000000007941 */ /* 0x000fea0003800200 */
.L_x_9069:
[----:B------:R-:W-:-:S05]  /*4a80*/  LOP3.LUT R5, R0, 0x80, R7, 0xf8, !PT ;  /* 0x0000008000057812 */ /* 0x000fca00078ef807 */
[----:B------:R0:W-:Y:S01]  /*4a90*/  STG.E.U8 desc[UR36][R2.64], R5 ;  /* 0x0000000502007986 */ /* 0x0001e2000c101124 */
[----:B------:R-:W-:Y:S05]  /*4aa0*/  BRA `(.L_x_9055) ;  /* 0x00000004009c7947 */ /* 0x000fea0003800000 */
.L_x_9065:
[----:B------:R-:W-:-:S05]  /*4ab0*/  F2FP.BF16.F32.PACK_AB R4, RZ, R4 ;  /* 0x00000004ff04723e */ /* 0x000fca00000010ff */
[----:B------:R0:W-:Y:S01]  /*4ac0*/  STG.E.U16 desc[UR36][R2.64], R4 ;  /* 0x0000000402007986 */ /* 0x0001e2000c101524 */
[----:B------:R-:W-:Y:S05]  /*4ad0*/  BRA `(.L_x_9055) ;  /* 0x0000000400907947 */ /* 0x000fea0003800000 */
.L_x_9062:
        /* <DEDUP_REMOVED lines=11> */
.L_x_9073:
        /* <DEDUP_REMOVED lines=12> */
.L_x_9076:
[----:B------:R-:W-:-:S04]  /*4c50*/  SHF.R.U32.HI R0, RZ, 0x14, R4 ;  /* 0x00000014ff007819 */ /* 0x000fc80000011604 */
[----:B------:R-:W-:-:S04]  /*4c60*/  LOP3.LUT R5, R0, 0x1, RZ, 0xc0, !PT ;  /* 0x0000000100057812 */ /* 0x000fc800078ec0ff */
[----:B------:R-:W-:-:S04]  /*4c70*/  IADD3 R0, PT, PT, R4, 0x487ffff, R5 ;  /* 0x0487ffff04007810 */ /* 0x000fc80007ffe005 */
[----:B------:R-:W-:-:S04]  /*4c80*/  SHF.R.U32.HI R0, RZ, 0x14, R0 ;  /* 0x00000014ff007819 */ /* 0x000fc80000011600 */
[----:B------:R-:W-:-:S07]  /*4c90*/  LOP3.LUT R5, R0, 0xff, RZ, 0xc0, !PT ;  /* 0x000000ff00057812 */ /* 0x000fce00078ec0ff */
.L_x_9077:
[----:B------:R-:W-:-:S04]  /*4ca0*/  SHF.R.U32.HI R4, RZ, 0x18, R4 ;  /* 0x00000018ff047819 */ /* 0x000fc80000011604 */
[----:B------:R-:W-:-:S04]  /*4cb0*/  LOP3.LUT R5, R5, 0x80, R4, 0xf8, !PT ;  /* 0x0000008005057812 */ /* 0x000fc800078ef804 */
[----:B------:R-:W-:-:S07]  /*4cc0*/  PRMT R0, R5, 0x7610, R0 ;  /* 0x0000761005007816 */ /* 0x000fce0000000000 */
.L_x_9075:
[----:B------:R-:W-:Y:S05]  /*4cd0*/  BSYNC.RECONVERGENT B0 ;  /* 0x0000000000007941 */ /* 0x000fea0003800200 */
.L_x_9074:
[----:B------:R0:W-:Y:S01]  /*4ce0*/  STG.E.U8 desc[UR36][R2.64], R0 ;  /* 0x0000000002007986 */ /* 0x0001e2000c101124 */
[----:B------:R-:W-:Y:S05]  /*4cf0*/  BRA `(.L_x_9055) ;  /* 0x0000000400087947 */ /* 0x000fea0003800000 */
.L_x_9072:
        /* <DEDUP_REMOVED lines=12> */
.L_x_9080:
[----:B------:R-:W-:-:S04]  /*4dc0*/  SHF.R.U32.HI R0, RZ, 0x15, R4 ;  /* 0x00000015ff007819 */ /* 0x000fc80000011604 */
[----:B------:R-:W-:-:S04]  /*4dd0*/  LOP3.LUT R5, R0, 0x1, RZ, 0xc0, !PT ;  /* 0x0000000100057812 */ /* 0x000fc800078ec0ff */
[----:B------:R-:W-:-:S04]  /*4de0*/  IADD3 R0, PT, PT, R4, 0x88fffff, R5 ;  /* 0x088fffff04007810 */ /* 0x000fc80007ffe005 */
[----:B------:R-:W-:-:S04]  /*4df0*/  SHF.R.U32.HI R0, RZ, 0x15, R0 ;  /* 0x00000015ff007819 */ /* 0x000fc80000011600 */
[----:B------:R-:W-:-:S07]  /*4e00*/  LOP3.LUT R5, R0, 0xff, RZ, 0xc0, !PT ;  /* 0x000000ff00057812 */ /* 0x000fce00078ec0ff */
.L_x_9081:
[----:B------:R-:W-:-:S04]  /*4e10*/  SHF.R.U32.HI R4, RZ, 0x18, R4 ;  /* 0x00000018ff047819 */ /* 0x000fc80000011604 */
[----:B------:R-:W-:-:S04]  /*4e20*/  LOP3.LUT R5, R5, 0x80, R4, 0xf8, !PT ;  /* 0x0000008005057812 */ /* 0x000fc800078ef804 */
[----:B------:R-:W-:-:S07]  /*4e30*/  PRMT R0, R5, 0x7610, R0 ;  /* 0x0000761005007816 */ /* 0x000fce0000000000 */
.L_x_9079:
[----:B------:R-:W-:Y:S05]  /*4e40*/  BSYNC.RECONVERGENT B0 ;  /* 0x0000000000007941 */ /* 0x000fea0003800200 */
.L_x_9078:
[----:B------:R2:W-:Y:S01]  /*4e50*/  STG.E.U8 desc[UR36][R2.64], R0 ;  /* 0x0000000002007986 */ /* 0x0005e2000c101124 */
[----:B------:R-:W-:Y:S05]  /*4e60*/  BRA `(.L_x_9055) ;  /* 0x0000000000ac7947 */ /* 0x000fea0003800000 */
.L_x_9071:
[----:B------:R-:W-:-:S09]  /*4e70*/  UISETP.NE.AND UP0, UPT, UR4, 0x1c, UPT ;  /* 0x0000001c0400788c */ /* 0x000fd2000bf05270 */
[----:B------:R-:W-:Y:S05]  /*4e80*/  BRA.U !UP0, `(.L_x_9082) ;  /* 0x00000001089c7547 */ /* 0x000fea000b800000 */
[----:B------:R-:W-:-:S09]  /*4e90*/  UISETP.NE.AND UP0, UPT, UR4, 0x1d, UPT ;  /* 0x0000001d0400788c */ /* 0x000fd2000bf05270 */
[----:B------:R-:W-:Y:S05]  /*4ea0*/  BRA.U !UP0, `(.L_x_9083) ;  /* 0x0000000108887547 */ /* 0x000fea000b800000 */
[----:B------:R-:W-:-:S09]  /*4eb0*/  UISETP.NE.AND UP0, UPT, UR4, 0x2c, UPT ;  /* 0x0000002c0400788c */ /* 0x000fd2000bf05270 */
[----:B------:R-:W-:Y:S05]  /*4ec0*/  BRA.U !UP0, `(.L_x_9084) ;  /* 0x0000000108447547 */ /* 0x000fea000b800000 */
.L_x_9054:
        /* <DEDUP_REMOVED lines=16> */
.L_x_9085:
[----:B------:R-:W-:Y:S05]  /*4fd0*/  BRA `(.L_x_9055) ;  /* 0x0000000000507947 */ /* 0x000fea0003800000 */
.L_x_9084:
        /* <DEDUP_REMOVED lines=15> */
.L_x_9083:
[----:B------:R-:W0:Y:S02]  /*50d0*/  F2I.U64.TRUNC R4, R4 ;  /* 0x0000000400047311 */ /* 0x000e24000020d800 */
[----:B0-----:R0:W-:Y:S01]  /*50e0*/  STG.E.64 desc[UR36][R2.64], R4 ;  /* 0x0000000402007986 */ /* 0x0011e2000c101b24 */
[----:B------:R-:W-:Y:S05]  /*50f0*/  BRA `(.L_x_9055) ;  /* 0x0000000000087947 */ /* 0x000fea0003800000 */
.L_x_9082:
[----:B------:R-:W0:Y:S02]  /*5100*/  F2I.FTZ.U32.TRUNC.NTZ R5, R4 ;  /* 0x0000000400057305 */ /* 0x000e24000021f000 */
[----:B0-----:R3:W-:Y:S02]  /*5110*/  STG.E desc[UR36][R2.64], R5 ;  /* 0x0000000502007986 */ /* 0x0017e4000c101924 */
.L_x_9055:
[----:B------:R-:W-:-:S07]  /*5120*/  VIADD R17, R17, 0x80 ;  /* 0x0000008011117836 */ /* 0x000fce0000000000 */
.L_x_8961:
[----:B------:R-:W-:Y:S05]  /*5130*/  BSYNC.RECONVERGENT B7 ;  /* 0x0000000000077941 */ /* 0x000fea0003800200 */
.L_x_8960:
[----:B------:R-:W5:Y:S01]  /*5140*/  LDCU UR4, c[0x0][0x380] ;  /* 0x00007000ff0477ac */ /* 0x000f620008000800 */
[----:B------:R-:W-:Y:S01]  /*5150*/  BSSY.RECONVERGENT B7, `(.L_x_9086) ;  /* 0x0000503000077945 */ /* 0x000fe20003800200 */
[----:B-----5:R-:W-:-:S13]  /*5160*/  ISETP.GE.AND P0, PT, R17, UR4, PT ;  /* 0x0000000411007c0c */ /* 0x020fda000bf06270 */
[----:B------:R-:W-:Y:S05]  /*5170*/  @P0 BRA `(.L_x_9087) ;  /* 0x0000005000000947 */ /* 0x000fea0003800000 */
[----:B------:R-:W5:Y:S01]  /*5180*/  LDCU UR4, c[0x0][0x388] ;  /* 0x00007100ff0477ac */ /* 0x000f620008000800 */
[----:B------:R-:W-:Y:S02]  /*5190*/  HFMA2 R19, -RZ, RZ, 0, 0 ;  /* 0x00000000ff137431 */ /* 0x000fe400000001ff */
        /* <DEDUP_REMOVED lines=9> */
[----:B------:R-:W5:Y:S01]  /*5230*/  LDCU.64 UR10, c[0x0][0x4c0] ;  /* 0x00009800ff0a77ac */ /* 0x000f620008000a00 */
[----:B------:R-:W-:Y:S01]  /*5240*/  UISETP.NE.AND UP0, UPT, UR42, URZ, UPT ;  /* 0x000000ff2a00728c */ /* 0x000fe2000bf05270 */
[----:B-1-34-:R-:W-:-:S05]  /*5250*/  IMAD.HI.U32 R2, R17, UR4, R16 ;  /* 0x0000000411027c27 */ /* 0x01afca000f8e0010 */
[----:B------:R-:W-:-:S05]  /*5260*/  SHF.R.U32.HI R3, RZ, UR5, R2 ;  /* 0x00000005ff037c19 */ /* 0x000fca0008011602 */
[----:B------:R-:W-:-:S04]  /*5270*/  IMAD.MOV R0, RZ, RZ, -R3 ;  /* 0x000000ffff007224 */ /* 0x000fc800078e0a03 */
[----:B0-----:R-:W-:-:S04]  /*5280*/  IMAD R19, R0, UR6, R17 ;  /* 0x0000000600137c24 */ /* 0x001fc8000f8e0211 */
[C---:B--2---:R-:W-:Y:S02]  /*5290*/  IMAD R16, R19.reuse, UR8, RZ ;  /* 0x0000000813107c24 */ /* 0x044fe4000f8e02ff */
        /* <DEDUP_REMOVED lines=362> */
.L_x_9088:
[----:B------:R-:W1:Y:S01]  /*6940*/  LDCU.64 UR6, c[0x0][0x650] ;  /* 0x0000ca00ff0677ac */ /* 0x000e620008000a00 */
[----:B------:R-:W-:Y:S01]  /*6950*/  BSSY.RECONVERGENT B6, `(.L_x_9089) ;  /* 0x00000dd000067945 */ /* 0x000fe20003800200 */
        /* <DEDUP_REMOVED lines=16> */
.L_x_9093:
[----:B------:R-:W2:Y:S02]  /*6a60*/  LDG.E.U8 R2, desc[UR36][R2.64] ;  /* 0x0000002402027981 */ /* 0x000ea4000c1e1100 */
[----:B--2---:R-:W-:Y:S01]  /*6a70*/  I2FP.F32.U32 R18, R2 ;  /* 0x0000000200127245 */ /* 0x004fe20000201000 */
[----:B------:R-:W-:Y:S06]  /*6a80*/  BRA `(.L_x_9095) ;  /* 0x0000000c00247947 */ /* 0x000fec0003800000 */
.L_x_9092:
        /* <DEDUP_REMOVED lines=9> */
.L_x_9097:
[----:B------:R-:W2:Y:S02]  /*6b20*/  LDG.E R2, desc[UR36][R2.64] ;  /* 0x0000002402027981 */ /* 0x000ea4000c1e1900 */
[----:B--2---:R-:W-:Y:S01]  /*6b30*/  I2FP.F32.S32 R18, R2 ;  /* 0x0000000200127245 */ /* 0x004fe20000201400 */
[----:B------:R-:W-:Y:S06]  /*6b40*/  BRA `(.L_x_9095) ;  /* 0x0000000800f47947 */ /* 0x000fec0003800000 */
.L_x_9096:
[----:B------:R-:W2:Y:S02]  /*6b50*/  LDG.E.U16 R2, desc[UR36][R2.64] ;  /* 0x0000002402027981 */ /* 0x000ea4000c1e1500 */
[----:B--2---:R0:W1:Y:S01]  /*6b60*/  I2F.S16 R18, R2 ;  /* 0x0000000200127306 */ /* 0x0040620000101400 */
[----:B------:R-:W-:Y:S05]  /*6b70*/  BRA `(.L_x_9095) ;  /* 0x0000000800e87947 */ /* 0x000fea0003800000 */
.L_x_9091:
        /* <DEDUP_REMOVED lines=8> */
.L_x_9099:
[----:B------:R-:W2:Y:S02]  /*6c00*/  LDG.E.U16 R2, desc[UR36][R2.64] ;  /* 0x0000002402027981 */ /* 0x000ea4000c1e1500 */
[----:B--2---:R-:W-:Y:S01]  /*6c10*/  HADD2.F32 R18, -RZ, R2.H0_H0 ;  /* 0x20000002ff127230 */ /* 0x004fe20000004100 */
[----:B------:R-:W-:Y:S06]  /*6c20*/  BRA `(.L_x_9095) ;  /* 0x0000000800bc7947 */ /* 0x000fec0003800000 */
.L_x_9098:
        /* <DEDUP_REMOVED lines=8> */
.L_x_9101:
[----:B------:R-:W2:Y:S02]  /*6cb0*/  LDG.E.U16 R2, desc[UR36][R2.64] ;  /* 0x0000002402027981 */ /* 0x000ea4000c1e1500 */
[----:B--2---:R-:W-:Y:S01]  /*6cc0*/  HADD2.F32 R18, -RZ, R2.H0_H0 ;  /* 0x20000002ff127230 */ /* 0x004fe20000004100 */
[----:B------:R-:W-:Y:S06]  /*6cd0*/  BRA `(.L_x_9095) ;  /* 0x0000000800907947 */ /* 0x000fec0003800000 */
.L_x_9100:
[----:B------:R-:W2:Y:S01]  /*6ce0*/  LDG.E.64 R2, desc[UR36][R2.64] ;  /* 0x0000002402027981 */ /* 0x000ea2000c1e1b00 */
[----:B------:R-:W-:Y:S01]  /*6cf0*/  UMOV UR4, 0xf0000000 ;  /* 0xf000000000047882 */ /* 0x000fe20000000000 */
[----:B------:R-:W-:Y:S01]  /*6d00*/  UMOV UR5, 0x380fffff ;  /* 0x380fffff00057882 */ /* 0x000fe20000000000 */
[----:B--2---:R-:W0:Y:S01]  /*6d10*/  F2F.F32.F64 R18, R2 ;  /* 0x0000000200127310 */ /* 0x004e220000301000 */
[----:B------:R-:W-:-:S14]  /*6d20*/  DSETP.GEU.AND P0, PT, |R2|, UR4, PT ;  /* 0x0000000402007e2a */ /* 0x000fdc000bf0e200 */
[----:B0-----:R-:W-:Y:S01]  /*6d30*/  @!P0 FMUL R18, R18, 1.175494350822287508e-38 ;  /* 0x0080000012128820 */ /* 0x001fe20000400000 */
[----:B------:R-:W-:Y:S06]  /*6d40*/  BRA `(.L_x_9095) ;  /* 0x0000000800747947 */ /* 0x000fec0003800000 */
.L_x_9090:
        /* <DEDUP_REMOVED lines=12> */
.L_x_9104:
[----:B------:R-:W2:Y:S01]  /*6e10*/  LDG.E.64 R2, desc[UR36][R2.64] ;  /* 0x0000002402027981 */ /* 0x000ea2000c1e1b00 */
[----:B------:R-:W-:Y:S01]  /*6e20*/  UMOV UR4, 0xf0000000 ;  /* 0xf000000000047882 */ /* 0x000fe20000000000 */
[----:B------:R-:W-:Y:S01]  /*6e30*/  UMOV UR5, 0x380fffff ;  /* 0x380fffff00057882 */ /* 0x000fe20000000000 */
[----:B--2---:R-:W0:Y:S01]  /*6e40*/  F2F.F32.F64 R18, R2 ;  /* 0x0000000200127310 */ /* 0x004e220000301000 */
[----:B------:R-:W-:-:S14]  /*6e50*/  DSETP.GEU.AND P0, PT, |R2|, UR4, PT ;  /* 0x0000000402007e2a */ /* 0x000fdc000bf0e200 */
[----:B0-----:R-:W-:Y:S01]  /*6e60*/  @!P0 FMUL R18, R18, 1.175494350822287508e-38 ;  /* 0x0080000012128820 */ /* 0x001fe20000400000 */
[----:B------:R-:W-:Y:S06]  /*6e70*/  BRA `(.L_x_9095) ;  /* 0x0000000800287947 */ /* 0x000fec0003800000 */
.L_x_9103:
        /* <DEDUP_REMOVED lines=25> */
.L_x_9106:
        /* <DEDUP_REMOVED lines=12> */
.L_x_9105:
[----:B------:R-:W2:Y:S02]  /*70d0*/  LDG.E.U16 R2, desc[UR36][R2.64] ;  /* 0x0000002402027981 */ /* 0x000ea4000c1e1500 */
[----:B--2---:R-:W-:Y:S01]  /*70e0*/  IMAD.U32 R18, R2, 0x10000, RZ ;  /* 0x0001000002127824 */ /* 0x004fe200078e00ff */
[----:B------:R-:W-:Y:S06]  /*70f0*/  BRA `(.L_x_9095) ;  /* 0x0000000400887947 */ /* 0x000fec0003800000 */
.L_x_9102:
        /* <DEDUP_REMOVED lines=11> */
.L_x_9109:
        /* <DEDUP_REMOVED lines=20> */
.L_x_9111:
[----:B------:R-:W-:Y:S05]  /*72f0*/  BSYNC.RECONVERGENT B0 ;  /* 0x0000000000007941 */ /* 0x000fea0003800200 */
.L_x_9110:
[----:B------:R-:W-:Y:S02]  /*7300*/  SHF.L.U32 R0, R0, 0x14, RZ ;  /* 0x0000001400007819 */ /* 0x000fe400000006ff */
[----:B------:R-:W-:-:S04]  /*7310*/  LEA R2, R2, 0x3b800000, 0x17 ;  /* 0x3b80000002027811 */ /* 0x000fc800078eb8ff */
[----:B------:R-:W-:Y:S01]  /*7320*/  LOP3.LUT R18, R2, R0, R7, 0xfe, !PT ;  /* 0x0000000002127212 */ /* 0x000fe200078efe07 */
[----:B------:R-:W-:Y:S06]  /*7330*/  BRA `(.L_x_9095) ;  /* 0x0000000000f87947 */ /* 0x000fec0003800000 */
.L_x_9108:
        /* <DEDUP_REMOVED lines=20> */
.L_x_9113:
[----:B------:R-:W-:Y:S05]  /*7480*/  BSYNC.RECONVERGENT B0 ;  /* 0x0000000000007941 */ /* 0x000fea0003800200 */
.L_x_9112:
[----:B------:R-:W-:Y:S01]  /*7490*/  IMAD.SHL.U32 R0, R0, 0x200000, RZ ;  /* 0x0020000000007824 */ /* 0x000fe200078e00ff */
[----:B------:R-:W-:-:S04]  /*74a0*/  LEA R2, R2, 0x37800000, 0x17 ;  /* 0x3780000002027811 */ /* 0x000fc800078eb8ff */
[----:B------:R-:W-:Y:S01]  /*74b0*/  LOP3.LUT R18, R2, R0, R7, 0xfe, !PT ;  /* 0x0000000002127212 */ /* 0x000fe200078efe07 */
[----:B------:R-:W-:Y:S06]  /*74c0*/  BRA `(.L_x_9095) ;  /* 0x0000000000947947 */ /* 0x000fec0003800000 */
.L_x_9107:
        /* <DEDUP_REMOVED lines=14> */
.L_x_9094:
        /* <DEDUP_REMOVED lines=16> */
.L_x_9116:
[----:B------:R-:W-:Y:S01]  /*76b0*/  MOV R18, RZ ;  /* 0x000000ff00127202 */ /* 0x000fe20000000f00 */
[----:B------:R-:W-:Y:S06]  /*76c0*/  BRA `(.L_x_9095) ;  /* 0x0000000000147947 */ /* 0x000fec0003800000 */
.L_x_9115:
[----:B------:R-:W2:Y:S02]  /*76d0*/  LDG.E.64 R2, desc[UR36][R2.64] ;  /* 0x0000002402027981 */ /* 0x000ea4000c1e1b00 */
[----:B--2---:R0:W1:Y:S01]  /*76e0*/  I2F.U64 R18, R2 ;  /* 0x0000000200127312 */ /* 0x0040620000301000 */
[----:B------:R-:W-:Y:S05]  /*76f0*/  BRA `(.L_x_9095) ;  /* 0x0000000000087947 */ /* 0x000fea0003800000 */
.L_x_9114:
[----:B------:R-:W2:Y:S02]  /*7700*/  LDG.E R2, desc[UR36][R2.64] ;  /* 0x0000002402027981 */ /* 0x000ea4000c1e1900 */
[----:B--2---:R-:W-:-:S07]  /*7710*/  I2FP.F32.U32 R18, R2 ;  /* 0x0000000200127245 */ /* 0x004fce0000201000 */
.L_x_9095:
[----:B------:R-:W-:Y:S05]  /*7720*/  BSYNC.RECONVERGENT B6 ;  /* 0x0000000000067941 */ /* 0x000fea0003800200 */
.L_x_9089:
        /* <DEDUP_REMOVED lines=18> */
.L_x_9121:
[----:B------:R-:W2:Y:S02]  /*7850*/  LDG.E.U8 R2, desc[UR36][R2.64] ;  /* 0x0000002402027981 */ /* 0x000ea4000c1e1100 */
[----:B--2---:R-:W-:Y:S01]  /*7860*/  I2FP.F32.U32 R22, R2 ;  /* 0x0000000200167245 */ /* 0x004fe20000201000 */
[----:B------:R-:W-:Y:S06]  /*7870*/  BRA `(.L_x_9123) ;  /* 0x0000000c00247947 */ /* 0x000fec0003800000 */
.L_x_9120:
        /* <DEDUP_REMOVED lines=9> */
.L_x_9125:
[----:B------:R-:W2:Y:S02]  /*7910*/  LDG.E R2, desc[UR36][R2.64] ;  /* 0x0000002402027981 */ /* 0x000ea4000c1e1900 */
[----:B--2---:R-:W-:Y:S01]  /*7920*/  I2FP.F32.S32 R22, R2 ;  /* 0x0000000200167245 */ /* 0x004fe20000201400 */
[----:B------:R-:W-:Y:S06]  /*7930*/  BRA `(.L_x_9123) ;  /* 0x0000000800f47947 */ /* 0x000fec0003800000 */
.L_x_9124:
[----:B------:R-:W2:Y:S02]  /*7940*/  LDG.E.U16 R2, desc[UR36][R2.64] ;  /* 0x0000002402027981 */ /* 0x000ea4000c1e1500 */
[----:B--2---:R3:W4:Y:S01]  /*7950*/  I2F.S16 R22, R2 ;  /* 0x0000000200167306 */ /* 0x0047220000101400 */
[----:B------:R-:W-:Y:S05]  /*7960*/  BRA `(.L_x_9123) ;  /* 0x0000000800e87947 */ /* 0x000fea0003800000 */
.L_x_9119:
        /* <DEDUP_REMOVED lines=8> */
.L_x_9127:
[----:B------:R-:W2:Y:S02]  /*79f0*/  LDG.E.U16 R2, desc[UR36][R2.64] ;  /* 0x0000002402027981 */ /* 0x000ea4000c1e1500 */
[----:B--2---:R-:W-:Y:S01]  /*7a00*/  HADD2.F32 R22, -RZ, R2.H0_H0 ;  /* 0x20000002ff167230 */ /* 0x004fe20000004100 */
[----:B------:R-:W-:Y:S06]  /*7a10*/  BRA `(.L_x_9123) ;  /* 0x0000000800bc7947 */ /* 0x000fec0003800000 */
.L_x_9126:
        /* <DEDUP_REMOVED lines=8> */
.L_x_9129:
[----:B------:R-:W2:Y:S02]  /*7aa0*/  LDG.E.U16 R2, desc[UR36][R2.64] ;  /* 0x0000002402027981 */ /* 0x000ea4000c1e1500 */
[----:B--2---:R-:W-:Y:S01]  /*7ab0*/  HADD2.F32 R22, -RZ, R2.H0_H0 ;  /* 0x20000002ff167230 */ /* 0x004fe20000004100 */
[----:B------:R-:W-:Y:S06]  /*7ac0*/  BRA `(.L_x_9123) ;  /* 0x0000000800907947 */ /* 0x000fec0003800000 */
.L_x_9128:
[----:B------:R-:W2:Y:S01]  /*7ad0*/  LDG.E.64 R2, desc[UR36][R2.64] ;  /* 0x0000002402027981 */ /* 0x000ea2000c1e1b00 */
[----:B------:R-:W-:Y:S01]  /*7ae0*/  UMOV UR4, 0xf0000000 ;  /* 0xf000000000047882 */ /* 0x000fe20000000000 */
[----:B------:R-:W-:Y:S01]  /*7af0*/  UMOV UR5, 0x380fffff ;  /* 0x380fffff00057882 */ /* 0x000fe20000000000 */
[----:B--2---:R-:W0:Y:S01]  /*7b00*/  F2F.F32.F64 R22, R2 ;  /* 0x0000000200167310 */ /* 0x004e220000301000 */
[----:B------:R-:W-:-:S14]  /*7b10*/  DSETP.GEU.AND P0, PT, |R2|, UR4, PT ;  /* 0x0000000402007e2a */ /* 0x000fdc000bf0e200 */
[----:B0-----:R-:W-:Y:S01]  /*7b20*/  @!P0 FMUL R22, R22, 1.175494350822287508e-38 ;  /* 0x0080000016168820 */ /* 0x001fe20000400000 */
[----:B------:R-:W-:Y:S06]  /*7b30*/  BRA `(.L_x_9123) ;  /* 0x0000000800747947 */ /* 0x000fec0003800000 */
.L_x_9118:
        /* <DEDUP_REMOVED lines=12> */
.L_x_9132:
[----:B------:R-:W2:Y:S01]  /*7c00*/  LDG.E.64 R2, desc[UR36][R2.64] ;  /* 0x0000002402027981 */ /* 0x000ea2000c1e1b00 */
[----:B------:R-:W-:Y:S01]  /*7c10*/  UMOV UR4, 0xf0000000 ;  /* 0xf000000000047882 */ /* 0x000fe20000000000 */
[----:B------:R-:W-:Y:S01]  /*7c20*/  UMOV UR5, 0x380fffff ;  /* 0x380fffff00057882 */ /* 0x000fe20000000000 */
[----:B--2---:R-:W0:Y:S01]  /*7c30*/  F2F.F32.F64 R22, R2 ;  /* 0x0000000200167310 */ /* 0x004e220000301000 */
[----:B------:R-:W-:-:S14]  /*7c40*/  DSETP.GEU.AND P0, PT, |R2|, UR4, PT ;  /* 0x0000000402007e2a */ /* 0x000fdc000bf0e200 */
[----:B0-----:R-:W-:Y:S01]  /*7c50*/  @!P0 FMUL R22, R22, 1.175494350822287508e-38 ;  /* 0x0080000016168820 */ /* 0x001fe20000400000 */
[----:B------:R-:W-:Y:S06]  /*7c60*/  BRA `(.L_x_9123) ;  /* 0x0000000800287947 */ /* 0x000fec0003800000 */
.L_x_9131:
        /* <DEDUP_REMOVED lines=25> */
.L_x_9134:
        /* <DEDUP_REMOVED lines=12> */
.L_x_9133:
[----:B------:R-:W2:Y:S02]  /*7ec0*/  LDG.E.U16 R2, desc[UR36][R2.64] ;  /* 0x0000002402027981 */ /* 0x000ea4000c1e1500 */
[----:B--2---:R-:W-:Y:S01]  /*7ed0*/  IMAD.U32 R22, R2, 0x10000, RZ ;  /* 0x0001000002167824 */ /* 0x004fe200078e00ff */
[----:B------:R-:W-:Y:S06]  /*7ee0*/  BRA `(.L_x_9123) ;  /* 0x0000000400887947 */ /* 0x000fec0003800000 */
.L_x_9130:
        /* <DEDUP_REMOVED lines=11> */
.L_x_9137:
        /* <DEDUP_REMOVED lines=20> */
.L_x_9139:
[----:B------:R-:W-:Y:S05]  /*80e0*/  BSYNC.RECONVERGENT B0 ;  /* 0x0000000000007941 */ /* 0x000fea0003800200 */
.L_x_9138:
[----:B------:R-:W-:Y:S01]  /*80f0*/  IMAD.SHL.U32 R0, R0, 0x100000, RZ ;  /* 0x0010000000007824 */ /* 0x000fe200078e00ff */
[----:B------:R-:W-:-:S04]  /*8100*/  LEA R2, R2, 0x3b800000, 0x17 ;  /* 0x3b80000002027811 */ /* 0x000fc800078eb8ff */
[----:B------:R-:W-:Y:S01]  /*8110*/  LOP3.LUT R22, R2, R0, R7, 0xfe, !PT ;  /* 0x0000000002167212 */ /* 0x000fe200078efe07 */
[----:B------:R-:W-:Y:S06]  /*8120*/  BRA `(.L_x_9123) ;  /* 0x0000000000f87947 */ /* 0x000fec0003800000 */
.L_x_9136:
        /* <DEDUP_REMOVED lines=20> */
.L_x_9141:
[----:B------:R-:W-:Y:S05]  /*8270*/  BSYNC.RECONVERGENT B0 ;  /* 0x0000000000007941 */ /* 0x000fea0003800200 */
.L_x_9140:
[----:B------:R-:W-:Y:S02]  /*8280*/  SHF.L.U32 R0, R0, 0x15, RZ ;  /* 0x0000001500007819 */ /* 0x000fe400000006ff */
[----:B------:R-:W-:-:S04]  /*8290*/  LEA R2, R2, 0x37800000, 0x17 ;  /* 0x3780000002027811 */ /* 0x000fc800078eb8ff */
[----:B------:R-:W-:Y:S01]  /*82a0*/  LOP3.LUT R22, R2, R0, R7, 0xfe, !PT ;  /* 0x0000000002167212 */ /* 0x000fe200078efe07 */
[----:B------:R-:W-:Y:S06]  /*82b0*/  BRA `(.L_x_9123) ;  /* 0x0000000000947947 */ /* 0x000fec0003800000 */
.L_x_9135:
        /* <DEDUP_REMOVED lines=14> */
.L_x_9122:
        /* <DEDUP_REMOVED lines=16> */
.L_x_9144:
[----:B------:R-:W-:Y:S01]  /*84a0*/  IMAD.MOV.U32 R22, RZ, RZ, RZ ;  /* 0x000000ffff167224 */ /* 0x000fe200078e00ff */
[----:B------:R-:W-:Y:S06]  /*84b0*/  BRA `(.L_x_9123) ;  /* 0x0000000000147947 */ /* 0x000fec0003800000 */
.L_x_9143:
[----:B------:R-:W2:Y:S02]  /*84c0*/  LDG.E.64 R22, desc[UR36][R2.64] ;  /* 0x0000002402167981 */ /* 0x000ea4000c1e1b00 */
[----:B--2---:R0:W2:Y:S01]  /*84d0*/  I2F.U64 R22, R22 ;  /* 0x0000001600167312 */ /* 0x0040a20000301000 */
[----:B------:R-:W-:Y:S05]  /*84e0*/  BRA `(.L_x_9123) ;  /* 0x0000000000087947 */ /* 0x000fea0003800000 */
.L_x_9142:
[----:B------:R-:W2:Y:S02]  /*84f0*/  LDG.E R2, desc[UR36][R2.64] ;  /* 0x0000002402027981 */ /* 0x000ea4000c1e1900 */
[----:B--2---:R-:W-:-:S07]  /*8500*/  I2FP.F32.U32 R22, R2 ;  /* 0x0000000200167245 */ /* 0x004fce0000201000 */
.L_x_9123:
[----:B------:R-:W-:Y:S05]  /*8510*/  BSYNC.RECONVERGENT B6 ;  /* 0x0000000000067941 */ /* 0x000fea0003800200 */
.L_x_9117:
[----:B------:R-:W0:Y:S01]  /*8520*/  LDCU.64 UR6, c[0x0][0x660] ;  /* 0x0000cc00ff0677ac */ /* 0x000e220008000a00 */
[----:B------:R-:W-:Y:S01]  /*8530*/  BSSY.RECONVERGENT B6, `(.L_x_9145) ;  /* 0x00000dd000067945 */ /* 0x000fe20003800200 */
[----:B------:R-:W-:-:S04]  /*8540*/  UPRMT UR4, UR43, 0x9910, URZ ;  /* 0x000099102b047896 */ /* 0x000fc800080000ff */
[----:B------:R-:W-:Y:S01]  /*8550*/  UISETP.GT.AND UP0, UPT, UR4, 0x9, UPT ;  /* 0x000000090400788c */ /* 0x000fe2000bf04270 */
[----:B0--3--:R-:W-:-:S05]  /*8560*/  IADD3 R2, P0, PT, R19, UR6, RZ ;  /* 0x0000000613027c10 */ /* 0x009fca000ff1e0ff */
        /* <DEDUP_REMOVED lines=11> */
[----:B---3--:R0:W3:Y:S01]  /*8620*/  I2F.S16 R5, R2 ;  /* 0x0000000200057306 */ /* 0x0080e20000101400 */
[----:B------:R-:W-:Y:S05]  /*8630*/  BRA `(.L_x_9151) ;  /* 0x0000000c00307947 */ /* 0x000fea0003800000 */
.L_x_9149:
[----:B------:R-:W3:Y:S02]  /*8640*/  LDG.E.U8 R2, desc[UR36][R2.64] ;  /* 0x0000002402027981 */ /* 0x000ee4000c1e1100 */
[----:B---3--:R-:W-:Y:S01]  /*8650*/  I2FP.F32.U32 R5, R2 ;  /* 0x0000000200057245 */ /* 0x008fe20000201000 */
[----:B------:R-:W-:Y:S06]  /*8660*/  BRA `(.L_x_9151) ;  /* 0x0000000c00247947 */ /* 0x000fec0003800000 */
.L_x_9148:
        /* <DEDUP_REMOVED lines=9> */
.L_x_9153:
[----:B------:R-:W3:Y:S02]  /*8700*/  LDG.E R2, desc[UR36][R2.64] ;  /* 0x0000002402027981 */ /* 0x000ee4000c1e1900 */
[----:B---3--:R-:W-:Y:S01]  /*8710*/  I2FP.F32.S32 R5, R2 ;  /* 0x0000000200057245 */ /* 0x008fe20000201400 */
[----:B------:R-:W-:Y:S06]  /*8720*/  BRA `(.L_x_9151) ;  /* 0x0000000800f47947 */ /* 0x000fec0003800000 */
.L_x_9152:
[----:B------:R-:W3:Y:S02]  /*8730*/  LDG.E.U16 R2, desc[UR36][R2.64] ;  /* 0x0000002402027981 */ /* 0x000ee4000c1e1500 */
[----:B---3--:R0:W3:Y:S01]  /*8740*/  I2F.S16 R5, R2 ;  /* 0x0000000200057306 */ /* 0x0080e20000101400 */
[----:B------:R-:W-:Y:S05]  /*8750*/  BRA `(.L_x_9151) ;  /* 0x0000000800e87947 */ /* 0x000fea0003800000 */
.L_x_9147:
        /* <DEDUP_REMOVED lines=8> */
.L_x_9155:
[----:B------:R-:W3:Y:S02]  /*87e0*/  LDG.E.U16 R2, desc[UR36][R2.64] ;  /* 0x0000002402027981 */ /* 0x000ee4000c1e1500 */
[----:B---3--:R-:W-:Y:S01]  /*87f0*/  HADD2.F32 R5, -RZ, R2.H0_H0 ;  /* 0x20000002ff057230 */ /* 0x008fe20000004100 */
[----:B------:R-:W-:Y:S06]  /*8800*/  BRA `(.L_x_9151) ;  /* 0x0000000800bc7947 */ /* 0x000fec0003800000 */
.L_x_9154:
        /* <DEDUP_REMOVED lines=8> */
.L_x_9157:
[----:B------:R-:W3:Y:S02]  /*8890*/  LDG.E.U16 R2, desc[UR36][R2.64] ;  /* 0x0000002402027981 */ /* 0x000ee4000c1e1500 */
[----:B---3--:R-:W-:Y:S01]  /*88a0*/  HADD2.F32 R5, -RZ, R2.H0_H0 ;  /* 0x20000002ff057230 */ /* 0x008fe20000004100 */
[----:B------:R-:W-:Y:S06]  /*88b0*/  BRA `(.L_x_9151) ;  /* 0x0000000800907947 */ /* 0x000fec0003800000 */
.L_x_9156:
[----:B------:R-:W3:Y:S01]  /*88c0*/  LDG.E.64 R2, desc[UR36][R2.64] ;  /* 0x0000002402027981 */ /* 0x000ee2000c1e1b00 */
[----:B------:R-:W-:Y:S01]  /*88d0*/  UMOV UR4, 0xf0000000 ;  /* 0xf000000000047882 */ /* 0x000fe20000000000 */
[----:B------:R-:W-:Y:S01]  /*88e0*/  UMOV UR5, 0x380fffff ;  /* 0x380fffff00057882 */ /* 0x000fe20000000000 */
[----:B---3--:R-:W0:Y:S01]  /*88f0*/  F2F.F32.F64 R5, R2 ;  /* 0x0000000200057310 */ /* 0x008e220000301000 */
[----:B------:R-:W-:-:S14]  /*8900*/  DSETP.GEU.AND P0, PT, |R2|, UR4, PT ;  /* 0x0000000402007e2a */ /* 0x000fdc000bf0e200 */
[----:B0-----:R-:W-:Y:S01]  /*8910*/  @!P0 FMUL R5, R5, 1.175494350822287508e-38 ;  /* 0x0080000005058820 */ /* 0x001fe20000400000 */
[----:B------:R-:W-:Y:S06]  /*8920*/  BRA `(.L_x_9151) ;  /* 0x0000000800747947 */ /* 0x000fec0003800000 */
.L_x_9146:
        /* <DEDUP_REMOVED lines=12> */
.L_x_9160:
[----:B------:R-:W3:Y:S01]  /*89f0*/  LDG.E.64 R2, desc[UR36][R2.64] ;  /* 0x0000002402027981 */ /* 0x000ee2000c1e1b00 */
[----:B------:R-:W-:Y:S01]  /*8a00*/  UMOV UR4, 0xf0000000 ;  /* 0xf000000000047882 */ /* 0x000fe20000000000 */
[----:B------:R-:W-:Y:S01]  /*8a10*/  UMOV UR5, 0x380fffff ;  /* 0x380fffff00057882 */ /* 0x000fe20000000000 */
[----:B---3--:R-:W0:Y:S01]  /*8a20*/  F2F.F32.F64 R5, R2 ;  /* 0x0000000200057310 */ /* 0x008e220000301000 */
[----:B------:R-:W-:-:S14]  /*8a30*/  DSETP.GEU.AND P0, PT, |R2|, UR4, PT ;  /* 0x0000000402007e2a */ /* 0x000fdc000bf0e200 */
[----:B0-----:R-:W-:Y:S01]  /*8a40*/  @!P0 FMUL R5, R5, 1.175494350822287508e-38 ;  /* 0x0080000005058820 */ /* 0x001fe20000400000 */
[----:B------:R-:W-:Y:S06]  /*8a50*/  BRA `(.L_x_9151) ;  /* 0x0000000800287947 */ /* 0x000fec0003800000 */
.L_x_9159:
        /* <DEDUP_REMOVED lines=25> */
.L_x_9162:
        /* <DEDUP_REMOVED lines=12> */
.L_x_9161:
[----:B------:R-:W3:Y:S02]  /*8cb0*/  LDG.E.U16 R2, desc[UR36][R2.64] ;  /* 0x0000002402027981 */ /* 0x000ee4000c1e1500 */
[----:B---3--:R-:W-:Y:S01]  /*8cc0*/  SHF.L.U32 R5, R2, 0x10, RZ ;  /* 0x0000001002057819 */ /* 0x008fe200000006ff */
[----:B------:R-:W-:Y:S06]  /*8cd0*/  BRA `(.L_x_9151) ;  /* 0x0000000400887947 */ /* 0x000fec0003800000 */
.L_x_9158:
        /* <DEDUP_REMOVED lines=11> */
.L_x_9165:
        /* <DEDUP_REMOVED lines=20> */
.L_x_9167:
[----:B------:R-:W-:Y:S05]  /*8ed0*/  BSYNC.RECONVERGENT B0 ;  /* 0x0000000000007941 */ /* 0x000fea0003800200 */
.L_x_9166:
[----:B------:R-:W-:Y:S01]  /*8ee0*/  IMAD.SHL.U32 R0, R0, 0x100000, RZ ;  /* 0x0010000000007824 */ /* 0x000fe200078e00ff */
[----:B------:R-:W-:-:S04]  /*8ef0*/  LEA R2, R2, 0x3b800000, 0x17 ;  /* 0x3b80000002027811 */ /* 0x000fc800078eb8ff */
[----:B------:R-:W-:Y:S01]  /*8f00*/  LOP3.LUT R5, R2, R0, R7, 0xfe, !PT ;  /* 0x0000000002057212 */ /* 0x000fe200078efe07 */
[----:B------:R-:W-:Y:S06]  /*8f10*/  BRA `(.L_x_9151) ;  /* 0x0000000000f87947 */ /* 0x000fec0003800000 */
.L_x_9164:
        /* <DEDUP_REMOVED lines=20> */
.L_x_9169:
[----:B------:R-:W-:Y:S05]  /*9060*/  BSYNC.RECONVERGENT B0 ;  /* 0x0000000000007941 */ /* 0x000fea0003800200 */
.L_x_9168:
[----:B------:R-:W-:Y:S01]  /*9070*/  IMAD.SHL.U32 R0, R0, 0x200000, RZ ;  /* 0x0020000000007824 */ /* 0x000fe200078e00ff */
[----:B------:R-:W-:-:S04]  /*9080*/  LEA R2, R2, 0x37800000, 0x17 ;  /* 0x3780000002027811 */ /* 0x000fc800078eb8ff */
[----:B------:R-:W-:Y:S01]  /*9090*/  LOP3.LUT R5, R2, R0, R7, 0xfe, !PT ;  /* 0x0000000002057212 */ /* 0x000fe200078efe07 */
[----:B------:R-:W-:Y:S06]  /*90a0*/  BRA `(.L_x_9151) ;  /* 0x0000000000947947 */ /* 0x000fec0003800000 */
.L_x_9163:
        /* <DEDUP_REMOVED lines=8> */
[----:B---3--:R-:W-:-:S13]  /*9130*/  ISETP.NE.AND P0, PT, R2, RZ, PT ;  /* 0x000000ff0200720c */ /* 0x008fda0003f05270 */
[----:B------:R-:W-:Y:S05]  /*9140*/  @!P0 BRA `(.L_x_9151) ;  /* 0x00000000006c8947 */ /* 0x000fea0003800000 */
[----:B------:R-:W-:-:S13]  /*9150*/  ISETP.NE.AND P0, PT, R2, 0xff, PT ;  /* 0x000000ff0200780c */ /* 0x000fda0003f05270 */
[----:B------:R-:W-:Y:S01]  /*9160*/  @!P0 MOV R5, 0x7f800001 ;  /* 0x7f80000100058802 */ /* 0x000fe20000000f00 */
[----:B------:R-:W-:Y:S01]  /*9170*/  @P0 IMAD.SHL.U32 R5, R2, 0x800000, RZ ;  /* 0x0080000002050824 */ /* 0x000fe200078e00ff */
[----:B------:R-:W-:Y:S06]  /*9180*/  BRA `(.L_x_9151) ;  /* 0x00000000005c7947 */ /* 0x000fec0003800000 */
.L_x_9150:
[----:B------:R-:W-:Y:S01]  /*9190*/  MOV R2, 0x0 ;  /* 0x0000000000027802 */ /* 0x000fe20000000f00 */
[----:B------:R-:W0:Y:S01]  /*91a0*/  LDCU.64 UR4, c[0x4][0x310] ;  /* 0x01006200ff0477ac */ /* 0x000e220008000a00 */
[----:B------:R-:W-:Y:S02]  /*91b0*/  HFMA2 R12, -RZ, RZ, 0, 5.9604644775390625e-08 ;  /* 0x00000001ff0c7431 */ /* 0x000fe400000001ff */
[----:B------:R-:W-:Y:S01]  /*91c0*/  IMAD.MOV.U32 R8, RZ, RZ, 0x4e ;  /* 0x0000004eff087424 */ /* 0x000fe200078e00ff */
[----:B------:R-:W3:Y:S01]  /*91d0*/  LDCU.64 UR6, c[0x4][0x318] ;  /* 0x01006300ff0677ac */ /* 0x000ee20008000a00 */
[----:B------:R-:W1:Y:S01]  /*91e0*/  LDC.64 R2, c[0x4][R2] ;  /* 0x0100000002027b82 */ /* 0x000e620000000a00 */
[----:B------:R-:W-:Y:S01]  /*91f0*/  IMAD.MOV.U32 R13, RZ, RZ, RZ ;  /* 0x000000ffff0d7224 */ /* 0x000fe200078e00ff */
[----:B------:R-:W2:Y:S01]  /*9200*/  LDCU.64 UR8, c[0x4][0x38] ;  /* 0x01000700ff0877ac */ /* 0x000ea20008000a00 */
[----:B0-----:R-:W-:Y:S01]  /*9210*/  IMAD.U32 R4, RZ, RZ, UR4 ;  /* 0x00000004ff047e24 */ /* 0x001fe2000f8e00ff */
[----:B------:R-:W-:Y:S01]  /*9220*/  MOV R5, UR5 ;  /* 0x0000000500057c02 */ /* 0x000fe20008000f00 */
[----:B---3--:R-:W-:-:S02]  /*9230*/  IMAD.U32 R6, RZ, RZ, UR6 ;  /* 0x00000006ff067e24 */ /* 0x008fc4000f8e00ff */
[----:B------:R-:W-:Y:S01]  /*9240*/  IMAD.U32 R7, RZ, RZ, UR7 ;  /* 0x00000007ff077e24 */ /* 0x000fe2000f8e00ff */
[----:B--2---:R-:W-:Y:S01]  /*9250*/  MOV R10, UR8 ;  /* 0x00000008000a7c02 */ /* 0x004fe20008000f00 */
[----:B------:R-:W-:-:S07]  /*9260*/  IMAD.U32 R11, RZ, RZ, UR9 ;  /* 0x00000009ff0b7e24 */ /* 0x000fce000f8e00ff */
[----:B------:R-:W-:-:S07]  /*9270*/  LEPC R20, `(.L_x_9172) ;  /* 0x000000001014794e */ /* 0x000fce0000000000 */
[----:B-1--45:R-:W-:Y:S05]  /*9280*/  CALL.ABS.NOINC R2 ;  /* 0x0000000002007343 */ /* 0x032fea0003c00000 */
.L_x_9172:
[----:B------:R-:W-:Y:S01]  /*9290*/  IMAD.MOV.U32 R5, RZ, RZ, RZ ;  /* 0x000000ffff057224 */ /* 0x000fe200078e00ff */
[----:B------:R-:W-:Y:S06]  /*92a0*/  BRA `(.L_x_9151) ;  /* 0x0000000000147947 */ /* 0x000fec0003800000 */
.L_x_9171:
[----:B------:R-:W3:Y:S02]  /*92b0*/  LDG.E.64 R2, desc[UR36][R2.64] ;  /* 0x0000002402027981 */ /* 0x000ee4000c1e1b00 */
[----:B---3--:R0:W3:Y:S01]  /*92c0*/  I2F.U64 R5, R2 ;  /* 0x0000000200057312 */ /* 0x0080e20000301000 */
[----:B------:R-:W-:Y:S05]  /*92d0*/  BRA `(.L_x_9151) ;  /* 0x0000000000087947 */ /* 0x000fea0003800000 */
.L_x_9170:
[----:B------:R-:W3:Y:S02]  /*92e0*/  LDG.E R2, desc[UR36][R2.64] ;  /* 0x0000002402027981 */ /* 0x000ee4000c1e1900 */
[----:B---3--:R-:W-:-:S07]  /*92f0*/  I2FP.F32.U32 R5, R2 ;  /* 0x0000000200057245 */ /* 0x008fce0000201000 */
.L_x_9151:
[----:B------:R-:W-:Y:S05]  /*9300*/  BSYNC.RECONVERGENT B6 ;  /* 0x0000000000067941 */ /* 0x000fea0003800200 */
.L_x_9145:
[----:B0-2-45:R-:W-:Y:S01]  /*9310*/  FADD.FTZ R3, -R22, 1 ;  /* 0x3f80000016037421 */ /* 0x035fe20000010100 */
[----:B------:R-:W0:Y:S01]  /*9320*/  LDCU.64 UR6, c[0x0][0x648] ;  /* 0x0000c900ff0677ac */ /* 0x000e220008000a00 */
[----:B---3--:R-:W-:Y:S02]  /*9330*/  FADD.FTZ R5, -R5, R22 ;  /* 0x0000001605057221 */ /* 0x008fe40000010100 */
[----:B------:R-:W-:Y:S01]  /*9340*/  FMUL.FTZ R3, R3, R22 ;  /* 0x0000001603037220 */ /* 0x000fe20000410000 */
[----:B------:R-:W-:Y:S01]  /*9350*/  UPRMT UR4, UR44, 0x9910, URZ ;  /* 0x000099102c047896 */ /* 0x000fe200080000ff */
[----:B-1----:R-:W-:-:S03]  /*9360*/  FMUL.FTZ R4, R5, R18 ;  /* 0x0000001205047220 */ /* 0x002fc60000410000 */
[----:B------:R-:W-:Y:S01]  /*9370*/  FMNMX.FTZ R0, R3, 9.9999999600419720025e-13, !PT ;  /* 0x2b8cbccc03007809 */ /* 0x000fe20007810000 */
[----:B------:R-:W-:-:S03]  /*9380*/  UISETP.GT.AND UP0, UPT, UR4, 0x9, UPT ;  /* 0x000000090400788c */ /* 0x000fc6000bf04270 */
[----:B------:R-:W1:Y:S01]  /*9390*/  MUFU.RCP R7, R0 ;  /* 0x0000000000077308 */ /* 0x000e620000001000 */
[----:B0-----:R-:W-:-:S04]  /*93a0*/  IADD3 R2, P0, PT, R16, UR6, RZ ;  /* 0x0000000610027c10 */ /* 0x001fc8000ff1e0ff */
[----:B------:R-:W-:Y:S01]  /*93b0*/  IADD3.X R3, PT, PT, RZ, UR7, RZ, P0, !PT ;  /* 0x00000007ff037c10 */ /* 0x000fe200087fe4ff */
[----:B-1----:R-:W-:Y:S01]  /*93c0*/  FMUL.FTZ R4, R4, R7 ;  /* 0x0000000704047220 */ /* 0x002fe20000410000 */
        /* <DEDUP_REMOVED lines=12> */
.L_x_9176:
[----:B------:R-:W0:Y:S02]  /*9490*/  F2I.S64.TRUNC R4, R4 ;  /* 0x0000000400047311 */ /* 0x000e24000020d900 */
[----:B0-----:R-:W-:-:S05]  /*94a0*/  IMAD.MOV.U32 R7, RZ, RZ, R4 ;  /* 0x000000ffff077224 */ /* 0x001fca00078e0004 */
[----:B------:R0:W-:Y:S01]  /*94b0*/  STG.E.U8 desc[UR36][R2.64], R7 ;  /* 0x0000000702007986 */ /* 0x0001e2000c101124 */
[----:B------:R-:W-:Y:S05]  /*94c0*/  BRA `(.L_x_9178) ;  /* 0x0000000c00287947 */ /* 0x000fea0003800000 */
.L_x_9175:
        /* <DEDUP_REMOVED lines=9> */
.L_x_9180:
[----:B------:R-:W0:Y:S02]  /*9560*/  F2I.FTZ.TRUNC.NTZ R5, R4 ;  /* 0x0000000400057305 */ /* 0x000e24000021f100 */
[----:B0-----:R0:W-:Y:S01]  /*9570*/  STG.E desc[UR36][R2.64], R5 ;  /* 0x0000000502007986 */ /* 0x0011e2000c101924 */
[----:B------:R-:W-:Y:S05]  /*9580*/  BRA `(.L_x_9178) ;  /* 0x0000000800f87947 */ /* 0x000fea0003800000 */
.L_x_9179:
[----:B------:R-:W0:Y:S02]  /*9590*/  F2I.FTZ.TRUNC.NTZ R5, R4 ;  /* 0x0000000400057305 */ /* 0x000e24000021f100 */
[----:B0-----:R0:W-:Y:S01]  /*95a0*/  STG.E.U16 desc[UR36][R2.64], R5 ;  /* 0x0000000502007986 */ /* 0x0011e2000c101524 */
[----:B------:R-:W-:Y:S05]  /*95b0*/  BRA `(.L_x_9178) ;  /* 0x0000000800ec7947 */ /* 0x000fea0003800000 */
.L_x_9174:
        /* <DEDUP_REMOVED lines=8> */
.L_x_9182:
[----:B------:R-:W-:-:S05]  /*9640*/  F2FP.F16.F32.PACK_AB R4, RZ, R4 ;  /* 0x00000004ff04723e */ /* 0x000fca00000000ff */
[----:B------:R0:W-:Y:S01]  /*9650*/  STG.E.U16 desc[UR36][R2.64], R4 ;  /* 0x0000000402007986 */ /* 0x0001e2000c101524 */
[----:B------:R-:W-:Y:S05]  /*9660*/  BRA `(.L_x_9178) ;  /* 0x0000000800c07947 */ /* 0x000fea0003800000 */
.L_x_9181:
        /* <DEDUP_REMOVED lines=9> */
.L_x_9184:
[----:B------:R-:W-:-:S04]  /*9700*/  F2FP.F16.F32.PACK_AB R5, RZ, R4 ;  /* 0x00000004ff05723e */ /* 0x000fc800000000ff */
[----:B------:R-:W-:-:S05]  /*9710*/  PRMT R5, R5, 0x5410, RZ ;  /* 0x0000541005057816 */ /* 0x000fca00000000ff */
[----:B------:R2:W-:Y:S01]  /*9720*/  STG.E desc[UR36][R2.64], R5 ;  /* 0x0000000502007986 */ /* 0x0005e2000c101924 */
[----:B------:R-:W-:Y:S05]  /*9730*/  BRA `(.L_x_9178) ;  /* 0x00000008008c7947 */ /* 0x000fea0003800000 */
.L_x_9183:
[----:B------:R-:W-:-:S06]  /*9740*/  FMUL.FTZ R4, R4, 1 ;  /* 0x3f80000004047820 */ /* 0x000fcc0000410000 */
[----:B------:R-:W0:Y:S02]  /*9750*/  F2F.F64.F32 R4, R4 ;  /* 0x0000000400047310 */ /* 0x000e240000201800 */
[----:B0-----:R4:W-:Y:S01]  /*9760*/  STG.E.64 desc[UR36][R2.64], R4 ;  /* 0x0000000402007986 */ /* 0x0019e2000c101b24 */
[----:B------:R-:W-:Y:S05]  /*9770*/  BRA `(.L_x_9178) ;  /* 0x00000008007c7947 */ /* 0x000fea0003800000 */
.L_x_9173:
        /* <DEDUP_REMOVED lines=13> */
.L_x_9188:
[----:B------:R-:W-:Y:S01]  /*9850*/  LOP3.LUT R6, R4, 0x7fffffff, RZ, 0xc0, !PT ;  /* 0x7fffffff04067812 */ /* 0x000fe200078ec0ff */
[----:B------:R-:W-:Y:S01]  /*9860*/  BSSY.RECONVERGENT B0, `(.L_x_9189) ;  /* 0x0000012000007945 */ /* 0x000fe20003800200 */
[----:B------:R-:W-:Y:S02]  /*9870*/  MOV R0, 0x80 ;  /* 0x0000008000007802 */ /* 0x000fe40000000f00 */
        /* <DEDUP_REMOVED lines=13> */
.L_x_9191:
[----:B------:R-:W-:-:S04]  /*9950*/  SHF.R.U32.HI R4, RZ, 0x18, R4 ;  /* 0x00000018ff047819 */ /* 0x000fc80000011604 */
[----:B------:R-:W-:-:S04]  /*9960*/  LOP3.LUT R4, R5, 0x80, R4, 0xf8, !PT ;  /* 0x0000008005047812 */ /* 0x000fc800078ef804 */
[----:B------:R-:W-:-:S07]  /*9970*/  PRMT R0, R4, 0x7610, R0 ;  /* 0x0000761004007816 */ /* 0x000fce0000000000 */
.L_x_9190:
[----:B------:R-:W-:Y:S05]  /*9980*/  BSYNC.RECONVERGENT B0 ;  /* 0x0000000000007941 */ /* 0x000fea0003800200 */
.L_x_9189:
[----:B------:R0:W-:Y:S01]  /*9990*/  STG.E.U8 desc[UR36][R2.64], R0 ;  /* 0x0000000002007986 */ /* 0x0001e2000c101124 */
[----:B------:R-:W-:Y:S05]  /*99a0*/  BRA `(.L_x_9178) ;  /* 0x0000000400f07947 */ /* 0x000fea0003800000 */
.L_x_9187:
        /* <DEDUP_REMOVED lines=16> */
.L_x_9194:
[----:B------:R-:W-:-:S04]  /*9ab0*/  SHF.R.U32.HI R4, RZ, 0x18, R4 ;  /* 0x00000018ff047819 */ /* 0x000fc80000011604 */
[----:B------:R-:W-:-:S04]  /*9ac0*/  LOP3.LUT R5, R5, 0x80, R4, 0xf8, !PT ;  /* 0x0000008005057812 */ /* 0x000fc800078ef804 */
[----:B------:R-:W-:-:S07]  /*9ad0*/  PRMT R0, R5, 0x7610, R0 ;  /* 0x0000761005007816 */ /* 0x000fce0000000000 */
.L_x_9193:
[----:B------:R-:W-:Y:S05]  /*9ae0*/  BSYNC.RECONVERGENT B0 ;  /* 0x0000000000007941 */ /* 0x000fea0003800200 */
.L_x_9192:
[----:B------:R0:W-:Y:S01]  /*9af0*/  STG.E.U8 desc[UR36][R2.64], R0 ;  /* 0x0000000002007986 */ /* 0x0001e2000c101124 */
[----:B------:R-:W-:Y:S05]  /*9b00*/  BRA `(.L_x_9178) ;  /* 0x0000000400987947 */ /* 0x000fea0003800000 */
.L_x_9186:
        /* <DEDUP_REMOVED lines=21> */
.L_x_9196:
[----:B------:R-:W0:Y:S02]  /*9c60*/  F2I.U64.TRUNC R4, R4 ;  /* 0x0000000400047311 */ /* 0x000e24000020d800 */
[----:B0-----:R0:W-:Y:S01]  /*9c70*/  STG.E.64 desc[UR36][R2.64], R4 ;  /* 0x0000000402007986 */ /* 0x0011e2000c101b24 */
[----:B------:R-:W-:Y:S05]  /*9c80*/  BRA `(.L_x_9178) ;  /* 0x0000000400387947 */ /* 0x000fea0003800000 */
.L_x_9195:
[----:B------:R-:W0:Y:S02]  /*9c90*/  F2I.FTZ.U32.TRUNC.NTZ R5, R4 ;  /* 0x0000000400057305 */ /* 0x000e24000021f000 */
[----:B0-----:R0:W-:Y:S01]  /*9ca0*/  STG.E desc[UR36][R2.64], R5 ;  /* 0x0000000502007986 */ /* 0x0011e2000c101924 */
[----:B------:R-:W-:Y:S05]  /*9cb0*/  BRA `(.L_x_9178) ;  /* 0x00000004002c7947 */ /* 0x000fea0003800000 */
.L_x_9185:
        /* <DEDUP_REMOVED lines=10> */
.L_x_9198:
[----:B------:R-:W-:Y:S01]  /*9d60*/  FMUL.FTZ R4, R4, 1 ;  /* 0x3f80000004047820 */ /* 0x000fe20000410000 */
[----:B------:R-:W-:-:S05]  /*9d70*/  CS2R R6, SRZ ;  /* 0x0000000000067805 */ /* 0x000fca000001ff00 */
[----:B------:R-:W0:Y:S02]  /*9d80*/  F2F.F64.F32 R4, R4 ;  /* 0x0000000400047310 */ /* 0x000e240000201800 */
[----:B0-----:R0:W-:Y:S01]  /*9d90*/  STG.E.128 desc[UR36][R2.64], R4 ;  /* 0x0000000402007986 */ /* 0x0011e2000c101d24 */
[----:B------:R-:W-:Y:S05]  /*9da0*/  BRA `(.L_x_9178) ;  /* 0x0000000000f07947 */ /* 0x000fea0003800000 */
.L_x_9197:
[----:B------:R-:W-:-:S09]  /*9db0*/  UISETP.NE.AND UP0, UPT, UR4, 0xf, UPT ;  /* 0x0000000f0400788c */ /* 0x000fd2000bf05270 */
[----:B------:R-:W-:Y:S05]  /*9dc0*/  BRA.U !UP0, `(.L_x_9199) ;  /* 0x0000000108e07547 */ /* 0x000fea000b800000 */
[----:B------:R-:W-:-:S09]  /*9dd0*/  UISETP.NE.AND UP0, UPT, UR4, 0x17, UPT ;  /* 0x000000170400788c */ /* 0x000fd2000bf05270 */
[----:B------:R-:W-:Y:S05]  /*9de0*/  BRA.U !UP0, `(.L_x_9200) ;  /* 0x00000001088c7547 */ /* 0x000fea000b800000 */
[----:B------:R-:W-:-:S09]  /*9df0*/  UISETP.NE.AND UP0, UPT, UR4, 0x18, UPT ;  /* 0x000000180400788c */ /* 0x000fd2000bf05270 */
[----:B------:R-:W-:Y:S05]  /*9e00*/  BRA.U !UP0, `(.L_x_9201) ;  /* 0x0000000108447547 */ /* 0x000fea000b800000 */
.L_x_9177:
        /* <DEDUP_REMOVED lines=16> */
.L_x_9202:
[----:B------:R-:W-:Y:S05]  /*9f10*/  BRA `(.L_x_9178) ;  /* 0x0000000000947947 */ /* 0x000fea0003800000 */
.L_x_9201:
[----:B------:R-:W-:Y:S01]  /*9f20*/  LOP3.LUT R6, R4, 0x7fffffff, RZ, 0xc0, !PT ;  /* 0x7fffffff04067812 */ /* 0x000fe200078ec0ff */
[----:B------:R-:W-:Y:S01]  /*9f30*/  BSSY.RECONVERGENT B0, `(.L_x_9203) ;  /* 0x000000b000007945 */ /* 0x000fe20003800200 */
[----:B------:R-:W-:Y:S02]  /*9f40*/  SHF.R.U32.HI R7, RZ, 0x18, R4 ;  /* 0x00000018ff077819 */ /* 0x000fe40000011604 */
[----:B------:R-:W-:Y:S02]  /*9f50*/  ISETP.GT.U32.AND P0, PT, R6, 0x43efffff, PT ;  /* 0x43efffff0600780c */ /* 0x000fe40003f04070 */
[----:B------:R-:W-:-:S11]  /*9f60*/  MOV R0, 0x7f ;  /* 0x0000007f00007802 */ /* 0x000fd60000000f00 */
[----:B------:R-:W-:Y:S05]  /*9f70*/  @P0 BRA `(.L_x_9204) ;  /* 0x0000000000180947 */ /* 0x000fea0003800000 */
[----:B------:R-:W-:-:S13]  /*9f80*/  ISETP.GE.U32.AND P0, PT, R6, 0x3c800000, PT ;  /* 0x3c8000000600780c */ /* 0x000fda0003f06070 */
[----:B------:R-:W-:-:S04]  /*9f90*/  @P0 SHF.R.U32.HI R0, RZ, 0x14, R4 ;  /* 0x00000014ff000819 */ /* 0x000fc80000011604 */
[----:B------:R-:W-:-:S04]  /*9fa0*/  @P0 LOP3.LUT R5, R0, 0x1, RZ, 0xc0, !PT ;  /* 0x0000000100050812 */ /* 0x000fc800078ec0ff */
[----:B------:R-:W-:-:S04]  /*9fb0*/  @P0 IADD3 R0, PT, PT, R4, 0x407ffff, R5 ;  /* 0x0407ffff04000810 */ /* 0x000fc80007ffe005 */
[----:B------:R-:W-:Y:S01]  /*9fc0*/  @P0 SHF.R.U32.HI R0, RZ, 0x14, R0 ;  /* 0x00000014ff000819 */ /* 0x000fe20000011600 */
[----:B------:R-:W-:-:S07]  /*9fd0*/  @!P0 FADD.FTZ R0, R6, 16384 ;  /* 0x4680000006008421 */ /* 0x000fce0000010000 */
.L_x_9204:
[----:B------:R-:W-:Y:S05]  /*9fe0*/  BSYNC.RECONVERGENT B0 ;  /* 0x0000000000007941 */ /* 0x000fea0003800200 */
.L_x_9203:
[----:B------:R-:W-:-:S05]  /*9ff0*/  LOP3.LUT R5, R0, 0x80, R7, 0xf8, !PT ;  /* 0x0000008000057812 */ /* 0x000fca00078ef807 */
[----:B------:R0:W-:Y:S01]  /*a000*/  STG.E.U8 desc[UR36][R2.64], R5 ;  /* 0x0000000502007986 */ /* 0x0001e2000c101124 */
[----:B------:R-:W-:Y:S05]  /*a010*/  BRA `(.L_x_9178) ;  /* 0x0000000000547947 */ /* 0x000fea0003800000 */
.L_x_9200:
        /* <DEDUP_REMOVED lines=11> */
.L_x_9206:
[----:B------:R-:W-:Y:S01]  /*a0d0*/  IMAD.MOV.U32 R0, RZ, RZ, 0x7f ;  /* 0x0000007fff007424 */ /* 0x000fe200078e00ff */
[----:B------:R-:W-:-:S04]  /*a0e0*/  ISETP.GT.U32.AND P0, PT, R6, 0x7f800000, PT ;  /* 0x7f8000000600780c */ /* 0x000fc80003f04070 */
[----:B------:R-:W-:-:S09]  /*a0f0*/  SEL R0, R0, 0x7c, P0 ;  /* 0x0000007c00007807 */ /* 0x000fd20000000000 */
.L_x_9207:
[----:B------:R-:W-:Y:S05]  /*a100*/  BSYNC.RECONVERGENT B0 ;  /* 0x0000000000007941 */ /* 0x000fea0003800200 */
.L_x_9205:
[----:B------:R-:W-:-:S04]  /*a110*/  SHF.R.U32.HI R5, RZ, 0x18, R4 ;  /* 0x00000018ff057819 */ /* 0x000fc80000011604 */
[----:B------:R-:W-:-:S05]  /*a120*/  LOP3.LUT R5, R0, 0x80, R5, 0xf8, !PT ;  /* 0x0000008000057812 */ /* 0x000fca00078ef805 */
[----:B------:R0:W-:Y:S01]  /*a130*/  STG.E.U8 desc[UR36][R2.64], R5 ;  /* 0x0000000502007986 */ /* 0x0001e2000c101124 */
[----:B------:R-:W-:Y:S05]  /*a140*/  BRA `(.L_x_9178) ;  /* 0x0000000000087947 */ /* 0x000fea0003800000 */
.L_x_9199:
[----:B------:R-:W-:-:S05]  /*a150*/  F2FP.BF16.F32.PACK_AB R4, RZ, R4 ;  /* 0x00000004ff04723e */ /* 0x000fca00000010ff */
[----:B------:R0:W-:Y:S02]  /*a160*/  STG.E.U16 desc[UR36][R2.64], R4 ;  /* 0x0000000402007986 */ /* 0x0001e4000c101524 */
.L_x_9178:
[----:B------:R-:W-:-:S07]  /*a170*/  VIADD R17, R17, 0x80 ;  /* 0x0000008011117836 */ /* 0x000fce0000000000 */
.L_x_9087:
[----:B------:R-:W-:Y:S05]  /*a180*/  BSYNC.RECONVERGENT B7 ;  /* 0x0000000000077941 */ /* 0x000fea0003800200 */
.L_x_9086:
        /* <DEDUP_REMOVED lines=384> */
.L_x_9210:
        /* <DEDUP_REMOVED lines=18> */
.L_x_9215:
[----:B------:R-:W2:Y:S02]  /*bab0*/  LDG.E.U8 R2, desc[UR36][R2.64] ;  /* 0x0000002402027981 */ /* 0x000ea4000c1e1100 */
[----:B--2---:R-:W-:Y:S01]  /*bac0*/  I2FP.F32.U32 R18, R2 ;  /* 0x0000000200127245 */ /* 0x004fe20000201000 */
[----:B------:R-:W-:Y:S06]  /*bad0*/  BRA `(.L_x_9217) ;  /* 0x0000000c00247947 */ /* 0x000fec0003800000 */
.L_x_9214:
        /* <DEDUP_REMOVED lines=9> */
.L_x_9219:
[----:B------:R-:W2:Y:S02]  /*bb70*/  LDG.E R2, desc[UR36][R2.64] ;  /* 0x0000002402027981 */ /* 0x000ea4000c1e1900 */
[----:B--2---:R-:W-:Y:S01]  /*bb80*/  I2FP.F32.S32 R18, R2 ;  /* 0x0000000200127245 */ /* 0x004fe20000201400 */
[----:B------:R-:W-:Y:S06]  /*bb90*/  BRA `(.L_x_9217) ;  /* 0x0000000800f47947 */ /* 0x000fec0003800000 */
.L_x_9218:
[----:B------:R-:W2:Y:S02]  /*bba0*/  LDG.E.U16 R2, desc[UR36][R2.64] ;  /* 0x0000002402027981 */ /* 0x000ea4000c1e1500 */
[----:B--2---:R0:W1:Y:S01]  /*bbb0*/  I2F.S16 R18, R2 ;  /* 0x0000000200127306 */ /* 0x0040620000101400 */
[----:B------:R-:W-:Y:S05]  /*bbc0*/  BRA `(.L_x_9217) ;  /* 0x0000000800e87947 */ /* 0x000fea0003800000 */
.L_x_9213:
        /* <DEDUP_REMOVED lines=8> */
.L_x_9221:
[----:B------:R-:W2:Y:S02]  /*bc50*/  LDG.E.U16 R2, desc[UR36][R2.64] ;  /* 0x0000002402027981 */ /* 0x000ea4000c1e1500 */
[----:B--2---:R-:W-:Y:S01]  /*bc60*/  HADD2.F32 R18, -RZ, R2.H0_H0 ;  /* 0x20000002ff127230 */ /* 0x004fe20000004100 */
[----:B------:R-:W-:Y:S06]  /*bc70*/  BRA `(.L_x_9217) ;  /* 0x0000000800bc7947 */ /* 0x000fec0003800000 */
.L_x_9220:
        /* <DEDUP_REMOVED lines=8> */
.L_x_9223:
[----:B------:R-:W2:Y:S02]  /*bd00*/  LDG.E.U16 R2, desc[UR36][R2.64] ;  /* 0x0000002402027981 */ /* 0x000ea4000c1e1500 */
[----:B--2---:R-:W-:Y:S01]  /*bd10*/  HADD2.F32 R18, -RZ, R2.H0_H0 ;  /* 0x20000002ff127230 */ /* 0x004fe20000004100 */
[----:B------:R-:W-:Y:S06]  /*bd20*/  BRA `(.L_x_9217) ;  /* 0x0000000800907947 */ /* 0x000fec0003800000 */
.L_x_9222:
[----:B------:R-:W2:Y:S01]  /*bd30*/  LDG.E.64 R2, desc[UR36][R2.64] ;  /* 0x0000002402027981 */ /* 0x000ea2000c1e1b00 */
[----:B------:R-:W-:Y:S01]  /*bd40*/  UMOV UR4, 0xf0000000 ;  /* 0xf000000000047882 */ /* 0x000fe20000000000 */
[----:B------:R-:W-:Y:S01]  /*bd50*/  UMOV UR5, 0x380fffff ;  /* 0x380fffff00057882 */ /* 0x000fe20000000000 */
[----:B--2---:R-:W0:Y:S01]  /*bd60*/  F2F.F32.F64 R18, R2 ;  /* 0x0000000200127310 */ /* 0x004e220000301000 */
[----:B------:R-:W-:-:S14]  /*bd70*/  DSETP.GEU.AND P0, PT, |R2|, UR4, PT ;  /* 0x0000000402007e2a */ /* 0x000fdc000bf0e200 */
[----:B0-----:R-:W-:Y:S01]  /*bd80*/  @!P0 FMUL R18, R18, 1.175494350822287508e-38 ;  /* 0x0080000012128820 */ /* 0x001fe20000400000 */
[----:B------:R-:W-:Y:S06]  /*bd90*/  BRA `(.L_x_9217) ;  /* 0x0000000800747947 */ /* 0x000fec0003800000 */
.L_x_9212:
        /* <DEDUP_REMOVED lines=12> */
.L_x_9226:
[----:B------:R-:W2:Y:S01]  /*be60*/  LDG.E.64 R2, desc[UR36][R2.64] ;  /* 0x0000002402027981 */ /* 0x000ea2000c1e1b00 */
[----:B------:R-:W-:Y:S01]  /*be70*/  UMOV UR4, 0xf0000000 ;  /* 0xf000000000047882 */ /* 0x000fe20000000000 */
[----:B------:R-:W-:Y:S01]  /*be80*/  UMOV UR5, 0x380fffff ;  /* 0x380fffff00057882 */ /* 0x000fe20000000000 */
[----:B--2---:R-:W0:Y:S01]  /*be90*/  F2F.F32.F64 R18, R2 ;  /* 0x0000000200127310 */ /* 0x004e220000301000 */
[----:B------:R-:W-:-:S14]  /*bea0*/  DSETP.GEU.AND P0, PT, |R2|, UR4, PT ;  /* 0x0000000402007e2a */ /* 0x000fdc000bf0e200 */
[----:B0-----:R-:W-:Y:S01]  /*beb0*/  @!P0 FMUL R18, R18, 1.175494350822287508e-38 ;  /* 0x0080000012128820 */ /* 0x001fe20000400000 */
[----:B------:R-:W-:Y:S06]  /*bec0*/  BRA `(.L_x_9217) ;  /* 0x0000000800287947 */ /* 0x000fec0003800000 */
.L_x_9225:
        /* <DEDUP_REMOVED lines=25> */
.L_x_9228:
        /* <DEDUP_REMOVED lines=12> */
.L_x_9227:
[----:B------:R-:W2:Y:S02]  /*c120*/  LDG.E.U16 R2, desc[UR36][R2.64] ;  /* 0x0000002402027981 */ /* 0x000ea4000c1e1500 */
[----:B--2---:R-:W-:Y:S01]  /*c130*/  IMAD.U32 R18, R2, 0x10000, RZ ;  /* 0x0001000002127824 */ /* 0x004fe200078e00ff */
[----:B------:R-:W-:Y:S06]  /*c140*/  BRA `(.L_x_9217) ;  /* 0x0000000400887947 */ /* 0x000fec0003800000 */
.L_x_9224:
        /* <DEDUP_REMOVED lines=11> */
.L_x_9231:
        /* <DEDUP_REMOVED lines=20> */
.L_x_9233:
[----:B------:R-:W-:Y:S05]  /*c340*/  BSYNC.RECONVERGENT B0 ;  /* 0x0000000000007941 */ /* 0x000fea0003800200 */
.L_x_9232:
[----:B------:R-:W-:Y:S02]  /*c350*/  SHF.L.U32 R0, R0, 0x14, RZ ;  /* 0x0000001400007819 */ /* 0x000fe400000006ff */
[----:B------:R-:W-:-:S04]  /*c360*/  LEA R2, R2, 0x3b800000, 0x17 ;  /* 0x3b80000002027811 */ /* 0x000fc800078eb8ff */
[----:B------:R-:W-:Y:S01]  /*c370*/  LOP3.LUT R18, R2, R0, R7, 0xfe, !PT ;  /* 0x0000000002127212 */ /* 0x000fe200078efe07 */
[----:B------:R-:W-:Y:S06]  /*c380*/  BRA `(.L_x_9217) ;  /* 0x0000000000f87947 */ /* 0x000fec0003800000 */
.L_x_9230:
        /* <DEDUP_REMOVED lines=20> */
.L_x_9235:
[----:B------:R-:W-:Y:S05]  /*c4d0*/  BSYNC.RECONVERGENT B0 ;  /* 0x0000000000007941 */ /* 0x000fea0003800200 */
.L_x_9234:
[----:B------:R-:W-:Y:S01]  /*c4e0*/  IMAD.SHL.U32 R0, R0, 0x200000, RZ ;  /* 0x0020000000007824 */ /* 0x000fe200078e00ff */
[----:B------:R-:W-:-:S04]  /*c4f0*/  LEA R2, R2, 0x37800000, 0x17 ;  /* 0x3780000002027811 */ /* 0x000fc800078eb8ff */
[----:B------:R-:W-:Y:S01]  /*c500*/  LOP3.LUT R18, R2, R0, R7, 0xfe, !PT ;  /* 0x0000000002127212 */ /* 0x000fe200078efe07 */
[----:B------:R-:W-:Y:S06]  /*c510*/  BRA `(.L_x_9217) ;  /* 0x0000000000947947 */ /* 0x000fec0003800000 */
.L_x_9229:
        /* <DEDUP_REMOVED lines=14> */
.L_x_9216:
        /* <DEDUP_REMOVED lines=16> */
.L_x_9238:
[----:B------:R-:W-:Y:S01]  /*c700*/  MOV R18, RZ ;  /* 0x000000ff00127202 */ /* 0x000fe20000000f00 */
[----:B------:R-:W-:Y:S06]  /*c710*/  BRA `(.L_x_9217) ;  /* 0x0000000000147947 */ /* 0x000fec0003800000 */
.L_x_9237:
[----:B------:R-:W2:Y:S02]  /*c720*/  LDG.E.64 R2, desc[UR36][R2.64] ;  /* 0x0000002402027981 */ /* 0x000ea4000c1e1b00 */
[----:B--2---:R0:W1:Y:S01]  /*c730*/  I2F.U64 R18, R2 ;  /* 0x0000000200127312 */ /* 0x0040620000301000 */
[----:B------:R-:W-:Y:S05]  /*c740*/  BRA `(.L_x_9217) ;  /* 0x0000000000087947 */ /* 0x000fea0003800000 */
.L_x_9236:
[----:B------:R-:W2:Y:S02]  /*c750*/  LDG.E R2, desc[UR36][R2.64] ;  /* 0x0000002402027981 */ /* 0x000ea4000c1e1900 */
[----:B--2---:R-:W-:-:S07]  /*c760*/  I2FP.F32.U32 R18, R2 ;  /* 0x0000000200127245 */ /* 0x004fce0000201000 */
.L_x_9217:
[----:B------:R-:W-:Y:S05]  /*c770*/  BSYNC.RECONVERGENT B6 ;  /* 0x0000000000067941 */ /* 0x000fea0003800200 */
.L_x_9211:
        /* <DEDUP_REMOVED lines=18> */
.L_x_9243:
[----:B------:R-:W2:Y:S02]  /*c8a0*/  LDG.E.U8 R2, desc[UR36][R2.64] ;  /* 0x0000002402027981 */ /* 0x000ea4000c1e1100 */
[----:B--2---:R-:W-:Y:S01]  /*c8b0*/  I2FP.F32.U32 R22, R2 ;  /* 0x0000000200167245 */ /* 0x004fe20000201000 */
[----:B------:R-:W-:Y:S06]  /*c8c0*/  BRA `(.L_x_9245) ;  /* 0x0000000c00247947 */ /* 0x000fec0003800000 */
.L_x_9242:
        /* <DEDUP_REMOVED lines=9> */
.L_x_9247:
[----:B------:R-:W2:Y:S02]  /*c960*/  LDG.E R2, desc[UR36][R2.64] ;  /* 0x0000002402027981 */ /* 0x000ea4000c1e1900 */
[----:B--2---:R-:W-:Y:S01]  /*c970*/  I2FP.F32.S32 R22, R2 ;  /* 0x0000000200167245 */ /* 0x004fe20000201400 */
[----:B------:R-:W-:Y:S06]  /*c980*/  BRA `(.L_x_9245) ;  /* 0x0000000800f47947 */ /* 0x000fec0003800000 */
.L_x_9246:
[----:B------:R-:W2:Y:S02]  /*c990*/  LDG.E.U16 R2, desc[UR36][R2.64] ;  /* 0x0000002402027981 */ /* 0x000ea4000c1e1500 */
[----:B--2---:R3:W4:Y:S01]  /*c9a0*/  I2F.S16 R22, R2 ;  /* 0x0000000200167306 */ /* 0x0047220000101400 */
[----:B------:R-:W-:Y:S05]  /*c9b0*/  BRA `(.L_x_9245) ;  /* 0x0000000800e87947 */ /* 0x000fea0003800000 */
.L_x_9241:
        /* <DEDUP_REMOVED lines=8> */
.L_x_9249:
[----:B------:R-:W2:Y:S02]  /*ca40*/  LDG.E.U16 R2, desc[UR36][R2.64] ;  /* 0x0000002402027981 */ /* 0x000ea4000c1e1500 */
[----:B--2---:R-:W-:Y:S01]  /*ca50*/  HADD2.F32 R22, -RZ, R2.H0_H0 ;  /* 0x20000002ff167230 */ /* 0x004fe20000004100 */
[----:B------:R-:W-:Y:S06]  /*ca60*/  BRA `(.L_x_9245) ;  /* 0x0000000800bc7947 */ /* 0x000fec0003800000 */
.L_x_9248:
        /* <DEDUP_REMOVED lines=8> */
.L_x_9251:
[----:B------:R-:W2:Y:S02]  /*caf0*/  LDG.E.U16 R2, desc[UR36][R2.64] ;  /* 0x0000002402027981 */ /* 0x000ea4000c1e1500 */
[----:B--2---:R-:W-:Y:S01]  /*cb00*/  HADD2.F32 R22, -RZ, R2.H0_H0 ;  /* 0x20000002ff167230 */ /* 0x004fe20000004100 */
[----:B------:R-:W-:Y:S06]  /*cb10*/  BRA `(.L_x_9245) ;  /* 0x0000000800907947 */ /* 0x000fec0003800000 */
.L_x_9250:
[----:B------:R-:W2:Y:S01]  /*cb20*/  LDG.E.64 R2, desc[UR36][R2.64] ;  /* 0x0000002402027981 */ /* 0x000ea2000c1e1b00 */
[----:B------:R-:W-:Y:S01]  /*cb30*/  UMOV UR4, 0xf0000000 ;  /* 0xf000000000047882 */ /* 0x000fe20000000000 */
[----:B------:R-:W-:Y:S01]  /*cb40*/  UMOV UR5, 0x380fffff ;  /* 0x380fffff00057882 */ /* 0x000fe20000000000 */
[----:B--2---:R-:W0:Y:S01]  /*cb50*/  F2F.F32.F64 R22, R2 ;  /* 0x0000000200167310 */ /* 0x004e220000301000 */
[----:B------:R-:W-:-:S14]  /*cb60*/  DSETP.GEU.AND P0, PT, |R2|, UR4, PT ;  /* 0x0000000402007e2a */ /* 0x000fdc000bf0e200 */
[----:B0-----:R-:W-:Y:S01]  /*cb70*/  @!P0 FMUL R22, R22, 1.175494350822287508e-38 ;  /* 0x0080000016168820 */ /* 0x001fe20000400000 */
[----:B------:R-:W-:Y:S06]  /*cb80*/  BRA `(.L_x_9245) ;  /* 0x0000000800747947 */ /* 0x000fec0003800000 */
.L_x_9240:
        /* <DEDUP_REMOVED lines=12> */
.L_x_9254:
[----:B------:R-:W2:Y:S01]  /*cc50*/  LDG.E.64 R2, desc[UR36][R2.64] ;  /* 0x0000002402027981 */ /* 0x000ea2000c1e1b00 */
[----:B------:R-:W-:Y:S01]  /*cc60*/  UMOV UR4, 0xf0000000 ;  /* 0xf000000000047882 */ /* 0x000fe20000000000 */
[----:B------:R-:W-:Y:S01]  /*cc70*/  UMOV UR5, 0x380fffff ;  /* 0x380fffff00057882 */ /* 0x000fe20000000000 */
[----:B--2---:R-:W0:Y:S01]  /*cc80*/  F2F.F32.F64 R22, R2 ;  /* 0x0000000200167310 */ /* 0x004e220000301000 */
[----:B------:R-:W-:-:S14]  /*cc90*/  DSETP.GEU.AND P0, PT, |R2|, UR4, PT ;  /* 0x0000000402007e2a */ /* 0x000fdc000bf0e200 */
[----:B0-----:R-:W-:Y:S01]  /*cca0*/  @!P0 FMUL R22, R22, 1.175494350822287508e-38 ;  /* 0x0080000016168820 */ /* 0x001fe20000400000 */
[----:B------:R-:W-:Y:S06]  /*ccb0*/  BRA `(.L_x_9245) ;  /* 0x0000000800287947 */ /* 0x000fec0003800000 */
.L_x_9253:
        /* <DEDUP_REMOVED lines=25> */
.L_x_9256:
        /* <DEDUP_REMOVED lines=12> */
.L_x_9255:
[----:B------:R-:W2:Y:S02]  /*cf10*/  LDG.E.U16 R2, desc[UR36][R2.64] ;  /* 0x0000002402027981 */ /* 0x000ea4000c1e1500 */
[----:B--2---:R-:W-:Y:S01]  /*cf20*/  IMAD.U32 R22, R2, 0x10000, RZ ;  /* 0x0001000002167824 */ /* 0x004fe200078e00ff */
[----:B------:R-:W-:Y:S06]  /*cf30*/  BRA `(.L_x_9245) ;  /* 0x0000000400887947 */ /* 0x000fec0003800000 */
.L_x_9252:
        /* <DEDUP_REMOVED lines=11> */
.L_x_9259:
        /* <DEDUP_REMOVED lines=20> */
.L_x_9261:
[----:B------:R-:W-:Y:S05]  /*d130*/  BSYNC.RECONVERGENT B0 ;  /* 0x0000000000007941 */ /* 0x000fea0003800200 */
.L_x_9260:
[----:B------:R-:W-:Y:S01]  /*d140*/  IMAD.SHL.U32 R0, R0, 0x100000, RZ ;  /* 0x0010000000007824 */ /* 0x000fe200078e00ff */
[----:B------:R-:W-:-:S04]  /*d150*/  LEA R2, R2, 0x3b800000, 0x17 ;  /* 0x3b80000002027811 */ /* 0x000fc800078eb8ff */
[----:B------:R-:W-:Y:S01]  /*d160*/  LOP3.LUT R22, R2, R0, R7, 0xfe, !PT ;  /* 0x0000000002167212 */ /* 0x000fe200078efe07 */
[----:B------:R-:W-:Y:S06]  /*d170*/  BRA `(.L_x_9245) ;  /* 0x0000000000f87947 */ /* 0x000fec0003800000 */
.L_x_9258:
        /* <DEDUP_REMOVED lines=20> */
.L_x_9263:
[----:B------:R-:W-:Y:S05]  /*d2c0*/  BSYNC.RECONVERGENT B0 ;  /* 0x0000000000007941 */ /* 0x000fea0003800200 */
.L_x_9262:
[----:B------:R-:W-:Y:S02]  /*d2d0*/  SHF.L.U32 R0, R0, 0x15, RZ ;  /* 0x0000001500007819 */ /* 0x000fe400000006ff */
[----:B------:R-:W-:-:S04]  /*d2e0*/  LEA R2, R2, 0x37800000, 0x17 ;  /* 0x3780000002027811 */ /* 0x000fc800078eb8ff */
[----:B------:R-:W-:Y:S01]  /*d2f0*/  LOP3.LUT R22, R2, R0, R7, 0xfe, !PT ;  /* 0x0000000002167212 */ /* 0x000fe200078efe07 */
[----:B------:R-:W-:Y:S06]  /*d300*/  BRA `(.L_x_9245) ;  /* 0x0000000000947947 */ /* 0x000fec0003800000 */
.L_x_9257:
        /* <DEDUP_REMOVED lines=14> */
.L_x_9244:
        /* <DEDUP_REMOVED lines=16> */
.L_x_9266:
[----:B------:R-:W-:Y:S01]  /*d4f0*/  IMAD.MOV.U32 R22, RZ, RZ, RZ ;  /* 0x000000ffff167224 */ /* 0x000fe200078e00ff */
[----:B------:R-:W-:Y:S06]  /*d500*/  BRA `(.L_x_9245) ;  /* 0x0000000000147947 */ /* 0x000fec0003800000 */
.L_x_9265:
[----:B------:R-:W2:Y:S02]  /*d510*/  LDG.E.64 R22, desc[UR36][R2.64] ;  /* 0x0000002402167981 */ /* 0x000ea4000c1e1b00 */
[----:B--2---:R0:W2:Y:S01]  /*d520*/  I2F.U64 R22, R22 ;  /* 0x0000001600167312 */ /* 0x0040a20000301000 */
[----:B------:R-:W-:Y:S05]  /*d530*/  BRA `(.L_x_9245) ;  /* 0x0000000000087947 */ /* 0x000fea0003800000 */
.L_x_9264:
[----:B------:R-:W2:Y:S02]  /*d540*/  LDG.E R2, desc[UR36][R2.64] ;  /* 0x0000002402027981 */ /* 0x000ea4000c1e1900 */
[----:B--2---:R-:W-:-:S07]  /*d550*/  I2FP.F32.U32 R22, R2 ;  /* 0x0000000200167245 */ /* 0x004fce0000201000 */
.L_x_9245:
[----:B------:R-:W-:Y:S05]  /*d560*/  BSYNC.RECONVERGENT B6 ;  /* 0x0000000000067941 */ /* 0x000fea0003800200 */
.L_x_9239:
[----:B------:R-:W0:Y:S01]  /*d570*/  LDCU.64 UR6, c[0x0][0x660] ;  /* 0x0000cc00ff0677ac */ /* 0x000e220008000a00 */
[----:B------:R-:W-:Y:S01]  /*d580*/  BSSY.RECONVERGENT B6, `(.L_x_9267) ;  /* 0x00000dd000067945 */ /* 0x000fe20003800200 */
[----:B------:R-:W-:-:S04]  /*d590*/  UPRMT UR4, UR43, 0x9910, URZ ;  /* 0x000099102b047896 */ /* 0x000fc800080000ff */
[----:B------:R-:W-:Y:S01]  /*d5a0*/  UISETP.GT.AND UP0, UPT, UR4, 0x9, UPT ;  /* 0x000000090400788c */ /* 0x000fe2000bf04270 */
[----:B0-23--:R-:W-:-:S05]  /*d5b0*/  IADD3 R2, P0, PT, R19, UR6, RZ ;  /* 0x0000000613027c10 */ /* 0x00dfca000ff1e0ff */
        /* <DEDUP_REMOVED lines=13> */
.L_x_9271:
[----:B------:R-:W2:Y:S02]  /*d690*/  LDG.E.U8 R2, desc[UR36][R2.64] ;  /* 0x0000002402027981 */ /* 0x000ea4000c1e1100 */
[----:B--2---:R-:W-:Y:S01]  /*d6a0*/  I2FP.F32.U32 R5, R2 ;  /* 0x0000000200057245 */ /* 0x004fe20000201000 */
[----:B------:R-:W-:Y:S06]  /*d6b0*/  BRA `(.L_x_9273) ;  /* 0x0000000c00247947 */ /* 0x000fec0003800000 */
.L_x_9270:
        /* <DEDUP_REMOVED lines=9> */
.L_x_9275:
[----:B------:R-:W2:Y:S02]  /*d750*/  LDG.E R2, desc[UR36][R2.64] ;  /* 0x0000002402027981 */ /* 0x000ea4000c1e1900 */
[----:B--2---:R-:W-:Y:S01]  /*d760*/  I2FP.F32.S32 R5, R2 ;  /* 0x0000000200057245 */ /* 0x004fe20000201400 */
[----:B------:R-:W-:Y:S06]  /*d770*/  BRA `(.L_x_9273) ;  /* 0x0000000800f47947 */ /* 0x000fec0003800000 */
.L_x_9274:
[----:B------:R-:W2:Y:S02]  /*d780*/  LDG.E.U16 R2, desc[UR36][R2.64] ;  /* 0x0000002402027981 */ /* 0x000ea4000c1e1500 */
[----:B--2---:R0:W2:Y:S01]  /*d790*/  I2F.S16 R5, R2 ;  /* 0x0000000200057306 */ /* 0x0040a20000101400 */
[----:B------:R-:W-:Y:S05]  /*d7a0*/  BRA `(.L_x_9273) ;  /* 0x0000000800e87947 */ /* 0x000fea0003800000 */
.L_x_9269:
        /* <DEDUP_REMOVED lines=8> */
.L_x_9277:
[----:B------:R-:W2:Y:S02]  /*d830*/  LDG.E.U16 R2, desc[UR36][R2.64] ;  /* 0x0000002402027981 */ /* 0x000ea4000c1e1500 */
[----:B--2---:R-:W-:Y:S01]  /*d840*/  HADD2.F32 R5, -RZ, R2.H0_H0 ;  /* 0x20000002ff057230 */ /* 0x004fe20000004100 */
[----:B------:R-:W-:Y:S06]  /*d850*/  BRA `(.L_x_9273) ;  /* 0x0000000800bc7947 */ /* 0x000fec0003800000 */
.L_x_9276:
        /* <DEDUP_REMOVED lines=8> */
.L_x_9279:
[----:B------:R-:W2:Y:S02]  /*d8e0*/  LDG.E.U16 R2, desc[UR36][R2.64] ;  /* 0x0000002402027981 */ /* 0x000ea4000c1e1500 */
[----:B--2---:R-:W-:Y:S01]  /*d8f0*/  HADD2.F32 R5, -RZ, R2.H0_H0 ;  /* 0x20000002ff057230 */ /* 0x004fe20000004100 */
[----:B------:R-:W-:Y:S06]  /*d900*/  BRA `(.L_x_9273) ;  /* 0x0000000800907947 */ /* 0x000fec0003800000 */
.L_x_9278:
[----:B------:R-:W2:Y:S01]  /*d910*/  LDG.E.64 R2, desc[UR36][R2.64] ;  /* 0x0000002402027981 */ /* 0x000ea2000c1e1b00 */
[----:B------:R-:W-:Y:S01]  /*d920*/  UMOV UR4, 0xf0000000 ;  /* 0xf000000000047882 */ /* 0x000fe20000000000 */
[----:B------:R-:W-:Y:S01]  /*d930*/  UMOV UR5, 0x380fffff ;  /* 0x380fffff00057882 */ /* 0x000fe20000000000 */
[----:B--2---:R-:W0:Y:S01]  /*d940*/  F2F.F32.F64 R5, R2 ;  /* 0x0000000200057310 */ /* 0x004e220000301000 */
[----:B------:R-:W-:-:S14]  /*d950*/  DSETP.GEU.AND P0, PT, |R2|, UR4, PT ;  /* 0x0000000402007e2a */ /* 0x000fdc000bf0e200 */
[----:B0-----:R-:W-:Y:S01]  /*d960*/  @!P0 FMUL R5, R5, 1.175494350822287508e-38 ;  /* 0x0080000005058820 */ /* 0x001fe20000400000 */
[----:B------:R-:W-:Y:S06]  /*d970*/  BRA `(.L_x_9273) ;  /* 0x0000000800747947 */ /* 0x000fec0003800000 */
.L_x_9268:
        /* <DEDUP_REMOVED lines=12> */
.L_x_9282:
[----:B------:R-:W2:Y:S01]  /*da40*/  LDG.E.64 R2, desc[UR36][R2.64] ;  /* 0x0000002402027981 */ /* 0x000ea2000c1e1b00 */
[----:B------:R-:W-:Y:S01]  /*da50*/  UMOV UR4, 0xf0000000 ;  /* 0xf000000000047882 */ /* 0x000fe20000000000 */
[----:B------:R-:W-:Y:S01]  /*da60*/  UMOV UR5, 0x380fffff ;  /* 0x380fffff00057882 */ /* 0x000fe20000000000 */
[----:B--2---:R-:W0:Y:S01]  /*da70*/  F2F.F32.F64 R5, R2 ;  /* 0x0000000200057310 */ /* 0x004e220000301000 */
[----:B------:R-:W-:-:S14]  /*da80*/  DSETP.GEU.AND P0, PT, |R2|, UR4, PT ;  /* 0x0000000402007e2a */ /* 0x000fdc000bf0e200 */
[----:B0-----:R-:W-:Y:S01]  /*da90*/  @!P0 FMUL R5, R5, 1.175494350822287508e-38 ;  /* 0x0080000005058820 */ /* 0x001fe20000400000 */
[----:B------:R-:W-:Y:S06]  /*daa0*/  BRA `(.L_x_9273) ;  /* 0x0000000800287947 */ /* 0x000fec0003800000 */
.L_x_9281:
        /* <DEDUP_REMOVED lines=25> */
.L_x_9284:
        /* <DEDUP_REMOVED lines=12> */
.L_x_9283:
[----:B------:R-:W2:Y:S02]  /*dd00*/  LDG.E.U16 R2, desc[UR36][R2.64] ;  /* 0x0000002402027981 */ /* 0x000ea4000c1e1500 */
[----:B--2---:R-:W-:Y:S01]  /*dd10*/  SHF.L.U32 R5, R2, 0x10, RZ ;  /* 0x0000001002057819 */ /* 0x004fe200000006ff */
[----:B------:R-:W-:Y:S06]  /*dd20*/  BRA `(.L_x_9273) ;  /* 0x0000000400887947 */ /* 0x000fec0003800000 */
.L_x_9280:
        /* <DEDUP_REMOVED lines=11> */
.L_x_9287:
        /* <DEDUP_REMOVED lines=20> */
.L_x_9289:
[----:B------:R-:W-:Y:S05]  /*df20*/  BSYNC.RECONVERGENT B0 ;  /* 0x0000000000007941 */ /* 0x000fea0003800200 */
.L_x_9288:
[----:B------:R-:W-:Y:S01]  /*df30*/  IMAD.SHL.U32 R0, R0, 0x100000, RZ ;  /* 0x0010000000007824 */ /* 0x000fe200078e00ff */
[----:B------:R-:W-:-:S04]  /*df40*/  LEA R2, R2, 0x3b800000, 0x17 ;  /* 0x3b80000002027811 */ /* 0x000fc800078eb8ff */
[----:B------:R-:W-:Y:S01]  /*df50*/  LOP3.LUT R5, R2, R0, R7, 0xfe, !PT ;  /* 0x0000000002057212 */ /* 0x000fe200078efe07 */
[----:B------:R-:W-:Y:S06]  /*df60*/  BRA `(.L_x_9273) ;  /* 0x0000000000f87947 */ /* 0x000fec0003800000 */
.L_x_9286:
        /* <DEDUP_REMOVED lines=20> */
.L_x_9291:
[----:B------:R-:W-:Y:S05]  /*e0b0*/  BSYNC.RECONVERGENT B0 ;  /* 0x0000000000007941 */ /* 0x000fea0003800200 */
.L_x_9290:
[----:B------:R-:W-:Y:S01]  /*e0c0*/  IMAD.SHL.U32 R0, R0, 0x200000, RZ ;  /* 0x0020000000007824 */ /* 0x000fe200078e00ff */
[----:B------:R-:W-:-:S04]  /*e0d0*/  LEA R2, R2, 0x37800000, 0x17 ;  /* 0x3780000002027811 */ /* 0x000fc800078eb8ff */
[----:B------:R-:W-:Y:S01]  /*e0e0*/  LOP3.LUT R5, R2, R0, R7, 0xfe, !PT ;  /* 0x0000000002057212 */ /* 0x000fe200078efe07 */
[----:B------:R-:W-:Y:S06]  /*e0f0*/  BRA `(.L_x_9273) ;  /* 0x0000000000947947 */ /* 0x000fec0003800000 */
.L_x_9285:
        /* <DEDUP_REMOVED lines=14> */
.L_x_9272:
[----:B------:R-:W-:Y:S01]  /*e1e0*/  MOV R2, 0x0 ;  /* 0x0000000000027802 */ /* 0x000fe20000000f00 */
[----:B------:R-:W0:Y:S01]  /*e1f0*/  LDCU.64 UR4, c[0x4][0x310] ;  /* 0x01006200ff0477ac */ /* 0x000e220008000a00 */
[----:B------:R-:W-:Y:S02]  /*e200*/  HFMA2 R12, -RZ, RZ, 0, 5.9604644775390625e-08 ;  /* 0x00000001ff0c7431 */ /* 0x000fe400000001ff */
[----:B------:R-:W-:Y:S01]  /*e210*/  IMAD.MOV.U32 R8, RZ, RZ, 0x4e ;  /* 0x0000004eff087424 */ /* 0x000fe200078e00ff */
[----:B------:R-:W2:Y:S01]  /*e220*/  LDCU.64 UR6, c[0x4][0x318] ;  /* 0x01006300ff0677ac */ /* 0x000ea20008000a00 */
[----:B------:R-:W3:Y:S01]  /*e230*/  LDC.64 R2, c[0x4][R2] ;  /* 0x0100000002027b82 */ /* 0x000ee20000000a00 */
[----:B------:R-:W-:Y:S01]  /*e240*/  IMAD.MOV.U32 R13, RZ, RZ, RZ ;  /* 0x000000ffff0d7224 */ /* 0x000fe200078e00ff */
[----:B------:R-:W1:Y:S01]  /*e250*/  LDCU.64 UR8, c[0x4][0x38] ;  /* 0x01000700ff0877ac */ /* 0x000e620008000a00 */
[----:B0-----:R-:W-:Y:S01]  /*e260*/  IMAD.U32 R4, RZ, RZ, UR4 ;  /* 0x00000004ff047e24 */ /* 0x001fe2000f8e00ff */
[----:B------:R-:W-:Y:S01]  /*e270*/  MOV R5, UR5 ;  /* 0x0000000500057c02 */ /* 0x000fe20008000f00 */
[----:B--2---:R-:W-:-:S02]  /*e280*/  IMAD.U32 R6, RZ, RZ, UR6 ;  /* 0x00000006ff067e24 */ /* 0x004fc4000f8e00ff */
[----:B------:R-:W-:Y:S01]  /*e290*/  IMAD.U32 R7, RZ, RZ, UR7 ;  /* 0x00000007ff077e24 */ /* 0x000fe2000f8e00ff */
[----:B-1----:R-:W-:Y:S01]  /*e2a0*/  MOV R10, UR8 ;  /* 0x00000008000a7c02 */ /* 0x002fe20008000f00 */
[----:B------:R-:W-:-:S07]  /*e2b0*/  IMAD.U32 R11, RZ, RZ, UR9 ;  /* 0x00000009ff0b7e24 */ /* 0x000fce000f8e00ff */
[----:B------:R-:W-:-:S07]  /*e2c0*/  LEPC R20, `(.L_x_9294) ;  /* 0x000000001014794e */ /* 0x000fce0000000000 */
[----:B---345:R-:W-:Y:S05]  /*e2d0*/  CALL.ABS.NOINC R2 ;  /* 0x0000000002007343 */ /* 0x038fea0003c00000 */
.L_x_9294:
[----:B------:R-:W-:Y:S01]  /*e2e0*/  IMAD.MOV.U32 R5, RZ, RZ, RZ ;  /* 0x000000ffff057224 */ /* 0x000fe200078e00ff */
[----:B------:R-:W-:Y:S06]  /*e2f0*/  BRA `(.L_x_9273) ;  /* 0x0000000000147947 */ /* 0x000fec0003800000 */
.L_x_9293:
[----:B------:R-:W2:Y:S02]  /*e300*/  LDG.E.64 R2, desc[UR36][R2.64] ;  /* 0x0000002402027981 */ /* 0x000ea4000c1e1b00 */
[----:B--2---:R0:W2:Y:S01]  /*e310*/  I2F.U64 R5, R2 ;  /* 0x0000000200057312 */ /* 0x0040a20000301000 */
[----:B------:R-:W-:Y:S05]  /*e320*/  BRA `(.L_x_9273) ;  /* 0x0000000000087947 */ /* 0x000fea0003800000 */
.L_x_9292:
[----:B------:R-:W2:Y:S02]  /*e330*/  LDG.E R2, desc[UR36][R2.64] ;  /* 0x0000002402027981 */ /* 0x000ea4000c1e1900 */
[----:B--2---:R-:W-:-:S07]  /*e340*/  I2FP.F32.U32 R5, R2 ;  /* 0x0000000200057245 */ /* 0x004fce0000201000 */
.L_x_9273:
[----:B------:R-:W-:Y:S05]  /*e350*/  BSYNC.RECONVERGENT B6 ;  /* 0x0000000000067941 */ /* 0x000fea0003800200 */
.L_x_9267:
[----:B0-2-45:R-:W-:Y:S01]  /*e360*/  FADD.FTZ R3, -R22, 1 ;  /* 0x3f80000016037421 */ /* 0x035fe20000010100 */
[----:B------:R-:W3:Y:S01]  /*e370*/  LDCU.64 UR6, c[0x0][0x648] ;  /* 0x0000c900ff0677ac */ /* 0x000ee20008000a00 */
[----:B------:R-:W-:Y:S02]  /*e380*/  FADD.FTZ R5, -R5, R22 ;  /* 0x0000001605057221 */ /* 0x000fe40000010100 */
[----:B------:R-:W-:Y:S01]  /*e390*/  FMUL.FTZ R3, R3, R22 ;  /* 0x0000001603037220 */ /* 0x000fe20000410000 */
[----:B------:R-:W-:Y:S01]  /*e3a0*/  UPRMT UR4, UR44, 0x9910, URZ ;  /* 0x000099102c047896 */ /* 0x000fe200080000ff */
[----:B-1----:R-:W-:-:S03]  /*e3b0*/  FMUL.FTZ R4, R5, R18 ;  /* 0x0000001205047220 */ /* 0x002fc60000410000 */
[----:B------:R-:W-:Y:S01]  /*e3c0*/  FMNMX.FTZ R0, R3, 9.9999999600419720025e-13, !PT ;  /* 0x2b8cbccc03007809 */ /* 0x000fe20007810000 */
[----:B------:R-:W-:-:S03]  /*e3d0*/  UISETP.GT.AND UP0, UPT, UR4, 0x9, UPT ;  /* 0x000000090400788c */ /* 0x000fc6000bf04270 */
[----:B------:R-:W0:Y:S01]  /*e3e0*/  MUFU.RCP R7, R0 ;  /* 0x0000000000077308 */ /* 0x000e220000001000 */
[----:B---3--:R-:W-:-:S04]  /*e3f0*/  IADD3 R2, P0, PT, R16, UR6, RZ ;  /* 0x0000000610027c10 */ /* 0x008fc8000ff1e0ff */
        /* <DEDUP_REMOVED lines=14> */
.L_x_9298:
[----:B------:R-:W0:Y:S02]  /*e4e0*/  F2I.S64.TRUNC R4, R4 ;  /* 0x0000000400047311 */ /* 0x000e24000020d900 */
[----:B0-----:R-:W-:-:S05]  /*e4f0*/  IMAD.MOV.U32 R7, RZ, RZ, R4 ;  /* 0x000000ffff077224 */ /* 0x001fca00078e0004 */
[----:B------:R1:W-:Y:S01]  /*e500*/  STG.E.U8 desc[UR36][R2.64], R7 ;  /* 0x0000000702007986 */ /* 0x0003e2000c101124 */
[----:B------:R-:W-:Y:S05]  /*e510*/  BRA `(.L_x_9300) ;  /* 0x0000000c00287947 */ /* 0x000fea0003800000 */
.L_x_9297:
        /* <DEDUP_REMOVED lines=9> */
.L_x_9302:
[----:B------:R-:W0:Y:S02]  /*e5b0*/  F2I.FTZ.TRUNC.NTZ R5, R4 ;  /* 0x0000000400057305 */ /* 0x000e24000021f100 */
[----:B0-----:R4:W-:Y:S01]  /*e5c0*/  STG.E desc[UR36][R2.64], R5 ;  /* 0x0000000502007986 */ /* 0x0019e2000c101924 */
[----:B------:R-:W-:Y:S05]  /*e5d0*/  BRA `(.L_x_9300) ;  /* 0x0000000800f87947 */ /* 0x000fea0003800000 */
.L_x_9301:
[----:B------:R-:W0:Y:S02]  /*e5e0*/  F2I.FTZ.TRUNC.NTZ R5, R4 ;  /* 0x0000000400057305 */ /* 0x000e24000021f100 */
[----:B0-----:R2:W-:Y:S01]  /*e5f0*/  STG.E.U16 desc[UR36][R2.64], R5 ;  /* 0x0000000502007986 */ /* 0x0015e2000c101524 */
[----:B------:R-:W-:Y:S05]  /*e600*/  BRA `(.L_x_9300) ;  /* 0x0000000800ec7947 */ /* 0x000fea0003800000 */
.L_x_9296:
        /* <DEDUP_REMOVED lines=8> */
.L_x_9304:
[----:B------:R-:W-:-:S05]  /*e690*/  F2FP.F16.F32.PACK_AB R4, RZ, R4 ;  /* 0x00000004ff04723e */ /* 0x000fca00000000ff */
[----:B------:R0:W-:Y:S01]  /*e6a0*/  STG.E.U16 desc[UR36][R2.64], R4 ;  /* 0x0000000402007986 */ /* 0x0001e2000c101524 */
[----:B------:R-:W-:Y:S05]  /*e6b0*/  BRA `(.L_x_9300) ;  /* 0x0000000800c07947 */ /* 0x000fea0003800000 */
.L_x_9303:
        /* <DEDUP_REMOVED lines=9> */
.L_x_9306:
[----:B------:R-:W-:-:S04]  /*e750*/  F2FP.F16.F32.PACK_AB R5, RZ, R4 ;  /* 0x00000004ff05723e */ /* 0x000fc800000000ff */
[----:B------:R-:W-:-:S05]  /*e760*/  PRMT R5, R5, 0x5410, RZ ;  /* 0x0000541005057816 */ /* 0x000fca00000000ff */
[----:B------:R0:W-:Y:S01]  /*e770*/  STG.E desc[UR36][R2.64], R5 ;  /* 0x0000000502007986 */ /* 0x0001e2000c101924 */
[----:B------:R-:W-:Y:S05]  /*e780*/  BRA `(.L_x_9300) ;  /* 0x00000008008c7947 */ /* 0x000fea0003800000 */
.L_x_9305:
[----:B------:R-:W-:-:S06]  /*e790*/  FMUL.FTZ R4, R4, 1 ;  /* 0x3f80000004047820 */ /* 0x000fcc0000410000 */
[----:B------:R-:W0:Y:S02]  /*e7a0*/  F2F.F64.F32 R4, R4 ;  /* 0x0000000400047310 */ /* 0x000e240000201800 */
[----:B0-----:R0:W-:Y:S01]  /*e7b0*/  STG.E.64 desc[UR36][R2.64], R4 ;  /* 0x0000000402007986 */ /* 0x0011e2000c101b24 */
[----:B------:R-:W-:Y:S05]  /*e7c0*/  BRA `(.L_x_9300) ;  /* 0x00000008007c7947 */ /* 0x000fea0003800000 */
.L_x_9295:
        /* <DEDUP_REMOVED lines=13> */
.L_x_9310:
        /* <DEDUP_REMOVED lines=16> */
.L_x_9313:
[----:B------:R-:W-:-:S04]  /*e9a0*/  SHF.R.U32.HI R4, RZ, 0x18, R4 ;  /* 0x00000018ff047819 */ /* 0x000fc80000011604 */
[----:B------:R-:W-:-:S04]  /*e9b0*/  LOP3.LUT R4, R5, 0x80, R4, 0xf8, !PT ;  /* 0x0000008005047812 */ /* 0x000fc800078ef804 */
[----:B------:R-:W-:-:S07]  /*e9c0*/  PRMT R0, R4, 0x7610, R0 ;  /* 0x0000761004007816 */ /* 0x000fce0000000000 */
.L_x_9312:
[----:B------:R-:W-:Y:S05]  /*e9d0*/  BSYNC.RECONVERGENT B0 ;  /* 0x0000000000007941 */ /* 0x000fea0003800200 */
.L_x_9311:
[----:B------:R0:W-:Y:S01]  /*e9e0*/  STG.E.U8 desc[UR36][R2.64], R0 ;  /* 0x0000000002007986 */ /* 0x0001e2000c101124 */
[----:B------:R-:W-:Y:S05]  /*e9f0*/  BRA `(.L_x_9300) ;  /* 0x0000000400f07947 */ /* 0x000fea0003800000 */
.L_x_9309:
        /* <DEDUP_REMOVED lines=16> */
.L_x_9316:
[----:B------:R-:W-:-:S04]  /*eb00*/  SHF.R.U32.HI R4, RZ, 0x18, R4 ;  /* 0x00000018ff047819 */ /* 0x000fc80000011604 */
[----:B------:R-:W-:-:S04]  /*eb10*/  LOP3.LUT R5, R5, 0x80, R4, 0xf8, !PT ;  /* 0x0000008005057812 */ /* 0x000fc800078ef804 */
[----:B------:R-:W-:-:S07]  /*eb20*/  PRMT R0, R5, 0x7610, R0 ;  /* 0x0000761005007816 */ /* 0x000fce0000000000 */
.L_x_9315:
[----:B------:R-:W-:Y:S05]  /*eb30*/  BSYNC.RECONVERGENT B0 ;  /* 0x0000000000007941 */ /* 0x000fea0003800200 */
.L_x_9314:
[----:B------:R0:W-:Y:S01]  /*eb40*/  STG.E.U8 desc[UR36][R2.64], R0 ;  /* 0x0000000002007986 */ /* 0x0001e2000c101124 */
[----:B------:R-:W-:Y:S05]  /*eb50*/  BRA `(.L_x_9300) ;  /* 0x0000000400987947 */ /* 0x000fea0003800000 */
.L_x_9308:
        /* <DEDUP_REMOVED lines=21> */
.L_x_9318:
[----:B------:R-:W0:Y:S02]  /*ecb0*/  F2I.U64.TRUNC R4, R4 ;  /* 0x0000000400047311 */ /* 0x000e24000020d800 */
[----:B0-----:R0:W-:Y:S01]  /*ecc0*/  STG.E.64 desc[UR36][R2.64], R4 ;  /* 0x0000000402007986 */ /* 0x0011e2000c101b24 */
[----:B------:R-:W-:Y:S05]  /*ecd0*/  BRA `(.L_x_9300) ;  /* 0x0000000400387947 */ /* 0x000fea0003800000 */
.L_x_9317:
[----:B------:R-:W0:Y:S02]  /*ece0*/  F2I.FTZ.U32.TRUNC.NTZ R5, R4 ;  /* 0x0000000400057305 */ /* 0x000e24000021f000 */
[----:B0-----:R0:W-:Y:S01]  /*ecf0*/  STG.E desc[UR36][R2.64], R5 ;  /* 0x0000000502007986 */ /* 0x0011e2000c101924 */
[----:B------:R-:W-:Y:S05]  /*ed00*/  BRA `(.L_x_9300) ;  /* 0x00000004002c7947 */ /* 0x000fea0003800000 */
.L_x_9307:
        /* <DEDUP_REMOVED lines=10> */
.L_x_9320:
[----:B------:R-:W-:Y:S01]  /*edb0*/  FMUL.FTZ R4, R4, 1 ;  /* 0x3f80000004047820 */ /* 0x000fe20000410000 */
[----:B------:R-:W-:-:S05]  /*edc0*/  CS2R R6, SRZ ;  /* 0x0000000000067805 */ /* 0x000fca000001ff00 */
[----:B------:R-:W0:Y:S02]  /*edd0*/  F2F.F64.F32 R4, R4 ;  /* 0x0000000400047310 */ /* 0x000e240000201800 */
[----:B0-----:R0:W-:Y:S01]  /*ede0*/  STG.E.128 desc[UR36][R2.64], R4 ;  /* 0x0000000402007986 */ /* 0x0011e2000c101d24 */
[----:B------:R-:W-:Y:S05]  /*edf0*/  BRA `(.L_x_9300) ;  /* 0x0000000000f07947 */ /* 0x000fea0003800000 */
.L_x_9319:
[----:B------:R-:W-:-:S09]  /*ee00*/  UISETP.NE.AND UP0, UPT, UR4, 0xf, UPT ;  /* 0x0000000f0400788c */ /* 0x000fd2000bf05270 */
[----:B------:R-:W-:Y:S05]  /*ee10*/  BRA.U !UP0, `(.L_x_9321) ;  /* 0x0000000108e07547 */ /* 0x000fea000b800000 */
[----:B------:R-:W-:-:S09]  /*ee20*/  UISETP.NE.AND UP0, UPT, UR4, 0x17, UPT ;  /* 0x000000170400788c */ /* 0x000fd2000bf05270 */
[----:B------:R-:W-:Y:S05]  /*ee30*/  BRA.U !UP0, `(.L_x_9322) ;  /* 0x00000001088c7547 */ /* 0x000fea000b800000 */
[----:B------:R-:W-:-:S09]  /*ee40*/  UISETP.NE.AND UP0, UPT, UR4, 0x18, UPT ;  /* 0x000000180400788c */ /* 0x000fd2000bf05270 */
[----:B------:R-:W-:Y:S05]  /*ee50*/  BRA.U !UP0, `(.L_x_9323) ;  /* 0x0000000108447547 */ /* 0x000fea000b800000 */
.L_x_9299:
        /* <DEDUP_REMOVED lines=16> */
.L_x_9324:
[----:B------:R-:W-:Y:S05]  /*ef60*/  BRA `(.L_x_9300) ;  /* 0x0000000000947947 */ /* 0x000fea0003800000 */
.L_x_9323:
        /* <DEDUP_REMOVED lines=12> */
.L_x_9326:
[----:B------:R-:W-:Y:S05]  /*f030*/  BSYNC.RECONVERGENT B0 ;  /* 0x0000000000007941 */ /* 0x000fea0003800200 */
.L_x_9325:
[----:B------:R-:W-:-:S05]  /*f040*/  LOP3.LUT R5, R0, 0x80, R7, 0xf8, !PT ;  /* 0x0000008000057812 */ /* 0x000fca00078ef807 */
[----:B------:R0:W-:Y:S01]  /*f050*/  STG.E.U8 desc[UR36][R2.64], R5 ;  /* 0x0000000502007986 */ /* 0x0001e2000c101124 */
[----:B------:R-:W-:Y:S05]  /*f060*/  BRA `(.L_x_9300) ;  /* 0x0000000000547947 */ /* 0x000fea0003800000 */
.L_x_9322:
        /* <DEDUP_REMOVED lines=11> */
.L_x_9328:
[----:B------:R-:W-:Y:S01]  /*f120*/  IMAD.MOV.U32 R0, RZ, RZ, 0x7f ;  /* 0x0000007fff007424 */ /* 0x000fe200078e00ff */
[----:B------:R-:W-:-:S04]  /*f130*/  ISETP.GT.U32.AND P0, PT, R6, 0x7f800000, PT ;  /* 0x7f8000000600780c */ /* 0x000fc80003f04070 */
[----:B------:R-:W-:-:S09]  /*f140*/  SEL R0, R0, 0x7c, P0 ;  /* 0x0000007c00007807 */ /* 0x000fd20000000000 */
.L_x_9329:
[----:B------:R-:W-:Y:S05]  /*f150*/  BSYNC.RECONVERGENT B0 ;  /* 0x0000000000007941 */ /* 0x000fea0003800200 */
.L_x_9327:
[----:B------:R-:W-:-:S04]  /*f160*/  SHF.R.U32.HI R5, RZ, 0x18, R4 ;  /* 0x00000018ff057819 */ /* 0x000fc80000011604 */
[----:B------:R-:W-:-:S05]  /*f170*/  LOP3.LUT R5, R0, 0x80, R5, 0xf8, !PT ;  /* 0x0000008000057812 */ /* 0x000fca00078ef805 */
[----:B------:R0:W-:Y:S01]  /*f180*/  STG.E.U8 desc[UR36][R2.64], R5 ;  /* 0x0000000502007986 */ /* 0x0001e2000c101124 */
[----:B------:R-:W-:Y:S05]  /*f190*/  BRA `(.L_x_9300) ;  /* 0x0000000000087947 */ /* 0x000fea0003800000 */
.L_x_9321:
[----:B------:R-:W-:-:S05]  /*f1a0*/  F2FP.BF16.F32.PACK_AB R4, RZ, R4 ;  /* 0x00000004ff04723e */ /* 0x000fca00000010ff */
[----:B------:R0:W-:Y:S02]  /*f1b0*/  STG.E.U16 desc[UR36][R2.64], R4 ;  /* 0x0000000402007986 */ /* 0x0001e4000c101524 */
.L_x_9300:
[----:B------:R-:W-:-:S07]  /*f1c0*/  VIADD R17, R17, 0x80 ;  /* 0x0000008011117836 */ /* 0x000fce0000000000 */
.L_x_9209:
[----:B------:R-:W-:Y:S05]  /*f1d0*/  BSYNC.RECONVERGENT B7 ;  /* 0x0000000000077941 */ /* 0x000fea0003800200 */
.L_x_9208:
[----:B------:R-:W5:Y:S02]  /*f1e0*/  LDCU UR4, c[0x0][0x380] ;  /* 0x00007000ff0477ac */ /* 0x000f640008000800 */
[----:B-----5:R-:W-:-:S13]  /*f1f0*/  ISETP.GE.AND P0, PT, R17, UR4, PT ;  /* 0x0000000411007c0c */ /* 0x020fda000bf06270 */
[----:B------:R-:W-:Y:S05]  /*f200*/  @P0 EXIT ;  /* 0x000000000000094d */ /* 0x000fea0003800000 */
        /* <DEDUP_REMOVED lines=380> */
.L_x_9330:
[----:B------:R-:W1:Y:S01]  /*109d0*/  LDCU.64 UR8, c[0x0][0x650] ;  /* 0x0000ca00ff0877ac */ /* 0x000e620008000a00 */
[----:B------:R-:W-:Y:S01]  /*109e0*/  BSSY.RECONVERGENT B6, `(.L_x_9331) ;  /* 0x00000e0000067945 */ /* 0x000fe20003800200 */
[----:B------:R-:W0:Y:S01]  /*109f0*/  LDCU.64 UR6, c[0x0][0x648] ;  /* 0x0000c900ff0677ac */ /* 0x000e220008000a00 */
[----:B------:R-:W-:-:S04]  /*10a00*/  UPRMT UR4, UR40, 0x9910, URZ ;  /* 0x0000991028047896 */ /* 0x000fc800080000ff */
[----:B------:R-:W-:Y:S01]  /*10a10*/  UISETP.GT.AND UP0, UPT, UR4, 0x9, UPT ;  /* 0x000000090400788c */ /* 0x000fe2000bf04270 */
[----:B-1-34-:R-:W-:Y:S02]  /*10a20*/  IADD3 R2, P1, PT, R0, UR8, RZ ;  /* 0x0000000800027c10 */ /* 0x01afe4000ff3e0ff */
        /* <DEDUP_REMOVED lines=15> */
.L_x_9335:
[----:B------:R-:W2:Y:S02]  /*10b20*/  LDG.E.U8 R2, desc[UR36][R2.64] ;  /* 0x0000002402027981 */ /* 0x000ea4000c1e1100 */
[----:B--2---:R-:W-:Y:S01]  /*10b30*/  I2FP.F32.U32 R19, R2 ;  /* 0x0000000200137245 */ /* 0x004fe20000201000 */
[----:B------:R-:W-:Y:S06]  /*10b40*/  BRA `(.L_x_9337) ;  /* 0x0000000c00247947 */ /* 0x000fec0003800000 */
.L_x_9334:
        /* <DEDUP_REMOVED lines=9> */
.L_x_9339:
[----:B------:R-:W2:Y:S02]  /*10be0*/  LDG.E R2, desc[UR36][R2.64] ;  /* 0x0000002402027981 */ /* 0x000ea4000c1e1900 */
[----:B--2---:R-:W-:Y:S01]  /*10bf0*/  I2FP.F32.S32 R19, R2 ;  /* 0x0000000200137245 */ /* 0x004fe20000201400 */
[----:B------:R-:W-:Y:S06]  /*10c00*/  BRA `(.L_x_9337) ;  /* 0x0000000800f47947 */ /* 0x000fec0003800000 */
.L_x_9338:
[----:B------:R-:W2:Y:S02]  /*10c10*/  LDG.E.U16 R2, desc[UR36][R2.64] ;  /* 0x0000002402027981 */ /* 0x000ea4000c1e1500 */
[----:B--2---:R2:W3:Y:S01]  /*10c20*/  I2F.S16 R19, R2 ;  /* 0x0000000200137306 */ /* 0x0044e20000101400 */
[----:B------:R-:W-:Y:S05]  /*10c30*/  BRA `(.L_x_9337) ;  /* 0x0000000800e87947 */ /* 0x000fea0003800000 */
.L_x_9333:
        /* <DEDUP_REMOVED lines=8> */
.L_x_9341:
[----:B------:R-:W2:Y:S02]  /*10cc0*/  LDG.E.U16 R2, desc[UR36][R2.64] ;  /* 0x0000002402027981 */ /* 0x000ea4000c1e1500 */
[----:B--2---:R-:W-:Y:S01]  /*10cd0*/  HADD2.F32 R19, -RZ, R2.H0_H0 ;  /* 0x20000002ff137230 */ /* 0x004fe20000004100 */
[----:B------:R-:W-:Y:S06]  /*10ce0*/  BRA `(.L_x_9337) ;  /* 0x0000000800bc7947 */ /* 0x000fec0003800000 */
.L_x_9340:
        /* <DEDUP_REMOVED lines=8> */
.L_x_9343:
[----:B------:R-:W2:Y:S02]  /*10d70*/  LDG.E.U16 R2, desc[UR36][R2.64] ;  /* 0x0000002402027981 */ /* 0x000ea4000c1e1500 */
[----:B--2---:R-:W-:Y:S01]  /*10d80*/  HADD2.F32 R19, -RZ, R2.H0_H0 ;  /* 0x20000002ff137230 */ /* 0x004fe20000004100 */
[----:B------:R-:W-:Y:S06]  /*10d90*/  BRA `(.L_x_9337) ;  /* 0x0000000800907947 */ /* 0x000fec0003800000 */
.L_x_9342:
[----:B------:R-:W2:Y:S01]  /*10da0*/  LDG.E.64 R2, desc[UR36][R2.64] ;  /* 0x0000002402027981 */ /* 0x000ea2000c1e1b00 */
[----:B------:R-:W-:Y:S01]  /*10db0*/  UMOV UR4, 0xf0000000 ;  /* 0xf000000000047882 */ /* 0x000fe20000000000 */
[----:B------:R-:W-:Y:S01]  /*10dc0*/  UMOV UR5, 0x380fffff ;  /* 0x380fffff00057882 */ /* 0x000fe20000000000 */
[----:B--2---:R-:W0:Y:S01]  /*10dd0*/  F2F.F32.F64 R19, R2 ;  /* 0x0000000200137310 */ /* 0x004e220000301000 */
[----:B------:R-:W-:-:S14]  /*10de0*/  DSETP.GEU.AND P0, PT, |R2|, UR4, PT ;  /* 0x0000000402007e2a */ /* 0x000fdc000bf0e200 */
[----:B0-----:R-:W-:Y:S01]  /*10df0*/  @!P0 FMUL R19, R19, 1.175494350822287508e-38 ;  /* 0x0080000013138820 */ /* 0x001fe20000400000 */
[----:B------:R-:W-:Y:S06]  /*10e00*/  BRA `(.L_x_9337) ;  /* 0x0000000800747947 */ /* 0x000fec0003800000 */
.L_x_9332:
        /* <DEDUP_REMOVED lines=12> */
.L_x_9346:
[----:B------:R-:W2:Y:S01]  /*10ed0*/  LDG.E.64 R2, desc[UR36][R2.64] ;  /* 0x0000002402027981 */ /* 0x000ea2000c1e1b00 */
[----:B------:R-:W-:Y:S01]  /*10ee0*/  UMOV UR4, 0xf0000000 ;  /* 0xf000000000047882 */ /* 0x000fe20000000000 */
[----:B------:R-:W-:Y:S01]  /*10ef0*/  UMOV UR5, 0x380fffff ;  /* 0x380fffff00057882 */ /* 0x000fe20000000000 */
[----:B--2---:R-:W0:Y:S01]  /*10f00*/  F2F.F32.F64 R19, R2 ;  /* 0x0000000200137310 */ /* 0x004e220000301000 */
[----:B------:R-:W-:-:S14]  /*10f10*/  DSETP.GEU.AND P0, PT, |R2|, UR4, PT ;  /* 0x0000000402007e2a */ /* 0x000fdc000bf0e200 */
[----:B0-----:R-:W-:Y:S01]  /*10f20*/  @!P0 FMUL R19, R19, 1.175494350822287508e-38 ;  /* 0x0080000013138820 */ /* 0x001fe20000400000 */
[----:B------:R-:W-:Y:S06]  /*10f30*/  BRA `(.L_x_9337) ;  /* 0x0000000800287947 */ /* 0x000fec0003800000 */
.L_x_9345:
        /* <DEDUP_REMOVED lines=25> */
.L_x_9348:
        /* <DEDUP_REMOVED lines=12> */
.L_x_9347:
[----:B------:R-:W2:Y:S02]  /*11190*/  LDG.E.U16 R2, desc[UR36][R2.64] ;  /* 0x0000002402027981 */ /* 0x000ea4000c1e1500 */
[----:B--2---:R-:W-:Y:S01]  /*111a0*/  IMAD.U32 R19, R2, 0x10000, RZ ;  /* 0x0001000002137824 */ /* 0x004fe200078e00ff */
[----:B------:R-:W-:Y:S06]  /*111b0*/  BRA `(.L_x_9337) ;  /* 0x0000000400887947 */ /* 0x000fec0003800000 */
.L_x_9344:
        /* <DEDUP_REMOVED lines=11> */
.L_x_9351:
        /* <DEDUP_REMOVED lines=20> */
.L_x_9353:
[----:B------:R-:W-:Y:S05]  /*113b0*/  BSYNC.RECONVERGENT B0 ;  /* 0x0000000000007941 */ /* 0x000fea0003800200 */
.L_x_9352:
[----:B------:R-:W-:Y:S01]  /*113c0*/  IMAD.SHL.U32 R0, R0, 0x100000, RZ ;  /* 0x0010000000007824 */ /* 0x000fe200078e00ff */
[----:B------:R-:W-:-:S04]  /*113d0*/  LEA R2, R2, 0x3b800000, 0x17 ;  /* 0x3b80000002027811 */ /* 0x000fc800078eb8ff */
[----:B------:R-:W-:Y:S01]  /*113e0*/  LOP3.LUT R19, R2, R0, R19, 0xfe, !PT ;  /* 0x0000000002137212 */ /* 0x000fe200078efe13 */
[----:B------:R-:W-:Y:S06]  /*113f0*/  BRA `(.L_x_9337) ;  /* 0x0000000000f87947 */ /* 0x000fec0003800000 */
.L_x_9350:
        /* <DEDUP_REMOVED lines=20> */
.L_x_9355:
[----:B------:R-:W-:Y:S05]  /*11540*/  BSYNC.RECONVERGENT B0 ;  /* 0x0000000000007941 */ /* 0x000fea0003800200 */
.L_x_9354:
[----:B------:R-:W-:Y:S02]  /*11550*/  SHF.L.U32 R0, R0, 0x15, RZ ;  /* 0x0000001500007819 */ /* 0x000fe400000006ff */
[----:B------:R-:W-:-:S04]  /*11560*/  LEA R2, R2, 0x37800000, 0x17 ;  /* 0x3780000002027811 */ /* 0x000fc800078eb8ff */
[----:B------:R-:W-:Y:S01]  /*11570*/  LOP3.LUT R19, R2, R0, R19, 0xfe, !PT ;  /* 0x0000000002137212 */ /* 0x000fe200078efe13 */
[----:B------:R-:W-:Y:S06]  /*11580*/  BRA `(.L_x_9337) ;  /* 0x0000000000947947 */ /* 0x000fec0003800000 */
.L_x_9349:
        /* <DEDUP_REMOVED lines=14> */
.L_x_9336:
        /* <DEDUP_REMOVED lines=16> */
.L_x_9358:
[----:B------:R-:W-:Y:S01]  /*11770*/  IMAD.MOV.U32 R19, RZ, RZ, RZ ;  /* 0x000000ffff137224 */ /* 0x000fe200078e00ff */
[----:B------:R-:W-:Y:S06]  /*11780*/  BRA `(.L_x_9337) ;  /* 0x0000000000147947 */ /* 0x000fec0003800000 */
.L_x_9357:
[----:B------:R-:W2:Y:S02]  /*11790*/  LDG.E.64 R2, desc[UR36][R2.64] ;  /* 0x0000002402027981 */ /* 0x000ea4000c1e1b00 */
[----:B--2---:R0:W1:Y:S01]  /*117a0*/  I2F.U64 R19, R2 ;  /* 0x0000000200137312 */ /* 0x0040620000301000 */
[----:B------:R-:W-:Y:S05]  /*117b0*/  BRA `(.L_x_9337) ;  /* 0x0000000000087947 */ /* 0x000fea0003800000 */
.L_x_9356:
[----:B------:R-:W2:Y:S02]  /*117c0*/  LDG.E R2, desc[UR36][R2.64] ;  /* 0x0000002402027981 */ /* 0x000ea4000c1e1900 */
[----:B--2---:R-:W-:-:S07]  /*117d0*/  I2FP.F32.U32 R19, R2 ;  /* 0x0000000200137245 */ /* 0x004fce0000201000 */
.L_x_9337:
[----:B------:R-:W-:Y:S05]  /*117e0*/  BSYNC.RECONVERGENT B6 ;  /* 0x0000000000067941 */ /* 0x000fea0003800200 */
.L_x_9331:
        /* <DEDUP_REMOVED lines=18> */
.L_x_9363:
[----:B------:R-:W2:Y:S02]  /*11910*/  LDG.E.U8 R2, desc[UR36][R2.64] ;  /* 0x0000002402027981 */ /* 0x000ea4000c1e1100 */
[----:B--2---:R-:W-:Y:S01]  /*11920*/  I2FP.F32.U32 R22, R2 ;  /* 0x0000000200167245 */ /* 0x004fe20000201000 */
[----:B------:R-:W-:Y:S06]  /*11930*/  BRA `(.L_x_9365) ;  /* 0x0000000c00247947 */ /* 0x000fec0003800000 */
.L_x_9362:
        /* <DEDUP_REMOVED lines=9> */
.L_x_9367:
[----:B------:R-:W2:Y:S02]  /*119d0*/  LDG.E R2, desc[UR36][R2.64] ;  /* 0x0000002402027981 */ /* 0x000ea4000c1e1900 */
[----:B--2---:R-:W-:Y:S01]  /*119e0*/  I2FP.F32.S32 R22, R2 ;  /* 0x0000000200167245 */ /* 0x004fe20000201400 */
[----:B------:R-:W-:Y:S06]  /*119f0*/  BRA `(.L_x_9365) ;  /* 0x0000000800f47947 */ /* 0x000fec0003800000 */
.L_x_9366:
[----:B------:R-:W2:Y:S02]  /*11a00*/  LDG.E.U16 R2, desc[UR36][R2.64] ;  /* 0x0000002402027981 */ /* 0x000ea4000c1e1500 */
[----:B--2---:R0:W2:Y:S01]  /*11a10*/  I2F.S16 R22, R2 ;  /* 0x0000000200167306 */ /* 0x0040a20000101400 */
[----:B------:R-:W-:Y:S05]  /*11a20*/  BRA `(.L_x_9365) ;  /* 0x0000000800e87947 */ /* 0x000fea0003800000 */
.L_x_9361:
        /* <DEDUP_REMOVED lines=8> */
.L_x_9369:
[----:B------:R-:W2:Y:S02]  /*11ab0*/  LDG.E.U16 R2, desc[UR36][R2.64] ;  /* 0x0000002402027981 */ /* 0x000ea4000c1e1500 */
[----:B--2---:R-:W-:Y:S01]  /*11ac0*/  HADD2.F32 R22, -RZ, R2.H0_H0 ;  /* 0x20000002ff167230 */ /* 0x004fe20000004100 */
[----:B------:R-:W-:Y:S06]  /*11ad0*/  BRA `(.L_x_9365) ;  /* 0x0000000800bc7947 */ /* 0x000fec0003800000 */
.L_x_9368:
        /* <DEDUP_REMOVED lines=8> */
.L_x_9371:
[----:B------:R-:W2:Y:S02]  /*11b60*/  LDG.E.U16 R2, desc[UR36][R2.64] ;  /* 0x0000002402027981 */ /* 0x000ea4000c1e1500 */
[----:B--2---:R-:W-:Y:S01]  /*11b70*/  HADD2.F32 R22, -RZ, R2.H0_H0 ;  /* 0x20000002ff167230 */ /* 0x004fe20000004100 */
[----:B------:R-:W-:Y:S06]  /*11b80*/  BRA `(.L_x_9365) ;  /* 0x0000000800907947 */ /* 0x000fec0003800000 */
.L_x_9370:
[----:B------:R-:W2:Y:S01]  /*11b90*/  LDG.E.64 R2, desc[UR36][R2.64] ;  /* 0x0000002402027981 */ /* 0x000ea2000c1e1b00 */
[----:B------:R-:W-:Y:S01]  /*11ba0*/  UMOV UR4, 0xf0000000 ;  /* 0xf000000000047882 */ /* 0x000fe20000000000 */
[----:B------:R-:W-:Y:S01]  /*11bb0*/  UMOV UR5, 0x380fffff ;  /* 0x380fffff00057882 */ /* 0x000fe20000000000 */
[----:B--2---:R-:W0:Y:S01]  /*11bc0*/  F2F.F32.F64 R22, R2 ;  /* 0x0000000200167310 */ /* 0x004e220000301000 */
[----:B------:R-:W-:-:S14]  /*11bd0*/  DSETP.GEU.AND P0, PT, |R2|, UR4, PT ;  /* 0x0000000402007e2a */ /* 0x000fdc000bf0e200 */
[----:B0-----:R-:W-:Y:S01]  /*11be0*/  @!P0 FMUL R22, R22, 1.175494350822287508e-38 ;  /* 0x0080000016168820 */ /* 0x001fe20000400000 */
[----:B------:R-:W-:Y:S06]  /*11bf0*/  BRA `(.L_x_9365) ;  /* 0x0000000800747947 */ /* 0x000fec0003800000 */
.L_x_9360:
        /* <DEDUP_REMOVED lines=12> */
.L_x_9374:
[----:B------:R-:W2:Y:S01]  /*11cc0*/  LDG.E.64 R2, desc[UR36][R2.64] ;  /* 0x0000002402027981 */ /* 0x000ea2000c1e1b00 */
[----:B------:R-:W-:Y:S01]  /*11cd0*/  UMOV UR4, 0xf0000000 ;  /* 0xf000000000047882 */ /* 0x000fe20000000000 */
[----:B------:R-:W-:Y:S01]  /*11ce0*/  UMOV UR5, 0x380fffff ;  /* 0x380fffff00057882 */ /* 0x000fe20000000000 */
[----:B--2---:R-:W0:Y:S01]  /*11cf0*/  F2F.F32.F64 R22, R2 ;  /* 0x0000000200167310 */ /* 0x004e220000301000 */
[----:B------:R-:W-:-:S14]  /*11d00*/  DSETP.GEU.AND P0, PT, |R2|, UR4, PT ;  /* 0x0000000402007e2a */ /* 0x000fdc000bf0e200 */
[----:B0-----:R-:W-:Y:S01]  /*11d10*/  @!P0 FMUL R22, R22, 1.175494350822287508e-38 ;  /* 0x0080000016168820 */ /* 0x001fe20000400000 */
[----:B------:R-:W-:Y:S06]  /*11d20*/  BRA `(.L_x_9365) ;  /* 0x0000000800287947 */ /* 0x000fec0003800000 */
.L_x_9373:
        /* <DEDUP_REMOVED lines=25> */
.L_x_9376:
        /* <DEDUP_REMOVED lines=12> */
.L_x_9375:
[----:B------:R-:W2:Y:S02]  /*11f80*/  LDG.E.U16 R2, desc[UR36][R2.64] ;  /* 0x0000002402027981 */ /* 0x000ea4000c1e1500 */
[----:B--2---:R-:W-:Y:S01]  /*11f90*/  SHF.L.U32 R22, R2, 0x10, RZ ;  /* 0x0000001002167819 */ /* 0x004fe200000006ff */
[----:B------:R-:W-:Y:S06]  /*11fa0*/  BRA `(.L_x_9365) ;  /* 0x0000000400887947 */ /* 0x000fec0003800000 */
.L_x_9372:
        /* <DEDUP_REMOVED lines=11> */
.L_x_9379:
        /* <DEDUP_REMOVED lines=20> */
.L_x_9381:
[----:B------:R-:W-:Y:S05]  /*121a0*/  BSYNC.RECONVERGENT B0 ;  /* 0x0000000000007941 */ /* 0x000fea0003800200 */
.L_x_9380:
[----:B------:R-:W-:Y:S01]  /*121b0*/  IMAD.SHL.U32 R0, R0, 0x100000, RZ ;  /* 0x0010000000007824 */ /* 0x000fe200078e00ff */
[----:B------:R-:W-:-:S04]  /*121c0*/  LEA R2, R2, 0x3b800000, 0x17 ;  /* 0x3b80000002027811 */ /* 0x000fc800078eb8ff */
[----:B------:R-:W-:Y:S01]  /*121d0*/  LOP3.LUT R22, R2, R0, R7, 0xfe, !PT ;  /* 0x0000000002167212 */ /* 0x000fe200078efe07 */
[----:B------:R-:W-:Y:S06]  /*121e0*/  BRA `(.L_x_9365) ;  /* 0x0000000000f87947 */ /* 0x000fec0003800000 */
.L_x_9378:
        /* <DEDUP_REMOVED lines=20> */
.L_x_9383:
[----:B------:R-:W-:Y:S05]  /*12330*/  BSYNC.RECONVERGENT B0 ;  /* 0x0000000000007941 */ /* 0x000fea0003800200 */
.L_x_9382:
[----:B------:R-:W-:Y:S01]  /*12340*/  IMAD.SHL.U32 R0, R0, 0x200000, RZ ;  /* 0x0020000000007824 */ /* 0x000fe200078e00ff */
[----:B------:R-:W-:-:S04]  /*12350*/  LEA R2, R2, 0x37800000, 0x17 ;  /* 0x3780000002027811 */ /* 0x000fc800078eb8ff */
[----:B------:R-:W-:Y:S01]  /*12360*/  LOP3.LUT R22, R2, R0, R7, 0xfe, !PT ;  /* 0x0000000002167212 */ /* 0x000fe200078efe07 */
[----:B------:R-:W-:Y:S06]  /*12370*/  BRA `(.L_x_9365) ;  /* 0x0000000000947947 */ /* 0x000fec0003800000 */
.L_x_9377:
        /* <DEDUP_REMOVED lines=14> */
.L_x_9364:
        /* <DEDUP_REMOVED lines=16> */
.L_x_9386:
[----:B------:R-:W-:Y:S01]  /*12560*/  IMAD.MOV.U32 R22, RZ, RZ, RZ ;  /* 0x000000ffff167224 */ /* 0x000fe200078e00ff */
[----:B------:R-:W-:Y:S06]  /*12570*/  BRA `(.L_x_9365) ;  /* 0x0000000000147947 */ /* 0x000fec0003800000 */
.L_x_9385:
[----:B------:R-:W2:Y:S02]  /*12580*/  LDG.E.64 R22, desc[UR36][R2.64] ;  /* 0x0000002402167981 */ /* 0x000ea4000c1e1b00 */
[----:B--2---:R0:W2:Y:S01]  /*12590*/  I2F.U64 R22, R22 ;  /* 0x0000001600167312 */ /* 0x0040a20000301000 */
[----:B------:R-:W-:Y:S05]  /*125a0*/  BRA `(.L_x_9365) ;  /* 0x0000000000087947 */ /* 0x000fea0003800000 */
.L_x_9384:
[----:B------:R-:W2:Y:S02]  /*125b0*/  LDG.E R2, desc[UR36][R2.64] ;  /* 0x0000002402027981 */ /* 0x000ea4000c1e1900 */
[----:B--2---:R-:W-:-:S07]  /*125c0*/  I2FP.F32.U32 R22, R2 ;  /* 0x0000000200167245 */ /* 0x004fce0000201000 */
.L_x_9365:
[----:B------:R-:W-:Y:S05]  /*125d0*/  BSYNC.RECONVERGENT B6 ;  /* 0x0000000000067941 */ /* 0x000fea0003800200 */
.L_x_9359:
[----:B------:R-:W0:Y:S01]  /*125e0*/  LDCU.64 UR6, c[0x0][0x660] ;  /* 0x0000cc00ff0677ac */ /* 0x000e220008000a00 */
[----:B------:R-:W-:Y:S01]  /*125f0*/  BSSY.RECONVERGENT B6, `(.L_x_9387) ;  /* 0x00000dd000067945 */ /* 0x000fe20003800200 */
[----:B------:R-:W-:-:S04]  /*12600*/  UPRMT UR4, UR43, 0x9910, URZ ;  /* 0x000099102b047896 */ /* 0x000fc800080000ff */
[----:B------:R-:W-:Y:S01]  /*12610*/  UISETP.GT.AND UP0, UPT, UR4, 0x9, UPT ;  /* 0x000000090400788c */ /* 0x000fe2000bf04270 */
[----:B0---4-:R-:W-:-:S04]  /*12620*/  IADD3 R2, P0, PT, R18, UR6, RZ ;  /* 0x0000000612027c10 */ /* 0x011fc8000ff1e0ff */
        /* <DEDUP_REMOVED lines=13> */
.L_x_9391:
[----:B------:R-:W4:Y:S02]  /*12700*/  LDG.E.U8 R2, desc[UR36][R2.64] ;  /* 0x0000002402027981 */ /* 0x000f24000c1e1100 */
[----:B----4-:R-:W-:Y:S01]  /*12710*/  I2FP.F32.U32 R5, R2 ;  /* 0x0000000200057245 */ /* 0x010fe20000201000 */
[----:B------:R-:W-:Y:S06]  /*12720*/  BRA `(.L_x_9393) ;  /* 0x0000000c00247947 */ /* 0x000fec0003800000 */
.L_x_9390:
        /* <DEDUP_REMOVED lines=9> */
.L_x_9395:
[----:B------:R-:W4:Y:S02]  /*127c0*/  LDG.E R2, desc[UR36][R2.64] ;  /* 0x0000002402027981 */ /* 0x000f24000c1e1900 */
[----:B----4-:R-:W-:Y:S01]  /*127d0*/  I2FP.F32.S32 R5, R2 ;  /* 0x0000000200057245 */ /* 0x010fe20000201400 */
[----:B------:R-:W-:Y:S06]  /*127e0*/  BRA `(.L_x_9393) ;  /* 0x0000000800f47947 */ /* 0x000fec0003800000 */
.L_x_9394:
[----:B------:R-:W4:Y:S02]  /*127f0*/  LDG.E.U16 R2, desc[UR36][R2.64] ;  /* 0x0000002402027981 */ /* 0x000f24000c1e1500 */
[----:B----4-:R0:W4:Y:S01]  /*12800*/  I2F.S16 R5, R2 ;  /* 0x0000000200057306 */ /* 0x0101220000101400 */
[----:B------:R-:W-:Y:S05]  /*12810*/  BRA `(.L_x_9393) ;  /* 0x0000000800e87947 */ /* 0x000fea0003800000 */
.L_x_9389:
        /* <DEDUP_REMOVED lines=8> */
.L_x_9397:
[----:B------:R-:W4:Y:S02]  /*128a0*/  LDG.E.U16 R2, desc[UR36][R2.64] ;  /* 0x0000002402027981 */ /* 0x000f24000c1e1500 */
[----:B----4-:R-:W-:Y:S01]  /*128b0*/  HADD2.F32 R5, -RZ, R2.H0_H0 ;  /* 0x20000002ff057230 */ /* 0x010fe20000004100 */
[----:B------:R-:W-:Y:S06]  /*128c0*/  BRA `(.L_x_9393) ;  /* 0x0000000800bc7947 */ /* 0x000fec0003800000 */
.L_x_9396:
        /* <DEDUP_REMOVED lines=8> */
.L_x_9399:
[----:B------:R-:W4:Y:S02]  /*12950*/  LDG.E.U16 R2, desc[UR36][R2.64] ;  /* 0x0000002402027981 */ /* 0x000f24000c1e1500 */
[----:B----4-:R-:W-:Y:S01]  /*12960*/  HADD2.F32 R5, -RZ, R2.H0_H0 ;  /* 0x20000002ff057230 */ /* 0x010fe20000004100 */
[----:B------:R-:W-:Y:S06]  /*12970*/  BRA `(.L_x_9393) ;  /* 0x0000000800907947 */ /* 0x000fec0003800000 */
.L_x_9398:
[----:B------:R-:W4:Y:S01]  /*12980*/  LDG.E.64 R2, desc[UR36][R2.64] ;  /* 0x0000002402027981 */ /* 0x000f22000c1e1b00 */
[----:B------:R-:W-:Y:S01]  /*12990*/  UMOV UR4, 0xf0000000 ;  /* 0xf000000000047882 */ /* 0x000fe20000000000 */
[----:B------:R-:W-:Y:S01]  /*129a0*/  UMOV UR5, 0x380fffff ;  /* 0x380fffff00057882 */ /* 0x000fe20000000000 */
[----:B----4-:R-:W0:Y:S01]  /*129b0*/  F2F.F32.F64 R5, R2 ;  /* 0x0000000200057310 */ /* 0x010e220000301000 */
[----:B------:R-:W-:-:S14]  /*129c0*/  DSETP.GEU.AND P0, PT, |R2|, UR4, PT ;  /* 0x0000000402007e2a */ /* 0x000fdc000bf0e200 */
[----:B0-----:R-:W-:Y:S01]  /*129d0*/  @!P0 FMUL R5, R5, 1.175494350822287508e-38 ;  /* 0x0080000005058820 */ /* 0x001fe20000400000 */
[----:B------:R-:W-:Y:S06]  /*129e0*/  BRA `(.L_x_9393) ;  /* 0x0000000800747947 */ /* 0x000fec0003800000 */
.L_x_9388:
        /* <DEDUP_REMOVED lines=12> */
.L_x_9402:
[----:B------:R-:W4:Y:S01]  /*12ab0*/  LDG.E.64 R2, desc[UR36][R2.64] ;  /* 0x0000002402027981 */ /* 0x000f22000c1e1b00 */
[----:B------:R-:W-:Y:S01]  /*12ac0*/  UMOV UR4, 0xf0000000 ;  /* 0xf000000000047882 */ /* 0x000fe20000000000 */
[----:B------:R-:W-:Y:S01]  /*12ad0*/  UMOV UR5, 0x380fffff ;  /* 0x380fffff00057882 */ /* 0x000fe20000000000 */
[----:B----4-:R-:W0:Y:S01]  /*12ae0*/  F2F.F32.F64 R5, R2 ;  /* 0x0000000200057310 */ /* 0x010e220000301000 */
[----:B------:R-:W-:-:S14]  /*12af0*/  DSETP.GEU.AND P0, PT, |R2|, UR4, PT ;  /* 0x0000000402007e2a */ /* 0x000fdc000bf0e200 */
[----:B0-----:R-:W-:Y:S01]  /*12b00*/  @!P0 FMUL R5, R5, 1.175494350822287508e-38 ;  /* 0x0080000005058820 */ /* 0x001fe20000400000 */
[----:B------:R-:W-:Y:S06]  /*12b10*/  BRA `(.L_x_9393) ;  /* 0x0000000800287947 */ /* 0x000fec0003800000 */
.L_x_9401:
        /* <DEDUP_REMOVED lines=25> */
.L_x_9404:
[----:B------:R-:W4:Y:S02]  /*12cb0*/  LDG.E.U8 R2, desc[UR36][R2.64] ;  /* 0x0000002402027981 */ /* 0x000f24000c1e1100 */
[C---:B----4-:R-:W-:Y:S01]  /*12cc0*/  IMAD.SHL.U32 R0, R2.reuse, 0x2000000, RZ ;  /* 0x0200000002007824 */ /* 0x050fe200078e00ff */
        /* <DEDUP_REMOVED lines=10> */
.L_x_9403:
[----:B------:R-:W4:Y:S02]  /*12d70*/  LDG.E.U16 R2, desc[UR36][R2.64] ;  /* 0x0000002402027981 */ /* 0x000f24000c1e1500 */
[----:B----4-:R-:W-:Y:S01]  /*12d80*/  IMAD.U32 R5, R2, 0x10000, RZ ;  /* 0x0001000002057824 */ /* 0x010fe200078e00ff */
[----:B------:R-:W-:Y:S06]  /*12d90*/  BRA `(.L_x_9393) ;  /* 0x0000000400887947 */ /* 0x000fec0003800000 */
.L_x_9400:
        /* <DEDUP_REMOVED lines=11> */
.L_x_9407:
[----:B------:R-:W4:Y:S01]  /*12e50*/  LDG.E.U8 R3, desc[UR36][R2.64] ;  /* 0x0000002402037981 */ /* 0x000f22000c1e1100 */
[----:B------:R-:W-:Y:S01]  /*12e60*/  IMAD.MOV.U32 R5, RZ, RZ, RZ ;  /* 0x000000ffff057224 */ /* 0x000fe200078e00ff */
[----:B----4-:R-:W-:-:S13]  /*12e70*/  ISETP.NE.AND P0, PT, R3, RZ, PT ;  /* 0x000000ff0300720c */ /* 0x010fda0003f05270 */
        /* <DEDUP_REMOVED lines=17> */
.L_x_9409:
[----:B------:R-:W-:Y:S05]  /*12f90*/  BSYNC.RECONVERGENT B0 ;  /* 0x0000000000007941 */ /* 0x000fea0003800200 */
.L_x_9408:
[----:B------:R-:W-:Y:S02]  /*12fa0*/  SHF.L.U32 R0, R0, 0x14, RZ ;  /* 0x0000001400007819 */ /* 0x000fe400000006ff */
[----:B------:R-:W-:-:S04]  /*12fb0*/  LEA R2, R2, 0x3b800000, 0x17 ;  /* 0x3b80000002027811 */ /* 0x000fc800078eb8ff */
[----:B------:R-:W-:Y:S01]  /*12fc0*/  LOP3.LUT R5, R2, R0, R7, 0xfe, !PT ;  /* 0x0000000002057212 */ /* 0x000fe200078efe07 */
[----:B------:R-:W-:Y:S06]  /*12fd0*/  BRA `(.L_x_9393) ;  /* 0x0000000000f87947 */ /* 0x000fec0003800000 */
.L_x_9406:
        /* <DEDUP_REMOVED lines=20> */
.L_x_9411:
[----:B------:R-:W-:Y:S05]  /*13120*/  BSYNC.RECONVERGENT B0 ;  /* 0x0000000000007941 */ /* 0x000fea0003800200 */
.L_x_9410:
[----:B------:R-:W-:Y:S01]  /*13130*/  IMAD.SHL.U32 R0, R0, 0x200000, RZ ;  /* 0x0020000000007824 */ /* 0x000fe200078e00ff */
[----:B------:R-:W-:-:S04]  /*13140*/  LEA R2, R2, 0x37800000, 0x17 ;  /* 0x3780000002027811 */ /* 0x000fc800078eb8ff */
[----:B------:R-:W-:Y:S01]  /*13150*/  LOP3.LUT R5, R2, R0, R7, 0xfe, !PT ;  /* 0x0000000002057212 */ /* 0x000fe200078efe07 */
[----:B------:R-:W-:Y:S06]  /*13160*/  BRA `(.L_x_9393) ;  /* 0x0000000000947947 */ /* 0x000fec0003800000 */
.L_x_9405:
[----:B------:R-:W-:-:S09]  /*13170*/  UISETP.NE.AND UP0, UPT, UR4, 0x1c, UPT ;  /* 0x0000001c0400788c */ /* 0x000fd2000bf05270 */
[----:B------:R-:W-:Y:S05]  /*13180*/  BRA.U !UP0, `(.L_x_9412) ;  /* 0x0000000108847547 */ /* 0x000fea000b800000 */
[----:B------:R-:W-:-:S09]  /*13190*/  UISETP.NE.AND UP0, UPT, UR4, 0x1d, UPT ;  /* 0x0000001d0400788c */ /* 0x000fd2000bf05270 */
[----:B------:R-:W-:Y:S05]  /*131a0*/  BRA.U !UP0, `(.L_x_9413) ;  /* 0x0000000108707547 */ /* 0x000fea000b800000 */
[----:B------:R-:W-:-:S09]  /*131b0*/  UISETP.NE.AND UP0, UPT, UR4, 0x2c, UPT ;  /* 0x0000002c0400788c */ /* 0x000fd2000bf05270 */
[----:B------:R-:W-:Y:S05]  /*131c0*/  BRA.U UP0, `(.L_x_9392) ;  /* 0x0000000100207547 */ /* 0x000fea000b800000 */
[----:B------:R-:W4:Y:S01]  /*131d0*/  LDG.E.U8 R2, desc[UR36][R2.64] ;  /* 0x0000002402027981 */ /* 0x000f22000c1e1100 */
[----:B------:R-:W-:Y:S01]  /*131e0*/  HFMA2 R5, -RZ, RZ, 3.814697265625e-06, 0 ;  /* 0x00400000ff057431 */ /* 0x000fe200000001ff */
[----:B----4-:R-:W-:-:S13]  /*131f0*/  ISETP.NE.AND P0, PT, R2, RZ, PT ;  /* 0x000000ff0200720c */ /* 0x010fda0003f05270 */
[----:B------:R-:W-:Y:S05]  /*13200*/  @!P0 BRA `(.L_x_9393) ;  /* 0x00000000006c8947 */ /* 0x000fea0003800000 */
[----:B------:R-:W-:-:S13]  /*13210*/  ISETP.NE.AND P0, PT, R2, 0xff, PT ;  /* 0x000000ff0200780c */ /* 0x000fda0003f05270 */
[----:B------:R-:W-:Y:S02]  /*13220*/  @!P0 IMAD.MOV.U32 R5, RZ, RZ, 0x7f800001 ;  /* 0x7f800001ff058424 */ /* 0x000fe400078e00ff */
[----:B------:R-:W-:Y:S01]  /*13230*/  @P0 IMAD.SHL.U32 R5, R2, 0x800000, RZ ;  /* 0x0080000002050824 */ /* 0x000fe200078e00ff */
[----:B------:R-:W-:Y:S06]  /*13240*/  BRA `(.L_x_9393) ;  /* 0x00000000005c7947 */ /* 0x000fec0003800000 */
.L_x_9392:
[----:B------:R-:W-:Y:S01]  /*13250*/  MOV R2, 0x0 ;  /* 0x0000000000027802 */ /* 0x000fe20000000f00 */
[----:B------:R-:W0:Y:S01]  /*13260*/  LDCU.64 UR4, c[0x4][0x310] ;  /* 0x01006200ff0477ac */ /* 0x000e220008000a00 */
[----:B------:R-:W-:Y:S02]  /*13270*/  HFMA2 R8, -RZ, RZ, 0, 4.64916229248046875e-06 ;  /* 0x0000004eff087431 */ /* 0x000fe400000001ff */
[----:B------:R-:W-:Y:S01]  /*13280*/  IMAD.MOV.U32 R12, RZ, RZ, 0x1 ;  /* 0x00000001ff0c7424 */ /* 0x000fe200078e00ff */
[----:B------:R-:W4:Y:S01]  /*13290*/  LDCU.64 UR6, c[0x4][0x318] ;  /* 0x01006300ff0677ac */ /* 0x000f220008000a00 */
[----:B------:R-:W1:Y:S01]  /*132a0*/  LDC.64 R2, c[0x4][R2] ;  /* 0x0100000002027b82 */ /* 0x000e620000000a00 */
[----:B------:R-:W-:Y:S01]  /*132b0*/  IMAD.MOV.U32 R13, RZ, RZ, RZ ;  /* 0x000000ffff0d7224 */ /* 0x000fe200078e00ff */
[----:B------:R-:W2:Y:S01]  /*132c0*/  LDCU.64 UR8, c[0x4][0x38] ;  /* 0x01000700ff0877ac */ /* 0x000ea20008000a00 */
[----:B0-----:R-:W-:Y:S01]  /*132d0*/  MOV R4, UR4 ;  /* 0x0000000400047c02 */ /* 0x001fe20008000f00 */
[----:B------:R-:W-:-:S02]  /*132e0*/  IMAD.U32 R5, RZ, RZ, UR5 ;  /* 0x00000005ff057e24 */ /* 0x000fc4000f8e00ff */
[----:B----4-:R-:W-:Y:S01]  /*132f0*/  IMAD.U32 R6, RZ, RZ, UR6 ;  /* 0x00000006ff067e24 */ /* 0x010fe2000f8e00ff */
[----:B------:R-:W-:Y:S01]  /*13300*/  MOV R7, UR7 ;  /* 0x0000000700077c02 */ /* 0x000fe20008000f00 */
[----:B--2---:R-:W-:Y:S02]  /*13310*/  IMAD.U32 R10, RZ, RZ, UR8 ;  /* 0x00000008ff0a7e24 */ /* 0x004fe4000f8e00ff */
[----:B------:R-:W-:-:S07]  /*13320*/  IMAD.U32 R11, RZ, RZ, UR9 ;  /* 0x00000009ff0b7e24 */ /* 0x000fce000f8e00ff */
[----:B------:R-:W-:-:S07]  /*13330*/  LEPC R20, `(.L_x_9414) ;  /* 0x000000001014794e */ /* 0x000fce0000000000 */
[----:B-1-3-5:R-:W-:Y:S05]  /*13340*/  CALL.ABS.NOINC R2 ;  /* 0x0000000002007343 */ /* 0x02afea0003c00000 */
.L_x_9414:
[----:B------:R-:W-:Y:S01]  /*13350*/  MOV R5, RZ ;  /* 0x000000ff00057202 */ /* 0x000fe20000000f00 */
[----:B------:R-:W-:Y:S06]  /*13360*/  BRA `(.L_x_9393) ;  /* 0x0000000000147947 */ /* 0x000fec0003800000 */
.L_x_9413:
[----:B------:R-:W4:Y:S02]  /*13370*/  LDG.E.64 R2, desc[UR36][R2.64] ;  /* 0x0000002402027981 */ /* 0x000f24000c1e1b00 */
[----:B----4-:R0:W4:Y:S01]  /*13380*/  I2F.U64 R5, R2 ;  /* 0x0000000200057312 */ /* 0x0101220000301000 */
[----:B------:R-:W-:Y:S05]  /*13390*/  BRA `(.L_x_9393) ;  /* 0x0000000000087947 */ /* 0x000fea0003800000 */
.L_x_9412:
[----:B------:R-:W4:Y:S02]  /*133a0*/  LDG.E R2, desc[UR36][R2.64] ;  /* 0x0000002402027981 */ /* 0x000f24000c1e1900 */
[----:B----4-:R-:W-:-:S07]  /*133b0*/  I2FP.F32.U32 R5, R2 ;  /* 0x0000000200057245 */ /* 0x010fce0000201000 */
.L_x_9393:
[----:B------:R-:W-:Y:S05]  /*133c0*/  BSYNC.RECONVERGENT B6 ;  /* 0x0000000000067941 */ /* 0x000fea0003800200 */
.L_x_9387:
[----:B0-2--5:R-:W-:Y:S01]  /*133d0*/  FADD.FTZ R3, -R22, 1 ;  /* 0x3f80000016037421 */ /* 0x025fe20000010100 */
[----:B------:R-:W-:-:S03]  /*133e0*/  UPRMT UR4, UR44, 0x9910, URZ ;  /* 0x000099102c047896 */ /* 0x000fc600080000ff */
[----:B------:R-:W-:Y:S01]  /*133f0*/  FMUL.FTZ R3, R3, R22 ;  /* 0x0000001603037220 */ /* 0x000fe20000410000 */
[----:B------:R-:W-:Y:S01]  /*13400*/  UISETP.GT.AND UP0, UPT, UR4, 0x9, UPT ;  /* 0x000000090400788c */ /* 0x000fe2000bf04270 */
[----:B----4-:R-:W-:-:S03]  /*13410*/  FADD.FTZ R22, -R5, R22 ;  /* 0x0000001605167221 */ /* 0x010fc60000010100 */
[----:B------:R-:W-:Y:S01]  /*13420*/  FMNMX.FTZ R3, R3, 9.9999999600419720025e-13, !PT ;  /* 0x2b8cbccc03037809 */ /* 0x000fe20007810000 */
[----:B-1-3--:R-:W-:-:S05]  /*13430*/  FMUL.FTZ R2, R22, R19 ;  /* 0x0000001316027220 */ /* 0x00afca0000410000 */
[----:B------:R-:W0:Y:S02]  /*13440*/  MUFU.RCP R3, R3 ;  /* 0x0000000300037308 */ /* 0x000e240000001000 */
[----:B0-----:R-:W-:Y:S01]  /*13450*/  FMUL.FTZ R2, R2, R3 ;  /* 0x0000000302027220 */ /* 0x001fe20000410000 */
        /* <DEDUP_REMOVED lines=12> */
.L_x_9418:
[----:B------:R-:W0:Y:S02]  /*13520*/  F2I.S64.TRUNC R2, R2 ;  /* 0x0000000200027311 */ /* 0x000e24000020d900 */
[----:B0-----:R-:W-:-:S05]  /*13530*/  IMAD.MOV.U32 R5, RZ, RZ, R2 ;  /* 0x000000ffff057224 */ /* 0x001fca00078e0002 */
[----:B------:R-:W-:Y:S01]  /*13540*/  STG.E.U8 desc[UR36][R16.64], R5 ;  /* 0x0000000510007986 */ /* 0x000fe2000c101124 */
[----:B------:R-:W-:Y:S05]  /*13550*/  EXIT ;  /* 0x000000000000794d */ /* 0x000fea0003800000 */
.L_x_9417:
        /* <DEDUP_REMOVED lines=9> */
.L_x_9421:
[----:B------:R-:W0:Y:S02]  /*135f0*/  F2I.FTZ.TRUNC.NTZ R3, R2 ;  /* 0x0000000200037305 */ /* 0x000e24000021f100 */
[----:B0-----:R-:W-:Y:S01]  /*13600*/  STG.E desc[UR36][R16.64], R3 ;  /* 0x0000000310007986 */ /* 0x001fe2000c101924 */
[----:B------:R-:W-:Y:S05]  /*13610*/  EXIT ;  /* 0x000000000000794d */ /* 0x000fea0003800000 */
.L_x_9420:
[----:B------:R-:W0:Y:S02]  /*13620*/  F2I.FTZ.TRUNC.NTZ R3, R2 ;  /* 0x0000000200037305 */ /* 0x000e24000021f100 */
[----:B0-----:R-:W-:Y:S01]  /*13630*/  STG.E.U16 desc[UR36][R16.64], R3 ;  /* 0x0000000310007986 */ /* 0x001fe2000c101524 */
[----:B------:R-:W-:Y:S05]  /*13640*/  EXIT ;  /* 0x000000000000794d */ /* 0x000fea0003800000 */
.L_x_9416:
        /* <DEDUP_REMOVED lines=8> */
.L_x_9423:
[----:B------:R-:W-:-:S05]  /*136d0*/  F2FP.F16.F32.PACK_AB R2, RZ, R2 ;  /* 0x00000002ff02723e */ /* 0x000fca00000000ff */
[----:B------:R-:W-:Y:S01]  /*136e0*/  STG.E.U16 desc[UR36][R16.64], R2 ;  /* 0x0000000210007986 */ /* 0x000fe2000c101524 */
[----:B------:R-:W-:Y:S05]  /*136f0*/  EXIT ;  /* 0x000000000000794d */ /* 0x000fea0003800000 */
.L_x_9422:
        /* <DEDUP_REMOVED lines=9> */
.L_x_9425:
[----:B------:R-:W-:-:S04]  /*13790*/  F2FP.F16.F32.PACK_AB R3, RZ, R2 ;  /* 0x00000002ff03723e */ /* 0x000fc800000000ff */
[----:B------:R-:W-:-:S05]  /*137a0*/  PRMT R3, R3, 0x5410, RZ ;  /* 0x0000541003037816 */ /* 0x000fca00000000ff */
[----:B------:R-:W-:Y:S01]  /*137b0*/  STG.E desc[UR36][R16.64], R3 ;  /* 0x0000000310007986 */ /* 0x000fe2000c101924 */
[----:B------:R-:W-:Y:S05]  /*137c0*/  EXIT ;  /* 0x000000000000794d */ /* 0x000fea0003800000 */
.L_x_9424:
[----:B------:R-:W-:-:S06]  /*137d0*/  FMUL.FTZ R2, R2, 1 ;  /* 0x3f80000002027820 */ /* 0x000fcc0000410000 */
[----:B------:R-:W0:Y:S02]  /*137e0*/  F2F.F64.F32 R2, R2 ;  /* 0x0000000200027310 */ /* 0x000e240000201800 */
[----:B0-----:R-:W-:Y:S01]  /*137f0*/  STG.E.64 desc[UR36][R16.64], R2 ;  /* 0x0000000210007986 */ /* 0x001fe2000c101b24 */
[----:B------:R-:W-:Y:S05]  /*13800*/  EXIT ;  /* 0x000000000000794d */ /* 0x000fea0003800000 */
.L_x_9415:
        /* <DEDUP_REMOVED lines=13> */
.L_x_9429:
        /* <DEDUP_REMOVED lines=16> */
.L_x_9432:
[----:B------:R-:W-:-:S04]  /*139e0*/  SHF.R.U32.HI R2, RZ, 0x18, R2 ;  /* 0x00000018ff027819 */ /* 0x000fc80000011602 */
[----:B------:R-:W-:-:S04]  /*139f0*/  LOP3.LUT R2, R3, 0x80, R2, 0xf8, !PT ;  /* 0x0000008003027812 */ /* 0x000fc800078ef802 */
[----:B------:R-:W-:-:S07]  /*13a00*/  PRMT R8, R2, 0x7610, R8 ;  /* 0x0000761002087816 */ /* 0x000fce0000000008 */
.L_x_9431:
[----:B------:R-:W-:Y:S05]  /*13a10*/  BSYNC.RECONVERGENT B0 ;  /* 0x0000000000007941 */ /* 0x000fea0003800200 */
.L_x_9430:
[----:B------:R-:W-:Y:S01]  /*13a20*/  STG.E.U8 desc[UR36][R16.64], R8 ;  /* 0x0000000810007986 */ /* 0x000fe2000c101124 */
[----:B------:R-:W-:Y:S05]  /*13a30*/  EXIT ;  /* 0x000000000000794d */ /* 0x000fea0003800000 */
.L_x_9428:
        /* <DEDUP_REMOVED lines=16> */
.L_x_9435:
[----:B------:R-:W-:-:S04]  /*13b40*/  SHF.R.U32.HI R2, RZ, 0x18, R2 ;  /* 0x00000018ff027819 */ /* 0x000fc80000011602 */
[----:B------:R-:W-:-:S04]  /*13b50*/  LOP3.LUT R3, R3, 0x80, R2, 0xf8, !PT ;  /* 0x0000008003037812 */ /* 0x000fc800078ef802 */
[----:B------:R-:W-:-:S07]  /*13b60*/  PRMT R8, R3, 0x7610, R8 ;  /* 0x0000761003087816 */ /* 0x000fce0000000008 */
.L_x_9434:
[----:B------:R-:W-:Y:S05]  /*13b70*/  BSYNC.RECONVERGENT B0 ;  /* 0x0000000000007941 */ /* 0x000fea0003800200 */
.L_x_9433:
[----:B------:R-:W-:Y:S01]  /*13b80*/  STG.E.U8 desc[UR36][R16.64], R8 ;  /* 0x0000000810007986 */ /* 0x000fe2000c101124 */
[----:B------:R-:W-:Y:S05]  /*13b90*/  EXIT ;  /* 0x000000000000794d */ /* 0x000fea0003800000 */
.L_x_9427:
        /* <DEDUP_REMOVED lines=21> */
.L_x_9437:
[----:B------:R-:W0:Y:S02]  /*13cf0*/  F2I.U64.TRUNC R2, R2 ;  /* 0x0000000200027311 */ /* 0x000e24000020d800 */
[----:B0-----:R-:W-:Y:S01]  /*13d00*/  STG.E.64 desc[UR36][R16.64], R2 ;  /* 0x0000000210007986 */ /* 0x001fe2000c101b24 */
[----:B------:R-:W-:Y:S05]  /*13d10*/  EXIT ;  /* 0x000000000000794d */ /* 0x000fea0003800000 */
.L_x_9436:
[----:B------:R-:W0:Y:S02]  /*13d20*/  F2I.FTZ.U32.TRUNC.NTZ R3, R2 ;  /* 0x0000000200037305 */ /* 0x000e24000021f000 */
[----:B0-----:R-:W-:Y:S01]  /*13d30*/  STG.E desc[UR36][R16.64], R3 ;  /* 0x0000000310007986 */ /* 0x001fe2000c101924 */
[----:B------:R-:W-:Y:S05]  /*13d40*/  EXIT ;  /* 0x000000000000794d */ /* 0x000fea0003800000 */
.L_x_9426:
        /* <DEDUP_REMOVED lines=10> */
.L_x_9439:
[----:B------:R-:W-:Y:S01]  /*13df0*/  FMUL.FTZ R4, R2, 1 ;  /* 0x3f80000002047820 */ /* 0x000fe20000410000 */
[----:B------:R-:W-:-:S05]  /*13e00*/  CS2R R6, SRZ ;  /* 0x0000000000067805 */ /* 0x000fca000001ff00 */
[----:B------:R-:W0:Y:S02]  /*13e10*/  F2F.F64.F32 R4, R4 ;  /* 0x0000000400047310 */ /* 0x000e240000201800 */
[----:B0-----:R-:W-:Y:S01]  /*13e20*/  STG.E.128 desc[UR36][R16.64], R4 ;  /* 0x0000000410007986 */ /* 0x001fe2000c101d24 */
[----:B------:R-:W-:Y:S05]  /*13e30*/  EXIT ;  /* 0x000000000000794d */ /* 0x000fea0003800000 */
.L_x_9438:
[----:B------:R-:W-:-:S09]  /*13e40*/  UISETP.NE.AND UP0, UPT, UR4, 0xf, UPT ;  /* 0x0000000f0400788c */ /* 0x000fd2000bf05270 */
[----:B------:R-:W-:Y:S05]  /*13e50*/  BRA.U !UP0, `(.L_x_9440) ;  /* 0x0000000108e07547 */ /* 0x000fea000b800000 */
[----:B------:R-:W-:-:S09]  /*13e60*/  UISETP.NE.AND UP0, UPT, UR4, 0x17, UPT ;  /* 0x000000170400788c */ /* 0x000fd2000bf05270 */
[----:B------:R-:W-:Y:S05]  /*13e70*/  BRA.U !UP0, `(.L_x_9441) ;  /* 0x00000001088c7547 */ /* 0x000fea000b800000 */
[----:B------:R-:W-:-:S09]  /*13e80*/  UISETP.NE.AND UP0, UPT, UR4, 0x18, UPT ;  /* 0x000000180400788c */ /* 0x000fd2000bf05270 */
[----:B------:R-:W-:Y:S05]  /*13e90*/  BRA.U !UP0, `(.L_x_9442) ;  /* 0x0000000108447547 */ /* 0x000fea000b800000 */
.L_x_9419:
        /* <DEDUP_REMOVED lines=16> */
.L_x_9443:
[----:B------:R-:W-:Y:S05]  /*13fa0*/  EXIT ;  /* 0x000000000000794d */ /* 0x000fea0003800000 */
.L_x_9442:
        /* <DEDUP_REMOVED lines=12> */
.L_x_9445:
[----:B------:R-:W-:Y:S05]  /*14070*/  BSYNC.RECONVERGENT B0 ;  /* 0x0000000000007941 */ /* 0x000fea0003800200 */
.L_x_9444:
[----:B------:R-:W-:-:S05]  /*14080*/  LOP3.LUT R3, R0, 0x80, R5, 0xf8, !PT ;  /* 0x0000008000037812 */ /* 0x000fca00078ef805 */
[----:B------:R-:W-:Y:S01]  /*14090*/  STG.E.U8 desc[UR36][R16.64], R3 ;  /* 0x0000000310007986 */ /* 0x000fe2000c101124 */
[----:B------:R-:W-:Y:S05]  /*140a0*/  EXIT ;  /* 0x000000000000794d */ /* 0x000fea0003800000 */
.L_x_9441:
        /* <DEDUP_REMOVED lines=11> */
.L_x_9447:
[----:B------:R-:W-:Y:S01]  /*14160*/  IMAD.MOV.U32 R0, RZ, RZ, 0x7f ;  /* 0x0000007fff007424 */ /* 0x000fe200078e00ff */
[----:B------:R-:W-:-:S04]  /*14170*/  ISETP.GT.U32.AND P0, PT, R4, 0x7f800000, PT ;  /* 0x7f8000000400780c */ /* 0x000fc80003f04070 */
[----:B------:R-:W-:-:S09]  /*14180*/  SEL R0, R0, 0x7c, P0 ;  /* 0x0000007c00007807 */ /* 0x000fd20000000000 */
.L_x_9448:
[----:B------:R-:W-:Y:S05]  /*14190*/  BSYNC.RECONVERGENT B0 ;  /* 0x0000000000007941 */ /* 0x000fea0003800200 */
.L_x_9446:
[----:B------:R-:W-:-:S04]  /*141a0*/  SHF.R.U32.HI R3, RZ, 0x18, R2 ;  /* 0x00000018ff037819 */ /* 0x000fc80000011602 */
[----:B------:R-:W-:-:S05]  /*141b0*/  LOP3.LUT R3, R0, 0x80, R3, 0xf8, !PT ;  /* 0x0000008000037812 */ /* 0x000fca00078ef803 */
[----:B------:R-:W-:Y:S01]  /*141c0*/  STG.E.U8 desc[UR36][R16.64], R3 ;  /* 0x0000000310007986 */ /* 0x000fe2000c101124 */
[----:B------:R-:W-:Y:S05]  /*141d0*/  EXIT ;  /* 0x000000000000794d */ /* 0x000fea0003800000 */
.L_x_9440:
[----:B------:R-:W-:-:S05]  /*141e0*/  F2FP.BF16.F32.PACK_AB R2, RZ, R2 ;  /* 0x00000002ff02723e */ /* 0x000fca00000010ff */
[----:B------:R-:W-:Y:S01]  /*141f0*/  STG.E.U16 desc[UR36][R16.64], R2 ;  /* 0x0000000210007986 */ /* 0x000fe2000c101524 */
[----:B------:R-:W-:Y:S05]  /*14200*/  EXIT ;  /* 0x000000000000794d */ /* 0x000fea0003800000 */
.L_x_9449:
        /* <DEDUP_REMOVED lines=15> */
.L_x_11287:


//--------------------- .text._ZN2at6native27unrolled_elementwise_kernelIZZZN37_INTERNAL_cee6930f_7_Loss_cu_5b0651e139_GLOBAL__N__cee6930f_7_Loss_cu_5b0651e140binary_cross_entropy_backward_out_kernelERNS_6TensorERKS4_S7_S7_ENKUlvE_clEvENKUlvE0_clEvEUlfffE_St5arrayIPcLm4EELi4E23TrivialOffsetCalculatorILi3EjESE_ILi1EjENS0_6memory12LoadWithCastILi3EEENSH_13StoreWithCastILi1EEEEEviT_T0_T2_T3_T4_T5_ --------------------------
	.section	.text._ZN2at6native27unrolled_elementwise_kernelIZZZN37_INTERNAL_cee6930f_7_Loss_cu_5b0651e139_GLOBAL__N__cee6930f_7_Loss_cu_5b0651e140binary_cross_entropy_backward_out_kernelERNS_6TensorERKS4_S7_S7_ENKUlvE_clEvENKUlvE0_clEvEUlfffE_St5arrayIPcLm4EELi4E23TrivialOffsetCalculatorILi3EjESE_ILi1EjENS0_6memory12LoadWithCastILi3EEENSH_13StoreWithCastILi1EEEEEviT_T0_T2_T3_T4_T5_,"ax",@progbits
	.align	128
        .global         _ZN2at6native27unrolled_elementwise_kernelIZZZN37_INTERNAL_cee6930f_7_Loss_cu_5b0651e139_GLOBAL__N__cee6930f_7_Loss_cu_5b0651e140binary_cross_entropy_backward_out_kernelERNS_6TensorERKS4_S7_S7_ENKUlvE_clEvENKUlvE0_clEvEUlfffE_St5arrayIPcLm4EELi4E23TrivialOffsetCalculatorILi3EjESE_ILi1EjENS0_6memory12LoadWithCastILi3EEENSH_13StoreWithCastILi1EEEEEviT_T0_T2_T3_T4_T5_
        .type           _ZN2at6native27unrolled_elementwise_kernelIZZZN37_INTERNAL_cee6930f_7_Loss_cu_5b0651e139_GLOBAL__N__cee6930f_7_Loss_cu_5b0651e140binary_cross_entropy_backward_out_kernelERNS_6TensorERKS4_S7_S7_ENKUlvE_clEvENKUlvE0_clEvEUlfffE_St5arrayIPcLm4EELi4E23TrivialOffsetCalculatorILi3EjESE_ILi1EjENS0_6memory12LoadWithCastILi3EEENSH_13StoreWithCastILi1EEEEEviT_T0_T2_T3_T4_T5_,@function
        .size           _ZN2at6native27unrolled_elementwise_kernelIZZZN37_INTERNAL_cee6930f_7_Loss_cu_5b0651e139_GLOBAL__N__cee6930f_7_Loss_cu_5b0651e140binary_cross_entropy_backward_out_kernelERNS_6TensorERKS4_S7_S7_ENKUlvE_clEvENKUlvE0_clEvEUlfffE_St5arrayIPcLm4EELi4E23TrivialOffsetCalculatorILi3EjESE_ILi1EjENS0_6memory12LoadWithCastILi3EEENSH_13StoreWithCastILi1EEEEEviT_T0_T2_T3_T4_T5_,(.L_x_11288 - _ZN2at6native27unrolled_elementwise_kernelIZZZN37_INTERNAL_cee6930f_7_Loss_cu_5b0651e139_GLOBAL__N__cee6930f_7_Loss_cu_5b0651e140binary_cross_entropy_backward_out_kernelERNS_6TensorERKS4_S7_S7_ENKUlvE_clEvENKUlvE0_clEvEUlfffE_St5arrayIPcLm4EELi4E23TrivialOffsetCalculatorILi3EjESE_ILi1EjENS0_6memory12LoadWithCastILi3EEENSH_13StoreWithCastILi1EEEEEviT_T0_T2_T3_T4_T5_)
        .other          _ZN2at6native27unrolled_elementwise_kernelIZZZN37_INTERNAL_cee6930f_7_Loss_cu_5b0651e139_GLOBAL__N__cee6930f_7_Loss_cu_5b0651e140binary_cross_entropy_backward_out_kernelERNS_6TensorERKS4_S7_S7_ENKUlvE_clEvENKUlvE0_clEvEUlfffE_St5arrayIPcLm4EELi4E23TrivialOffsetCalculatorILi3EjESE_ILi1EjENS0_6memory12LoadWithCastILi3EEENSH_13StoreWithCastILi1EEEEEviT_T0_T2_T3_T4_T5_,@"STO_CUDA_ENTRY STV_DEFAULT"
_ZN2at6native27unrolled_elementwise_kernelIZZZN37_INTERNAL_cee6930f_7_Loss_cu_5b0651e139_GLOBAL__N__cee6930f_7_Loss_cu_5b0651e140binary_cross_entropy_backward_out_kernelERNS_6TensorERKS4_S7_S7_ENKUlvE_clEvENKUlvE0_clEvEUlfffE_St5arrayIPcLm4EELi4E23TrivialOffsetCalculatorILi3EjESE_ILi1EjENS0_6memory12LoadWithCastILi3EEENSH_13StoreWithCastILi1EEEEEviT_T0_T2_T3_T4_T5_:
.text._ZN2at6native27unrolled_elementwise_kernelIZZZN37_INTERNAL_cee6930f_7_Loss_cu_5b0651e139_GLOBAL__N__cee6930f_7_Loss_cu_5b0651e140binary_cross_entropy_backward_out_kernelERNS_6TensorERKS4_S7_S7_ENKUlvE_clEvENKUlvE0_clEvEUlfffE_St5arrayIPcLm4EELi4E23TrivialOffsetCalculatorILi3EjESE_ILi1EjENS0_6memory12LoadWithCastILi3EEENSH_13StoreWithCastILi1EEEEEviT_T0_T2_T3_T4_T5_:
        /* <DEDUP_REMOVED lines=8> */
[----:B------:R-:W-:Y:S01]  /*0080*/  IMAD.MOV.U32 R31, RZ, RZ, RZ ;  /* 0x000000ffff1f7224 */ /* 0x000fe200078e00ff */
[----:B------:R-:W0:Y:S01]  /*0090*/  LDCU.U8 UR39, c[0x0][0x3ac] ;  /* 0x00007580ff2777ac */ /* 0x000e220008000000 */
        /* <DEDUP_REMOVED lines=26> */
.L_x_9456:
[----:B------:R-:W2:Y:S02]  /*0240*/  LDG.E.U8 R2, desc[UR36][R2.64] ;  /* 0x0000002402027981 */ /* 0x000ea4000c1e1100 */
[----:B--2---:R-:W-:Y:S01]  /*0250*/  I2FP.F32.U32 R33, R2 ;  /* 0x0000000200217245 */ /* 0x004fe20000201000 */
[----:B------:R-:W-:Y:S06]  /*0260*/  BRA `(.L_x_9458) ;  /* 0x0000000c00247947 */ /* 0x000fec0003800000 */
.L_x_9455:
        /* <DEDUP_REMOVED lines=9> */
.L_x_9460:
[----:B------:R-:W2:Y:S02]  /*0300*/  LDG.E R2, desc[UR36][R2.64] ;  /* 0x0000002402027981 */ /* 0x000ea4000c1e1900 */
[----:B--2---:R-:W-:Y:S01]  /*0310*/  I2FP.F32.S32 R33, R2 ;  /* 0x0000000200217245 */ /* 0x004fe20000201400 */
[----:B------:R-:W-:Y:S06]  /*0320*/  BRA `(.L_x_9458) ;  /* 0x0000000800f47947 */ /* 0x000fec0003800000 */
.L_x_9459:
[----:B------:R-:W2:Y:S02]  /*0330*/  LDG.E.U16 R2, desc[UR36][R2.64] ;  /* 0x0000002402027981 */ /* 0x000ea4000c1e1500 */
[----:B--2---:R2:W3:Y:S01]  /*0340*/  I2F.S16 R33, R2 ;  /* 0x0000000200217306 */ /* 0x0044e20000101400 */
[----:B------:R-:W-:Y:S05]  /*0350*/  BRA `(.L_x_9458) ;  /* 0x0000000800e87947 */ /* 0x000fea0003800000 */
.L_x_9454:
        /* <DEDUP_REMOVED lines=8> */
.L_x_9462:
[----:B------:R-:W2:Y:S02]  /*03e0*/  LDG.E.U16 R2, desc[UR36][R2.64] ;  /* 0x0000002402027981 */ /* 0x000ea4000c1e1500 */
[----:B--2---:R-:W-:Y:S01]  /*03f0*/  HADD2.F32 R33, -RZ, R2.H0_H0 ;  /* 0x20000002ff217230 */ /* 0x004fe20000004100 */
[----:B------:R-:W-:Y:S06]  /*0400*/  BRA `(.L_x_9458) ;  /* 0x0000000800bc7947 */ /* 0x000fec0003800000 */
.L_x_9461:
        /* <DEDUP_REMOVED lines=8> */
.L_x_9464:
[----:B------:R-:W2:Y:S02]  /*0490*/  LDG.E.U16 R2, desc[UR36][R2.64] ;  /* 0x0000002402027981 */ /* 0x000ea4000c1e1500 */
[----:B--2---:R-:W-:Y:S01]  /*04a0*/  HADD2.F32 R33, -RZ, R2.H0_H0 ;  /* 0x20000002ff217230 */ /* 0x004fe20000004100 */
[----:B------:R-:W-:Y:S06]  /*04b0*/  BRA `(.L_x_9458) ;  /* 0x0000000800907947 */ /* 0x000fec0003800000 */
.L_x_9463:
[----:B------:R-:W2:Y:S01]  /*04c0*/  LDG.E.64 R2, desc[UR36][R2.64] ;  /* 0x0000002402027981 */ /* 0x000ea2000c1e1b00 */
[----:B------:R-:W-:Y:S01]  /*04d0*/  UMOV UR4, 0xf0000000 ;  /* 0xf000000000047882 */ /* 0x000fe20000000000 */
[----:B------:R-:W-:Y:S01]  /*04e0*/  UMOV UR5, 0x380fffff ;  /* 0x380fffff00057882 */ /* 0x000fe20000000000 */
[----:B--2---:R-:W0:Y:S01]  /*04f0*/  F2F.F32.F64 R33, R2 ;  /* 0x0000000200217310 */ /* 0x004e220000301000 */
[----:B------:R-:W-:-:S14]  /*0500*/  DSETP.GEU.AND P0, PT, |R2|, UR4, PT ;  /* 0x0000000402007e2a */ /* 0x000fdc000bf0e200 */
[----:B0-----:R-:W-:Y:S01]  /*0510*/  @!P0 FMUL R33, R33, 1.175494350822287508e-38 ;  /* 0x0080000021218820 */ /* 0x001fe20000400000 */
[----:B------:R-:W-:Y:S06]  /*0520*/  BRA `(.L_x_9458) ;  /* 0x0000000800747947 */ /* 0x000fec0003800000 */
.L_x_9453:
        /* <DEDUP_REMOVED lines=12> */
.L_x_9467:
[----:B------:R-:W2:Y:S01]  /*05f0*/  LDG.E.64 R2, desc[UR36][R2.64] ;  /* 0x0000002402027981 */ /* 0x000ea2000c1e1b00 */
[----:B------:R-:W-:Y:S01]  /*0600*/  UMOV UR4, 0xf0000000 ;  /* 0xf000000000047882 */ /* 0x000fe20000000000 */
[----:B------:R-:W-:Y:S01]  /*0610*/  UMOV UR5, 0x380fffff ;  /* 0x380fffff00057882 */ /* 0x000fe20000000000 */
[----:B--2---:R-:W0:Y:S01]  /*0620*/  F2F.F32.F64 R33, R2 ;  /* 0x0000000200217310 */ /* 0x004e220000301000 */
[----:B------:R-:W-:-:S14]  /*0630*/  DSETP.GEU.AND P0, PT, |R2|, UR4, PT ;  /* 0x0000000402007e2a */ /* 0x000fdc000bf0e200 */
[----:B0-----:R-:W-:Y:S01]  /*0640*/  @!P0 FMUL R33, R33, 1.175494350822287508e-38 ;  /* 0x0080000021218820 */ /* 0x001fe20000400000 */
[----:B------:R-:W-:Y:S06]  /*0650*/  BRA `(.L_x_9458) ;  /* 0x0000000800287947 */ /* 0x000fec0003800000 */
.L_x_9466:
        /* <DEDUP_REMOVED lines=25> */
.L_x_9469:
[----:B------:R-:W2:Y:S02]  /*07f0*/  LDG.E.U8 R2, desc[UR36][R2.64] ;  /* 0x0000002402027981 */ /* 0x000ea4000c1e1100 */
[C---:B--2---:R-:W-:Y:S02]  /*0800*/  IMAD.SHL.U32 R4, R2.reuse, 0x2000000, RZ ;  /* 0x0200000002047824 */ /* 0x044fe400078e00ff */
        /* <DEDUP_REMOVED lines=10> */
.L_x_9468:
[----:B------:R-:W2:Y:S02]  /*08b0*/  LDG.E.U16 R2, desc[UR36][R2.64] ;  /* 0x0000002402027981 */ /* 0x000ea4000c1e1500 */
[----:B--2---:R-:W-:Y:S01]  /*08c0*/  IMAD.U32 R33, R2, 0x10000, RZ ;  /* 0x0001000002217824 */ /* 0x004fe200078e00ff */
[----:B------:R-:W-:Y:S06]  /*08d0*/  BRA `(.L_x_9458) ;  /* 0x0000000400887947 */ /* 0x000fec0003800000 */
.L_x_9465:
        /* <DEDUP_REMOVED lines=11> */
.L_x_9472:
        /* <DEDUP_REMOVED lines=20> */
.L_x_9474:
[----:B------:R-:W-:Y:S05]  /*0ad0*/  BSYNC.RECONVERGENT B0 ;  /* 0x0000000000007941 */ /* 0x000fea0003800200 */
.L_x_9473:
[----:B------:R-:W-:Y:S01]  /*0ae0*/  IMAD.SHL.U32 R0, R0, 0x100000, RZ ;  /* 0x0010000000007824 */ /* 0x000fe200078e00ff */
[----:B------:R-:W-:-:S04]  /*0af0*/  LEA R2, R2, 0x3b800000, 0x17 ;  /* 0x3b80000002027811 */ /* 0x000fc800078eb8ff */
[----:B------:R-:W-:Y:S01]  /*0b00*/  LOP3.LUT R33, R2, R0, R33, 0xfe, !PT ;  /* 0x0000000002217212 */ /* 0x000fe200078efe21 */
[----:B------:R-:W-:Y:S06]  /*0b10*/  BRA `(.L_x_9458) ;  /* 0x0000000000f87947 */ /* 0x000fec0003800000 */
.L_x_9471:
        /* <DEDUP_REMOVED lines=20> */
.L_x_9476:
[----:B------:R-:W-:Y:S05]  /*0c60*/  BSYNC.RECONVERGENT B0 ;  /* 0x0000000000007941 */ /* 0x000fea0003800200 */
.L_x_9475:
[----:B------:R-:W-:Y:S01]  /*0c70*/  IMAD.SHL.U32 R0, R0, 0x200000, RZ ;  /* 0x0020000000007824 */ /* 0x000fe200078e00ff */
[----:B------:R-:W-:-:S04]  /*0c80*/  LEA R2, R2, 0x37800000, 0x17 ;  /* 0x3780000002027811 */ /* 0x000fc800078eb8ff */
[----:B------:R-:W-:Y:S01]  /*0c90*/  LOP3.LUT R33, R2, R0, R33, 0xfe, !PT ;  /* 0x0000000002217212 */ /* 0x000fe200078efe21 */
[----:B------:R-:W-:Y:S06]  /*0ca0*/  BRA `(.L_x_9458) ;  /* 0x0000000000947947 */ /* 0x000fec0003800000 */
.L_x_9470:
[----:B------:R-:W-:-:S09]  /*0cb0*/  UISETP.NE.AND UP0, UPT, UR4, 0x1c, UPT ;  /* 0x0000001c0400788c */ /* 0x000fd2000bf05270 */
[----:B------:R-:W-:Y:S05]  /*0cc0*/  BRA.U !UP0, `(.L_x_9477) ;  /* 0x0000000108847547 */ /* 0x000fea000b800000 */
[----:B------:R-:W-:-:S09]  /*0cd0*/  UISETP.NE.AND UP0, UPT, UR4, 0x1d, UPT ;  /* 0x0000001d0400788c */ /* 0x000fd2000bf05270 */
[----:B------:R-:W-:Y:S05]  /*0ce0*/  BRA.U !UP0, `(.L_x_9478) ;  /* 0x0000000108707547 */ /* 0x000fea000b800000 */
[----:B------:R-:W-:-:S09]  /*0cf0*/  UISETP.NE.AND UP0, UPT, UR4, 0x2c, UPT ;  /* 0x0000002c0400788c */ /* 0x000fd2000bf05270 */
[----:B------:R-:W-:Y:S05]  /*0d00*/  BRA.U !UP0, `(.L_x_9479) ;  /* 0x0000000108487547 */ /* 0x000fea000b800000 */
.L_x_9457:
        /* <DEDUP_REMOVED lines=16> */
.L_x_9480:
[----:B------:R-:W-:Y:S01]  /*0e10*/  IMAD.MOV.U32 R33, RZ, RZ, RZ ;  /* 0x000000ffff217224 */ /* 0x000fe200078e00ff */
[----:B------:R-:W-:Y:S06]  /*0e20*/  BRA `(.L_x_9458) ;  /* 0x0000000000347947 */ /* 0x000fec0003800000 */
.L_x_9479:
        /* <DEDUP_REMOVED lines=8> */
.L_x_9478:
[----:B------:R-:W2:Y:S02]  /*0eb0*/  LDG.E.64 R2, desc[UR36][R2.64] ;  /* 0x0000002402027981 */ /* 0x000ea4000c1e1b00 */
[----:B--2---:R0:W1:Y:S01]  /*0ec0*/  I2F.U64 R33, R2 ;  /* 0x0000000200217312 */ /* 0x0040620000301000 */
[----:B------:R-:W-:Y:S05]  /*0ed0*/  BRA `(.L_x_9458) ;  /* 0x0000000000087947 */ /* 0x000fea0003800000 */
.L_x_9477:
[----:B------:R-:W2:Y:S02]  /*0ee0*/  LDG.E R2, desc[UR36][R2.64] ;  /* 0x0000002402027981 */ /* 0x000ea4000c1e1900 */
[----:B--2---:R-:W-:-:S07]  /*0ef0*/  I2FP.F32.U32 R33, R2 ;  /* 0x0000000200217245 */ /* 0x004fce0000201000 */
.L_x_9458:
[----:B------:R-:W-:Y:S05]  /*0f00*/  BSYNC.RECONVERGENT B6 ;  /* 0x0000000000067941 */ /* 0x000fea0003800200 */
.L_x_9452:
        /* <DEDUP_REMOVED lines=20> */
.L_x_9485:
[----:B------:R-:W2:Y:S02]  /*1050*/  LDG.E.U8 R2, desc[UR36][R2.64] ;  /* 0x0000002402027981 */ /* 0x000ea4000c1e1100 */
[----:B--2---:R-:W-:Y:S01]  /*1060*/  I2FP.F32.U32 R32, R2 ;  /* 0x0000000200207245 */ /* 0x004fe20000201000 */
[----:B------:R-:W-:Y:S06]  /*1070*/  BRA `(.L_x_9487) ;  /* 0x0000000c00247947 */ /* 0x000fec0003800000 */
.L_x_9484:
        /* <DEDUP_REMOVED lines=9> */
.L_x_9489:
[----:B------:R-:W2:Y:S02]  /*1110*/  LDG.E R2, desc[UR36][R2.64] ;  /* 0x0000002402027981 */ /* 0x000ea4000c1e1900 */
[----:B--2---:R-:W-:Y:S01]  /*1120*/  I2FP.F32.S32 R32, R2 ;  /* 0x0000000200207245 */ /* 0x004fe20000201400 */
[----:B------:R-:W-:Y:S06]  /*1130*/  BRA `(.L_x_9487) ;  /* 0x0000000800f47947 */ /* 0x000fec0003800000 */
.L_x_9488:
[----:B------:R-:W2:Y:S02]  /*1140*/  LDG.E.U16 R2, desc[UR36][R2.64] ;  /* 0x0000002402027981 */ /* 0x000ea4000c1e1500 */
[----:B--2---:R0:W2:Y:S01]  /*1150*/  I2F.S16 R32, R2 ;  /* 0x0000000200207306 */ /* 0x0040a20000101400 */
[----:B------:R-:W-:Y:S05]  /*1160*/  BRA `(.L_x_9487) ;  /* 0x0000000800e87947 */ /* 0x000fea0003800000 */
.L_x_9483:
        /* <DEDUP_REMOVED lines=8> */
.L_x_9491:
[----:B------:R-:W2:Y:S02]  /*11f0*/  LDG.E.U16 R2, desc[UR36][R2.64] ;  /* 0x0000002402027981 */ /* 0x000ea4000c1e1500 */
[----:B--2---:R-:W-:Y:S01]  /*1200*/  HADD2.F32 R32, -RZ, R2.H0_H0 ;  /* 0x20000002ff207230 */ /* 0x004fe20000004100 */
[----:B------:R-:W-:Y:S06]  /*1210*/  BRA `(.L_x_9487) ;  /* 0x0000000800bc7947 */ /* 0x000fec0003800000 */
.L_x_9490:
        /* <DEDUP_REMOVED lines=8> */
.L_x_9493:
[----:B------:R-:W2:Y:S02]  /*12a0*/  LDG.E.U16 R2, desc[UR36][R2.64] ;  /* 0x0000002402027981 */ /* 0x000ea4000c1e1500 */
[----:B--2---:R-:W-:Y:S01]  /*12b0*/  HADD2.F32 R32, -RZ, R2.H0_H0 ;  /* 0x20000002ff207230 */ /* 0x004fe20000004100 */
[----:B------:R-:W-:Y:S06]  /*12c0*/  BRA `(.L_x_9487) ;  /* 0x0000000800907947 */ /* 0x000fec0003800000 */
.L_x_9492:
[----:B------:R-:W2:Y:S01]  /*12d0*/  LDG.E.64 R2, desc[UR36][R2.64] ;  /* 0x0000002402027981 */ /* 0x000ea2000c1e1b00 */
[----:B------:R-:W-:Y:S01]  /*12e0*/  UMOV UR4, 0xf0000000 ;  /* 0xf000000000047882 */ /* 0x000fe20000000000 */
[----:B------:R-:W-:Y:S01]  /*12f0*/  UMOV UR5, 0x380fffff ;  /* 0x380fffff00057882 */ /* 0x000fe20000000000 */
[----:B--2---:R-:W0:Y:S01]  /*1300*/  F2F.F32.F64 R32, R2 ;  /* 0x0000000200207310 */ /* 0x004e220000301000 */
[----:B------:R-:W-:-:S14]  /*1310*/  DSETP.GEU.AND P0, PT, |R2|, UR4, PT ;  /* 0x0000000402007e2a */ /* 0x000fdc000bf0e200 */
[----:B0-----:R-:W-:Y:S01]  /*1320*/  @!P0 FMUL R32, R32, 1.175494350822287508e-38 ;  /* 0x0080000020208820 */ /* 0x001fe20000400000 */
[----:B------:R-:W-:Y:S06]  /*1330*/  BRA `(.L_x_9487) ;  /* 0x0000000800747947 */ /* 0x000fec0003800000 */
.L_x_9482:
        /* <DEDUP_REMOVED lines=12> */
.L_x_9496:
[----:B------:R-:W2:Y:S01]  /*1400*/  LDG.E.64 R2, desc[UR36][R2.64] ;  /* 0x0000002402027981 */ /* 0x000ea2000c1e1b00 */
[----:B------:R-:W-:Y:S01]  /*1410*/  UMOV UR4, 0xf0000000 ;  /* 0xf000000000047882 */ /* 0x000fe20000000000 */
[----:B------:R-:W-:Y:S01]  /*1420*/  UMOV UR5, 0x380fffff ;  /* 0x380fffff00057882 */ /* 0x000fe20000000000 */
[----:B--2---:R-:W0:Y:S01]  /*1430*/  F2F.F32.F64 R32, R2 ;  /* 0x0000000200207310 */ /* 0x004e220000301000 */
[----:B------:R-:W-:-:S14]  /*1440*/  DSETP.GEU.AND P0, PT, |R2|, UR4, PT ;  /* 0x0000000402007e2a */ /* 0x000fdc000bf0e200 */
[----:B0-----:R-:W-:Y:S01]  /*1450*/  @!P0 FMUL R32, R32, 1.175494350822287508e-38 ;  /* 0x0080000020208820 */ /* 0x001fe20000400000 */
[----:B------:R-:W-:Y:S06]  /*1460*/  BRA `(.L_x_9487) ;  /* 0x0000000800287947 */ /* 0x000fec0003800000 */
.L_x_9495:
        /* <DEDUP_REMOVED lines=25> */
.L_x_9498:
        /* <DEDUP_REMOVED lines=12> */
.L_x_9497:
[----:B------:R-:W2:Y:S02]  /*16c0*/  LDG.E.U16 R2, desc[UR36][R2.64] ;  /* 0x0000002402027981 */ /* 0x000ea4000c1e1500 */
[----:B--2---:R-:W-:Y:S01]  /*16d0*/  IMAD.U32 R32, R2, 0x10000, RZ ;  /* 0x0001000002207824 */ /* 0x004fe200078e00ff */
[----:B------:R-:W-:Y:S06]  /*16e0*/  BRA `(.L_x_9487) ;  /* 0x0000000400887947 */ /* 0x000fec0003800000 */
.L_x_9494:
        /* <DEDUP_REMOVED lines=11> */
.L_x_9501:
        /* <DEDUP_REMOVED lines=20> */
.L_x_9503:
[----:B------:R-:W-:Y:S05]  /*18e0*/  BSYNC.RECONVERGENT B0 ;  /* 0x0000000000007941 */ /* 0x000fea0003800200 */
.L_x_9502:
[----:B------:R-:W-:Y:S01]  /*18f0*/  IMAD.SHL.U32 R0, R0, 0x100000, RZ ;  /* 0x0010000000007824 */ /* 0x000fe200078e00ff */
[----:B------:R-:W-:-:S04]  /*1900*/  LEA R2, R2, 0x3b800000, 0x17 ;  /* 0x3b80000002027811 */ /* 0x000fc800078eb8ff */
[----:B------:R-:W-:Y:S01]  /*1910*/  LOP3.LUT R32, R2, R0, R7, 0xfe, !PT ;  /* 0x0000000002207212 */ /* 0x000fe200078efe07 */
[----:B------:R-:W-:Y:S06]  /*1920*/  BRA `(.L_x_9487) ;  /* 0x0000000000f87947 */ /* 0x000fec0003800000 */
.L_x_9500:
        /* <DEDUP_REMOVED lines=20> */
.L_x_9505:
[----:B------:R-:W-:Y:S05]  /*1a70*/  BSYNC.RECONVERGENT B0 ;  /* 0x0000000000007941 */ /* 0x000fea0003800200 */
.L_x_9504:
[----:B------:R-:W-:Y:S01]  /*1a80*/  IMAD.SHL.U32 R0, R0, 0x200000, RZ ;  /* 0x0020000000007824 */ /* 0x000fe200078e00ff */
[----:B------:R-:W-:-:S04]  /*1a90*/  LEA R2, R2, 0x37800000, 0x17 ;  /* 0x3780000002027811 */ /* 0x000fc800078eb8ff */
[----:B------:R-:W-:Y:S01]  /*1aa0*/  LOP3.LUT R32, R2, R0, R7, 0xfe, !PT ;  /* 0x0000000002207212 */ /* 0x000fe200078efe07 */
[----:B------:R-:W-:Y:S06]  /*1ab0*/  BRA `(.L_x_9487) ;  /* 0x0000000000947947 */ /* 0x000fec0003800000 */
.L_x_9499:
[----:B------:R-:W-:-:S09]  /*1ac0*/  UISETP.NE.AND UP0, UPT, UR4, 0x1c, UPT ;  /* 0x0000001c0400788c */ /* 0x000fd2000bf05270 */
[----:B------:R-:W-:Y:S05]  /*1ad0*/  BRA.U !UP0, `(.L_x_9506) ;  /* 0x0000000108847547 */ /* 0x000fea000b800000 */
[----:B------:R-:W-:-:S09]  /*1ae0*/  UISETP.NE.AND UP0, UPT, UR4, 0x1d, UPT ;  /* 0x0000001d0400788c */ /* 0x000fd2000bf05270 */
[----:B------:R-:W-:Y:S05]  /*1af0*/  BRA.U !UP0, `(.L_x_9507) ;  /* 0x0000000108707547 */ /* 0x000fea000b800000 */
[----:B------:R-:W-:-:S09]  /*1b00*/  UISETP.NE.AND UP0, UPT, UR4, 0x2c, UPT ;  /* 0x0000002c0400788c */ /* 0x000fd2000bf05270 */
[----:B------:R-:W-:Y:S05]  /*1b10*/  BRA.U !UP0, `(.L_x_9508) ;  /* 0x0000000108487547 */ /* 0x000fea000b800000 */
.L_x_9486:
        /* <DEDUP_REMOVED lines=16> */
.L_x_9509:
[----:B------:R-:W-:Y:S01]  /*1c20*/  IMAD.MOV.U32 R32, RZ, RZ, RZ ;  /* 0x000000ffff207224 */ /* 0x000fe200078e00ff */
[----:B------:R-:W-:Y:S06]  /*1c30*/  BRA `(.L_x_9487) ;  /* 0x0000000000347947 */ /* 0x000fec0003800000 */
.L_x_9508:
        /* <DEDUP_REMOVED lines=8> */
.L_x_9507:
[----:B------:R-:W2:Y:S02]  /*1cc0*/  LDG.E.64 R2, desc[UR36][R2.64] ;  /* 0x0000002402027981 */ /* 0x000ea4000c1e1b00 */
[----:B--2---:R0:W2:Y:S01]  /*1cd0*/  I2F.U64 R32, R2 ;  /* 0x0000000200207312 */ /* 0x0040a20000301000 */
[----:B------:R-:W-:Y:S05]  /*1ce0*/  BRA `(.L_x_9487) ;  /* 0x0000000000087947 */ /* 0x000fea0003800000 */
.L_x_9506:
[----:B------:R-:W2:Y:S02]  /*1cf0*/  LDG.E R2, desc[UR36][R2.64] ;  /* 0x0000002402027981 */ /* 0x000ea4000c1e1900 */
[----:B--2---:R-:W-:-:S07]  /*1d00*/  I2FP.F32.U32 R32, R2 ;  /* 0x0000000200207245 */ /* 0x004fce0000201000 */
.L_x_9487:
[----:B------:R-:W-:Y:S05]  /*1d10*/  BSYNC.RECONVERGENT B6 ;  /* 0x0000000000067941 */ /* 0x000fea0003800200 */
.L_x_9481:
        /* <DEDUP_REMOVED lines=20> */
.L_x_9514:
[----:B------:R-:W4:Y:S02]  /*1e60*/  LDG.E.U8 R2, desc[UR36][R2.64] ;  /* 0x0000002402027981 */ /* 0x000f24000c1e1100 */
[----:B----4-:R-:W-:Y:S01]  /*1e70*/  I2FP.F32.U32 R31, R2 ;  /* 0x00000002001f7245 */ /* 0x010fe20000201000 */
[----:B------:R-:W-:Y:S06]  /*1e80*/  BRA `(.L_x_9516) ;  /* 0x0000000c00247947 */ /* 0x000fec0003800000 */
.L_x_9513:
        /* <DEDUP_REMOVED lines=9> */
.L_x_9518:
[----:B------:R-:W4:Y:S02]  /*1f20*/  LDG.E R2, desc[UR36][R2.64] ;  /* 0x0000002402027981 */ /* 0x000f24000c1e1900 */
[----:B----4-:R-:W-:Y:S01]  /*1f30*/  I2FP.F32.S32 R31, R2 ;  /* 0x00000002001f7245 */ /* 0x010fe20000201400 */
[----:B------:R-:W-:Y:S06]  /*1f40*/  BRA `(.L_x_9516) ;  /* 0x0000000800f47947 */ /* 0x000fec0003800000 */
.L_x_9517:
[----:B------:R-:W4:Y:S02]  /*1f50*/  LDG.E.U16 R2, desc[UR36][R2.64] ;  /* 0x0000002402027981 */ /* 0x000f24000c1e1500 */
[----:B----4-:R0:W4:Y:S01]  /*1f60*/  I2F.S16 R31, R2 ;  /* 0x00000002001f7306 */ /* 0x0101220000101400 */
[----:B------:R-:W-:Y:S05]  /*1f70*/  BRA `(.L_x_9516) ;  /* 0x0000000800e87947 */ /* 0x000fea0003800000 */
.L_x_9512:
        /* <DEDUP_REMOVED lines=8> */
.L_x_9520:
[----:B------:R-:W4:Y:S02]  /*2000*/  LDG.E.U16 R2, desc[UR36][R2.64] ;  /* 0x0000002402027981 */ /* 0x000f24000c1e1500 */
[----:B----4-:R-:W-:Y:S01]  /*2010*/  HADD2.F32 R31, -RZ, R2.H0_H0 ;  /* 0x20000002ff1f7230 */ /* 0x010fe20000004100 */
[----:B------:R-:W-:Y:S06]  /*2020*/  BRA `(.L_x_9516) ;  /* 0x0000000800bc7947 */ /* 0x000fec0003800000 */
.L_x_9519:
        /* <DEDUP_REMOVED lines=8> */
.L_x_9522:
[----:B------:R-:W4:Y:S02]  /*20b0*/  LDG.E.U16 R2, desc[UR36][R2.64] ;  /* 0x0000002402027981 */ /* 0x000f24000c1e1500 */
[----:B----4-:R-:W-:Y:S01]  /*20c0*/  HADD2.F32 R31, -RZ, R2.H0_H0 ;  /* 0x20000002ff1f7230 */ /* 0x010fe20000004100 */
[----:B------:R-:W-:Y:S06]  /*20d0*/  BRA `(.L_x_9516) ;  /* 0x0000000800907947 */ /* 0x000fec0003800000 */
.L_x_9521:
[----:B------:R-:W4:Y:S01]  /*20e0*/  LDG.E.64 R2, desc[UR36][R2.64] ;  /* 0x0000002402027981 */ /* 0x000f22000c1e1b00 */
[----:B------:R-:W-:Y:S01]  /*20f0*/  UMOV UR4, 0xf0000000 ;  /* 0xf000000000047882 */ /* 0x000fe20000000000 */
[----:B------:R-:W-:Y:S01]  /*2100*/  UMOV UR5, 0x380fffff ;  /* 0x380fffff00057882 */ /* 0x000fe20000000000 */
[----:B----4-:R-:W0:Y:S01]  /*2110*/  F2F.F32.F64 R31, R2 ;  /* 0x00000002001f7310 */ /* 0x010e220000301000 */
[----:B------:R-:W-:-:S14]  /*2120*/  DSETP.GEU.AND P0, PT, |R2|, UR4, PT ;  /* 0x0000000402007e2a */ /* 0x000fdc000bf0e200 */
[----:B0-----:R-:W-:Y:S01]  /*2130*/  @!P0 FMUL R31, R31, 1.175494350822287508e-38 ;  /* 0x008000001f1f8820 */ /* 0x001fe20000400000 */
[----:B------:R-:W-:Y:S06]  /*2140*/  BRA `(.L_x_9516) ;  /* 0x0000000800747947 */ /* 0x000fec0003800000 */
.L_x_9511:
        /* <DEDUP_REMOVED lines=12> */
.L_x_9525:
[----:B------:R-:W4:Y:S01]  /*2210*/  LDG.E.64 R2, desc[UR36][R2.64] ;  /* 0x0000002402027981 */ /* 0x000f22000c1e1b00 */
[----:B------:R-:W-:Y:S01]  /*2220*/  UMOV UR4, 0xf0000000 ;  /* 0xf000000000047882 */ /* 0x000fe20000000000 */
[----:B------:R-:W-:Y:S01]  /*2230*/  UMOV UR5, 0x380fffff ;  /* 0x380fffff00057882 */ /* 0x000fe20000000000 */
[----:B----4-:R-:W0:Y:S01]  /*2240*/  F2F.F32.F64 R31, R2 ;  /* 0x00000002001f7310 */ /* 0x010e220000301000 */
[----:B------:R-:W-:-:S14]  /*2250*/  DSETP.GEU.AND P0, PT, |R2|, UR4, PT ;  /* 0x0000000402007e2a */ /* 0x000fdc000bf0e200 */
[----:B0-----:R-:W-:Y:S01]  /*2260*/  @!P0 FMUL R31, R31, 1.175494350822287508e-38 ;  /* 0x008000001f1f8820 */ /* 0x001fe20000400000 */
[----:B------:R-:W-:Y:S06]  /*2270*/  BRA `(.L_x_9516) ;  /* 0x0000000800287947 */ /* 0x000fec0003800000 */
.L_x_9524:
        /* <DEDUP_REMOVED lines=25> */
.L_x_9527:
[----:B------:R-:W4:Y:S02]  /*2410*/  LDG.E.U8 R2, desc[UR36][R2.64] ;  /* 0x0000002402027981 */ /* 0x000f24000c1e1100 */
[C---:B----4-:R-:W-:Y:S02]  /*2420*/  IMAD.SHL.U32 R4, R2.reuse, 0x2000000, RZ ;  /* 0x0200000002047824 */ /* 0x050fe400078e00ff */
        /* <DEDUP_REMOVED lines=10> */
.L_x_9526:
[----:B------:R-:W4:Y:S02]  /*24d0*/  LDG.E.U16 R2, desc[UR36][R2.64] ;  /* 0x0000002402027981 */ /* 0x000f24000c1e1500 */
[----:B----4-:R-:W-:Y:S01]  /*24e0*/  IMAD.U32 R31, R2, 0x10000, RZ ;  /* 0x00010000021f7824 */ /* 0x010fe200078e00ff */
[----:B------:R-:W-:Y:S06]  /*24f0*/  BRA `(.L_x_9516) ;  /* 0x0000000400887947 */ /* 0x000fec0003800000 */
.L_x_9523:
        /* <DEDUP_REMOVED lines=11> */
.L_x_9530:
        /* <DEDUP_REMOVED lines=20> */
.L_x_9532:
[----:B------:R-:W-:Y:S05]  /*26f0*/  BSYNC.RECONVERGENT B0 ;  /* 0x0000000000007941 */ /* 0x000fea0003800200 */
.L_x_9531:
[----:B------:R-:W-:Y:S01]  /*2700*/  IMAD.SHL.U32 R0, R0, 0x100000, RZ ;  /* 0x0010000000007824 */ /* 0x000fe200078e00ff */
[----:B------:R-:W-:-:S04]  /*2710*/  LEA R2, R2, 0x3b800000, 0x17 ;  /* 0x3b80000002027811 */ /* 0x000fc800078eb8ff */
[----:B------:R-:W-:Y:S01]  /*2720*/  LOP3.LUT R31, R2, R0, R31, 0xfe, !PT ;  /* 0x00000000021f7212 */ /* 0x000fe200078efe1f */
[----:B------:R-:W-:Y:S06]  /*2730*/  BRA `(.L_x_9516) ;  /* 0x0000000000f87947 */ /* 0x000fec0003800000 */
.L_x_9529:
        /* <DEDUP_REMOVED lines=20> */
.L_x_9534:
[----:B------:R-:W-:Y:S05]  /*2880*/  BSYNC.RECONVERGENT B0 ;  /* 0x0000000000007941 */ /* 0x000fea0003800200 */
.L_x_9533:
[----:B------:R-:W-:Y:S01]  /*2890*/  IMAD.SHL.U32 R0, R0, 0x200000, RZ ;  /* 0x0020000000007824 */ /* 0x000fe200078e00ff */
[----:B------:R-:W-:-:S04]  /*28a0*/  LEA R2, R2, 0x37800000, 0x17 ;  /* 0x3780000002027811 */ /* 0x000fc800078eb8ff */
[----:B------:R-:W-:Y:S01]  /*28b0*/  LOP3.LUT R31, R2, R0, R31, 0xfe, !PT ;  /* 0x00000000021f7212 */ /* 0x000fe200078efe1f */
[----:B------:R-:W-:Y:S06]  /*28c0*/  BRA `(.L_x_9516) ;  /* 0x0000000000947947 */ /* 0x000fec0003800000 */
.L_x_9528:
[----:B------:R-:W-:-:S09]  /*28d0*/  UISETP.NE.AND UP0, UPT, UR4, 0x1c, UPT ;  /* 0x0000001c0400788c */ /* 0x000fd2000bf05270 */
[----:B------:R-:W-:Y:S05]  /*28e0*/  BRA.U !UP0, `(.L_x_9535) ;  /* 0x0000000108847547 */ /* 0x000fea000b800000 */
[----:B------:R-:W-:-:S09]  /*28f0*/  UISETP.NE.AND UP0, UPT, UR4, 0x1d, UPT ;  /* 0x0000001d0400788c */ /* 0x000fd2000bf05270 */
[----:B------:R-:W-:Y:S05]  /*2900*/  BRA.U !UP0, `(.L_x_9536) ;  /* 0x0000000108707547 */ /* 0x000fea000b800000 */
[----:B------:R-:W-:-:S09]  /*2910*/  UISETP.NE.AND UP0, UPT, UR4, 0x2c, UPT ;  /* 0x0000002c0400788c */ /* 0x000fd2000bf05270 */
[----:B------:R-:W-:Y:S05]  /*2920*/  BRA.U !UP0, `(.L_x_9537) ;  /* 0x0000000108487547 */ /* 0x000fea000b800000 */
.L_x_9515:
        /* <DEDUP_REMOVED lines=16> */
.L_x_9538:
[----:B------:R-:W-:Y:S01]  /*2a30*/  IMAD.MOV.U32 R31, RZ, RZ, RZ ;  /* 0x000000ffff1f7224 */ /* 0x000fe200078e00ff */
[----:B------:R-:W-:Y:S06]  /*2a40*/  BRA `(.L_x_9516) ;  /* 0x0000000000347947 */ /* 0x000fec0003800000 */
.L_x_9537:
        /* <DEDUP_REMOVED lines=8> */
.L_x_9536:
[----:B------:R-:W4:Y:S02]  /*2ad0*/  LDG.E.64 R2, desc[UR36][R2.64] ;  /* 0x0000002402027981 */ /* 0x000f24000c1e1b00 */
[----:B----4-:R0:W4:Y:S01]  /*2ae0*/  I2F.U64 R31, R2 ;  /* 0x00000002001f7312 */ /* 0x0101220000301000 */
[----:B------:R-:W-:Y:S05]  /*2af0*/  BRA `(.L_x_9516) ;  /* 0x0000000000087947 */ /* 0x000fea0003800000 */
.L_x_9535:
[----:B------:R-:W4:Y:S02]  /*2b00*/  LDG.E R2, desc[UR36][R2.64] ;  /* 0x0000002402027981 */ /* 0x000f24000c1e1900 */
[----:B----4-:R-:W-:-:S07]  /*2b10*/  I2FP.F32.U32 R31, R2 ;  /* 0x00000002001f7245 */ /* 0x010fce0000201000 */
.L_x_9516:
[----:B------:R-:W-:Y:S05]  /*2b20*/  BSYNC.RECONVERGENT B6 ;  /* 0x0000000000067941 */ /* 0x000fea0003800200 */
.L_x_9510:
[----:B------:R-:W-:-:S07]  /*2b30*/  VIADD R16, R26, 0x80 ;  /* 0x000000801a107836 */ /* 0x000fce0000000000 */
.L_x_9451:
[----:B------:R-:W-:Y:S05]  /*2b40*/  BSYNC.RECONVERGENT B7 ;  /* 0x0000000000077941 */ /* 0x000fea0003800200 */
.L_x_9450:
[----:B------:R-:W-:Y:S01]  /*2b50*/  ISETP.GE.AND P0, PT, R16, R19, PT ;  /* 0x000000131000720c */ /* 0x000fe20003f06270 */
[----:B------:R-:W-:Y:S01]  /*2b60*/  BSSY.RECONVERGENT B7, `(.L_x_9539) ;  /* 0x00002aa000077945 */ /* 0x000fe20003800200 */
[----:B------:R-:W-:Y:S01]  /*2b70*/  IMAD.MOV.U32 R30, RZ, RZ, RZ ;  /* 0x000000ffff1e7224 */ /* 0x000fe200078e00ff */
[----:B------:R-:W-:-:S10]  /*2b80*/  CS2R R28, SRZ ;  /* 0x00000000001c7805 */ /* 0x000fd4000001ff00 */
[----:B------:R-:W-:Y:S05]  /*2b90*/  @P0 BRA `(.L_x_9540) ;  /* 0x0000002800980947 */ /* 0x000fea0003800000 */
[----:B------:R-:W1:Y:S01]  /*2ba0*/  LDC.64 R4, c[0x0][0x390] ;  /* 0x0000e400ff047b82 */ /* 0x000e620000000a00 */
[----:B------:R-:W2:Y:S01]  /*2bb0*/  LDCU UR5, c[0x0][0x3b0] ;  /* 0x00007600ff0577ac */ /* 0x000ea20008000800 */
[----:B0-----:R-:W-:Y:S01]  /*2bc0*/  IMAD R2, R17, 0x200, R16 ;  /* 0x0000020011027824 */ /* 0x001fe200078e0210 */
[----:B------:R-:W-:Y:S01]  /*2bd0*/  BSSY.RECONVERGENT B6, `(.L_x_9541) ;  /* 0x00000df000067945 */ /* 0x000fe20003800200 */
[----:B------:R-:W-:-:S04]  /*2be0*/  UPRMT UR4, UR39, 0x9910, URZ ;  /* 0x0000991027047896 */ /* 0x000fc800080000ff */
[----:B------:R-:W-:Y:S01]  /*2bf0*/  UISETP.GT.AND UP0, UPT, UR4, 0x9, UPT ;  /* 0x000000090400788c */ /* 0x000fe2000bf04270 */
        /* <DEDUP_REMOVED lines=15> */
.L_x_9545:
[----:B------:R-:W2:Y:S02]  /*2cf0*/  LDG.E.U8 R4, desc[UR36][R4.64] ;  /* 0x0000002404047981 */ /* 0x000ea4000c1e1100 */
[----:B--2---:R-:W-:Y:S01]  /*2d00*/  I2FP.F32.U32 R30, R4 ;  /* 0x00000004001e7245 */ /* 0x004fe20000201000 */
[----:B------:R-:W-:Y:S06]  /*2d10*/  BRA `(.L_x_9547) ;  /* 0x0000000c00287947 */ /* 0x000fec0003800000 */
.L_x_9544:
        /* <DEDUP_REMOVED lines=9> */
.L_x_9549:
[----:B------:R-:W2:Y:S02]  /*2db0*/  LDG.E R4, desc[UR36][R4.64] ;  /* 0x0000002404047981 */ /* 0x000ea4000c1e1900 */
[----:B--2---:R-:W-:Y:S01]  /*2dc0*/  I2FP.F32.S32 R30, R4 ;  /* 0x00000004001e7245 */ /* 0x004fe20000201400 */
[----:B------:R-:W-:Y:S06]  /*2dd0*/  BRA `(.L_x_9547) ;  /* 0x0000000800f87947 */ /* 0x000fec0003800000 */
.L_x_9548:
[----:B------:R-:W2:Y:S02]  /*2de0*/  LDG.E.U16 R4, desc[UR36][R4.64] ;  /* 0x0000002404047981 */ /* 0x000ea4000c1e1500 */
[----:B--2---:R2:W0:Y:S01]  /*2df0*/  I2F.S16 R30, R4 ;  /* 0x00000004001e7306 */ /* 0x0044220000101400 */
[----:B------:R-:W-:Y:S05]  /*2e00*/  BRA `(.L_x_9547) ;  /* 0x0000000800ec7947 */ /* 0x000fea0003800000 */
.L_x_9543:
        /* <DEDUP_REMOVED lines=8> */
.L_x_9551:
[----:B------:R-:W2:Y:S02]  /*2e90*/  LDG.E.U16 R4, desc[UR36][R4.64] ;  /* 0x0000002404047981 */ /* 0x000ea4000c1e1500 */
[----:B--2---:R-:W-:Y:S01]  /*2ea0*/  HADD2.F32 R30, -RZ, R4.H0_H0 ;  /* 0x20000004ff1e7230 */ /* 0x004fe20000004100 */
[----:B------:R-:W-:Y:S06]  /*2eb0*/  BRA `(.L_x_9547) ;  /* 0x0000000800c07947 */ /* 0x000fec0003800000 */
.L_x_9550:
        /* <DEDUP_REMOVED lines=8> */
.L_x_9553:
[----:B------:R-:W2:Y:S02]  /*2f40*/  LDG.E.U16 R4, desc[UR36][R4.64] ;  /* 0x0000002404047981 */ /* 0x000ea4000c1e1500 */
[----:B--2---:R-:W-:Y:S01]  /*2f50*/  HADD2.F32 R30, -RZ, R4.H0_H0 ;  /* 0x20000004ff1e7230 */ /* 0x004fe20000004100 */
[----:B------:R-:W-:Y:S06]  /*2f60*/  BRA `(.L_x_9547) ;  /* 0x0000000800947947 */ /* 0x000fec0003800000 */
.L_x_9552:
[----:B------:R-:W2:Y:S01]  /*2f70*/  LDG.E.64 R4, desc[UR36][R4.64] ;  /* 0x0000002404047981 */ /* 0x000ea2000c1e1b00 */
[----:B------:R-:W-:Y:S01]  /*2f80*/  UMOV UR4, 0xf0000000 ;  /* 0xf000000000047882 */ /* 0x000fe20000000000 */
[----:B------:R-:W-:Y:S01]  /*2f90*/  UMOV UR5, 0x380fffff ;  /* 0x380fffff00057882 */ /* 0x000fe20000000000 */
[----:B--2---:R-:W0:Y:S01]  /*2fa0*/  F2F.F32.F64 R30, R4 ;  /* 0x00000004001e7310 */ /* 0x004e220000301000 */
[----:B------:R-:W-:-:S14]  /*2fb0*/  DSETP.GEU.AND P0, PT, |R4|, UR4, PT ;  /* 0x0000000404007e2a */ /* 0x000fdc000bf0e200 */
[----:B0-----:R-:W-:Y:S01]  /*2fc0*/  @!P0 FMUL R30, R30, 1.175494350822287508e-38 ;  /* 0x008000001e1e8820 */ /* 0x001fe20000400000 */
[----:B------:R-:W-:Y:S06]  /*2fd0*/  BRA `(.L_x_9547) ;  /* 0x0000000800787947 */ /* 0x000fec0003800000 */
.L_x_9542:
        /* <DEDUP_REMOVED lines=12> */
.L_x_9556:
[----:B------:R-:W2:Y:S01]  /*30a0*/  LDG.E.64 R4, desc[UR36][R4.64] ;  /* 0x0000002404047981 */ /* 0x000ea2000c1e1b00 */
[----:B------:R-:W-:Y:S01]  /*30b0*/  UMOV UR4, 0xf0000000 ;  /* 0xf000000000047882 */ /* 0x000fe20000000000 */
[----:B------:R-:W-:Y:S01]  /*30c0*/  UMOV UR5, 0x380fffff ;  /* 0x380fffff00057882 */ /* 0x000fe20000000000 */
[----:B--2---:R-:W0:Y:S01]  /*30d0*/  F2F.F32.F64 R30, R4 ;  /* 0x00000004001e7310 */ /* 0x004e220000301000 */
[----:B------:R-:W-:-:S14]  /*30e0*/  DSETP.GEU.AND P0, PT, |R4|, UR4, PT ;  /* 0x0000000404007e2a */ /* 0x000fdc000bf0e200 */
[----:B0-----:R-:W-:Y:S01]  /*30f0*/  @!P0 FMUL R30, R30, 1.175494350822287508e-38 ;  /* 0x008000001e1e8820 */ /* 0x001fe20000400000 */
[----:B------:R-:W-:Y:S06]  /*3100*/  BRA `(.L_x_9547) ;  /* 0x00000008002c7947 */ /* 0x000fec0003800000 */
.L_x_9555:
        /* <DEDUP_REMOVED lines=25> */
.L_x_9558:
        /* <DEDUP_REMOVED lines=13> */
.L_x_9557:
[----:B------:R-:W2:Y:S02]  /*3370*/  LDG.E.U16 R4, desc[UR36][R4.64] ;  /* 0x0000002404047981 */ /* 0x000ea4000c1e1500 */
[----:B--2---:R-:W-:Y:S01]  /*3380*/  IMAD.U32 R30, R4, 0x10000, RZ ;  /* 0x00010000041e7824 */ /* 0x004fe200078e00ff */
[----:B------:R-:W-:Y:S06]  /*3390*/  BRA `(.L_x_9547) ;  /* 0x0000000400887947 */ /* 0x000fec0003800000 */
.L_x_9554:
        /* <DEDUP_REMOVED lines=11> */
.L_x_9561:
        /* <DEDUP_REMOVED lines=20> */
.L_x_9563:
[----:B------:R-:W-:Y:S05]  /*3590*/  BSYNC.RECONVERGENT B0 ;  /* 0x0000000000007941 */ /* 0x000fea0003800200 */
.L_x_9562:
[----:B------:R-:W-:Y:S01]  /*35a0*/  IMAD.SHL.U32 R0, R0, 0x100000, RZ ;  /* 0x0010000000007824 */ /* 0x000fe200078e00ff */
[----:B------:R-:W-:-:S04]  /*35b0*/  LEA R3, R3, 0x3b800000, 0x17 ;  /* 0x3b80000003037811 */ /* 0x000fc800078eb8ff */
[----:B------:R-:W-:Y:S01]  /*35c0*/  LOP3.LUT R30, R3, R0, R7, 0xfe, !PT ;  /* 0x00000000031e7212 */ /* 0x000fe200078efe07 */
[----:B------:R-:W-:Y:S06]  /*35d0*/  BRA `(.L_x_9547) ;  /* 0x0000000000f87947 */ /* 0x000fec0003800000 */
.L_x_9560:
        /* <DEDUP_REMOVED lines=20> */
.L_x_9565:
[----:B------:R-:W-:Y:S05]  /*3720*/  BSYNC.RECONVERGENT B0 ;  /* 0x0000000000007941 */ /* 0x000fea0003800200 */
.L_x_9564:
[----:B------:R-:W-:Y:S01]  /*3730*/  IMAD.SHL.U32 R0, R0, 0x200000, RZ ;  /* 0x0020000000007824 */ /* 0x000fe200078e00ff */
[----:B------:R-:W-:-:S04]  /*3740*/  LEA R3, R3, 0x37800000, 0x17 ;  /* 0x3780000003037811 */ /* 0x000fc800078eb8ff */
[----:B------:R-:W-:Y:S01]  /*3750*/  LOP3.LUT R30, R3, R0, R7, 0xfe, !PT ;  /* 0x00000000031e7212 */ /* 0x000fe200078efe07 */
[----:B------:R-:W-:Y:S06]  /*3760*/  BRA `(.L_x_9547) ;  /* 0x0000000000947947 */ /* 0x000fec0003800000 */
.L_x_9559:
        /* <DEDUP_REMOVED lines=14> */
.L_x_9546:
        /* <DEDUP_REMOVED lines=16> */
.L_x_9568:
[----:B------:R-:W-:Y:S01]  /*3950*/  IMAD.MOV.U32 R30, RZ, RZ, RZ ;  /* 0x000000ffff1e7224 */ /* 0x000fe200078e00ff */
[----:B------:R-:W-:Y:S06]  /*3960*/  BRA `(.L_x_9547) ;  /* 0x0000000000147947 */ /* 0x000fec0003800000 */
.L_x_9567:
[----:B------:R-:W2:Y:S02]  /*3970*/  LDG.E.64 R4, desc[UR36][R4.64] ;  /* 0x0000002404047981 */ /* 0x000ea4000c1e1b00 */
[----:B--2---:R0:W1:Y:S01]  /*3980*/  I2F.U64 R30, R4 ;  /* 0x00000004001e7312 */ /* 0x0040620000301000 */
[----:B------:R-:W-:Y:S05]  /*3990*/  BRA `(.L_x_9547) ;  /* 0x0000000000087947 */ /* 0x000fea0003800000 */
.L_x_9566:
[----:B------:R-:W2:Y:S02]  /*39a0*/  LDG.E R4, desc[UR36][R4.64] ;  /* 0x0000002404047981 */ /* 0x000ea4000c1e1900 */
[----:B--2---:R-:W-:-:S07]  /*39b0*/  I2FP.F32.U32 R30, R4 ;  /* 0x00000004001e7245 */ /* 0x004fce0000201000 */
.L_x_9547:
[----:B------:R-:W-:Y:S05]  /*39c0*/  BSYNC.RECONVERGENT B6 ;  /* 0x0000000000067941 */ /* 0x000fea0003800200 */
.L_x_9541:
[----:B0-2---:R-:W0:Y:S01]  /*39d0*/  LDC.64 R4, c[0x0][0x398] ;  /* 0x0000e600ff047b82 */ /* 0x005e220000000a00 */
        /* <DEDUP_REMOVED lines=19> */
.L_x_9573:
[----:B------:R-:W2:Y:S02]  /*3b10*/  LDG.E.U8 R4, desc[UR36][R4.64] ;  /* 0x0000002404047981 */ /* 0x000ea4000c1e1100 */
[----:B--2---:R-:W-:Y:S01]  /*3b20*/  I2FP.F32.U32 R29, R4 ;  /* 0x00000004001d7245 */ /* 0x004fe20000201000 */
[----:B------:R-:W-:Y:S06]  /*3b30*/  BRA `(.L_x_9575) ;  /* 0x0000000c00247947 */ /* 0x000fec0003800000 */
.L_x_9572:
        /* <DEDUP_REMOVED lines=9> */
.L_x_9577:
[----:B------:R-:W2:Y:S02]  /*3bd0*/  LDG.E R4, desc[UR36][R4.64] ;  /* 0x0000002404047981 */ /* 0x000ea4000c1e1900 */
[----:B--2---:R-:W-:Y:S01]  /*3be0*/  I2FP.F32.S32 R29, R4 ;  /* 0x00000004001d7245 */ /* 0x004fe20000201400 */
[----:B------:R-:W-:Y:S06]  /*3bf0*/  BRA `(.L_x_9575) ;  /* 0x0000000800f47947 */ /* 0x000fec0003800000 */
.L_x_9576:
[----:B------:R-:W2:Y:S02]  /*3c00*/  LDG.E.U16 R4, desc[UR36][R4.64] ;  /* 0x0000002404047981 */ /* 0x000ea4000c1e1500 */
[----:B--2---:R0:W2:Y:S01]  /*3c10*/  I2F.S16 R29, R4 ;  /* 0x00000004001d7306 */ /* 0x0040a20000101400 */
[----:B------:R-:W-:Y:S05]  /*3c20*/  BRA `(.L_x_9575) ;  /* 0x0000000800e87947 */ /* 0x000fea0003800000 */
.L_x_9571:
        /* <DEDUP_REMOVED lines=8> */
.L_x_9579:
[----:B------:R-:W2:Y:S02]  /*3cb0*/  LDG.E.U16 R4, desc[UR36][R4.64] ;  /* 0x0000002404047981 */ /* 0x000ea4000c1e1500 */
[----:B--2---:R-:W-:Y:S01]  /*3cc0*/  HADD2.F32 R29, -RZ, R4.H0_H0 ;  /* 0x20000004ff1d7230 */ /* 0x004fe20000004100 */
[----:B------:R-:W-:Y:S06]  /*3cd0*/  BRA `(.L_x_9575) ;  /* 0x0000000800bc7947 */ /* 0x000fec0003800000 */
.L_x_9578:
        /* <DEDUP_REMOVED lines=8> */
.L_x_9581:
[----:B------:R-:W2:Y:S02]  /*3d60*/  LDG.E.U16 R4, desc[UR36][R4.64] ;  /* 0x0000002404047981 */ /* 0x000ea4000c1e1500 */
[----:B--2---:R-:W-:Y:S01]  /*3d70*/  HADD2.F32 R29, -RZ, R4.H0_H0 ;  /* 0x20000004ff1d7230 */ /* 0x004fe20000004100 */
[----:B------:R-:W-:Y:S06]  /*3d80*/  BRA `(.L_x_9575) ;  /* 0x0000000800907947 */ /* 0x000fec0003800000 */
.L_x_9580:
[----:B------:R-:W2:Y:S01]  /*3d90*/  LDG.E.64 R4, desc[UR36][R4.64] ;  /* 0x0000002404047981 */ /* 0x000ea2000c1e1b00 */
[----:B------:R-:W-:Y:S01]  /*3da0*/  UMOV UR4, 0xf0000000 ;  /* 0xf000000000047882 */ /* 0x000fe20000000000 */
[----:B------:R-:W-:Y:S01]  /*3db0*/  UMOV UR5, 0x380fffff ;  /* 0x380fffff00057882 */ /* 0x000fe20000000000 */
[----:B--2---:R-:W0:Y:S01]  /*3dc0*/  F2F.F32.F64 R29, R4 ;  /* 0x00000004001d7310 */ /* 0x004e220000301000 */
[----:B------:R-:W-:-:S14]  /*3dd0*/  DSETP.GEU.AND P0, PT, |R4|, UR4, PT ;  /* 0x0000000404007e2a */ /* 0x000fdc000bf0e200 */
[----:B0-----:R-:W-:Y:S01]  /*3de0*/  @!P0 FMUL R29, R29, 1.175494350822287508e-38 ;  /* 0x008000001d1d8820 */ /* 0x001fe20000400000 */
[----:B------:R-:W-:Y:S06]  /*3df0*/  BRA `(.L_x_9575) ;  /* 0x0000000800747947 */ /* 0x000fec0003800000 */
.L_x_9570:
        /* <DEDUP_REMOVED lines=12> */
.L_x_9584:
[----:B------:R-:W2:Y:S01]  /*3ec0*/  LDG.E.64 R4, desc[UR36][R4.64] ;  /* 0x0000002404047981 */ /* 0x000ea2000c1e1b00 */
[----:B------:R-:W-:Y:S01]  /*3ed0*/  UMOV UR4, 0xf0000000 ;  /* 0xf000000000047882 */ /* 0x000fe20000000000 */
[----:B------:R-:W-:Y:S01]  /*3ee0*/  UMOV UR5, 0x380fffff ;  /* 0x380fffff00057882 */ /* 0x000fe20000000000 */
[----:B--2---:R-:W0:Y:S01]  /*3ef0*/  F2F.F32.F64 R29, R4 ;  /* 0x00000004001d7310 */ /* 0x004e220000301000 */
[----:B------:R-:W-:-:S14]  /*3f00*/  DSETP.GEU.AND P0, PT, |R4|, UR4, PT ;  /* 0x0000000404007e2a */ /* 0x000fdc000bf0e200 */
[----:B0-----:R-:W-:Y:S01]  /*3f10*/  @!P0 FMUL R29, R29, 1.175494350822287508e-38 ;  /* 0x008000001d1d8820 */ /* 0x001fe20000400000 */
[----:B------:R-:W-:Y:S06]  /*3f20*/  BRA `(.L_x_9575) ;  /* 0x0000000800287947 */ /* 0x000fec0003800000 */
.L_x_9583:
        /* <DEDUP_REMOVED lines=25> */
.L_x_9586:
        /* <DEDUP_REMOVED lines=12> */
.L_x_9585:
[----:B------:R-:W2:Y:S02]  /*4180*/  LDG.E.U16 R4, desc[UR36][R4.64] ;  /* 0x0000002404047981 */ /* 0x000ea4000c1e1500 */
[----:B--2---:R-:W-:Y:S01]  /*4190*/  IMAD.U32 R29, R4, 0x10000, RZ ;  /* 0x00010000041d7824 */ /* 0x004fe200078e00ff */
[----:B------:R-:W-:Y:S06]  /*41a0*/  BRA `(.L_x_9575) ;  /* 0x0000000400887947 */ /* 0x000fec0003800000 */
.L_x_9582:
        /* <DEDUP_REMOVED lines=11> */
.L_x_9589:
        /* <DEDUP_REMOVED lines=20> */
.L_x_9591:
[----:B------:R-:W-:Y:S05]  /*43a0*/  BSYNC.RECONVERGENT B0 ;  /* 0x0000000000007941 */ /* 0x000fea0003800200 */
.L_x_9590:
[----:B------:R-:W-:Y:S01]  /*43b0*/  IMAD.SHL.U32 R0, R0, 0x100000, RZ ;  /* 0x0010000000007824 */ /* 0x000fe200078e00ff */
[----:B------:R-:W-:-:S04]  /*43c0*/  LEA R3, R3, 0x3b800000, 0x17 ;  /* 0x3b80000003037811 */ /* 0x000fc800078eb8ff */
[----:B------:R-:W-:Y:S01]  /*43d0*/  LOP3.LUT R29, R3, R0, R29, 0xfe, !PT ;  /* 0x00000000031d7212 */ /* 0x000fe200078efe1d */
[----:B------:R-:W-:Y:S06]  /*43e0*/  BRA `(.L_x_9575) ;  /* 0x0000000000f87947 */ /* 0x000fec0003800000 */
.L_x_9588:
        /* <DEDUP_REMOVED lines=20> */
.L_x_9593:
[----:B------:R-:W-:Y:S05]  /*4530*/  BSYNC.RECONVERGENT B0 ;  /* 0x0000000000007941 */ /* 0x000fea0003800200 */
.L_x_9592:
[----:B------:R-:W-:Y:S01]  /*4540*/  IMAD.SHL.U32 R0, R0, 0x200000, RZ ;  /* 0x0020000000007824 */ /* 0x000fe200078e00ff */
[----:B------:R-:W-:-:S04]  /*4550*/  LEA R3, R3, 0x37800000, 0x17 ;  /* 0x3780000003037811 */ /* 0x000fc800078eb8ff */
[----:B------:R-:W-:Y:S01]  /*4560*/  LOP3.LUT R29, R3, R0, R29, 0xfe, !PT ;  /* 0x00000000031d7212 */ /* 0x000fe200078efe1d */
[----:B------:R-:W-:Y:S06]  /*4570*/  BRA `(.L_x_9575) ;  /* 0x0000000000947947 */ /* 0x000fec0003800000 */
.L_x_9587:
        /* <DEDUP_REMOVED lines=14> */
.L_x_9574:
[----:B------:R-:W-:Y:S01]  /*4660*/  MOV R14, 0x0 ;  /* 0x00000000000e7802 */ /* 0x000fe20000000f00 */
[----:B------:R-:W0:Y:S01]  /*4670*/  LDCU.64 UR4, c[0x4][0x310] ;  /* 0x01006200ff0477ac */ /* 0x000e220008000a00 */
[----:B------:R-:W-:Y:S02]  /*4680*/  IMAD.MOV.U32 R8, RZ, RZ, 0x4e ;  /* 0x0000004eff087424 */ /* 0x000fe400078e00ff */
[----:B------:R-:W-:Y:S01]  /*4690*/  IMAD.MOV.U32 R12, RZ, RZ, 0x1 ;  /* 0x00000001ff0c7424 */ /* 0x000fe200078e00ff */
[----:B------:R-:W2:Y:S01]  /*46a0*/  LDCU.64 UR6, c[0x4][0x318] ;  /* 0x01006300ff0677ac */ /* 0x000ea20008000a00 */
[----:B------:R-:W1:Y:S01]  /*46b0*/  LDC.64 R14, c[0x4][R14] ;  /* 0x010000000e0e7b82 */ /* 0x000e620000000a00 */
[----:B------:R-:W-:Y:S01]  /*46c0*/  IMAD.MOV.U32 R13, RZ, RZ, RZ ;  /* 0x000000ffff0d7224 */ /* 0x000fe200078e00ff */
[----:B------:R-:W3:Y:S01]  /*46d0*/  LDCU.64 UR8, c[0x4][0x38] ;  /* 0x01000700ff0877ac */ /* 0x000ee20008000a00 */
[----:B0-----:R-:W-:Y:S02]  /*46e0*/  IMAD.U32 R4, RZ, RZ, UR4 ;  /* 0x00000004ff047e24 */ /* 0x001fe4000f8e00ff */
[----:B------:R-:W-:-:S02]  /*46f0*/  IMAD.U32 R5, RZ, RZ, UR5 ;  /* 0x00000005ff057e24 */ /* 0x000fc4000f8e00ff */
[----:B--2---:R-:W-:Y:S02]  /*4700*/  IMAD.U32 R6, RZ, RZ, UR6 ;  /* 0x00000006ff067e24 */ /* 0x004fe4000f8e00ff */
[----:B------:R-:W-:Y:S02]  /*4710*/  IMAD.U32 R7, RZ, RZ, UR7 ;  /* 0x00000007ff077e24 */ /* 0x000fe4000f8e00ff */
[----:B---3--:R-:W-:Y:S02]  /*4720*/  IMAD.U32 R10, RZ, RZ, UR8 ;  /* 0x00000008ff0a7e24 */ /* 0x008fe4000f8e00ff */
[----:B------:R-:W-:-:S07]  /*4730*/  IMAD.U32 R11, RZ, RZ, UR9 ;  /* 0x00000009ff0b7e24 */ /* 0x000fce000f8e00ff */
[----:B------:R-:W-:-:S07]  /*4740*/  LEPC R20, `(.L_x_9596) ;  /* 0x000000001014794e */ /* 0x000fce0000000000 */
[----:B-1--45:R-:W-:Y:S05]  /*4750*/  CALL.ABS.NOINC R14 ;  /* 0x000000000e007343 */ /* 0x032fea0003c00000 */
.L_x_9596:
[----:B------:R-:W-:Y:S01]  /*4760*/  IMAD.MOV.U32 R29, RZ, RZ, RZ ;  /* 0x000000ffff1d7224 */ /* 0x000fe200078e00ff */
[----:B------:R-:W-:Y:S06]  /*4770*/  BRA `(.L_x_9575) ;  /* 0x0000000000147947 */ /* 0x000fec0003800000 */
.L_x_9595:
[----:B------:R-:W2:Y:S02]  /*4780*/  LDG.E.64 R4, desc[UR36][R4.64] ;  /* 0x0000002404047981 */ /* 0x000ea4000c1e1b00 */
[----:B--2---:R0:W2:Y:S01]  /*4790*/  I2F.U64 R29, R4 ;  /* 0x00000004001d7312 */ /* 0x0040a20000301000 */
[----:B------:R-:W-:Y:S05]  /*47a0*/  BRA `(.L_x_9575) ;  /* 0x0000000000087947 */ /* 0x000fea0003800000 */
.L_x_9594:
[----:B------:R-:W2:Y:S02]  /*47b0*/  LDG.E R4, desc[UR36][R4.64] ;  /* 0x0000002404047981 */ /* 0x000ea4000c1e1900 */
[----:B--2---:R-:W-:-:S07]  /*47c0*/  I2FP.F32.U32 R29, R4 ;  /* 0x00000004001d7245 */ /* 0x004fce0000201000 */
.L_x_9575:
[----:B------:R-:W-:Y:S05]  /*47d0*/  BSYNC.RECONVERGENT B6 ;  /* 0x0000000000067941 */ /* 0x000fea0003800200 */
.L_x_9569:
        /* <DEDUP_REMOVED lines=20> */
.L_x_9601:
[----:B------:R-:W2:Y:S02]  /*4920*/  LDG.E.U8 R2, desc[UR36][R2.64] ;  /* 0x0000002402027981 */ /* 0x000ea4000c1e1100 */
[----:B--2---:R-:W-:Y:S01]  /*4930*/  I2FP.F32.U32 R28, R2 ;  /* 0x00000002001c7245 */ /* 0x004fe20000201000 */
[----:B------:R-:W-:Y:S06]  /*4940*/  BRA `(.L_x_9603) ;  /* 0x0000000c00247947 */ /* 0x000fec0003800000 */
.L_x_9600:
        /* <DEDUP_REMOVED lines=9> */
.L_x_9605:
[----:B------:R-:W2:Y:S02]  /*49e0*/  LDG.E R2, desc[UR36][R2.64] ;  /* 0x0000002402027981 */ /* 0x000ea4000c1e1900 */
[----:B--2---:R-:W-:Y:S01]  /*49f0*/  I2FP.F32.S32 R28, R2 ;  /* 0x00000002001c7245 */ /* 0x004fe20000201400 */
[----:B------:R-:W-:Y:S06]  /*4a00*/  BRA `(.L_x_9603) ;  /* 0x0000000800f47947 */ /* 0x000fec0003800000 */
.L_x_9604:
[----:B------:R-:W2:Y:S02]  /*4a10*/  LDG.E.U16 R2, desc[UR36][R2.64] ;  /* 0x0000002402027981 */ /* 0x000ea4000c1e1500 */
[----:B--2---:R0:W1:Y:S01]  /*4a20*/  I2F.S16 R28, R2 ;  /* 0x00000002001c7306 */ /* 0x0040620000101400 */
[----:B------:R-:W-:Y:S05]  /*4a30*/  BRA `(.L_x_9603) ;  /* 0x0000000800e87947 */ /* 0x000fea0003800000 */
.L_x_9599:
        /* <DEDUP_REMOVED lines=8> */
.L_x_9607:
[----:B------:R-:W2:Y:S02]  /*4ac0*/  LDG.E.U16 R2, desc[UR36][R2.64] ;  /* 0x0000002402027981 */ /* 0x000ea4000c1e1500 */
[----:B--2---:R-:W-:Y:S01]  /*4ad0*/  HADD2.F32 R28, -RZ, R2.H0_H0 ;  /* 0x20000002ff1c7230 */ /* 0x004fe20000004100 */
[----:B------:R-:W-:Y:S06]  /*4ae0*/  BRA `(.L_x_9603) ;  /* 0x0000000800bc7947 */ /* 0x000fec0003800000 */
.L_x_9606:
        /* <DEDUP_REMOVED lines=8> */
.L_x_9609:
[----:B------:R-:W2:Y:S02]  /*4b70*/  LDG.E.U16 R2, desc[UR36][R2.64] ;  /* 0x0000002402027981 */ /* 0x000ea4000c1e1500 */
[----:B--2---:R-:W-:Y:S01]  /*4b80*/  HADD2.F32 R28, -RZ, R2.H0_H0 ;  /* 0x20000002ff1c7230 */ /* 0x004fe20000004100 */
[----:B------:R-:W-:Y:S06]  /*4b90*/  BRA `(.L_x_9603) ;  /* 0x0000000800907947 */ /* 0x000fec0003800000 */
.L_x_9608:
[----:B------:R-:W2:Y:S01]  /*4ba0*/  LDG.E.64 R2, desc[UR36][R2.64] ;  /* 0x0000002402027981 */ /* 0x000ea2000c1e1b00 */
[----:B------:R-:W-:Y:S01]  /*4bb0*/  UMOV UR4, 0xf0000000 ;  /* 0xf000000000047882 */ /* 0x000fe20000000000 */
[----:B------:R-:W-:Y:S01]  /*4bc0*/  UMOV UR5, 0x380fffff ;  /* 0x380fffff00057882 */ /* 0x000fe20000000000 */
[----:B--2---:R-:W0:Y:S01]  /*4bd0*/  F2F.F32.F64 R28, R2 ;  /* 0x00000002001c7310 */ /* 0x004e220000301000 */
[----:B------:R-:W-:-:S14]  /*4be0*/  DSETP.GEU.AND P0, PT, |R2|, UR4, PT ;  /* 0x0000000402007e2a */ /* 0x000fdc000bf0e200 */
[----:B0-----:R-:W-:Y:S01]  /*4bf0*/  @!P0 FMUL R28, R28, 1.175494350822287508e-38 ;  /* 0x008000001c1c8820 */ /* 0x001fe20000400000 */
[----:B------:R-:W-:Y:S06]  /*4c00*/  BRA `(.L_x_9603) ;  /* 0x0000000800747947 */ /* 0x000fec0003800000 */
.L_x_9598:
        /* <DEDUP_REMOVED lines=12> */
.L_x_9612:
[----:B------:R-:W2:Y:S01]  /*4cd0*/  LDG.E.64 R2, desc[UR36][R2.64] ;  /* 0x0000002402027981 */ /* 0x000ea2000c1e1b00 */
[----:B------:R-:W-:Y:S01]  /*4ce0*/  UMOV UR4, 0xf0000000 ;  /* 0xf000000000047882 */ /* 0x000fe20000000000 */
[----:B------:R-:W-:Y:S01]  /*4cf0*/  UMOV UR5, 0x380fffff ;  /* 0x380fffff00057882 */ /* 0x000fe20000000000 */
[----:B--2---:R-:W0:Y:S01]  /*4d00*/  F2F.F32.F64 R28, R2 ;  /* 0x00000002001c7310 */ /* 0x004e220000301000 */
[----:B------:R-:W-:-:S14]  /*4d10*/  DSETP.GEU.AND P0, PT, |R2|, UR4, PT ;  /* 0x0000000402007e2a */ /* 0x000fdc000bf0e200 */
[----:B0-----:R-:W-:Y:S01]  /*4d20*/  @!P0 FMUL R28, R28, 1.175494350822287508e-38 ;  /* 0x008000001c1c8820 */ /* 0x001fe20000400000 */
[----:B------:R-:W-:Y:S06]  /*4d30*/  BRA `(.L_x_9603) ;  /* 0x0000000800287947 */ /* 0x000fec0003800000 */
.L_x_9611:
        /* <DEDUP_REMOVED lines=25> */
.L_x_9614:
        /* <DEDUP_REMOVED lines=12> */
.L_x_9613:
[----:B------:R-:W2:Y:S02]  /*4f90*/  LDG.E.U16 R2, desc[UR36][R2.64] ;  /* 0x0000002402027981 */ /* 0x000ea4000c1e1500 */
[----:B--2---:R-:W-:Y:S01]  /*4fa0*/  IMAD.U32 R28, R2, 0x10000, RZ ;  /* 0x00010000021c7824 */ /* 0x004fe200078e00ff */
[----:B------:R-:W-:Y:S06]  /*4fb0*/  BRA `(.L_x_9603) ;  /* 0x0000000400887947 */ /* 0x000fec0003800000 */
.L_x_9610:
        /* <DEDUP_REMOVED lines=11> */
.L_x_9617:
        /* <DEDUP_REMOVED lines=20> */
.L_x_9619:
[----:B------:R-:W-:Y:S05]  /*51b0*/  BSYNC.RECONVERGENT B0 ;  /* 0x0000000000007941 */ /* 0x000fea0003800200 */
.L_x_9618:
[----:B------:R-:W-:Y:S01]  /*51c0*/  IMAD.SHL.U32 R0, R0, 0x100000, RZ ;  /* 0x0010000000007824 */ /* 0x000fe200078e00ff */
[----:B------:R-:W-:-:S04]  /*51d0*/  LEA R2, R2, 0x3b800000, 0x17 ;  /* 0x3b80000002027811 */ /* 0x000fc800078eb8ff */
[----:B------:R-:W-:Y:S01]  /*51e0*/  LOP3.LUT R28, R2, R0, R7, 0xfe, !PT ;  /* 0x00000000021c7212 */ /* 0x000fe200078efe07 */
[----:B------:R-:W-:Y:S06]  /*51f0*/  BRA `(.L_x_9603) ;  /* 0x0000000000f87947 */ /* 0x000fec0003800000 */
.L_x_9616:
        /* <DEDUP_REMOVED lines=20> */
.L_x_9621:
[----:B------:R-:W-:Y:S05]  /*5340*/  BSYNC.RECONVERGENT B0 ;  /* 0x0000000000007941 */ /* 0x000fea0003800200 */
.L_x_9620:
[----:B------:R-:W-:Y:S01]  /*5350*/  IMAD.SHL.U32 R0, R0, 0x200000, RZ ;  /* 0x0020000000007824 */ /* 0x000fe200078e00ff */
[----:B------:R-:W-:-:S04]  /*5360*/  LEA R2, R2, 0x37800000, 0x17 ;  /* 0x3780000002027811 */ /* 0x000fc800078eb8ff */
[----:B------:R-:W-:Y:S01]  /*5370*/  LOP3.LUT R28, R2, R0, R7, 0xfe, !PT ;  /* 0x00000000021c7212 */ /* 0x000fe200078efe07 */
[----:B------:R-:W-:Y:S06]  /*5380*/  BRA `(.L_x_9603) ;  /* 0x0000000000947947 */ /* 0x000fec0003800000 */
.L_x_9615:
        /* <DEDUP_REMOVED lines=14> */
.L_x_9602:
        /* <DEDUP_REMOVED lines=16> */
.L_x_9624:
[----:B------:R-:W-:Y:S01]  /*5570*/  IMAD.MOV.U32 R28, RZ, RZ, RZ ;  /* 0x000000ffff1c7224 */ /* 0x000fe200078e00ff */
[----:B------:R-:W-:Y:S06]  /*5580*/  BRA `(.L_x_9603) ;  /* 0x0000000000147947 */ /* 0x000fec0003800000 */
.L_x_9623:
[----:B------:R-:W2:Y:S02]  /*5590*/  LDG.E.64 R2, desc[UR36][R2.64] ;  /* 0x0000002402027981 */ /* 0x000ea4000c1e1b00 */
[----:B--2---:R0:W1:Y:S01]  /*55a0*/  I2F.U64 R28, R2 ;  /* 0x00000002001c7312 */ /* 0x0040620000301000 */
[----:B------:R-:W-:Y:S05]  /*55b0*/  BRA `(.L_x_9603) ;  /* 0x0000000000087947 */ /* 0x000fea0003800000 */
.L_x_9622:
[----:B------:R-:W2:Y:S02]  /*55c0*/  LDG.E R2, desc[UR36][R2.64] ;  /* 0x0000002402027981 */ /* 0x000ea4000c1e1900 */
[----:B--2---:R-:W-:-:S07]  /*55d0*/  I2FP.F32.U32 R28, R2 ;  /* 0x00000002001c7245 */ /* 0x004fce0000201000 */
.L_x_9603:
[----:B------:R-:W-:Y:S05]  /*55e0*/  BSYNC.RECONVERGENT B6 ;  /* 0x0000000000067941 */ /* 0x000fea0003800200 */
.L_x_9597:
[----:B------:R-:W-:-:S07]  /*55f0*/  VIADD R16, R16, 0x80 ;  /* 0x0000008010107836 */ /* 0x000fce0000000000 */
.L_x_9540:
[----:B------:R-:W-:Y:S05]  /*5600*/  BSYNC.RECONVERGENT B7 ;  /* 0x0000000000077941 */ /* 0x000fea0003800200 */
.L_x_9539:
[----:B------:R-:W-:Y:S01]  /*5610*/  ISETP.GE.AND P0, PT, R16, R19, PT ;  /* 0x000000131000720c */ /* 0x000fe20003f06270 */
[----:B------:R-:W-:Y:S01]  /*5620*/  BSSY.RECONVERGENT B7, `(.L_x_9625) ;  /* 0x00002ac000077945 */ /* 0x000fe20003800200 */
[----:B------:R-:W-:Y:S01]  /*5630*/  IMAD.MOV.U32 R18, RZ, RZ, RZ ;  /* 0x000000ffff127224 */ /* 0x000fe200078e00ff */
[----:B------:R-:W-:-:S10]  /*5640*/  CS2R R22, SRZ ;  /* 0x0000000000167805 */ /* 0x000fd4000001ff00 */
[----:B------:R-:W-:Y:S05]  /*5650*/  @P0 BRA `(.L_x_9626) ;  /* 0x0000002800a00947 */ /* 0x000fea0003800000 */
[----:B------:R-:W1:Y:S01]  /*5660*/  LDC.64 R4, c[0x0][0x390] ;  /* 0x0000e400ff047b82 */ /* 0x000e620000000a00 */
[----:B------:R-:W3:Y:S01]  /*5670*/  LDCU UR5, c[0x0][0x3b0] ;  /* 0x00007600ff0577ac */ /* 0x000ee20008000800 */
[----:B0-2---:R-:W-:Y:S01]  /*5680*/  IMAD R2, R17, 0x200, R16 ;  /* 0x0000020011027824 */ /* 0x005fe200078e0210 */
[----:B------:R-:W-:Y:S01]  /*5690*/  BSSY.RECONVERGENT B6, `(.L_x_9627) ;  /* 0x00000df000067945 */ /* 0x000fe20003800200 */
[----:B------:R-:W-:-:S04]  /*56a0*/  UPRMT UR4, UR39, 0x9910, URZ ;  /* 0x0000991027047896 */ /* 0x000fc800080000ff */
[----:B------:R-:W-:Y:S01]  /*56b0*/  UISETP.GT.AND UP0, UPT, UR4, 0x9, UPT ;  /* 0x000000090400788c */ /* 0x000fe2000bf04270 */
[----:B---3--:R-:W-:-:S05]  /*56c0*/  IMAD R3, R2, UR5, RZ ;  /* 0x0000000502037c24 */ /* 0x008fca000f8e02ff */
        /* <DEDUP_REMOVED lines=14> */
.L_x_9631:
[----:B------:R-:W2:Y:S02]  /*57b0*/  LDG.E.U8 R4, desc[UR36][R4.64] ;  /* 0x0000002404047981 */ /* 0x000ea4000c1e1100 */
[----:B--2---:R-:W-:Y:S01]  /*57c0*/  I2FP.F32.U32 R18, R4 ;  /* 0x0000000400127245 */ /* 0x004fe20000201000 */
[----:B------:R-:W-:Y:S06]  /*57d0*/  BRA `(.L_x_9633) ;  /* 0x0000000c00287947 */ /* 0x000fec0003800000 */
.L_x_9630:
        /* <DEDUP_REMOVED lines=9> */
.L_x_9635:
[----:B------:R-:W2:Y:S02]  /*5870*/  LDG.E R4, desc[UR36][R4.64] ;  /* 0x0000002404047981 */ /* 0x000ea4000c1e1900 */
[----:B--2---:R-:W-:Y:S01]  /*5880*/  I2FP.F32.S32 R18, R4 ;  /* 0x0000000400127245 */ /* 0x004fe20000201400 */
[----:B------:R-:W-:Y:S06]  /*5890*/  BRA `(.L_x_9633) ;  /* 0x0000000800f87947 */ /* 0x000fec0003800000 */
.L_x_9634:
[----:B------:R-:W2:Y:S02]  /*58a0*/  LDG.E.U16 R4, desc[UR36][R4.64] ;  /* 0x0000002404047981 */ /* 0x000ea4000c1e1500 */
[----:B--2---:R2:W3:Y:S01]  /*58b0*/  I2F.S16 R18, R4 ;  /* 0x0000000400127306 */ /* 0x0044e20000101400 */
[----:B------:R-:W-:Y:S05]  /*58c0*/  BRA `(.L_x_9633) ;  /* 0x0000000800ec7947 */ /* 0x000fea0003800000 */
.L_x_9629:
        /* <DEDUP_REMOVED lines=8> */
.L_x_9637:
[----:B------:R-:W2:Y:S02]  /*5950*/  LDG.E.U16 R4, desc[UR36][R4.64] ;  /* 0x0000002404047981 */ /* 0x000ea4000c1e1500 */
[----:B--2---:R-:W-:Y:S01]  /*5960*/  HADD2.F32 R18, -RZ, R4.H0_H0 ;  /* 0x20000004ff127230 */ /* 0x004fe20000004100 */
[----:B------:R-:W-:Y:S06]  /*5970*/  BRA `(.L_x_9633) ;  /* 0x0000000800c07947 */ /* 0x000fec0003800000 */
.L_x_9636:
        /* <DEDUP_REMOVED lines=8> */
.L_x_9639:
[----:B------:R-:W2:Y:S02]  /*5a00*/  LDG.E.U16 R4, desc[UR36][R4.64] ;  /* 0x0000002404047981 */ /* 0x000ea4000c1e1500 */
[----:B--2---:R-:W-:Y:S01]  /*5a10*/  HADD2.F32 R18, -RZ, R4.H0_H0 ;  /* 0x20000004ff127230 */ /* 0x004fe20000004100 */
[----:B------:R-:W-:Y:S06]  /*5a20*/  BRA `(.L_x_9633) ;  /* 0x0000000800947947 */ /* 0x000fec0003800000 */
.L_x_9638:
[----:B------:R-:W2:Y:S01]  /*5a30*/  LDG.E.64 R4, desc[UR36][R4.64] ;  /* 0x0000002404047981 */ /* 0x000ea2000c1e1b00 */
[----:B------:R-:W-:Y:S01]  /*5a40*/  UMOV UR4, 0xf0000000 ;  /* 0xf000000000047882 */ /* 0x000fe20000000000 */
[----:B------:R-:W-:Y:S01]  /*5a50*/  UMOV UR5, 0x380fffff ;  /* 0x380fffff00057882 */ /* 0x000fe20000000000 */
[----:B--2---:R-:W0:Y:S01]  /*5a60*/  F2F.F32.F64 R18, R4 ;  /* 0x0000000400127310 */ /* 0x004e220000301000 */
[----:B------:R-:W-:-:S14]  /*5a70*/  DSETP.GEU.AND P0, PT, |R4|, UR4, PT ;  /* 0x0000000404007e2a */ /* 0x000fdc000bf0e200 */
[----:B0-----:R-:W-:Y:S01]  /*5a80*/  @!P0 FMUL R18, R18, 1.175494350822287508e-38 ;  /* 0x0080000012128820 */ /* 0x001fe20000400000 */
[----:B------:R-:W-:Y:S06]  /*5a90*/  BRA `(.L_x_9633) ;  /* 0x0000000800787947 */ /* 0x000fec0003800000 */
.L_x_9628:
        /* <DEDUP_REMOVED lines=12> */
.L_x_9642:
[----:B------:R-:W2:Y:S01]  /*5b60*/  LDG.E.64 R4, desc[UR36][R4.64] ;  /* 0x0000002404047981 */ /* 0x000ea2000c1e1b00 */
[----:B------:R-:W-:Y:S01]  /*5b70*/  UMOV UR4, 0xf0000000 ;  /* 0xf000000000047882 */ /* 0x000fe20000000000 */
[----:B------:R-:W-:Y:S01]  /*5b80*/  UMOV UR5, 0x380fffff ;  /* 0x380fffff00057882 */ /* 0x000fe20000000000 */
[----:B--2---:R-:W0:Y:S01]  /*5b90*/  F2F.F32.F64 R18, R4 ;  /* 0x0000000400127310 */ /* 0x004e220000301000 */
[----:B------:R-:W-:-:S14]  /*5ba0*/  DSETP.GEU.AND P0, PT, |R4|, UR4, PT ;  /* 0x0000000404007e2a */ /* 0x000fdc000bf0e200 */
[----:B0-----:R-:W-:Y:S01]  /*5bb0*/  @!P0 FMUL R18, R18, 1.175494350822287508e-38 ;  /* 0x0080000012128820 */ /* 0x001fe20000400000 */
[----:B------:R-:W-:Y:S06]  /*5bc0*/  BRA `(.L_x_9633) ;  /* 0x00000008002c7947 */ /* 0x000fec0003800000 */
.L_x_9641:
        /* <DEDUP_REMOVED lines=25> */
.L_x_9644:
        /* <DEDUP_REMOVED lines=13> */
.L_x_9643:
[----:B------:R-:W2:Y:S02]  /*5e30*/  LDG.E.U16 R4, desc[UR36][R4.64] ;  /* 0x0000002404047981 */ /* 0x000ea4000c1e1500 */
[----:B--2---:R-:W-:Y:S01]  /*5e40*/  IMAD.U32 R18, R4, 0x10000, RZ ;  /* 0x0001000004127824 */ /* 0x004fe200078e00ff */
[----:B------:R-:W-:Y:S06]  /*5e50*/  BRA `(.L_x_9633) ;  /* 0x0000000400887947 */ /* 0x000fec0003800000 */
.L_x_9640:
        /* <DEDUP_REMOVED lines=11> */
.L_x_9647:
        /* <DEDUP_REMOVED lines=20> */
.L_x_9649:
[----:B------:R-:W-:Y:S05]  /*6050*/  BSYNC.RECONVERGENT B0 ;  /* 0x0000000000007941 */ /* 0x000fea0003800200 */
.L_x_9648:
[----:B------:R-:W-:Y:S01]  /*6060*/  IMAD.SHL.U32 R0, R0, 0x100000, RZ ;  /* 0x0010000000007824 */ /* 0x000fe200078e00ff */
[----:B------:R-:W-:-:S04]  /*6070*/  LEA R3, R3, 0x3b800000, 0x17 ;  /* 0x3b80000003037811 */ /* 0x000fc800078eb8ff */
[----:B------:R-:W-:Y:S01]  /*6080*/  LOP3.LUT R18, R3, R0, R7, 0xfe, !PT ;  /* 0x0000000003127212 */ /* 0x000fe200078efe07 */
[----:B------:R-:W-:Y:S06]  /*6090*/  BRA `(.L_x_9633) ;  /* 0x0000000000f87947 */ /* 0x000fec0003800000 */
.L_x_9646:
        /* <DEDUP_REMOVED lines=20> */
.L_x_9651:
[----:B------:R-:W-:Y:S05]  /*61e0*/  BSYNC.RECONVERGENT B0 ;  /* 0x0000000000007941 */ /* 0x000fea0003800200 */
.L_x_9650:
[----:B------:R-:W-:Y:S01]  /*61f0*/  IMAD.SHL.U32 R0, R0, 0x200000, RZ ;  /* 0x0020000000007824 */ /* 0x000fe200078e00ff */
[----:B------:R-:W-:-:S04]  /*6200*/  LEA R3, R3, 0x37800000, 0x17 ;  /* 0x3780000003037811 */ /* 0x000fc800078eb8ff */
[----:B------:R-:W-:Y:S01]  /*6210*/  LOP3.LUT R18, R3, R0, R7, 0xfe, !PT ;  /* 0x0000000003127212 */ /* 0x000fe200078efe07 */
[----:B------:R-:W-:Y:S06]  /*6220*/  BRA `(.L_x_9633) ;  /* 0x0000000000947947 */ /* 0x000fec0003800000 */
.L_x_9645:
        /* <DEDUP_REMOVED lines=14> */
.L_x_9632:
        /* <DEDUP_REMOVED lines=16> */
.L_x_9654:
[----:B------:R-:W-:Y:S01]  /*6410*/  IMAD.MOV.U32 R18, RZ, RZ, RZ ;  /* 0x000000ffff127224 */ /* 0x000fe200078e00ff */
[----:B------:R-:W-:Y:S06]  /*6420*/  BRA `(.L_x_9633) ;  /* 0x0000000000147947 */ /* 0x000fec0003800000 */
.L_x_9653:
[----:B------:R-:W2:Y:S02]  /*6430*/  LDG.E.64 R4, desc[UR36][R4.64] ;  /* 0x0000002404047981 */ /* 0x000ea4000c1e1b00 */
[----:B--2---:R0:W1:Y:S01]  /*6440*/  I2F.U64 R18, R4 ;  /* 0x0000000400127312 */ /* 0x0040620000301000 */
[----:B------:R-:W-:Y:S05]  /*6450*/  BRA `(.L_x_9633) ;  /* 0x0000000000087947 */ /* 0x000fea0003800000 */
.L_x_9652:
[----:B------:R-:W2:Y:S02]  /*6460*/  LDG.E R4, desc[UR36][R4.64] ;  /* 0x0000002404047981 */ /* 0x000ea4000c1e1900 */
[----:B--2---:R-:W-:-:S07]  /*6470*/  I2FP.F32.U32 R18, R4 ;  /* 0x0000000400127245 */ /* 0x004fce0000201000 */
.L_x_9633:
[----:B------:R-:W-:Y:S05]  /*6480*/  BSYNC.RECONVERGENT B6 ;  /* 0x0000000000067941 */ /* 0x000fea0003800200 */
.L_x_9627:
        /* <DEDUP_REMOVED lines=20> */
.L_x_9659:
[----:B------:R-:W2:Y:S02]  /*65d0*/  LDG.E.U8 R4, desc[UR36][R4.64] ;  /* 0x0000002404047981 */ /* 0x000ea4000c1e1100 */
[----:B--2---:R-:W-:Y:S01]  /*65e0*/  I2FP.F32.U32 R22, R4 ;  /* 0x0000000400167245 */ /* 0x004fe20000201000 */
[----:B------:R-:W-:Y:S06]  /*65f0*/  BRA `(.L_x_9661) ;  /* 0x0000000c00287947 */ /* 0x000fec0003800000 */
.L_x_9658:
        /* <DEDUP_REMOVED lines=9> */
.L_x_9663:
[----:B------:R-:W2:Y:S02]  /*6690*/  LDG.E R4, desc[UR36][R4.64] ;  /* 0x0000002404047981 */ /* 0x000ea4000c1e1900 */
[----:B--2---:R-:W-:Y:S01]  /*66a0*/  I2FP.F32.S32 R22, R4 ;  /* 0x0000000400167245 */ /* 0x004fe20000201400 */
[----:B------:R-:W-:Y:S06]  /*66b0*/  BRA `(.L_x_9661) ;  /* 0x0000000800f87947 */ /* 0x000fec0003800000 */
.L_x_9662:
[----:B------:R-:W2:Y:S02]  /*66c0*/  LDG.E.U16 R4, desc[UR36][R4.64] ;  /* 0x0000002404047981 */ /* 0x000ea4000c1e1500 */
[----:B--2---:R0:W2:Y:S01]  /*66d0*/  I2F.S16 R22, R4 ;  /* 0x0000000400167306 */ /* 0x0040a20000101400 */
[----:B------:R-:W-:Y:S05]  /*66e0*/  BRA `(.L_x_9661) ;  /* 0x0000000800ec7947 */ /* 0x000fea0003800000 */
.L_x_9657:
        /* <DEDUP_REMOVED lines=8> */
.L_x_9665:
[----:B------:R-:W2:Y:S02]  /*6770*/  LDG.E.U16 R4, desc[UR36][R4.64] ;  /* 0x0000002404047981 */ /* 0x000ea4000c1e1500 */
[----:B--2---:R-:W-:Y:S01]  /*6780*/  HADD2.F32 R22, -RZ, R4.H0_H0 ;  /* 0x20000004ff167230 */ /* 0x004fe20000004100 */
[----:B------:R-:W-:Y:S06]  /*6790*/  BRA `(.L_x_9661) ;  /* 0x0000000800c07947 */ /* 0x000fec0003800000 */
.L_x_9664:
        /* <DEDUP_REMOVED lines=8> */
.L_x_9667:
[----:B------:R-:W2:Y:S02]  /*6820*/  LDG.E.U16 R4, desc[UR36][R4.64] ;  /* 0x0000002404047981 */ /* 0x000ea4000c1e1500 */
[----:B--2---:R-:W-:Y:S01]  /*6830*/  HADD2.F32 R22, -RZ, R4.H0_H0 ;  /* 0x20000004ff167230 */ /* 0x004fe20000004100 */
[----:B------:R-:W-:Y:S06]  /*6840*/  BRA `(.L_x_9661) ;  /* 0x0000000800947947 */ /* 0x000fec0003800000 */
.L_x_9666:
[----:B------:R-:W2:Y:S01]  /*6850*/  LDG.E.64 R4, desc[UR36][R4.64] ;  /* 0x0000002404047981 */ /* 0x000ea2000c1e1b00 */
[----:B------:R-:W-:Y:S01]  /*6860*/  UMOV UR4, 0xf0000000 ;  /* 0xf000000000047882 */ /* 0x000fe20000000000 */
[----:B------:R-:W-:Y:S01]  /*6870*/  UMOV UR5, 0x380fffff ;  /* 0x380fffff00057882 */ /* 0x000fe20000000000 */
[----:B--2---:R-:W0:Y:S01]  /*6880*/  F2F.F32.F64 R22, R4 ;  /* 0x0000000400167310 */ /* 0x004e220000301000 */
[----:B------:R-:W-:-:S14]  /*6890*/  DSETP.GEU.AND P0, PT, |R4|, UR4, PT ;  /* 0x0000000404007e2a */ /* 0x000fdc000bf0e200 */
[----:B0-----:R-:W-:Y:S01]  /*68a0*/  @!P0 FMUL R22, R22, 1.175494350822287508e-38 ;  /* 0x0080000016168820 */ /* 0x001fe20000400000 */
[----:B------:R-:W-:Y:S06]  /*68b0*/  BRA `(.L_x_9661) ;  /* 0x0000000800787947 */ /* 0x000fec0003800000 */
.L_x_9656:
        /* <DEDUP_REMOVED lines=12> */
.L_x_9670:
[----:B------:R-:W2:Y:S01]  /*6980*/  LDG.E.64 R4, desc[UR36][R4.64] ;  /* 0x0000002404047981 */ /* 0x000ea2000c1e1b00 */
[----:B------:R-:W-:Y:S01]  /*6990*/  UMOV UR4, 0xf0000000 ;  /* 0xf000000000047882 */ /* 0x000fe20000000000 */
[----:B------:R-:W-:Y:S01]  /*69a0*/  UMOV UR5, 0x380fffff ;  /* 0x380fffff00057882 */ /* 0x000fe20000000000 */
[----:B--2---:R-:W0:Y:S01]  /*69b0*/  F2F.F32.F64 R22, R4 ;  /* 0x0000000400167310 */ /* 0x004e220000301000 */
[----:B------:R-:W-:-:S14]  /*69c0*/  DSETP.GEU.AND P0, PT, |R4|, UR4, PT ;  /* 0x0000000404007e2a */ /* 0x000fdc000bf0e200 */
[----:B0-----:R-:W-:Y:S01]  /*69d0*/  @!P0 FMUL R22, R22, 1.175494350822287508e-38 ;  /* 0x0080000016168820 */ /* 0x001fe20000400000 */
[----:B------:R-:W-:Y:S06]  /*69e0*/  BRA `(.L_x_9661) ;  /* 0x00000008002c7947 */ /* 0x000fec0003800000 */
.L_x_9669:
        /* <DEDUP_REMOVED lines=25> */
.L_x_9672:
        /* <DEDUP_REMOVED lines=13> */
.L_x_9671:
[----:B------:R-:W2:Y:S02]  /*6c50*/  LDG.E.U16 R4, desc[UR36][R4.64] ;  /* 0x0000002404047981 */ /* 0x000ea4000c1e1500 */
[----:B--2---:R-:W-:Y:S01]  /*6c60*/  IMAD.U32 R22, R4, 0x10000, RZ ;  /* 0x0001000004167824 */ /* 0x004fe200078e00ff */
[----:B------:R-:W-:Y:S06]  /*6c70*/  BRA `(.L_x_9661) ;  /* 0x0000000400887947 */ /* 0x000fec0003800000 */
.L_x_9668:
        /* <DEDUP_REMOVED lines=11> */
.L_x_9675:
        /* <DEDUP_REMOVED lines=20> */
.L_x_9677:
[----:B------:R-:W-:Y:S05]  /*6e70*/  BSYNC.RECONVERGENT B0 ;  /* 0x0000000000007941 */ /* 0x000fea0003800200 */
.L_x_9676:
[----:B------:R-:W-:Y:S01]  /*6e80*/  IMAD.SHL.U32 R0, R0, 0x100000, RZ ;  /* 0x0010000000007824 */ /* 0x000fe200078e00ff */
[----:B------:R-:W-:-:S04]  /*6e90*/  LEA R3, R3, 0x3b800000, 0x17 ;  /* 0x3b80000003037811 */ /* 0x000fc800078eb8ff */
[----:B------:R-:W-:Y:S01]  /*6ea0*/  LOP3.LUT R22, R3, R0, R7, 0xfe, !PT ;  /* 0x0000000003167212 */ /* 0x000fe200078efe07 */
[----:B------:R-:W-:Y:S06]  /*6eb0*/  BRA `(.L_x_9661) ;  /* 0x0000000000f87947 */ /* 0x000fec0003800000 */
.L_x_9674:
        /* <DEDUP_REMOVED lines=20> */
.L_x_9679:
[----:B------:R-:W-:Y:S05]  /*7000*/  BSYNC.RECONVERGENT B0 ;  /* 0x0000000000007941 */ /* 0x000fea0003800200 */
.L_x_9678:
[----:B------:R-:W-:Y:S01]  /*7010*/  IMAD.SHL.U32 R0, R0, 0x200000, RZ ;  /* 0x0020000000007824 */ /* 0x000fe200078e00ff */
[----:B------:R-:W-:-:S04]  /*7020*/  LEA R3, R3, 0x37800000, 0x17 ;  /* 0x3780000003037811 */ /* 0x000fc800078eb8ff */
[----:B------:R-:W-:Y:S01]  /*7030*/  LOP3.LUT R22, R3, R0, R7, 0xfe, !PT ;  /* 0x0000000003167212 */ /* 0x000fe200078efe07 */
[----:B------:R-:W-:Y:S06]  /*7040*/  BRA `(.L_x_9661) ;  /* 0x0000000000947947 */ /* 0x000fec0003800000 */
.L_x_9673:
        /* <DEDUP_REMOVED lines=14> */
.L_x_9660:
        /* <DEDUP_REMOVED lines=16> */
.L_x_9682:
[----:B------:R-:W-:Y:S01]  /*7230*/  IMAD.MOV.U32 R22, RZ, RZ, RZ ;  /* 0x000000ffff167224 */ /* 0x000fe200078e00ff */
[----:B------:R-:W-:Y:S06]  /*7240*/  BRA `(.L_x_9661) ;  /* 0x0000000000147947 */ /* 0x000fec0003800000 */
.L_x_9681:
[----:B------:R-:W2:Y:S02]  /*7250*/  LDG.E.64 R22, desc[UR36][R4.64] ;  /* 0x0000002404167981 */ /* 0x000ea4000c1e1b00 */
[----:B--2---:R0:W2:Y:S01]  /*7260*/  I2F.U64 R22, R22 ;  /* 0x0000001600167312 */ /* 0x0040a20000301000 */
[----:B------:R-:W-:Y:S05]  /*7270*/  BRA `(.L_x_9661) ;  /* 0x0000000000087947 */ /* 0x000fea0003800000 */
.L_x_9680:
[----:B------:R-:W2:Y:S02]  /*7280*/  LDG.E R4, desc[UR36][R4.64] ;  /* 0x0000002404047981 */ /* 0x000ea4000c1e1900 */
[----:B--2---:R-:W-:-:S07]  /*7290*/  I2FP.F32.U32 R22, R4 ;  /* 0x0000000400167245 */ /* 0x004fce0000201000 */
.L_x_9661:
[----:B------:R-:W-:Y:S05]  /*72a0*/  BSYNC.RECONVERGENT B6 ;  /* 0x0000000000067941 */ /* 0x000fea0003800200 */
.L_x_9655:
[----:B------:R-:W1:Y:S01]  /*72b0*/  LDCU.U8 UR6, c[0x0][0x3ae] ;  /* 0x000075c0ff0677ac */ /* 0x000e620008000000 */
[----:B0-----:R-:W0:Y:S01]  /*72c0*/  LDC.64 R4, c[0x0][0x3a0] ;  /* 0x0000e800ff047b82 */ /* 0x001e220000000a00 */
[----:B------:R-:W-:Y:S01]  /*72d0*/  BSSY.RECONVERGENT B6, `(.L_x_9683) ;  /* 0x00000df000067945 */ /* 0x000fe20003800200 */
[----:B------:R-:W3:Y:S01]  /*72e0*/  LDCU UR5, c[0x0][0x3b8] ;  /* 0x00007700ff0577ac */ /* 0x000ee20008000800 */
[----:B-1----:R-:W-:-:S04]  /*72f0*/  UPRMT UR4, UR6, 0x9910, URZ ;  /* 0x0000991006047896 */ /* 0x002fc800080000ff */
        /* <DEDUP_REMOVED lines=16> */
.L_x_9687:
[----:B------:R-:W3:Y:S02]  /*7400*/  LDG.E.U8 R2, desc[UR36][R2.64] ;  /* 0x0000002402027981 */ /* 0x000ee4000c1e1100 */
[----:B---3--:R-:W-:Y:S01]  /*7410*/  I2FP.F32.U32 R23, R2 ;  /* 0x0000000200177245 */ /* 0x008fe20000201000 */
[----:B------:R-:W-:Y:S06]  /*7420*/  BRA `(.L_x_9689) ;  /* 0x0000000c00247947 */ /* 0x000fec0003800000 */
.L_x_9686:
[----:B------:R-:W-:-:S09]  /*7430*/  UISETP.NE.AND UP0, UPT, UR4, 0x2, UPT ;  /* 0x000000020400788c */ /* 0x000fd2000bf05270 */
[----:B------:R-:W-:Y:S05]  /*7440*/  BRA.U !UP0, `(.L_x_9690) ;  /* 0x0000000108287547 */ /* 0x000fea000b800000 */
[----:B------:R-:W-:-:S09]  /*7450*/  UISETP.NE.AND UP0, UPT, UR4, 0x3, UPT ;  /* 0x000000030400788c */ /* 0x000fd2000bf05270 */
[----:B------:R-:W-:Y:S05]  /*7460*/  BRA.U !UP0, `(.L_x_9691) ;  /* 0x0000000108147547 */ /* 0x000fea000b800000 */
[----:B------:R-:W-:-:S09]  /*7470*/  UISETP.NE.AND UP0, UPT, UR4, 0x4, UPT ;  /* 0x000000040400788c */ /* 0x000fd2000bf05270 */
[----:B------:R-:W-:Y:S05]  /*7480*/  BRA.U UP0, `(.L_x_9688) ;  /* 0x0000000900b07547 */ /* 0x000fea000b800000 */
[----:B------:R-:W3:Y:S02]  /*7490*/  LDG.E.64 R2, desc[UR36][R2.64] ;  /* 0x0000002402027981 */ /* 0x000ee4000c1e1b00 */
[----:B---3--:R0:W1:Y:S01]  /*74a0*/  I2F.S64 R23, R2 ;  /* 0x0000000200177312 */ /* 0x0080620000301400 */
[----:B------:R-:W-:Y:S05]  /*74b0*/  BRA `(.L_x_9689) ;  /* 0x0000000c00007947 */ /* 0x000fea0003800000 */
.L_x_9691:
[----:B------:R-:W3:Y:S02]  /*74c0*/  LDG.E R2, desc[UR36][R2.64] ;  /* 0x0000002402027981 */ /* 0x000ee4000c1e1900 */
[----:B---3--:R-:W-:Y:S01]  /*74d0*/  I2FP.F32.S32 R23, R2 ;  /* 0x0000000200177245 */ /* 0x008fe20000201400 */
[----:B------:R-:W-:Y:S06]  /*74e0*/  BRA `(.L_x_9689) ;  /* 0x0000000800f47947 */ /* 0x000fec0003800000 */
.L_x_9690:
[----:B------:R-:W3:Y:S02]  /*74f0*/  LDG.E.U16 R2, desc[UR36][R2.64] ;  /* 0x0000002402027981 */ /* 0x000ee4000c1e1500 */
[----:B---3--:R0:W1:Y:S01]  /*7500*/  I2F.S16 R23, R2 ;  /* 0x0000000200177306 */ /* 0x0080620000101400 */
[----:B------:R-:W-:Y:S05]  /*7510*/  BRA `(.L_x_9689) ;  /* 0x0000000800e87947 */ /* 0x000fea0003800000 */
.L_x_9685:
        /* <DEDUP_REMOVED lines=8> */
.L_x_9693:
[----:B------:R-:W3:Y:S02]  /*75a0*/  LDG.E.U16 R2, desc[UR36][R2.64] ;  /* 0x0000002402027981 */ /* 0x000ee4000c1e1500 */
[----:B---3--:R-:W-:Y:S01]  /*75b0*/  HADD2.F32 R23, -RZ, R2.H0_H0 ;  /* 0x20000002ff177230 */ /* 0x008fe20000004100 */
[----:B------:R-:W-:Y:S06]  /*75c0*/  BRA `(.L_x_9689) ;  /* 0x0000000800bc7947 */ /* 0x000fec0003800000 */
.L_x_9692:
        /* <DEDUP_REMOVED lines=8> */
.L_x_9695:
[----:B------:R-:W3:Y:S02]  /*7650*/  LDG.E.U16 R2, desc[UR36][R2.64] ;  /* 0x0000002402027981 */ /* 0x000ee4000c1e1500 */
[----:B---3--:R-:W-:Y:S01]  /*7660*/  HADD2.F32 R23, -RZ, R2.H0_H0 ;  /* 0x20000002ff177230 */ /* 0x008fe20000004100 */
[----:B------:R-:W-:Y:S06]  /*7670*/  BRA `(.L_x_9689) ;  /* 0x0000000800907947 */ /* 0x000fec0003800000 */
.L_x_9694:
[----:B------:R-:W3:Y:S01]  /*7680*/  LDG.E.64 R2, desc[UR36][R2.64] ;  /* 0x0000002402027981 */ /* 0x000ee2000c1e1b00 */
[----:B------:R-:W-:Y:S01]  /*7690*/  UMOV UR4, 0xf0000000 ;  /* 0xf000000000047882 */ /* 0x000fe20000000000 */
[----:B------:R-:W-:Y:S01]  /*76a0*/  UMOV UR5, 0x380fffff ;  /* 0x380fffff00057882 */ /* 0x000fe20000000000 */
[----:B---3--:R-:W0:Y:S01]  /*76b0*/  F2F.F32.F64 R23, R2 ;  /* 0x0000000200177310 */ /* 0x008e220000301000 */
[----:B------:R-:W-:-:S14]  /*76c0*/  DSETP.GEU.AND P0, PT, |R2|, UR4, PT ;  /* 0x0000000402007e2a */ /* 0x000fdc000bf0e200 */
[----:B0-----:R-:W-:Y:S01]  /*76d0*/  @!P0 FMUL R23, R23, 1.175494350822287508e-38 ;  /* 0x0080000017178820 */ /* 0x001fe20000400000 */
[----:B------:R-:W-:Y:S06]  /*76e0*/  BRA `(.L_x_9689) ;  /* 0x0000000800747947 */ /* 0x000fec0003800000 */
.L_x_9684:
        /* <DEDUP_REMOVED lines=12> */
.L_x_9698:
[----:B------:R-:W3:Y:S01]  /*77b0*/  LDG.E.64 R2, desc[UR36][R2.64] ;  /* 0x0000002402027981 */ /* 0x000ee2000c1e1b00 */
[----:B------:R-:W-:Y:S01]  /*77c0*/  UMOV UR4, 0xf0000000 ;  /* 0xf000000000047882 */ /* 0x000fe20000000000 */
[----:B------:R-:W-:Y:S01]  /*77d0*/  UMOV UR5, 0x380fffff ;  /* 0x380fffff00057882 */ /* 0x000fe20000000000 */
[----:B---3--:R-:W0:Y:S01]  /*77e0*/  F2F.F32.F64 R23, R2 ;  /* 0x0000000200177310 */ /* 0x008e220000301000 */
[----:B------:R-:W-:-:S14]  /*77f0*/  DSETP.GEU.AND P0, PT, |R2|, UR4, PT ;  /* 0x0000000402007e2a */ /* 0x000fdc000bf0e200 */
[----:B0-----:R-:W-:Y:S01]  /*7800*/  @!P0 FMUL R23, R23, 1.175494350822287508e-38 ;  /* 0x0080000017178820 */ /* 0x001fe20000400000 */
[----:B------:R-:W-:Y:S06]  /*7810*/  BRA `(.L_x_9689) ;  /* 0x0000000800287947 */ /* 0x000fec0003800000 */
.L_x_9697:
        /* <DEDUP_REMOVED lines=25> */
.L_x_9700:
[----:B------:R-:W3:Y:S02]  /*79b0*/  LDG.E.U8 R2, desc[UR36][R2.64] ;  /* 0x0000002402027981 */ /* 0x000ee4000c1e1100 */
[C---:B---3--:R-:W-:Y:S02]  /*79c0*/  IMAD.SHL.U32 R0, R2.reuse, 0x2000000, RZ ;  /* 0x0200000002007824 */ /* 0x048fe400078e00ff */
        /* <DEDUP_REMOVED lines=10> */
.L_x_9699:
[----:B------:R-:W3:Y:S02]  /*7a70*/  LDG.E.U16 R2, desc[UR36][R2.64] ;  /* 0x0000002402027981 */ /* 0x000ee4000c1e1500 */
[----:B---3--:R-:W-:Y:S01]  /*7a80*/  IMAD.U32 R23, R2, 0x10000, RZ ;  /* 0x0001000002177824 */ /* 0x008fe200078e00ff */
[----:B------:R-:W-:Y:S06]  /*7a90*/  BRA `(.L_x_9689) ;  /* 0x0000000400887947 */ /* 0x000fec0003800000 */
.L_x_9696:
        /* <DEDUP_REMOVED lines=11> */
.L_x_9703:
        /* <DEDUP_REMOVED lines=20> */
.L_x_9705:
[----:B------:R-:W-:Y:S05]  /*7c90*/  BSYNC.RECONVERGENT B0 ;  /* 0x0000000000007941 */ /* 0x000fea0003800200 */
.L_x_9704:
[----:B------:R-:W-:Y:S01]  /*7ca0*/  IMAD.SHL.U32 R0, R0, 0x100000, RZ ;  /* 0x0010000000007824 */ /* 0x000fe200078e00ff */
[----:B------:R-:W-:-:S04]  /*7cb0*/  LEA R2, R2, 0x3b800000, 0x17 ;  /* 0x3b80000002027811 */ /* 0x000fc800078eb8ff */
[----:B------:R-:W-:Y:S01]  /*7cc0*/  LOP3.LUT R23, R2, R0, R23, 0xfe, !PT ;  /* 0x0000000002177212 */ /* 0x000fe200078efe17 */
[----:B------:R-:W-:Y:S06]  /*7cd0*/  BRA `(.L_x_9689) ;  /* 0x0000000000f87947 */ /* 0x000fec0003800000 */
.L_x_9702:
        /* <DEDUP_REMOVED lines=20> */
.L_x_9707:
[----:B------:R-:W-:Y:S05]  /*7e20*/  BSYNC.RECONVERGENT B0 ;  /* 0x0000000000007941 */ /* 0x000fea0003800200 */
.L_x_9706:
[----:B------:R-:W-:Y:S01]  /*7e30*/  IMAD.SHL.U32 R0, R0, 0x200000, RZ ;  /* 0x0020000000007824 */ /* 0x000fe200078e00ff */
[----:B------:R-:W-:-:S04]  /*7e40*/  LEA R2, R2, 0x37800000, 0x17 ;  /* 0x3780000002027811 */ /* 0x000fc800078eb8ff */
[----:B------:R-:W-:Y:S01]  /*7e50*/  LOP3.LUT R23, R2, R0, R23, 0xfe, !PT ;  /* 0x0000000002177212 */ /* 0x000fe200078efe17 */
[----:B------:R-:W-:Y:S06]  /*7e60*/  BRA `(.L_x_9689) ;  /* 0x0000000000947947 */ /* 0x000fec0003800000 */
.L_x_9701:
        /* <DEDUP_REMOVED lines=11> */
[----:B------:R-:W-:Y:S02]  /*7f20*/  @!P0 IMAD.MOV.U32 R23, RZ, RZ, 0x7f800001 ;  /* 0x7f800001ff178424 */ /* 0x000fe400078e00ff */
[----:B------:R-:W-:Y:S01]  /*7f30*/  @P0 IMAD.SHL.U32 R23, R2, 0x800000, RZ ;  /* 0x0080000002170824 */ /* 0x000fe200078e00ff */
[----:B------:R-:W-:Y:S06]  /*7f40*/  BRA `(.L_x_9689) ;  /* 0x00000000005c7947 */ /* 0x000fec0003800000 */
.L_x_9688:
[----:B------:R-:W-:Y:S01]  /*7f50*/  MOV R2, 0x0 ;  /* 0x0000000000027802 */ /* 0x000fe20000000f00 */
[----:B------:R-:W0:Y:S01]  /*7f60*/  LDCU.64 UR4, c[0x4][0x310] ;  /* 0x01006200ff0477ac */ /* 0x000e220008000a00 */
[----:B------:R-:W-:Y:S02]  /*7f70*/  IMAD.MOV.U32 R8, RZ, RZ, 0x4e ;  /* 0x0000004eff087424 */ /* 0x000fe400078e00ff */
[----:B------:R-:W-:Y:S01]  /*7f80*/  IMAD.MOV.U32 R12, RZ, RZ, 0x1 ;  /* 0x00000001ff0c7424 */ /* 0x000fe200078e00ff */
[----:B------:R-:W1:Y:S01]  /*7f90*/  LDCU.64 UR6, c[0x4][0x318] ;  /* 0x01006300ff0677ac */ /* 0x000e620008000a00 */
[----:B------:R-:W3:Y:S01]  /*7fa0*/  LDC.64 R2, c[0x4][R2] ;  /* 0x0100000002027b82 */ /* 0x000ee20000000a00 */
        /* <DEDUP_REMOVED lines=10> */
.L_x_9710:
[----:B------:R-:W-:Y:S01]  /*8050*/  IMAD.MOV.U32 R23, RZ, RZ, RZ ;  /* 0x000000ffff177224 */ /* 0x000fe200078e00ff */
[----:B------:R-:W-:Y:S06]  /*8060*/  BRA `(.L_x_9689) ;  /* 0x0000000000147947 */ /* 0x000fec0003800000 */
.L_x_9709:
[----:B------:R-:W3:Y:S02]  /*8070*/  LDG.E.64 R2, desc[UR36][R2.64] ;  /* 0x0000002402027981 */ /* 0x000ee4000c1e1b00 */
[----:B---3--:R0:W1:Y:S01]  /*8080*/  I2F.U64 R23, R2 ;  /* 0x0000000200177312 */ /* 0x0080620000301000 */
[----:B------:R-:W-:Y:S05]  /*8090*/  BRA `(.L_x_9689) ;  /* 0x0000000000087947 */ /* 0x000fea0003800000 */
.L_x_9708:
[----:B------:R-:W3:Y:S02]  /*80a0*/  LDG.E R2, desc[UR36][R2.64] ;  /* 0x0000002402027981 */ /* 0x000ee4000c1e1900 */
[----:B---3--:R-:W-:-:S07]  /*80b0*/  I2FP.F32.U32 R23, R2 ;  /* 0x0000000200177245 */ /* 0x008fce0000201000 */
.L_x_9689:
[----:B------:R-:W-:Y:S05]  /*80c0*/  BSYNC.RECONVERGENT B6 ;  /* 0x0000000000067941 */ /* 0x000fea0003800200 */
.L_x_9683:
[----:B------:R-:W-:-:S07]  /*80d0*/  VIADD R16, R16, 0x80 ;  /* 0x0000008010107836 */ /* 0x000fce0000000000 */
.L_x_9626:
[----:B------:R-:W-:Y:S05]  /*80e0*/  BSYNC.RECONVERGENT B7 ;  /* 0x0000000000077941 */ /* 0x000fea0003800200 */
.L_x_9625:
[----:B------:R-:W-:Y:S01]  /*80f0*/  ISETP.GE.AND P0, PT, R16, R19, PT ;  /* 0x000000131000720c */ /* 0x000fe20003f06270 */
[----:B------:R-:W-:Y:S01]  /*8100*/  BSSY.RECONVERGENT B7, `(.L_x_9711) ;  /* 0x00002a5000077945 */ /* 0x000fe20003800200 */
[----:B------:R-:W-:Y:S01]  /*8110*/  CS2R R24, SRZ ;  /* 0x0000000000187805 */ /* 0x000fe2000001ff00 */
[----:B------:R-:W-:-:S10]  /*8120*/  IMAD.MOV.U32 R27, RZ, RZ, RZ ;  /* 0x000000ffff1b7224 */ /* 0x000fd400078e00ff */
[----:B------:R-:W-:Y:S05]  /*8130*/  @P0 BRA `(.L_x_9712) ;  /* 0x0000002800840947 */ /* 0x000fea0003800000 */
[----:B0123--:R-:W0:Y:S01]  /*8140*/  LDC.64 R2, c[0x0][0x390] ;  /* 0x0000e400ff027b82 */ /* 0x00fe220000000a00 */
        /* <DEDUP_REMOVED lines=20> */
.L_x_9717:
[----:B------:R-:W2:Y:S02]  /*8290*/  LDG.E.U8 R2, desc[UR36][R2.64] ;  /* 0x0000002402027981 */ /* 0x000ea4000c1e1100 */
[----:B--2---:R-:W-:Y:S01]  /*82a0*/  I2FP.F32.U32 R25, R2 ;  /* 0x0000000200197245 */ /* 0x004fe20000201000 */
[----:B------:R-:W-:Y:S06]  /*82b0*/  BRA `(.L_x_9719) ;  /* 0x0000000c00247947 */ /* 0x000fec0003800000 */
.L_x_9716:
        /* <DEDUP_REMOVED lines=9> */
.L_x_9721:
[----:B------:R-:W2:Y:S02]  /*8350*/  LDG.E R2, desc[UR36][R2.64] ;  /* 0x0000002402027981 */ /* 0x000ea4000c1e1900 */
[----:B--2---:R-:W-:Y:S01]  /*8360*/  I2FP.F32.S32 R25, R2 ;  /* 0x0000000200197245 */ /* 0x004fe20000201400 */
[----:B------:R-:W-:Y:S06]  /*8370*/  BRA `(.L_x_9719) ;  /* 0x0000000800f47947 */ /* 0x000fec0003800000 */
.L_x_9720:
[----:B------:R-:W2:Y:S02]  /*8380*/  LDG.E.U16 R2, desc[UR36][R2.64] ;  /* 0x0000002402027981 */ /* 0x000ea4000c1e1500 */
[----:B--2---:R2:W3:Y:S01]  /*8390*/  I2F.S16 R25, R2 ;  /* 0x0000000200197306 */ /* 0x0044e20000101400 */
[----:B------:R-:W-:Y:S05]  /*83a0*/  BRA `(.L_x_9719) ;  /* 0x0000000800e87947 */ /* 0x000fea0003800000 */
.L_x_9715:
        /* <DEDUP_REMOVED lines=8> */
.L_x_9723:
[----:B------:R-:W2:Y:S02]  /*8430*/  LDG.E.U16 R2, desc[UR36][R2.64] ;  /* 0x0000002402027981 */ /* 0x000ea4000c1e1500 */
[----:B--2---:R-:W-:Y:S01]  /*8440*/  HADD2.F32 R25, -RZ, R2.H0_H0 ;  /* 0x20000002ff197230 */ /* 0x004fe20000004100 */
[----:B------:R-:W-:Y:S06]  /*8450*/  BRA `(.L_x_9719) ;  /* 0x0000000800bc7947 */ /* 0x000fec0003800000 */
.L_x_9722:
        /* <DEDUP_REMOVED lines=8> */
.L_x_9725:
[----:B------:R-:W2:Y:S02]  /*84e0*/  LDG.E.U16 R2, desc[UR36][R2.64] ;  /* 0x0000002402027981 */ /* 0x000ea4000c1e1500 */
[----:B--2---:R-:W-:Y:S01]  /*84f0*/  HADD2.F32 R25, -RZ, R2.H0_H0 ;  /* 0x20000002ff197230 */ /* 0x004fe20000004100 */
[----:B------:R-:W-:Y:S06]  /*8500*/  BRA `(.L_x_9719) ;  /* 0x0000000800907947 */ /* 0x000fec0003800000 */
.L_x_9724:
[----:B------:R-:W2:Y:S01]  /*8510*/  LDG.E.64 R2, desc[UR36][R2.64] ;  /* 0x0000002402027981 */ /* 0x000ea2000c1e1b00 */
[----:B------:R-:W-:Y:S01]  /*8520*/  UMOV UR4, 0xf0000000 ;  /* 0xf000000000047882 */ /* 0x000fe20000000000 */
[----:B------:R-:W-:Y:S01]  /*8530*/  UMOV UR5, 0x380fffff ;  /* 0x380fffff00057882 */ /* 0x000fe20000000000 */
[----:B--2---:R-:W0:Y:S01]  /*8540*/  F2F.F32.F64 R25, R2 ;  /* 0x0000000200197310 */ /* 0x004e220000301000 */
[----:B------:R-:W-:-:S14]  /*8550*/  DSETP.GEU.AND P0, PT, |R2|, UR4, PT ;  /* 0x0000000402007e2a */ /* 0x000fdc000bf0e200 */
[----:B0-----:R-:W-:Y:S01]  /*8560*/  @!P0 FMUL R25, R25, 1.175494350822287508e-38 ;  /* 0x0080000019198820 */ /* 0x001fe20000400000 */
[----:B------:R-:W-:Y:S06]  /*8570*/  BRA `(.L_x_9719) ;  /* 0x0000000800747947 */ /* 0x000fec0003800000 */
.L_x_9714:
        /* <DEDUP_REMOVED lines=12> */
.L_x_9728:
[----:B------:R-:W2:Y:S01]  /*8640*/  LDG.E.64 R2, desc[UR36][R2.64] ;  /* 0x0000002402027981 */ /* 0x000ea2000c1e1b00 */
[----:B------:R-:W-:Y:S01]  /*8650*/  UMOV UR4, 0xf0000000 ;  /* 0xf000000000047882 */ /* 0x000fe20000000000 */
[----:B------:R-:W-:Y:S01]  /*8660*/  UMOV UR5, 0x380fffff ;  /* 0x380fffff00057882 */ /* 0x000fe20000000000 */
[----:B--2---:R-:W0:Y:S01]  /*8670*/  F2F.F32.F64 R25, R2 ;  /* 0x0000000200197310 */ /* 0x004e220000301000 */
[----:B------:R-:W-:-:S14]  /*8680*/  DSETP.GEU.AND P0, PT, |R2|, UR4, PT ;  /* 0x0000000402007e2a */ /* 0x000fdc000bf0e200 */
[----:B0-----:R-:W-:Y:S01]  /*8690*/  @!P0 FMUL R25, R25, 1.175494350822287508e-38 ;  /* 0x0080000019198820 */ /* 0x001fe20000400000 */
[----:B------:R-:W-:Y:S06]  /*86a0*/  BRA `(.L_x_9719) ;  /* 0x0000000800287947 */ /* 0x000fec0003800000 */
.L_x_9727:
        /* <DEDUP_REMOVED lines=25> */
.L_x_9730:
        /* <DEDUP_REMOVED lines=12> */
.L_x_9729:
[----:B------:R-:W2:Y:S02]  /*8900*/  LDG.E.U16 R2, desc[UR36][R2.64] ;  /* 0x0000002402027981 */ /* 0x000ea4000c1e1500 */
[----:B--2---:R-:W-:Y:S01]  /*8910*/  IMAD.U32 R25, R2, 0x10000, RZ ;  /* 0x0001000002197824 */ /* 0x004fe200078e00ff */
[----:B------:R-:W-:Y:S06]  /*8920*/  BRA `(.L_x_9719) ;  /* 0x0000000400887947 */ /* 0x000fec0003800000 */
.L_x_9726:
        /* <DEDUP_REMOVED lines=11> */
.L_x_9733:
        /* <DEDUP_REMOVED lines=20> */
.L_x_9735:
[----:B------:R-:W-:Y:S05]  /*8b20*/  BSYNC.RECONVERGENT B0 ;  /* 0x0000000000007941 */ /* 0x000fea0003800200 */
.L_x_9734:
[----:B------:R-:W-:Y:S01]  /*8b30*/  IMAD.SHL.U32 R0, R0, 0x100000, RZ ;  /* 0x0010000000007824 */ /* 0x000fe200078e00ff */
[----:B------:R-:W-:-:S04]  /*8b40*/  LEA R2, R2, 0x3b800000, 0x17 ;  /* 0x3b80000002027811 */ /* 0x000fc800078eb8ff */
[----:B------:R-:W-:Y:S01]  /*8b50*/  LOP3.LUT R25, R2, R0, R25, 0xfe, !PT ;  /* 0x0000000002197212 */ /* 0x000fe200078efe19 */
[----:B------:R-:W-:Y:S06]  /*8b60*/  BRA `(.L_x_9719) ;  /* 0x0000000000f87947 */ /* 0x000fec0003800000 */
.L_x_9732:
        /* <DEDUP_REMOVED lines=20> */
.L_x_9737:
[----:B------:R-:W-:Y:S05]  /*8cb0*/  BSYNC.RECONVERGENT B0 ;  /* 0x0000000000007941 */ /* 0x000fea0003800200 */
.L_x_9736:
[----:B------:R-:W-:Y:S01]  /*8cc0*/  IMAD.SHL.U32 R0, R0, 0x200000, RZ ;  /* 0x0020000000007824 */ /* 0x000fe200078e00ff */
[----:B------:R-:W-:-:S04]  /*8cd0*/  LEA R2, R2, 0x37800000, 0x17 ;  /* 0x3780000002027811 */ /* 0x000fc800078eb8ff */
[----:B------:R-:W-:Y:S01]  /*8ce0*/  LOP3.LUT R25, R2, R0, R25, 0xfe, !PT ;  /* 0x0000000002197212 */ /* 0x000fe200078efe19 */
[----:B------:R-:W-:Y:S06]  /*8cf0*/  BRA `(.L_x_9719) ;  /* 0x0000000000947947 */ /* 0x000fec0003800000 */
.L_x_9731:
        /* <DEDUP_REMOVED lines=14> */
.L_x_9718:
        /* <DEDUP_REMOVED lines=16> */
.L_x_9740:
[----:B------:R-:W-:Y:S01]  /*8ee0*/  IMAD.MOV.U32 R25, RZ, RZ, RZ ;  /* 0x000000ffff197224 */ /* 0x000fe200078e00ff */
[----:B------:R-:W-:Y:S06]  /*8ef0*/  BRA `(.L_x_9719) ;  /* 0x0000000000147947 */ /* 0x000fec0003800000 */
.L_x_9739:
[----:B------:R-:W2:Y:S02]  /*8f00*/  LDG.E.64 R2, desc[UR36][R2.64] ;  /* 0x0000002402027981 */ /* 0x000ea4000c1e1b00 */
[----:B--2---:R0:W1:Y:S01]  /*8f10*/  I2F.U64 R25, R2 ;  /* 0x0000000200197312 */ /* 0x0040620000301000 */
[----:B------:R-:W-:Y:S05]  /*8f20*/  BRA `(.L_x_9719) ;  /* 0x0000000000087947 */ /* 0x000fea0003800000 */
.L_x_9738:
[----:B------:R-:W2:Y:S02]  /*8f30*/  LDG.E R2, desc[UR36][R2.64] ;  /* 0x0000002402027981 */ /* 0x000ea4000c1e1900 */
[----:B--2---:R-:W-:-:S07]  /*8f40*/  I2FP.F32.U32 R25, R2 ;  /* 0x0000000200197245 */ /* 0x004fce0000201000 */
.L_x_9719:
[----:B------:R-:W-:Y:S05]  /*8f50*/  BSYNC.RECONVERGENT B6 ;  /* 0x0000000000067941 */ /* 0x000fea0003800200 */
.L_x_9713:
[----:B------:R-:W4:Y:S01]  /*8f60*/  LDCU.U8 UR6, c[0x0][0x3ad] ;  /* 0x000075a0ff0677ac */ /* 0x000f220008000000 */
[----:B012---:R-:W0:Y:S01]  /*8f70*/  LDC.64 R2, c[0x0][0x398] ;  /* 0x0000e600ff027b82 */ /* 0x007e220000000a00 */
[----:B------:R-:W-:Y:S01]  /*8f80*/  BSSY.RECONVERGENT B6, `(.L_x_9741) ;  /* 0x00000df000067945 */ /* 0x000fe20003800200 */
[----:B------:R-:W1:Y:S01]  /*8f90*/  LDCU UR5, c[0x0][0x3b4] ;  /* 0x00007680ff0577ac */ /* 0x000e620008000800 */
[----:B----4-:R-:W-:-:S04]  /*8fa0*/  UPRMT UR4, UR6, 0x9910, URZ ;  /* 0x0000991006047896 */ /* 0x010fc800080000ff */
        /* <DEDUP_REMOVED lines=14> */
[----:B--2---:R2:W4:Y:S01]  /*9090*/  I2F.S16 R27, R2 ;  /* 0x00000002001b7306 */ /* 0x0045220000101400 */
[----:B------:R-:W-:Y:S05]  /*90a0*/  BRA `(.L_x_9747) ;  /* 0x0000000c00307947 */ /* 0x000fea0003800000 */
.L_x_9745:
[----:B------:R-:W2:Y:S02]  /*90b0*/  LDG.E.U8 R2, desc[UR36][R2.64] ;  /* 0x0000002402027981 */ /* 0x000ea4000c1e1100 */
[----:B--2---:R-:W-:Y:S01]  /*90c0*/  I2FP.F32.U32 R27, R2 ;  /* 0x00000002001b7245 */ /* 0x004fe20000201000 */
[----:B------:R-:W-:Y:S06]  /*90d0*/  BRA `(.L_x_9747) ;  /* 0x0000000c00247947 */ /* 0x000fec0003800000 */
.L_x_9744:
        /* <DEDUP_REMOVED lines=9> */
.L_x_9749:
[----:B------:R-:W2:Y:S02]  /*9170*/  LDG.E R2, desc[UR36][R2.64] ;  /* 0x0000002402027981 */ /* 0x000ea4000c1e1900 */
[----:B--2---:R-:W-:Y:S01]  /*9180*/  I2FP.F32.S32 R27, R2 ;  /* 0x00000002001b7245 */ /* 0x004fe20000201400 */
[----:B------:R-:W-:Y:S06]  /*9190*/  BRA `(.L_x_9747) ;  /* 0x0000000800f47947 */ /* 0x000fec0003800000 */
.L_x_9748:
[----:B------:R-:W2:Y:S02]  /*91a0*/  LDG.E.U16 R2, desc[UR36][R2.64] ;  /* 0x0000002402027981 */ /* 0x000ea4000c1e1500 */
[----:B--2---:R0:W1:Y:S01]  /*91b0*/  I2F.S16 R27, R2 ;  /* 0x00000002001b7306 */ /* 0x0040620000101400 */
[----:B------:R-:W-:Y:S05]  /*91c0*/  BRA `(.L_x_9747) ;  /* 0x0000000800e87947 */ /* 0x000fea0003800000 */
.L_x_9743:
        /* <DEDUP_REMOVED lines=8> */
.L_x_9751:
[----:B------:R-:W2:Y:S02]  /*9250*/  LDG.E.U16 R2, desc[UR36][R2.64] ;  /* 0x0000002402027981 */ /* 0x000ea4000c1e1500 */
[----:B--2---:R-:W-:Y:S01]  /*9260*/  HADD2.F32 R27, -RZ, R2.H0_H0 ;  /* 0x20000002ff1b7230 */ /* 0x004fe20000004100 */
[----:B------:R-:W-:Y:S06]  /*9270*/  BRA `(.L_x_9747) ;  /* 0x0000000800bc7947 */ /* 0x000fec0003800000 */
.L_x_9750:
        /* <DEDUP_REMOVED lines=8> */
.L_x_9753:
[----:B------:R-:W2:Y:S02]  /*9300*/  LDG.E.U16 R2, desc[UR36][R2.64] ;  /* 0x0000002402027981 */ /* 0x000ea4000c1e1500 */
[----:B--2---:R-:W-:Y:S01]  /*9310*/  HADD2.F32 R27, -RZ, R2.H0_H0 ;  /* 0x20000002ff1b7230 */ /* 0x004fe20000004100 */
[----:B------:R-:W-:Y:S06]  /*9320*/  BRA `(.L_x_9747) ;  /* 0x0000000800907947 */ /* 0x000fec0003800000 */
.L_x_9752:
[----:B------:R-:W2:Y:S01]  /*9330*/  LDG.E.64 R2, desc[UR36][R2.64] ;  /* 0x0000002402027981 */ /* 0x000ea2000c1e1b00 */
[----:B------:R-:W-:Y:S01]  /*9340*/  UMOV UR4, 0xf0000000 ;  /* 0xf000000000047882 */ /* 0x000fe20000000000 */
[----:B------:R-:W-:Y:S01]  /*9350*/  UMOV UR5, 0x380fffff ;  /* 0x380fffff00057882 */ /* 0x000fe20000000000 */
[----:B--2---:R-:W0:Y:S01]  /*9360*/  F2F.F32.F64 R27, R2 ;  /* 0x00000002001b7310 */ /* 0x004e220000301000 */
[----:B------:R-:W-:-:S14]  /*9370*/  DSETP.GEU.AND P0, PT, |R2|, UR4, PT ;  /* 0x0000000402007e2a */ /* 0x000fdc000bf0e200 */
[----:B0-----:R-:W-:Y:S01]  /*9380*/  @!P0 FMUL R27, R27, 1.175494350822287508e-38 ;  /* 0x008000001b1b8820 */ /* 0x001fe20000400000 */
[----:B------:R-:W-:Y:S06]  /*9390*/  BRA `(.L_x_9747) ;  /* 0x0000000800747947 */ /* 0x000fec0003800000 */
.L_x_9742:
        /* <DEDUP_REMOVED lines=12> */
.L_x_9756:
[----:B------:R-:W2:Y:S01]  /*9460*/  LDG.E.64 R2, desc[UR36][R2.64] ;  /* 0x0000002402027981 */ /* 0x000ea2000c1e1b00 */
[----:B------:R-:W-:Y:S01]  /*9470*/  UMOV UR4, 0xf0000000 ;  /* 0xf000000000047882 */ /* 0x000fe20000000000 */
[----:B------:R-:W-:Y:S01]  /*9480*/  UMOV UR5, 0x380fffff ;  /* 0x380fffff00057882 */ /* 0x000fe20000000000 */
[----:B--2---:R-:W0:Y:S01]  /*9490*/  F2F.F32.F64 R27, R2 ;  /* 0x00000002001b7310 */ /* 0x004e220000301000 */
[----:B------:R-:W-:-:S14]  /*94a0*/  DSETP.GEU.AND P0, PT, |R2|, UR4, PT ;  /* 0x0000000402007e2a */ /* 0x000fdc000bf0e200 */
[----:B0-----:R-:W-:Y:S01]  /*94b0*/  @!P0 FMUL R27, R27, 1.175494350822287508e-38 ;  /* 0x008000001b1b8820 */ /* 0x001fe20000400000 */
[----:B------:R-:W-:Y:S06]  /*94c0*/  BRA `(.L_x_9747) ;  /* 0x0000000800287947 */ /* 0x000fec0003800000 */
.L_x_9755:
        /* <DEDUP_REMOVED lines=25> */
.L_x_9758:
        /* <DEDUP_REMOVED lines=12> */
.L_x_9757:
[----:B------:R-:W2:Y:S02]  /*9720*/  LDG.E.U16 R2, desc[UR36][R2.64] ;  /* 0x0000002402027981 */ /* 0x000ea4000c1e1500 */
[----:B--2---:R-:W-:Y:S01]  /*9730*/  IMAD.U32 R27, R2, 0x10000, RZ ;  /* 0x00010000021b7824 */ /* 0x004fe200078e00ff */
[----:B------:R-:W-:Y:S06]  /*9740*/  BRA `(.L_x_9747) ;  /* 0x0000000400887947 */ /* 0x000fec0003800000 */
.L_x_9754:
        /* <DEDUP_REMOVED lines=11> */
.L_x_9761:
        /* <DEDUP_REMOVED lines=20> */
.L_x_9763:
[----:B------:R-:W-:Y:S05]  /*9940*/  BSYNC.RECONVERGENT B0 ;  /* 0x0000000000007941 */ /* 0x000fea0003800200 */
.L_x_9762:
[----:B------:R-:W-:Y:S01]  /*9950*/  IMAD.SHL.U32 R0, R0, 0x100000, RZ ;  /* 0x0010000000007824 */ /* 0x000fe200078e00ff */
[----:B------:R-:W-:-:S04]  /*9960*/  LEA R2, R2, 0x3b800000, 0x17 ;  /* 0x3b80000002027811 */ /* 0x000fc800078eb8ff */
[----:B------:R-:W-:Y:S01]  /*9970*/  LOP3.LUT R27, R2, R0, R27, 0xfe, !PT ;  /* 0x00000000021b7212 */ /* 0x000fe200078efe1b */
[----:B------:R-:W-:Y:S06]  /*9980*/  BRA `(.L_x_9747) ;  /* 0x0000000000f87947 */ /* 0x000fec0003800000 */
.L_x_9760:
        /* <DEDUP_REMOVED lines=20> */
.L_x_9765:
[----:B------:R-:W-:Y:S05]  /*9ad0*/  BSYNC.RECONVERGENT B0 ;  /* 0x0000000000007941 */ /* 0x000fea0003800200 */
.L_x_9764:
[----:B------:R-:W-:Y:S01]  /*9ae0*/  IMAD.SHL.U32 R0, R0, 0x200000, RZ ;  /* 0x0020000000007824 */ /* 0x000fe200078e00ff */
[----:B------:R-:W-:-:S04]  /*9af0*/  LEA R2, R2, 0x37800000, 0x17 ;  /* 0x3780000002027811 */ /* 0x000fc800078eb8ff */
[----:B------:R-:W-:Y:S01]  /*9b00*/  LOP3.LUT R27, R2, R0, R27, 0xfe, !PT ;  /* 0x00000000021b7212 */ /* 0x000fe200078efe1b */
[----:B------:R-:W-:Y:S06]  /*9b10*/  BRA `(.L_x_9747) ;  /* 0x0000000000947947 */ /* 0x000fec0003800000 */
.L_x_9759:
        /* <DEDUP_REMOVED lines=14> */
.L_x_9746:
        /* <DEDUP_REMOVED lines=15> */
[----:B--23-5:R-:W-:Y:S05]  /*9cf0*/  CALL.ABS.NOINC R2 ;  /* 0x0000000002007343 */ /* 0x02cfea0003c00000 */
.L_x_9768:
[----:B------:R-:W-:Y:S01]  /*9d00*/  IMAD.MOV.U32 R27, RZ, RZ, RZ ;  /* 0x000000ffff1b7224 */ /* 0x000fe200078e00ff */
[----:B------:R-:W-:Y:S06]  /*9d10*/  BRA `(.L_x_9747) ;  /* 0x0000000000147947 */ /* 0x000fec0003800000 */
.L_x_9767:
[----:B------:R-:W2:Y:S02]  /*9d20*/  LDG.E.64 R2, desc[UR36][R2.64] ;  /* 0x0000002402027981 */ /* 0x000ea4000c1e1b00 */
[----:B--2---:R0:W1:Y:S01]  /*9d30*/  I2F.U64 R27, R2 ;  /* 0x00000002001b7312 */ /* 0x0040620000301000 */
[----:B------:R-:W-:Y:S05]  /*9d40*/  BRA `(.L_x_9747) ;  /* 0x0000000000087947 */ /* 0x000fea0003800000 */
.L_x_9766:
[----:B------:R-:W2:Y:S02]  /*9d50*/  LDG.E R2, desc[UR36][R2.64] ;  /* 0x0000002402027981 */ /* 0x000ea4000c1e1900 */
[----:B--2---:R-:W-:-:S07]  /*9d60*/  I2FP.F32.U32 R27, R2 ;  /* 0x00000002001b7245 */ /* 0x004fce0000201000 */
.L_x_9747:
[----:B------:R-:W-:Y:S05]  /*9d70*/  BSYNC.RECONVERGENT B6 ;  /* 0x0000000000067941 */ /* 0x000fea0003800200 */
.L_x_9741:
[----:B------:R-:W3:Y:S01]  /*9d80*/  LDCU.U8 UR6, c[0x0][0x3ae] ;  /* 0x000075c0ff0677ac */ /* 0x000ee20008000000 */
[----:B012---:R-:W0:Y:S01]  /*9d90*/  LDC.64 R2, c[0x0][0x3a0] ;  /* 0x0000e800ff027b82 */ /* 0x007e220000000a00 */
[----:B------:R-:W1:Y:S01]  /*9da0*/  LDCU UR5, c[0x0][0x3b8] ;  /* 0x00007700ff0577ac */ /* 0x000e620008000800 */
[----:B---3--:R-:W-:-:S04]  /*9db0*/  UPRMT UR4, UR6, 0x9910, URZ ;  /* 0x0000991006047896 */ /* 0x008fc800080000ff */
        /* <DEDUP_REMOVED lines=16> */
.L_x_9772:
[----:B------:R-:W2:Y:S02]  /*9ec0*/  LDG.E.U8 R2, desc[UR36][R2.64] ;  /* 0x0000002402027981 */ /* 0x000ea4000c1e1100 */
[----:B--2---:R-:W-:Y:S01]  /*9ed0*/  I2FP.F32.U32 R24, R2 ;  /* 0x0000000200187245 */ /* 0x004fe20000201000 */
[----:B------:R-:W-:Y:S06]  /*9ee0*/  BRA `(.L_x_9712) ;  /* 0x0000000c00187947 */ /* 0x000fec0003800000 */
.L_x_9771:
        /* <DEDUP_REMOVED lines=9> */
.L_x_9775:
[----:B------:R-:W2:Y:S02]  /*9f80*/  LDG.E R2, desc[UR36][R2.64] ;  /* 0x0000002402027981 */ /* 0x000ea4000c1e1900 */
[----:B--2---:R-:W-:Y:S01]  /*9f90*/  I2FP.F32.S32 R24, R2 ;  /* 0x0000000200187245 */ /* 0x004fe20000201400 */
[----:B------:R-:W-:Y:S06]  /*9fa0*/  BRA `(.L_x_9712) ;  /* 0x0000000800e87947 */ /* 0x000fec0003800000 */
.L_x_9774:
[----:B------:R-:W2:Y:S02]  /*9fb0*/  LDG.E.U16 R2, desc[UR36][R2.64] ;  /* 0x0000002402027981 */ /* 0x000ea4000c1e1500 */
[----:B--2---:R0:W1:Y:S01]  /*9fc0*/  I2F.S16 R24, R2 ;  /* 0x0000000200187306 */ /* 0x0040620000101400 */
[----:B------:R-:W-:Y:S05]  /*9fd0*/  BRA `(.L_x_9712) ;  /* 0x0000000800dc7947 */ /* 0x000fea0003800000 */
.L_x_9770:
        /* <DEDUP_REMOVED lines=8> */
.L_x_9777:
[----:B------:R-:W2:Y:S02]  /*a060*/  LDG.E.U16 R2, desc[UR36][R2.64] ;  /* 0x0000002402027981 */ /* 0x000ea4000c1e1500 */
[----:B--2---:R-:W-:Y:S01]  /*a070*/  HADD2.F32 R24, -RZ, R2.H0_H0 ;  /* 0x20000002ff187230 */ /* 0x004fe20000004100 */
[----:B------:R-:W-:Y:S06]  /*a080*/  BRA `(.L_x_9712) ;  /* 0x0000000800b07947 */ /* 0x000fec0003800000 */
.L_x_9776:
        /* <DEDUP_REMOVED lines=8> */
.L_x_9779:
[----:B------:R-:W2:Y:S02]  /*a110*/  LDG.E.U16 R2, desc[UR36][R2.64] ;  /* 0x0000002402027981 */ /* 0x000ea4000c1e1500 */
[----:B--2---:R-:W-:Y:S01]  /*a120*/  HADD2.F32 R24, -RZ, R2.H0_H0 ;  /* 0x20000002ff187230 */ /* 0x004fe20000004100 */
[----:B------:R-:W-:Y:S06]  /*a130*/  BRA `(.L_x_9712) ;  /* 0x0000000800847947 */ /* 0x000fec0003800000 */
.L_x_9778:
[----:B------:R-:W2:Y:S01]  /*a140*/  LDG.E.64 R2, desc[UR36][R2.64] ;  /* 0x0000002402027981 */ /* 0x000ea2000c1e1b00 */
[----:B------:R-:W-:Y:S01]  /*a150*/  UMOV UR4, 0xf0000000 ;  /* 0xf000000000047882 */ /* 0x000fe20000000000 */
[----:B------:R-:W-:Y:S01]  /*a160*/  UMOV UR5, 0x380fffff ;  /* 0x380fffff00057882 */ /* 0x000fe20000000000 */
[----:B--2---:R-:W0:Y:S01]  /*a170*/  F2F.F32.F64 R24, R2 ;  /* 0x0000000200187310 */ /* 0x004e220000301000 */
[----:B------:R-:W-:-:S14]  /*a180*/  DSETP.GEU.AND P0, PT, |R2|, UR4, PT ;  /* 0x0000000402007e2a */ /* 0x000fdc000bf0e200 */
[----:B0-----:R-:W-:Y:S01]  /*a190*/  @!P0 FMUL R24, R24, 1.175494350822287508e-38 ;  /* 0x0080000018188820 */ /* 0x001fe20000400000 */
[----:B------:R-:W-:Y:S06]  /*a1a0*/  BRA `(.L_x_9712) ;  /* 0x0000000800687947 */ /* 0x000fec0003800000 */
.L_x_9769:
        /* <DEDUP_REMOVED lines=12> */
.L_x_9782:
[----:B------:R-:W2:Y:S01]  /*a270*/  LDG.E.64 R2, desc[UR36][R2.64] ;  /* 0x0000002402027981 */ /* 0x000ea2000c1e1b00 */
[----:B------:R-:W-:Y:S01]  /*a280*/  UMOV UR4, 0xf0000000 ;  /* 0xf000000000047882 */ /* 0x000fe20000000000 */
[----:B------:R-:W-:Y:S01]  /*a290*/  UMOV UR5, 0x380fffff ;  /* 0x380fffff00057882 */ /* 0x000fe20000000000 */
[----:B--2---:R-:W0:Y:S01]  /*a2a0*/  F2F.F32.F64 R24, R2 ;  /* 0x0000000200187310 */ /* 0x004e220000301000 */
[----:B------:R-:W-:-:S14]  /*a2b0*/  DSETP.GEU.AND P0, PT, |R2|, UR4, PT ;  /* 0x0000000402007e2a */ /* 0x000fdc000bf0e200 */
[----:B0-----:R-:W-:Y:S01]  /*a2c0*/  @!P0 FMUL R24, R24, 1.175494350822287508e-38 ;  /* 0x0080000018188820 */ /* 0x001fe20000400000 */
[----:B------:R-:W-:Y:S06]  /*a2d0*/  BRA `(.L_x_9712) ;  /* 0x00000008001c7947 */ /* 0x000fec0003800000 */
.L_x_9781:
        /* <DEDUP_REMOVED lines=25> */
.L_x_9784:
        /* <DEDUP_REMOVED lines=12> */
.L_x_9783:
[----:B------:R-:W2:Y:S02]  /*a530*/  LDG.E.U16 R2, desc[UR36][R2.64] ;  /* 0x0000002402027981 */ /* 0x000ea4000c1e1500 */
[----:B--2---:R-:W-:Y:S01]  /*a540*/  IMAD.U32 R24, R2, 0x10000, RZ ;  /* 0x0001000002187824 */ /* 0x004fe200078e00ff */
[----:B------:R-:W-:Y:S06]  /*a550*/  BRA `(.L_x_9712) ;  /* 0x00000004007c7947 */ /* 0x000fec0003800000 */
.L_x_9780:
        /* <DEDUP_REMOVED lines=11> */
.L_x_9787:
[----:B------:R-:W2:Y:S02]  /*a610*/  LDG.E.U8 R3, desc[UR36][R2.64] ;  /* 0x0000002402037981 */ /* 0x000ea4000c1e1100 */
        /* <DEDUP_REMOVED lines=18> */
.L_x_9789:
[----:B------:R-:W-:Y:S05]  /*a740*/  BSYNC.RECONVERGENT B0 ;  /* 0x0000000000007941 */ /* 0x000fea0003800200 */
.L_x_9788:
[----:B------:R-:W-:Y:S01]  /*a750*/  IMAD.SHL.U32 R0, R0, 0x100000, RZ ;  /* 0x0010000000007824 */ /* 0x000fe200078e00ff */
[----:B------:R-:W-:-:S04]  /*a760*/  LEA R2, R2, 0x3b800000, 0x17 ;  /* 0x3b80000002027811 */ /* 0x000fc800078eb8ff */
[----:B------:R-:W-:Y:S01]  /*a770*/  LOP3.LUT R24, R2, R0, R7, 0xfe, !PT ;  /* 0x0000000002187212 */ /* 0x000fe200078efe07 */
[----:B------:R-:W-:Y:S06]  /*a780*/  BRA `(.L_x_9712) ;  /* 0x0000000000f07947 */ /* 0x000fec0003800000 */
.L_x_9786:
        /* <DEDUP_REMOVED lines=19> */
.L_x_9791:
[----:B------:R-:W-:Y:S05]  /*a8c0*/  BSYNC.RECONVERGENT B0 ;  /* 0x0000000000007941 */ /* 0x000fea0003800200 */
.L_x_9790:
[----:B------:R-:W-:Y:S01]  /*a8d0*/  IMAD.SHL.U32 R0, R0, 0x200000, RZ ;  /* 0x0020000000007824 */ /* 0x000fe200078e00ff */
[----:B------:R-:W-:-:S04]  /*a8e0*/  LEA R2, R2, 0x37800000, 0x17 ;  /* 0x3780000002027811 */ /* 0x000fc800078eb8ff */
[----:B------:R-:W-:Y:S01]  /*a8f0*/  LOP3.LUT R24, R2, R0, R7, 0xfe, !PT ;  /* 0x0000000002187212 */ /* 0x000fe200078efe07 */
[----:B------:R-:W-:Y:S06]  /*a900*/  BRA `(.L_x_9712) ;  /* 0x0000000000907947 */ /* 0x000fec0003800000 */
.L_x_9785:
        /* <DEDUP_REMOVED lines=14> */
.L_x_9773:
        /* <DEDUP_REMOVED lines=16> */
.L_x_9794:
[----:B------:R-:W-:Y:S05]  /*aaf0*/  BRA `(.L_x_9712) ;  /* 0x0000000000147947 */ /* 0x000fea0003800000 */
.L_x_9793:
[----:B------:R-:W2:Y:S02]  /*ab00*/  LDG.E.64 R2, desc[UR36][R2.64] ;  /* 0x0000002402027981 */ /* 0x000ea4000c1e1b00 */
[----:B--2---:R0:W1:Y:S01]  /*ab10*/  I2F.U64 R24, R2 ;  /* 0x0000000200187312 */ /* 0x0040620000301000 */
[----:B------:R-:W-:Y:S05]  /*ab20*/  BRA `(.L_x_9712) ;  /* 0x0000000000087947 */ /* 0x000fea0003800000 */
.L_x_9792:
[----:B------:R-:W2:Y:S02]  /*ab30*/  LDG.E R2, desc[UR36][R2.64] ;  /* 0x0000002402027981 */ /* 0x000ea4000c1e1900 */
[----:B--2---:R-:W-:-:S07]  /*ab40*/  I2FP.F32.U32 R24, R2 ;  /* 0x0000000200187245 */ /* 0x004fce0000201000 */
.L_x_9712:
[----:B------:R-:W-:Y:S05]  /*ab50*/  BSYNC.RECONVERGENT B7 ;  /* 0x0000000000077941 */ /* 0x000fea0003800200 */
.L_x_9711:
[----:B0123--:R-:W0:Y:S01]  /*ab60*/  LDC R2, c[0x0][0x380] ;  /* 0x0000e000ff027b82 */ /* 0x00fe220000000800 */
[C---:B------:R-:W-:Y:S01]  /*ab70*/  VIADD R19, R26.reuse, 0x80 ;  /* 0x000000801a137836 */ /* 0x040fe20000000000 */
[----:B------:R-:W-:Y:S01]  /*ab80*/  BSSY.RECONVERGENT B6, `(.L_x_9795) ;  /* 0x0000120000067945 */ /* 0x000fe20003800200 */
[C---:B------:R-:W-:Y:S02]  /*ab90*/  VIADD R5, R26.reuse, 0x100 ;  /* 0x000001001a057836 */ /* 0x040fe40000000000 */
[----:B------:R-:W-:-:S03]  /*aba0*/  VIADD R7, R26, 0x180 ;  /* 0x000001801a077836 */ /* 0x000fc60000000000 */
[----:B------:R-:W1:Y:S01]  /*abb0*/  LDC.U8 R16, c[0x0][0x3bc] ;  /* 0x0000ef00ff107b82 */ /* 0x000e620000000000 */
[----:B0-----:R-:W-:-:S05]  /*abc0*/  IMAD R2, R17, -0x200, R2 ;  /* 0xfffffe0011027824 */ /* 0x001fca00078e0202 */
[-C--:B------:R-:W-:Y:S02]  /*abd0*/  ISETP.GE.AND P0, PT, R26, R2.reuse, PT ;  /* 0x000000021a00720c */ /* 0x080fe40003f06270 */
[-C--:B------:R-:W-:Y:S02]  /*abe0*/  ISETP.GE.AND P1, PT, R19, R2.reuse, PT ;  /* 0x000000021300720c */ /* 0x080fe40003f26270 */
[-C--:B------:R-:W-:Y:S02]  /*abf0*/  ISETP.GE.AND P2, PT, R5, R2.reuse, PT ;  /* 0x000000020500720c */ /* 0x080fe40003f46270 */
[----:B------:R-:W-:-:S07]  /*ac00*/  ISETP.GE.AND P3, PT, R7, R2, PT ;  /* 0x000000020700720c */ /* 0x000fce0003f66270 */
[----:B-----5:R-:W-:Y:S02]  /*ac10*/  @!P0 FADD.FTZ R3, -R32, 1 ;  /* 0x3f80000020038421 */ /* 0x020fe40000010100 */
[----:B------:R-:W-:Y:S02]  /*ac20*/  @!P1 FADD.FTZ R6, -R29, 1 ;  /* 0x3f8000001d069421 */ /* 0x000fe40000010100 */
[----:B------:R-:W-:Y:S01]  /*ac30*/  @!P2 FADD.FTZ R5, -R22, 1 ;  /* 0x3f8000001605a421 */ /* 0x000fe20000010100 */
[----:B------:R-:W-:Y:S01]  /*ac40*/  @!P0 FMUL.FTZ R3, R3, R32 ;  /* 0x0000002003038220 */ /* 0x000fe20000410000 */
[----:B----4-:R-:W-:Y:S01]  /*ac50*/  @!P3 FADD.FTZ R8, -R27, 1 ;  /* 0x3f8000001b08b421 */ /* 0x010fe20000010100 */
[----:B------:R-:W-:Y:S01]  /*ac60*/  @!P1 FMUL.FTZ R6, R6, R29 ;  /* 0x0000001d06069220 */ /* 0x000fe20000410000 */
[----:B------:R-:W-:Y:S01]  /*ac70*/  @!P2 FMUL.FTZ R5, R5, R22 ;  /* 0x000000160505a220 */ /* 0x000fe20000410000 */
[----:B------:R-:W-:Y:S01]  /*ac80*/  @!P0 FADD.FTZ R32, -R31, R32 ;  /* 0x000000201f208221 */ /* 0x000fe20000010100 */
[----:B------:R-:W-:Y:S01]  /*ac90*/  @!P3 FMUL.FTZ R8, R8, R27 ;  /* 0x0000001b0808b220 */ /* 0x000fe20000410000 */
[----:B------:R-:W-:Y:S01]  /*aca0*/  @!P0 FMNMX.FTZ R0, R3, 9.9999999600419720025e-13, !PT ;  /* 0x2b8cbccc03008809 */ /* 0x000fe20007810000 */
[----:B------:R-:W-:Y:S01]  /*acb0*/  @!P1 FADD.FTZ R29, -R28, R29 ;  /* 0x0000001d1c1d9221 */ /* 0x000fe20000010100 */
[----:B------:R-:W-:Y:S01]  /*acc0*/  @!P1 FMNMX.FTZ R3, R6, 9.9999999600419720025e-13, !PT ;  /* 0x2b8cbccc06039809 */ /* 0x000fe20007810000 */
[----:B------:R-:W-:Y:S01]  /*acd0*/  @!P2 FADD.FTZ R23, -R23, R22 ;  /* 0x000000161717a221 */ /* 0x000fe20000010100 */
[----:B------:R-:W-:Y:S01]  /*ace0*/  @!P2 FMNMX.FTZ R6, R5, 9.9999999600419720025e-13, !PT ;  /* 0x2b8cbccc0506a809 */ /* 0x000fe20007810000 */
[----:B------:R-:W-:Y:S01]  /*acf0*/  @!P0 FMUL.FTZ R33, R32, R33 ;  /* 0x0000002120218220 */ /* 0x000fe20000410000 */
[----:B------:R-:W-:Y:S01]  /*ad00*/  @!P3 FMNMX.FTZ R5, R8, 9.9999999600419720025e-13, !PT ;  /* 0x2b8cbccc0805b809 */ /* 0x000fe20007810000 */
[----:B------:R-:W0:Y:S01]  /*ad10*/  @!P0 MUFU.RCP R0, R0 ;  /* 0x0000000000008308 */ /* 0x000e220000001000 */
[----:B------:R-:W-:Y:S01]  /*ad20*/  @!P3 FADD.FTZ R8, R27, -R24 ;  /* 0x800000181b08b221 */ /* 0x000fe20000010000 */
[----:B------:R-:W-:Y:S01]  /*ad30*/  @!P1 FMUL.FTZ R30, R29, R30 ;  /* 0x0000001e1d1e9220 */ /* 0x000fe20000410000 */
[----:B------:R-:W-:-:S02]  /*ad40*/  @!P2 FMUL.FTZ R23, R23, R18 ;  /* 0x000000121717a220 */ /* 0x000fc40000410000 */
[----:B------:R-:W-:-:S03]  /*ad50*/  @!P3 FMUL.FTZ R8, R8, R25 ;  /* 0x000000190808b220 */ /* 0x000fc60000410000 */
[----:B------:R-:W2:Y:S08]  /*ad60*/  @!P1 MUFU.RCP R3, R3 ;  /* 0x0000000300039308 */ /* 0x000eb00000001000 */
[----:B------:R-:W3:Y:S01]  /*ad70*/  @!P2 MUFU.RCP R6, R6 ;  /* 0x000000060006a308 */ /* 0x000ee20000001000 */
[----:B0-----:R-:W-:-:S07]  /*ad80*/  @!P0 FMUL.FTZ R4, R33, R0 ;  /* 0x0000000021048220 */ /* 0x001fce0000410000 */
[----:B------:R-:W0:Y:S01]  /*ad90*/  @!P3 MUFU.RCP R5, R5 ;  /* 0x000000050005b308 */ /* 0x000e220000001000 */
[----:B--2---:R-:W-:Y:S01]  /*ada0*/  @!P1 FMUL.FTZ R22, R30, R3 ;  /* 0x000000031e169220 */ /* 0x004fe20000410000 */
[----:B---3--:R-:W-:Y:S01]  /*adb0*/  @!P2 FMUL.FTZ R24, R23, R6 ;  /* 0x000000061718a220 */ /* 0x008fe20000410000 */
[----:B0-----:R-:W-:Y:S01]  /*adc0*/  @!P3 FMUL.FTZ R18, R8, R5 ;  /* 0x000000050812b220 */ /* 0x001fe20000410000 */
[----:B-1----:R-:W-:Y:S06]  /*add0*/  @P0 BRA `(.L_x_9796) ;  /* 0x0000000c00e80947 */ /* 0x002fec0003800000 */
[----:B------:R-:W0:Y:S01]  /*ade0*/  LDCU UR4, c[0x0][0x3c0] ;  /* 0x00007800ff0477ac */ /* 0x000e220008000800 */
[----:B------:R-:W1:Y:S01]  /*adf0*/  LDC.64 R8, c[0x0][0x388] ;  /* 0x0000e200ff087b82 */ /* 0x000e620000000a00 */
[----:B------:R-:W-:Y:S01]  /*ae00*/  IMAD R0, R17, 0x200, R26 ;  /* 0x0000020011007824 */ /* 0x000fe200078e021a */
[----:B------:R-:W-:-:S03]  /*ae10*/  PRMT R5, R16, 0x9910, RZ ;  /* 0x0000991010057816 */ /* 0x000fc600000000ff */
[----:B0-----:R-:W-:Y:S02]  /*ae20*/  IMAD R3, R0, UR4, RZ ;  /* 0x0000000400037c24 */ /* 0x001fe4000f8e02ff */
        /* <DEDUP_REMOVED lines=17> */
.L_x_9800:
[----:B------:R-:W0:Y:S01]  /*af40*/  F2I.S64.TRUNC R4, R4 ;  /* 0x0000000400047311 */ /* 0x000e22000020d900 */
[----:B------:R-:W-:Y:S02]  /*af50*/  IMAD.MOV.U32 R26, RZ, RZ, R19 ;  /* 0x000000ffff1a7224 */ /* 0x000fe400078e0013 */
[----:B0-----:R-:W-:-:S05]  /*af60*/  IMAD.MOV.U32 R3, RZ, RZ, R4 ;  /* 0x000000ffff037224 */ /* 0x001fca00078e0004 */
[----:B------:R0:W-:Y:S01]  /*af70*/  STG.E.U8 desc[UR36][R8.64], R3 ;  /* 0x0000000308007986 */ /* 0x0001e2000c101124 */
[----:B------:R-:W-:Y:S05]  /*af80*/  BRA `(.L_x_9796) ;  /* 0x0000000c007c7947 */ /* 0x000fea0003800000 */
.L_x_9799:
        /* <DEDUP_REMOVED lines=10> */
.L_x_9803:
[----:B------:R-:W0:Y:S01]  /*b030*/  F2I.FTZ.TRUNC.NTZ R3, R4 ;  /* 0x0000000400037305 */ /* 0x000e22000021f100 */
[----:B------:R-:W-:Y:S01]  /*b040*/  IMAD.MOV.U32 R26, RZ, RZ, R19 ;  /* 0x000000ffff1a7224 */ /* 0x000fe200078e0013 */
[----:B0-----:R0:W-:Y:S01]  /*b050*/  STG.E desc[UR36][R8.64], R3 ;  /* 0x0000000308007986 */ /* 0x0011e2000c101924 */
[----:B------:R-:W-:Y:S05]  /*b060*/  BRA `(.L_x_9796) ;  /* 0x0000000c00447947 */ /* 0x000fea0003800000 */
.L_x_9802:
[----:B------:R-:W0:Y:S01]  /*b070*/  F2I.FTZ.TRUNC.NTZ R3, R4 ;  /* 0x0000000400037305 */ /* 0x000e22000021f100 */
[----:B------:R-:W-:Y:S01]  /*b080*/  IMAD.MOV.U32 R26, RZ, RZ, R19 ;  /* 0x000000ffff1a7224 */ /* 0x000fe200078e0013 */
[----:B0-----:R0:W-:Y:S01]  /*b090*/  STG.E.U16 desc[UR36][R8.64], R3 ;  /* 0x0000000308007986 */ /* 0x0011e2000c101524 */
[----:B------:R-:W-:Y:S05]  /*b0a0*/  BRA `(.L_x_9796) ;  /* 0x0000000c00347947 */ /* 0x000fea0003800000 */
.L_x_9798:
        /* <DEDUP_REMOVED lines=9> */
.L_x_9805:
[----:B------:R-:W-:Y:S01]  /*b140*/  F2FP.F16.F32.PACK_AB R4, RZ, R4 ;  /* 0x00000004ff04723e */ /* 0x000fe200000000ff */
[----:B------:R-:W-:-:S04]  /*b150*/  IMAD.MOV.U32 R26, RZ, RZ, R19 ;  /* 0x000000ffff1a7224 */ /* 0x000fc800078e0013 */
[----:B------:R0:W-:Y:S01]  /*b160*/  STG.E.U16 desc[UR36][R8.64], R4 ;  /* 0x0000000408007986 */ /* 0x0001e2000c101524 */
[----:B------:R-:W-:Y:S05]  /*b170*/  BRA `(.L_x_9796) ;  /* 0x0000000c00007947 */ /* 0x000fea0003800000 */
.L_x_9804:
        /* <DEDUP_REMOVED lines=10> */
.L_x_9807:
[----:B------:R-:W-:Y:S01]  /*b220*/  F2FP.F16.F32.PACK_AB R3, RZ, R4 ;  /* 0x00000004ff03723e */ /* 0x000fe200000000ff */
[----:B------:R-:W-:-:S03]  /*b230*/  IMAD.MOV.U32 R26, RZ, RZ, R19 ;  /* 0x000000ffff1a7224 */ /* 0x000fc600078e0013 */
[----:B------:R-:W-:-:S05]  /*b240*/  PRMT R3, R3, 0x5410, RZ ;  /* 0x0000541003037816 */ /* 0x000fca00000000ff */
[----:B------:R0:W-:Y:S01]  /*b250*/  STG.E desc[UR36][R8.64], R3 ;  /* 0x0000000308007986 */ /* 0x0001e2000c101924 */
[----:B------:R-:W-:Y:S05]  /*b260*/  BRA `(.L_x_9796) ;  /* 0x0000000800c47947 */ /* 0x000fea0003800000 */
.L_x_9806:
[----:B------:R-:W-:Y:S01]  /*b270*/  FMUL.FTZ R4, R4, 1 ;  /* 0x3f80000004047820 */ /* 0x000fe20000410000 */
[----:B------:R-:W-:-:S05]  /*b280*/  IMAD.MOV.U32 R26, RZ, RZ, R19 ;  /* 0x000000ffff1a7224 */ /* 0x000fca00078e0013 */
[----:B------:R-:W0:Y:S02]  /*b290*/  F2F.F64.F32 R4, R4 ;  /* 0x0000000400047310 */ /* 0x000e240000201800 */
[----:B0-----:R0:W-:Y:S01]  /*b2a0*/  STG.E.64 desc[UR36][R8.64], R4 ;  /* 0x0000000408007986 */ /* 0x0011e2000c101b24 */
[----:B------:R-:W-:Y:S05]  /*b2b0*/  BRA `(.L_x_9796) ;  /* 0x0000000800b07947 */ /* 0x000fea0003800000 */
.L_x_9797:
        /* <DEDUP_REMOVED lines=13> */
.L_x_9810:
[----:B------:R-:W-:Y:S01]  /*b390*/  FMUL.FTZ R4, R4, 1 ;  /* 0x3f80000004047820 */ /* 0x000fe20000410000 */
[----:B------:R-:W-:Y:S01]  /*b3a0*/  CS2R R6, SRZ ;  /* 0x0000000000067805 */ /* 0x000fe2000001ff00 */
[----:B------:R-:W-:-:S04]  /*b3b0*/  IMAD.MOV.U32 R26, RZ, RZ, R19 ;  /* 0x000000ffff1a7224 */ /* 0x000fc800078e0013 */
[----:B------:R-:W0:Y:S02]  /*b3c0*/  F2F.F64.F32 R4, R4 ;  /* 0x0000000400047310 */ /* 0x000e240000201800 */
[----:B0-----:R0:W-:Y:S01]  /*b3d0*/  STG.E.128 desc[UR36][R8.64], R4 ;  /* 0x0000000408007986 */ /* 0x0011e2000c101d24 */
[----:B------:R-:W-:Y:S05]  /*b3e0*/  BRA `(.L_x_9796) ;  /* 0x0000000800647947 */ /* 0x000fea0003800000 */
.L_x_9809:
        /* <DEDUP_REMOVED lines=18> */
.L_x_9814:
[----:B------:R-:W-:Y:S05]  /*b510*/  BSYNC.RECONVERGENT B0 ;  /* 0x0000000000007941 */ /* 0x000fea0003800200 */
.L_x_9813:
[----:B------:R-:W-:Y:S01]  /*b520*/  LOP3.LUT R5, R0, 0x80, R5, 0xf8, !PT ;  /* 0x0000008000057812 */ /* 0x000fe200078ef805 */
[----:B------:R-:W-:-:S04]  /*b530*/  IMAD.MOV.U32 R26, RZ, RZ, R19 ;  /* 0x000000ffff1a7224 */ /* 0x000fc800078e0013 */
[----:B------:R0:W-:Y:S01]  /*b540*/  STG.E.U8 desc[UR36][R8.64], R5 ;  /* 0x0000000508007986 */ /* 0x0001e2000c101124 */
[----:B------:R-:W-:Y:S05]  /*b550*/  BRA `(.L_x_9796) ;  /* 0x0000000800087947 */ /* 0x000fea0003800000 */
.L_x_9812:
        /* <DEDUP_REMOVED lines=14> */
.L_x_9816:
[----:B------:R-:W-:Y:S05]  /*b640*/  BSYNC.RECONVERGENT B0 ;  /* 0x0000000000007941 */ /* 0x000fea0003800200 */
.L_x_9815:
[----:B------:R-:W-:Y:S01]  /*b650*/  LOP3.LUT R3, R0, 0x80, R7, 0xf8, !PT ;  /* 0x0000008000037812 */ /* 0x000fe200078ef807 */
[----:B------:R-:W-:-:S04]  /*b660*/  IMAD.MOV.U32 R26, RZ, RZ, R19 ;  /* 0x000000ffff1a7224 */ /* 0x000fc800078e0013 */
[----:B------:R0:W-:Y:S01]  /*b670*/  STG.E.U8 desc[UR36][R8.64], R3 ;  /* 0x0000000308007986 */ /* 0x0001e2000c101124 */
[----:B------:R-:W-:Y:S05]  /*b680*/  BRA `(.L_x_9796) ;  /* 0x0000000400bc7947 */ /* 0x000fea0003800000 */
.L_x_9811:
[----:B------:R-:W-:Y:S01]  /*b690*/  F2FP.BF16.F32.PACK_AB R4, RZ, R4 ;  /* 0x00000004ff04723e */ /* 0x000fe200000010ff */
[----:B------:R-:W-:-:S04]  /*b6a0*/  IMAD.MOV.U32 R26, RZ, RZ, R19 ;  /* 0x000000ffff1a7224 */ /* 0x000fc800078e0013 */
[----:B------:R0:W-:Y:S01]  /*b6b0*/  STG.E.U16 desc[UR36][R8.64], R4 ;  /* 0x0000000408007986 */ /* 0x0001e2000c101524 */
[----:B------:R-:W-:Y:S05]  /*b6c0*/  BRA `(.L_x_9796) ;  /* 0x0000000400ac7947 */ /* 0x000fea0003800000 */
.L_x_9808:
        /* <DEDUP_REMOVED lines=12> */
.L_x_9819:
        /* <DEDUP_REMOVED lines=12> */
.L_x_9822:
[----:B------:R-:W-:-:S04]  /*b850*/  SHF.R.U32.HI R0, RZ, 0x14, R4 ;  /* 0x00000014ff007819 */ /* 0x000fc80000011604 */
[----:B------:R-:W-:-:S04]  /*b860*/  LOP3.LUT R3, R0, 0x1, RZ, 0xc0, !PT ;  /* 0x0000000100037812 */ /* 0x000fc800078ec0ff */
[----:B------:R-:W-:-:S04]  /*b870*/  IADD3 R0, PT, PT, R4, 0x487ffff, R3 ;  /* 0x0487ffff04007810 */ /* 0x000fc80007ffe003 */
[----:B------:R-:W-:-:S04]  /*b880*/  SHF.R.U32.HI R0, RZ, 0x14, R0 ;  /* 0x00000014ff007819 */ /* 0x000fc80000011600 */
[----:B------:R-:W-:-:S07]  /*b890*/  LOP3.LUT R3, R0, 0xff, RZ, 0xc0, !PT ;  /* 0x000000ff00037812 */ /* 0x000fce00078ec0ff */
.L_x_9823:
[----:B------:R-:W-:-:S04]  /*b8a0*/  SHF.R.U32.HI R4, RZ, 0x18, R4 ;  /* 0x00000018ff047819 */ /* 0x000fc80000011604 */
[----:B------:R-:W-:-:S04]  /*b8b0*/  LOP3.LUT R3, R3, 0x80, R4, 0xf8, !PT ;  /* 0x0000008003037812 */ /* 0x000fc800078ef804 */
[----:B------:R-:W-:-:S07]  /*b8c0*/  PRMT R0, R3, 0x7610, R0 ;  /* 0x0000761003007816 */ /* 0x000fce0000000000 */
.L_x_9821:
[----:B------:R-:W-:Y:S05]  /*b8d0*/  BSYNC.RECONVERGENT B0 ;  /* 0x0000000000007941 */ /* 0x000fea0003800200 */
.L_x_9820:
[----:B------:R4:W-:Y:S01]  /*b8e0*/  STG.E.U8 desc[UR36][R8.64], R0 ;  /* 0x0000000008007986 */ /* 0x0009e2000c101124 */
[----:B------:R-:W-:Y:S01]  /*b8f0*/  IMAD.MOV.U32 R26, RZ, RZ, R19 ;  /* 0x000000ffff1a7224 */ /* 0x000fe200078e0013 */
[----:B------:R-:W-:Y:S06]  /*b900*/  BRA `(.L_x_9796) ;  /* 0x00000004001c7947 */ /* 0x000fec0003800000 */
.L_x_9818:
        /* <DEDUP_REMOVED lines=12> */
.L_x_9826:
[----:B------:R-:W-:-:S04]  /*b9d0*/  SHF.R.U32.HI R0, RZ, 0x15, R4 ;  /* 0x00000015ff007819 */ /* 0x000fc80000011604 */
[----:B------:R-:W-:-:S04]  /*b9e0*/  LOP3.LUT R3, R0, 0x1, RZ, 0xc0, !PT ;  /* 0x0000000100037812 */ /* 0x000fc800078ec0ff */
[----:B------:R-:W-:-:S04]  /*b9f0*/  IADD3 R0, PT, PT, R4, 0x88fffff, R3 ;  /* 0x088fffff04007810 */ /* 0x000fc80007ffe003 */
[----:B------:R-:W-:-:S04]  /*ba00*/  SHF.R.U32.HI R0, RZ, 0x15, R0 ;  /* 0x00000015ff007819 */ /* 0x000fc80000011600 */
[----:B------:R-:W-:-:S07]  /*ba10*/  LOP3.LUT R3, R0, 0xff, RZ, 0xc0, !PT ;  /* 0x000000ff00037812 */ /* 0x000fce00078ec0ff */
.L_x_9827:
[----:B------:R-:W-:-:S04]  /*ba20*/  SHF.R.U32.HI R4, RZ, 0x18, R4 ;  /* 0x00000018ff047819 */ /* 0x000fc80000011604 */
[----:B------:R-:W-:-:S04]  /*ba30*/  LOP3.LUT R3, R3, 0x80, R4, 0xf8, !PT ;  /* 0x0000008003037812 */ /* 0x000fc800078ef804 */
[----:B------:R-:W-:-:S07]  /*ba40*/  PRMT R0, R3, 0x7610, R0 ;  /* 0x0000761003007816 */ /* 0x000fce0000000000 */
.L_x_9825:
[----:B------:R-:W-:Y:S05]  /*ba50*/  BSYNC.RECONVERGENT B0 ;  /* 0x0000000000007941 */ /* 0x000fea0003800200 */
.L_x_9824:
[----:B------:R3:W-:Y:S01]  /*ba60*/  STG.E.U8 desc[UR36][R8.64], R0 ;  /* 0x0000000008007986 */ /* 0x0007e2000c101124 */
[----:B------:R-:W-:Y:S01]  /*ba70*/  IMAD.MOV.U32 R26, RZ, RZ, R19 ;  /* 0x000000ffff1a7224 */ /* 0x000fe200078e0013 */
[----:B------:R-:W-:Y:S06]  /*ba80*/  BRA `(.L_x_9796) ;  /* 0x0000000000bc7947 */ /* 0x000fec0003800000 */
.L_x_9817:
[----:B------:R-:W-:-:S13]  /*ba90*/  ISETP.NE.AND P0, PT, R0, 0x1c, PT ;  /* 0x0000001c0000780c */ /* 0x000fda0003f05270 */
[----:B------:R-:W-:Y:S05]  /*baa0*/  @!P0 BRA `(.L_x_9828) ;  /* 0x0000000000a88947 */ /* 0x000fea0003800000 */
[----:B------:R-:W-:-:S13]  /*bab0*/  ISETP.NE.AND P0, PT, R0, 0x1d, PT ;  /* 0x0000001d0000780c */ /* 0x000fda0003f05270 */
[----:B------:R-:W-:Y:S05]  /*bac0*/  @!P0 BRA `(.L_x_9829) ;  /* 0x0000000000908947 */ /* 0x000fea0003800000 */
[----:B------:R-:W-:-:S13]  /*bad0*/  ISETP.NE.AND P0, PT, R0, 0x2c, PT ;  /* 0x0000002c0000780c */ /* 0x000fda0003f05270 */
[----:B------:R-:W-:Y:S05]  /*bae0*/  @!P0 BRA `(.L_x_9830) ;  /* 0x0000000000488947 */ /* 0x000fea0003800000 */
.L_x_9801:
        /* <DEDUP_REMOVED lines=16> */
.L_x_9831:
[----:B------:R-:W-:Y:S01]  /*bbf0*/  IMAD.MOV.U32 R26, RZ, RZ, R19 ;  /* 0x000000ffff1a7224 */ /* 0x000fe200078e0013 */
[----:B------:R-:W-:Y:S06]  /*bc00*/  BRA `(.L_x_9796) ;  /* 0x00000000005c7947 */ /* 0x000fec0003800000 */
.L_x_9830:
        /* <DEDUP_REMOVED lines=16> */
.L_x_9829:
[----:B------:R-:W0:Y:S01]  /*bd10*/  F2I.U64.TRUNC R4, R4 ;  /* 0x0000000400047311 */ /* 0x000e22000020d800 */
[----:B------:R-:W-:Y:S01]  /*bd20*/  IMAD.MOV.U32 R26, RZ, RZ, R19 ;  /* 0x000000ffff1a7224 */ /* 0x000fe200078e0013 */
[----:B0-----:R1:W-:Y:S01]  /*bd30*/  STG.E.64 desc[UR36][R8.64], R4 ;  /* 0x0000000408007986 */ /* 0x0013e2000c101b24 */
[----:B------:R-:W-:Y:S05]  /*bd40*/  BRA `(.L_x_9796) ;  /* 0x00000000000c7947 */ /* 0x000fea0003800000 */
.L_x_9828:
[----:B------:R-:W0:Y:S01]  /*bd50*/  F2I.FTZ.U32.TRUNC.NTZ R3, R4 ;  /* 0x0000000400037305 */ /* 0x000e22000021f000 */
[----:B------:R-:W-:Y:S01]  /*bd60*/  IMAD.MOV.U32 R26, RZ, RZ, R19 ;  /* 0x000000ffff1a7224 */ /* 0x000fe200078e0013 */
[----:B0-----:R0:W-:Y:S06]  /*bd70*/  STG.E desc[UR36][R8.64], R3 ;  /* 0x0000000308007986 */ /* 0x0011ec000c101924 */
.L_x_9796:
[----:B------:R-:W-:Y:S05]  /*bd80*/  BSYNC.RECONVERGENT B6 ;  /* 0x0000000000067941 */ /* 0x000fea0003800200 */
.L_x_9795:
[----:B------:R-:W-:Y:S01]  /*bd90*/  ISETP.GE.AND P0, PT, R26, R2, PT ;  /* 0x000000021a00720c */ /* 0x000fe20003f06270 */
[----:B------:R-:W-:-:S12]  /*bda0*/  BSSY.RECONVERGENT B6, `(.L_x_9832) ;  /* 0x00001cc000067945 */ /* 0x000fd80003800200 */
        /* <DEDUP_REMOVED lines=22> */
.L_x_9837:
[----:B------:R-:W0:Y:S02]  /*bf10*/  F2I.S64.TRUNC R22, R22 ;  /* 0x0000001600167311 */ /* 0x000e24000020d900 */
[----:B0-----:R-:W-:-:S05]  /*bf20*/  IMAD.MOV.U32 R3, RZ, RZ, R22 ;  /* 0x000000ffff037224 */ /* 0x001fca00078e0016 */
[----:B------:R0:W-:Y:S01]  /*bf30*/  STG.E.U8 desc[UR36][R8.64], R3 ;  /* 0x0000000308007986 */ /* 0x0001e2000c101124 */
[----:B------:R-:W-:Y:S05]  /*bf40*/  BRA `(.L_x_9839) ;  /* 0x0000000c00287947 */ /* 0x000fea0003800000 */
.L_x_9836:
        /* <DEDUP_REMOVED lines=9> */
.L_x_9841:
[----:B------:R-:W0:Y:S02]  /*bfe0*/  F2I.FTZ.TRUNC.NTZ R3, R22 ;  /* 0x0000001600037305 */ /* 0x000e24000021f100 */
[----:B0-----:R0:W-:Y:S01]  /*bff0*/  STG.E desc[UR36][R8.64], R3 ;  /* 0x0000000308007986 */ /* 0x0011e2000c101924 */
[----:B------:R-:W-:Y:S05]  /*c000*/  BRA `(.L_x_9839) ;  /* 0x0000000800f87947 */ /* 0x000fea0003800000 */
.L_x_9840:
[----:B------:R-:W0:Y:S02]  /*c010*/  F2I.FTZ.TRUNC.NTZ R3, R22 ;  /* 0x0000001600037305 */ /* 0x000e24000021f100 */
[----:B0-----:R0:W-:Y:S01]  /*c020*/  STG.E.U16 desc[UR36][R8.64], R3 ;  /* 0x0000000308007986 */ /* 0x0011e2000c101524 */
[----:B------:R-:W-:Y:S05]  /*c030*/  BRA `(.L_x_9839) ;  /* 0x0000000800ec7947 */ /* 0x000fea0003800000 */
.L_x_9835:
        /* <DEDUP_REMOVED lines=8> */
.L_x_9843:
[----:B------:R-:W-:-:S05]  /*c0c0*/  F2FP.F16.F32.PACK_AB R22, RZ, R22 ;  /* 0x00000016ff16723e */ /* 0x000fca00000000ff */
[----:B------:R1:W-:Y:S01]  /*c0d0*/  STG.E.U16 desc[UR36][R8.64], R22 ;  /* 0x0000001608007986 */ /* 0x0003e2000c101524 */
[----:B------:R-:W-:Y:S05]  /*c0e0*/  BRA `(.L_x_9839) ;  /* 0x0000000800c07947 */ /* 0x000fea0003800000 */
.L_x_9842:
        /* <DEDUP_REMOVED lines=9> */
.L_x_9845:
[----:B------:R-:W-:-:S04]  /*c180*/  F2FP.F16.F32.PACK_AB R3, RZ, R22 ;  /* 0x00000016ff03723e */ /* 0x000fc800000000ff */
[----:B------:R-:W-:-:S05]  /*c190*/  PRMT R3, R3, 0x5410, RZ ;  /* 0x0000541003037816 */ /* 0x000fca00000000ff */
[----:B------:R4:W-:Y:S01]  /*c1a0*/  STG.E desc[UR36][R8.64], R3 ;  /* 0x0000000308007986 */ /* 0x0009e2000c101924 */
[----:B------:R-:W-:Y:S05]  /*c1b0*/  BRA `(.L_x_9839) ;  /* 0x00000008008c7947 */ /* 0x000fea0003800000 */
.L_x_9844:
[----:B------:R-:W-:-:S06]  /*c1c0*/  FMUL.FTZ R4, R22, 1 ;  /* 0x3f80000016047820 */ /* 0x000fcc0000410000 */
[----:B------:R-:W0:Y:S02]  /*c1d0*/  F2F.F64.F32 R4, R4 ;  /* 0x0000000400047310 */ /* 0x000e240000201800 */
[----:B0-----:R2:W-:Y:S01]  /*c1e0*/  STG.E.64 desc[UR36][R8.64], R4 ;  /* 0x0000000408007986 */ /* 0x0015e2000c101b24 */
[----:B------:R-:W-:Y:S05]  /*c1f0*/  BRA `(.L_x_9839) ;  /* 0x00000008007c7947 */ /* 0x000fea0003800000 */
.L_x_9834:
        /* <DEDUP_REMOVED lines=13> */
.L_x_9849:
        /* <DEDUP_REMOVED lines=16> */
.L_x_9852:
[----:B------:R-:W-:-:S04]  /*c3d0*/  SHF.R.U32.HI R22, RZ, 0x18, R22 ;  /* 0x00000018ff167819 */ /* 0x000fc80000011616 */
[----:B------:R-:W-:-:S04]  /*c3e0*/  LOP3.LUT R3, R3, 0x80, R22, 0xf8, !PT ;  /* 0x0000008003037812 */ /* 0x000fc800078ef816 */
[----:B------:R-:W-:-:S07]  /*c3f0*/  PRMT R4, R3, 0x7610, R4 ;  /* 0x0000761003047816 */ /* 0x000fce0000000004 */
.L_x_9851:
[----:B------:R-:W-:Y:S05]  /*c400*/  BSYNC.RECONVERGENT B0 ;  /* 0x0000000000007941 */ /* 0x000fea0003800200 */
.L_x_9850:
[----:B------:R0:W-:Y:S01]  /*c410*/  STG.E.U8 desc[UR36][R8.64], R4 ;  /* 0x0000000408007986 */ /* 0x0001e2000c101124 */
[----:B------:R-:W-:Y:S05]  /*c420*/  BRA `(.L_x_9839) ;  /* 0x0000000400f07947 */ /* 0x000fea0003800000 */
.L_x_9848:
        /* <DEDUP_REMOVED lines=16> */
.L_x_9855:
[----:B------:R-:W-:-:S04]  /*c530*/  SHF.R.U32.HI R22, RZ, 0x18, R22 ;  /* 0x00000018ff167819 */ /* 0x000fc80000011616 */
[----:B------:R-:W-:-:S04]  /*c540*/  LOP3.LUT R3, R3, 0x80, R22, 0xf8, !PT ;  /* 0x0000008003037812 */ /* 0x000fc800078ef816 */
[----:B------:R-:W-:-:S07]  /*c550*/  PRMT R4, R3, 0x7610, R4 ;  /* 0x0000761003047816 */ /* 0x000fce0000000004 */
.L_x_9854:
[----:B------:R-:W-:Y:S05]  /*c560*/  BSYNC.RECONVERGENT B0 ;  /* 0x0000000000007941 */ /* 0x000fea0003800200 */
.L_x_9853:
[----:B------:R0:W-:Y:S01]  /*c570*/  STG.E.U8 desc[UR36][R8.64], R4 ;  /* 0x0000000408007986 */ /* 0x0001e2000c101124 */
[----:B------:R-:W-:Y:S05]  /*c580*/  BRA `(.L_x_9839) ;  /* 0x0000000400987947 */ /* 0x000fea0003800000 */
.L_x_9847:
        /* <DEDUP_REMOVED lines=21> */
.L_x_9857:
[----:B------:R-:W0:Y:S02]  /*c6e0*/  F2I.U64.TRUNC R22, R22 ;  /* 0x0000001600167311 */ /* 0x000e24000020d800 */
[----:B0-----:R0:W-:Y:S01]  /*c6f0*/  STG.E.64 desc[UR36][R8.64], R22 ;  /* 0x0000001608007986 */ /* 0x0011e2000c101b24 */
[----:B------:R-:W-:Y:S05]  /*c700*/  BRA `(.L_x_9839) ;  /* 0x0000000400387947 */ /* 0x000fea0003800000 */
.L_x_9856:
[----:B------:R-:W0:Y:S02]  /*c710*/  F2I.FTZ.U32.TRUNC.NTZ R3, R22 ;  /* 0x0000001600037305 */ /* 0x000e24000021f000 */
[----:B0-----:R0:W-:Y:S01]  /*c720*/  STG.E desc[UR36][R8.64], R3 ;  /* 0x0000000308007986 */ /* 0x0011e2000c101924 */
[----:B------:R-:W-:Y:S05]  /*c730*/  BRA `(.L_x_9839) ;  /* 0x00000004002c7947 */ /* 0x000fea0003800000 */
.L_x_9846:
        /* <DEDUP_REMOVED lines=10> */
.L_x_9859:
[----:B------:R-:W-:Y:S01]  /*c7e0*/  FMUL.FTZ R4, R22, 1 ;  /* 0x3f80000016047820 */ /* 0x000fe20000410000 */
[----:B------:R-:W-:-:S05]  /*c7f0*/  CS2R R6, SRZ ;  /* 0x0000000000067805 */ /* 0x000fca000001ff00 */
[----:B------:R-:W0:Y:S02]  /*c800*/  F2F.F64.F32 R4, R4 ;  /* 0x0000000400047310 */ /* 0x000e240000201800 */
[----:B0-----:R0:W-:Y:S01]  /*c810*/  STG.E.128 desc[UR36][R8.64], R4 ;  /* 0x0000000408007986 */ /* 0x0011e2000c101d24 */
[----:B------:R-:W-:Y:S05]  /*c820*/  BRA `(.L_x_9839) ;  /* 0x0000000000f07947 */ /* 0x000fea0003800000 */
.L_x_9858:
[----:B------:R-:W-:-:S13]  /*c830*/  ISETP.NE.AND P0, PT, R0, 0xf, PT ;  /* 0x0000000f0000780c */ /* 0x000fda0003f05270 */
[----:B------:R-:W-:Y:S05]  /*c840*/  @!P0 BRA `(.L_x_9860) ;  /* 0x0000000000e08947 */ /* 0x000fea0003800000 */
[----:B------:R-:W-:-:S13]  /*c850*/  ISETP.NE.AND P0, PT, R0, 0x17, PT ;  /* 0x000000170000780c */ /* 0x000fda0003f05270 */
[----:B------:R-:W-:Y:S05]  /*c860*/  @!P0 BRA `(.L_x_9861) ;  /* 0x00000000008c8947 */ /* 0x000fea0003800000 */
[----:B------:R-:W-:-:S13]  /*c870*/  ISETP.NE.AND P0, PT, R0, 0x18, PT ;  /* 0x000000180000780c */ /* 0x000fda0003f05270 */
[----:B------:R-:W-:Y:S05]  /*c880*/  @!P0 BRA `(.L_x_9862) ;  /* 0x0000000000448947 */ /* 0x000fea0003800000 */
.L_x_9838:
        /* <DEDUP_REMOVED lines=16> */
.L_x_9863:
[----:B------:R-:W-:Y:S05]  /*c990*/  BRA `(.L_x_9839) ;  /* 0x0000000000947947 */ /* 0x000fea0003800000 */
.L_x_9862:
        /* <DEDUP_REMOVED lines=12> */
.L_x_9865:
[----:B------:R-:W-:Y:S05]  /*ca60*/  BSYNC.RECONVERGENT B0 ;  /* 0x0000000000007941 */ /* 0x000fea0003800200 */
.L_x_9864:
[----:B------:R-:W-:-:S05]  /*ca70*/  LOP3.LUT R3, R0, 0x80, R5, 0xf8, !PT ;  /* 0x0000008000037812 */ /* 0x000fca00078ef805 */
[----:B------:R0:W-:Y:S01]  /*ca80*/  STG.E.U8 desc[UR36][R8.64], R3 ;  /* 0x0000000308007986 */ /* 0x0001e2000c101124 */
[----:B------:R-:W-:Y:S05]  /*ca90*/  BRA `(.L_x_9839) ;  /* 0x0000000000547947 */ /* 0x000fea0003800000 */
.L_x_9861:
        /* <DEDUP_REMOVED lines=11> */
.L_x_9867:
[----:B------:R-:W-:Y:S01]  /*cb50*/  IMAD.MOV.U32 R0, RZ, RZ, 0x7f ;  /* 0x0000007fff007424 */ /* 0x000fe200078e00ff */
[----:B------:R-:W-:-:S04]  /*cb60*/  ISETP.GT.U32.AND P0, PT, R4, 0x7f800000, PT ;  /* 0x7f8000000400780c */ /* 0x000fc80003f04070 */
[----:B------:R-:W-:-:S09]  /*cb70*/  SEL R0, R0, 0x7c, P0 ;  /* 0x0000007c00007807 */ /* 0x000fd20000000000 */
.L_x_9868:
[----:B------:R-:W-:Y:S05]  /*cb80*/  BSYNC.RECONVERGENT B0 ;  /* 0x0000000000007941 */ /* 0x000fea0003800200 */
.L_x_9866:
[----:B------:R-:W-:-:S04]  /*cb90*/  SHF.R.U32.HI R3, RZ, 0x18, R22 ;  /* 0x00000018ff037819 */ /* 0x000fc80000011616 */
[----:B------:R-:W-:-:S05]  /*cba0*/  LOP3.LUT R3, R0, 0x80, R3, 0xf8, !PT ;  /* 0x0000008000037812 */ /* 0x000fca00078ef803 */
[----:B------:R0:W-:Y:S01]  /*cbb0*/  STG.E.U8 desc[UR36][R8.64], R3 ;  /* 0x0000000308007986 */ /* 0x0001e2000c101124 */
[----:B------:R-:W-:Y:S05]  /*cbc0*/  BRA `(.L_x_9839) ;  /* 0x0000000000087947 */ /* 0x000fea0003800000 */
.L_x_9860:
[----:B------:R-:W-:-:S05]  /*cbd0*/  F2FP.BF16.F32.PACK_AB R22, RZ, R22 ;  /* 0x00000016ff16723e */ /* 0x000fca00000010ff */
[----:B------:R0:W-:Y:S02]  /*cbe0*/  STG.E.U16 desc[UR36][R8.64], R22 ;  /* 0x0000001608007986 */ /* 0x0001e4000c101524 */
.L_x_9839:
        /* <DEDUP_REMOVED lines=24> */
.L_x_9872:
[----:B------:R-:W0:Y:S02]  /*cd70*/  F2I.S64.TRUNC R24, R24 ;  /* 0x0000001800187311 */ /* 0x000e24000020d900 */
[----:B0-----:R-:W-:-:S05]  /*cd80*/  IMAD.MOV.U32 R3, RZ, RZ, R24 ;  /* 0x000000ffff037224 */ /* 0x001fca00078e0018 */
[----:B------:R0:W-:Y:S01]  /*cd90*/  STG.E.U8 desc[UR36][R8.64], R3 ;  /* 0x0000000308007986 */ /* 0x0001e2000c101124 */
[----:B------:R-:W-:Y:S05]  /*cda0*/  BRA `(.L_x_9874) ;  /* 0x0000000c00287947 */ /* 0x000fea0003800000 */
.L_x_9871:
        /* <DEDUP_REMOVED lines=9> */
.L_x_9876:
[----:B------:R-:W0:Y:S02]  /*ce40*/  F2I.FTZ.TRUNC.NTZ R3, R24 ;  /* 0x0000001800037305 */ /* 0x000e24000021f100 */
[----:B0-----:R0:W-:Y:S01]  /*ce50*/  STG.E desc[UR36][R8.64], R3 ;  /* 0x0000000308007986 */ /* 0x0011e2000c101924 */
[----:B------:R-:W-:Y:S05]  /*ce60*/  BRA `(.L_x_9874) ;  /* 0x0000000800f87947 */ /* 0x000fea0003800000 */
.L_x_9875:
[----:B------:R-:W0:Y:S02]  /*ce70*/  F2I.FTZ.TRUNC.NTZ R3, R24 ;  /* 0x0000001800037305 */ /* 0x000e24000021f100 */
[----:B0-----:R0:W-:Y:S01]  /*ce80*/  STG.E.U16 desc[UR36][R8.64], R3 ;  /* 0x0000000308007986 */ /* 0x0011e2000c101524 */
[----:B------:R-:W-:Y:S05]  /*ce90*/  BRA `(.L_x_9874) ;  /* 0x0000000800ec7947 */ /* 0x000fea0003800000 */
.L_x_9870:
        /* <DEDUP_REMOVED lines=8> */
.L_x_9878:
[----:B------:R-:W-:-:S05]  /*cf20*/  F2FP.F16.F32.PACK_AB R24, RZ, R24 ;  /* 0x00000018ff18723e */ /* 0x000fca00000000ff */
[----:B------:R0:W-:Y:S01]  /*cf30*/  STG.E.U16 desc[UR36][R8.64], R24 ;  /* 0x0000001808007986 */ /* 0x0001e2000c101524 */
[----:B------:R-:W-:Y:S05]  /*cf40*/  BRA `(.L_x_9874) ;  /* 0x0000000800c07947 */ /* 0x000fea0003800000 */
.L_x_9877:
        /* <DEDUP_REMOVED lines=9> */
.L_x_9880:
[----:B------:R-:W-:-:S04]  /*cfe0*/  F2FP.F16.F32.PACK_AB R3, RZ, R24 ;  /* 0x00000018ff03723e */ /* 0x000fc800000000ff */
[----:B------:R-:W-:-:S05]  /*cff0*/  PRMT R3, R3, 0x5410, RZ ;  /* 0x0000541003037816 */ /* 0x000fca00000000ff */
[----:B------:R0:W-:Y:S01]  /*d000*/  STG.E desc[UR36][R8.64], R3 ;  /* 0x0000000308007986 */ /* 0x0001e2000c101924 */
[----:B------:R-:W-:Y:S05]  /*d010*/  BRA `(.L_x_9874) ;  /* 0x00000008008c7947 */ /* 0x000fea0003800000 */
.L_x_9879:
[----:B------:R-:W-:-:S06]  /*d020*/  FMUL.FTZ R4, R24, 1 ;  /* 0x3f80000018047820 */ /* 0x000fcc0000410000 */
[----:B------:R-:W0:Y:S02]  /*d030*/  F2F.F64.F32 R4, R4 ;  /* 0x0000000400047310 */ /* 0x000e240000201800 */
[----:B0-----:R0:W-:Y:S01]  /*d040*/  STG.E.64 desc[UR36][R8.64], R4 ;  /* 0x0000000408007986 */ /* 0x0011e2000c101b24 */
[----:B------:R-:W-:Y:S05]  /*d050*/  BRA `(.L_x_9874) ;  /* 0x00000008007c7947 */ /* 0x000fea0003800000 */
.L_x_9869:
        /* <DEDUP_REMOVED lines=13> */
.L_x_9884:
        /* <DEDUP_REMOVED lines=16> */
.L_x_9887:
[----:B------:R-:W-:-:S04]  /*d230*/  SHF.R.U32.HI R24, RZ, 0x18, R24 ;  /* 0x00000018ff187819 */ /* 0x000fc80000011618 */
[----:B------:R-:W-:-:S04]  /*d240*/  LOP3.LUT R3, R3, 0x80, R24, 0xf8, !PT ;  /* 0x0000008003037812 */ /* 0x000fc800078ef818 */
[----:B------:R-:W-:-:S07]  /*d250*/  PRMT R4, R3, 0x7610, R4 ;  /* 0x0000761003047816 */ /* 0x000fce0000000004 */
.L_x_9886:
[----:B------:R-:W-:Y:S05]  /*d260*/  BSYNC.RECONVERGENT B0 ;  /* 0x0000000000007941 */ /* 0x000fea0003800200 */
.L_x_9885:
[----:B------:R0:W-:Y:S01]  /*d270*/  STG.E.U8 desc[UR36][R8.64], R4 ;  /* 0x0000000408007986 */ /* 0x0001e2000c101124 */
[----:B------:R-:W-:Y:S05]  /*d280*/  BRA `(.L_x_9874) ;  /* 0x0000000400f07947 */ /* 0x000fea0003800000 */
.L_x_9883:
        /* <DEDUP_REMOVED lines=16> */
.L_x_9890:
[----:B------:R-:W-:-:S04]  /*d390*/  SHF.R.U32.HI R24, RZ, 0x18, R24 ;  /* 0x00000018ff187819 */ /* 0x000fc80000011618 */
[----:B------:R-:W-:-:S04]  /*d3a0*/  LOP3.LUT R3, R3, 0x80, R24, 0xf8, !PT ;  /* 0x0000008003037812 */ /* 0x000fc800078ef818 */
[----:B------:R-:W-:-:S07]  /*d3b0*/  PRMT R4, R3, 0x7610, R4 ;  /* 0x0000761003047816 */ /* 0x000fce0000000004 */
.L_x_9889:
[----:B------:R-:W-:Y:S05]  /*d3c0*/  BSYNC.RECONVERGENT B0 ;  /* 0x0000000000007941 */ /* 0x000fea0003800200 */
.L_x_9888:
[----:B------:R0:W-:Y:S01]  /*d3d0*/  STG.E.U8 desc[UR36][R8.64], R4 ;  /* 0x0000000408007986 */ /* 0x0001e2000c101124 */
[----:B------:R-:W-:Y:S05]  /*d3e0*/  BRA `(.L_x_9874) ;  /* 0x0000000400987947 */ /* 0x000fea0003800000 */
.L_x_9882:
        /* <DEDUP_REMOVED lines=21> */
.L_x_9892:
[----:B------:R-:W0:Y:S02]  /*d540*/  F2I.U64.TRUNC R24, R24 ;  /* 0x0000001800187311 */ /* 0x000e24000020d800 */
[----:B0-----:R0:W-:Y:S01]  /*d550*/  STG.E.64 desc[UR36][R8.64], R24 ;  /* 0x0000001808007986 */ /* 0x0011e2000c101b24 */
[----:B------:R-:W-:Y:S05]  /*d560*/  BRA `(.L_x_9874) ;  /* 0x0000000400387947 */ /* 0x000fea0003800000 */
.L_x_9891:
[----:B------:R-:W0:Y:S02]  /*d570*/  F2I.FTZ.U32.TRUNC.NTZ R3, R24 ;  /* 0x0000001800037305 */ /* 0x000e24000021f000 */
[----:B0-----:R0:W-:Y:S01]  /*d580*/  STG.E desc[UR36][R8.64], R3 ;  /* 0x0000000308007986 */ /* 0x0011e2000c101924 */
[----:B------:R-:W-:Y:S05]  /*d590*/  BRA `(.L_x_9874) ;  /* 0x00000004002c7947 */ /* 0x000fea0003800000 */
.L_x_9881:
        /* <DEDUP_REMOVED lines=10> */
.L_x_9894:
[----:B------:R-:W-:Y:S01]  /*d640*/  FMUL.FTZ R4, R24, 1 ;  /* 0x3f80000018047820 */ /* 0x000fe20000410000 */
[----:B------:R-:W-:-:S05]  /*d650*/  CS2R R6, SRZ ;  /* 0x0000000000067805 */ /* 0x000fca000001ff00 */
[----:B------:R-:W0:Y:S02]  /*d660*/  F2F.F64.F32 R4, R4 ;  /* 0x0000000400047310 */ /* 0x000e240000201800 */
[----:B0-----:R4:W-:Y:S01]  /*d670*/  STG.E.128 desc[UR36][R8.64], R4 ;  /* 0x0000000408007986 */ /* 0x0019e2000c101d24 */
[----:B------:R-:W-:Y:S05]  /*d680*/  BRA `(.L_x_9874) ;  /* 0x0000000000f07947 */ /* 0x000fea0003800000 */
.L_x_9893:
[----:B------:R-:W-:-:S13]  /*d690*/  ISETP.NE.AND P0, PT, R0, 0xf, PT ;  /* 0x0000000f0000780c */ /* 0x000fda0003f05270 */
[----:B------:R-:W-:Y:S05]  /*d6a0*/  @!P0 BRA `(.L_x_9895) ;  /* 0x0000000000e08947 */ /* 0x000fea0003800000 */
[----:B------:R-:W-:-:S13]  /*d6b0*/  ISETP.NE.AND P0, PT, R0, 0x17, PT ;  /* 0x000000170000780c */ /* 0x000fda0003f05270 */
[----:B------:R-:W-:Y:S05]  /*d6c0*/  @!P0 BRA `(.L_x_9896) ;  /* 0x00000000008c8947 */ /* 0x000fea0003800000 */
[----:B------:R-:W-:-:S13]  /*d6d0*/  ISETP.NE.AND P0, PT, R0, 0x18, PT ;  /* 0x000000180000780c */ /* 0x000fda0003f05270 */
[----:B------:R-:W-:Y:S05]  /*d6e0*/  @!P0 BRA `(.L_x_9897) ;  /* 0x0000000000448947 */ /* 0x000fea0003800000 */
.L_x_9873:
        /* <DEDUP_REMOVED lines=16> */
.L_x_9898:
[----:B------:R-:W-:Y:S05]  /*d7f0*/  BRA `(.L_x_9874) ;  /* 0x0000000000947947 */ /* 0x000fea0003800000 */
.L_x_9897:
        /* <DEDUP_REMOVED lines=12> */
.L_x_9900:
[----:B------:R-:W-:Y:S05]  /*d8c0*/  BSYNC.RECONVERGENT B0 ;  /* 0x0000000000007941 */ /* 0x000fea0003800200 */
.L_x_9899:
[----:B------:R-:W-:-:S05]  /*d8d0*/  LOP3.LUT R3, R0, 0x80, R5, 0xf8, !PT ;  /* 0x0000008000037812 */ /* 0x000fca00078ef805 */
[----:B------:R1:W-:Y:S01]  /*d8e0*/  STG.E.U8 desc[UR36][R8.64], R3 ;  /* 0x0000000308007986 */ /* 0x0003e2000c101124 */
[----:B------:R-:W-:Y:S05]  /*d8f0*/  BRA `(.L_x_9874) ;  /* 0x0000000000547947 */ /* 0x000fea0003800000 */
.L_x_9896:
        /* <DEDUP_REMOVED lines=11> */
.L_x_9902:
[----:B------:R-:W-:Y:S01]  /*d9b0*/  IMAD.MOV.U32 R0, RZ, RZ, 0x7f ;  /* 0x0000007fff007424 */ /* 0x000fe200078e00ff */
[----:B------:R-:W-:-:S04]  /*d9c0*/  ISETP.GT.U32.AND P0, PT, R4, 0x7f800000, PT ;  /* 0x7f8000000400780c */ /* 0x000fc80003f04070 */
[----:B------:R-:W-:-:S09]  /*d9d0*/  SEL R0, R0, 0x7c, P0 ;  /* 0x0000007c00007807 */ /* 0x000fd20000000000 */
.L_x_9903:
[----:B------:R-:W-:Y:S05]  /*d9e0*/  BSYNC.RECONVERGENT B0 ;  /* 0x0000000000007941 */ /* 0x000fea0003800200 */
.L_x_9901:
[----:B------:R-:W-:-:S04]  /*d9f0*/  SHF.R.U32.HI R3, RZ, 0x18, R24 ;  /* 0x00000018ff037819 */ /* 0x000fc80000011618 */
[----:B------:R-:W-:-:S05]  /*da00*/  LOP3.LUT R3, R0, 0x80, R3, 0xf8, !PT ;  /* 0x0000008000037812 */ /* 0x000fca00078ef803 */
[----:B------:R0:W-:Y:S01]  /*da10*/  STG.E.U8 desc[UR36][R8.64], R3 ;  /* 0x0000000308007986 */ /* 0x0001e2000c101124 */
[----:B------:R-:W-:Y:S05]  /*da20*/  BRA `(.L_x_9874) ;  /* 0x0000000000087947 */ /* 0x000fea0003800000 */
.L_x_9895:
[----:B------:R-:W-:-:S05]  /*da30*/  F2FP.BF16.F32.PACK_AB R24, RZ, R24 ;  /* 0x00000018ff18723e */ /* 0x000fca00000010ff */
[----:B------:R2:W-:Y:S02]  /*da40*/  STG.E.U16 desc[UR36][R8.64], R24 ;  /* 0x0000001808007986 */ /* 0x0005e4000c101524 */
.L_x_9874:
[----:B------:R-:W-:-:S07]  /*da50*/  VIADD R26, R26, 0x80 ;  /* 0x000000801a1a7836 */ /* 0x000fce0000000000 */
.L_x_9833:
[----:B------:R-:W-:Y:S05]  /*da60*/  BSYNC.RECONVERGENT B6 ;  /* 0x0000000000067941 */ /* 0x000fea0003800200 */
.L_x_9832:
        /* <DEDUP_REMOVED lines=22> */
.L_x_9907:
[----:B------:R-:W0:Y:S02]  /*dbd0*/  F2I.S64.TRUNC R18, R18 ;  /* 0x0000001200127311 */ /* 0x000e24000020d900 */
[----:B0-----:R-:W-:-:S05]  /*dbe0*/  IMAD.MOV.U32 R5, RZ, RZ, R18 ;  /* 0x000000ffff057224 */ /* 0x001fca00078e0012 */
[----:B------:R-:W-:Y:S01]  /*dbf0*/  STG.E.U8 desc[UR36][R2.64], R5 ;  /* 0x0000000502007986 */ /* 0x000fe2000c101124 */
[----:B------:R-:W-:Y:S05]  /*dc00*/  EXIT ;  /* 0x000000000000794d */ /* 0x000fea0003800000 */
.L_x_9906:
        /* <DEDUP_REMOVED lines=9> */
.L_x_9910:
[----:B------:R-:W0:Y:S02]  /*dca0*/  F2I.FTZ.TRUNC.NTZ R5, R18 ;  /* 0x0000001200057305 */ /* 0x000e24000021f100 */
[----:B0-----:R-:W-:Y:S01]  /*dcb0*/  STG.E desc[UR36][R2.64], R5 ;  /* 0x0000000502007986 */ /* 0x001fe2000c101924 */
[----:B------:R-:W-:Y:S05]  /*dcc0*/  EXIT ;  /* 0x000000000000794d */ /* 0x000fea0003800000 */
.L_x_9909:
[----:B------:R-:W0:Y:S02]  /*dcd0*/  F2I.FTZ.TRUNC.NTZ R5, R18 ;  /* 0x0000001200057305 */ /* 0x000e24000021f100 */
[----:B0-----:R-:W-:Y:S01]  /*dce0*/  STG.E.U16 desc[UR36][R2.64], R5 ;  /* 0x0000000502007986 */ /* 0x001fe2000c101524 */
[----:B------:R-:W-:Y:S05]  /*dcf0*/  EXIT ;  /* 0x000000000000794d */ /* 0x000fea0003800000 */
.L_x_9905:
        /* <DEDUP_REMOVED lines=8> */
.L_x_9912:
[----:B------:R-:W-:-:S05]  /*dd80*/  F2FP.F16.F32.PACK_AB R18, RZ, R18 ;  /* 0x00000012ff12723e */ /* 0x000fca00000000ff */
[----:B------:R-:W-:Y:S01]  /*dd90*/  STG.E.U16 desc[UR36][R2.64], R18 ;  /* 0x0000001202007986 */ /* 0x000fe2000c101524 */
[----:B------:R-:W-:Y:S05]  /*dda0*/  EXIT ;  /* 0x000000000000794d */ /* 0x000fea0003800000 */
.L_x_9911:
        /* <DEDUP_REMOVED lines=9> */
.L_x_9914:
[----:B------:R-:W-:-:S04]  /*de40*/  F2FP.F16.F32.PACK_AB R5, RZ, R18 ;  /* 0x00000012ff05723e */ /* 0x000fc800000000ff */
[----:B------:R-:W-:-:S05]  /*de50*/  PRMT R5, R5, 0x5410, RZ ;  /* 0x0000541005057816 */ /* 0x000fca00000000ff */
[----:B------:R-:W-:Y:S01]  /*de60*/  STG.E desc[UR36][R2.64], R5 ;  /* 0x0000000502007986 */ /* 0x000fe2000c101924 */
[----:B------:R-:W-:Y:S05]  /*de70*/  EXIT ;  /* 0x000000000000794d */ /* 0x000fea0003800000 */
.L_x_9913:
[----:B------:R-:W-:-:S06]  /*de80*/  FMUL.FTZ R4, R18, 1 ;  /* 0x3f80000012047820 */ /* 0x000fcc0000410000 */
[----:B------:R-:W0:Y:S02]  /*de90*/  F2F.F64.F32 R4, R4 ;  /* 0x0000000400047310 */ /* 0x000e240000201800 */
[----:B0-----:R-:W-:Y:S01]  /*dea0*/  STG.E.64 desc[UR36][R2.64], R4 ;  /* 0x0000000402007986 */ /* 0x001fe2000c101b24 */
[----:B------:R-:W-:Y:S05]  /*deb0*/  EXIT ;  /* 0x000000000000794d */ /* 0x000fea0003800000 */
.L_x_9904:
        /* <DEDUP_REMOVED lines=13> */
.L_x_9918:
        /* <DEDUP_REMOVED lines=16> */
.L_x_9921:
[----:B------:R-:W-:-:S04]  /*e090*/  SHF.R.U32.HI R18, RZ, 0x18, R18 ;  /* 0x00000018ff127819 */ /* 0x000fc80000011612 */
[----:B------:R-:W-:-:S04]  /*e0a0*/  LOP3.LUT R5, R5, 0x80, R18, 0xf8, !PT ;  /* 0x0000008005057812 */ /* 0x000fc800078ef812 */
[----:B------:R-:W-:-:S07]  /*e0b0*/  PRMT R0, R5, 0x7610, R0 ;  /* 0x0000761005007816 */ /* 0x000fce0000000000 */
.L_x_9920:
[----:B------:R-:W-:Y:S05]  /*e0c0*/  BSYNC.RECONVERGENT B0 ;  /* 0x0000000000007941 */ /* 0x000fea0003800200 */
.L_x_9919:
[----:B------:R-:W-:Y:S01]  /*e0d0*/  STG.E.U8 desc[UR36][R2.64], R0 ;  /* 0x0000000002007986 */ /* 0x000fe2000c101124 */
[----:B------:R-:W-:Y:S05]  /*e0e0*/  EXIT ;  /* 0x000000000000794d */ /* 0x000fea0003800000 */
.L_x_9917:
        /* <DEDUP_REMOVED lines=16> */
.L_x_9924:
[----:B------:R-:W-:-:S04]  /*e1f0*/  SHF.R.U32.HI R18, RZ, 0x18, R18 ;  /* 0x00000018ff127819 */ /* 0x000fc80000011612 */
[----:B------:R-:W-:-:S04]  /*e200*/  LOP3.LUT R5, R5, 0x80, R18, 0xf8, !PT ;  /* 0x0000008005057812 */ /* 0x000fc800078ef812 */
[----:B------:R-:W-:-:S07]  /*e210*/  PRMT R0, R5, 0x7610, R0 ;  /* 0x0000761005007816 */ /* 0x000fce0000000000 */
.L_x_9923:
[----:B------:R-:W-:Y:S05]  /*e220*/  BSYNC.RECONVERGENT B0 ;  /* 0x0000000000007941 */ /* 0x000fea0003800200 */
.L_x_9922:
[----:B------:R-:W-:Y:S01]  /*e230*/  STG.E.U8 desc[UR36][R2.64], R0 ;  /* 0x0000000002007986 */ /* 0x000fe2000c101124 */
[----:B------:R-:W-:Y:S05]  /*e240*/  EXIT ;  /* 0x000000000000794d */ /* 0x000fea0003800000 */
.L_x_9916:
        /* <DEDUP_REMOVED lines=21> */
.L_x_9926:
[----:B------:R-:W0:Y:S02]  /*e3a0*/  F2I.U64.TRUNC R18, R18 ;  /* 0x0000001200127311 */ /* 0x000e24000020d800 */
[----:B0-----:R-:W-:Y:S01]  /*e3b0*/  STG.E.64 desc[UR36][R2.64], R18 ;  /* 0x0000001202007986 */ /* 0x001fe2000c101b24 */
[----:B------:R-:W-:Y:S05]  /*e3c0*/  EXIT ;  /* 0x000000000000794d */ /* 0x000fea0003800000 */
.L_x_9925:
[----:B------:R-:W0:Y:S02]  /*e3d0*/  F2I.FTZ.U32.TRUNC.NTZ R5, R18 ;  /* 0x0000001200057305 */ /* 0x000e24000021f000 */
[----:B0-----:R-:W-:Y:S01]  /*e3e0*/  STG.E desc[UR36][R2.64], R5 ;  /* 0x0000000502007986 */ /* 0x001fe2000c101924 */
[----:B------:R-:W-:Y:S05]  /*e3f0*/  EXIT ;  /* 0x000000000000794d */ /* 0x000fea0003800000 */
.L_x_9915:
        /* <DEDUP_REMOVED lines=10> */
.L_x_9928:
[----:B------:R-:W-:Y:S01]  /*e4a0*/  FMUL.FTZ R4, R18, 1 ;  /* 0x3f80000012047820 */ /* 0x000fe20000410000 */
[----:B------:R-:W-:-:S05]  /*e4b0*/  CS2R R6, SRZ ;  /* 0x0000000000067805 */ /* 0x000fca000001ff00 */
[----:B------:R-:W0:Y:S02]  /*e4c0*/  F2F.F64.F32 R4, R4 ;  /* 0x0000000400047310 */ /* 0x000e240000201800 */
[----:B0-----:R-:W-:Y:S01]  /*e4d0*/  STG.E.128 desc[UR36][R2.64], R4 ;  /* 0x0000000402007986 */ /* 0x001fe2000c101d24 */
[----:B------:R-:W-:Y:S05]  /*e4e0*/  EXIT ;  /* 0x000000000000794d */ /* 0x000fea0003800000 */
.L_x_9927:
[----:B------:R-:W-:-:S13]  /*e4f0*/  ISETP.NE.AND P0, PT, R0, 0xf, PT ;  /* 0x0000000f0000780c */ /* 0x000fda0003f05270 */
[----:B------:R-:W-:Y:S05]  /*e500*/  @!P0 BRA `(.L_x_9929) ;  /* 0x0000000000e08947 */ /* 0x000fea0003800000 */
[----:B------:R-:W-:-:S13]  /*e510*/  ISETP.NE.AND P0, PT, R0, 0x17, PT ;  /* 0x000000170000780c */ /* 0x000fda0003f05270 */
[----:B------:R-:W-:Y:S05]  /*e520*/  @!P0 BRA `(.L_x_9930) ;  /* 0x00000000008c8947 */ /* 0x000fea0003800000 */
[----:B------:R-:W-:-:S13]  /*e530*/  ISETP.NE.AND P0, PT, R0, 0x18, PT ;  /* 0x000000180000780c */ /* 0x000fda0003f05270 */
[----:B------:R-:W-:Y:S05]  /*e540*/  @!P0 BRA `(.L_x_9931) ;  /* 0x0000000000448947 */ /* 0x000fea0003800000 */
.L_x_9908:
        /* <DEDUP_REMOVED lines=16> */
.L_x_9932:
[----:B------:R-:W-:Y:S05]  /*e650*/  EXIT ;  /* 0x000000000000794d */ /* 0x000fea0003800000 */
.L_x_9931:
        /* <DEDUP_REMOVED lines=12> */
.L_x_9934:
[----:B------:R-:W-:Y:S05]  /*e720*/  BSYNC.RECONVERGENT B0 ;  /* 0x0000000000007941 */ /* 0x000fea0003800200 */
.L_x_9933:
[----:B------:R-:W-:-:S05]  /*e730*/  LOP3.LUT R5, R0, 0x80, R7, 0xf8, !PT ;  /* 0x0000008000057812 */ /* 0x000fca00078ef807 */
[----:B------:R-:W-:Y:S01]  /*e740*/  STG.E.U8 desc[UR36][R2.64], R5 ;  /* 0x0000000502007986 */ /* 0x000fe2000c101124 */
[----:B------:R-:W-:Y:S05]  /*e750*/  EXIT ;  /* 0x000000000000794d */ /* 0x000fea0003800000 */
.L_x_9930:
        /* <DEDUP_REMOVED lines=11> */
.L_x_9936:
[----:B------:R-:W-:Y:S01]  /*e810*/  IMAD.MOV.U32 R0, RZ, RZ, 0x7f ;  /* 0x0000007fff007424 */ /* 0x000fe200078e00ff */
[----:B------:R-:W-:-:S04]  /*e820*/  ISETP.GT.U32.AND P0, PT, R4, 0x7f800000, PT ;  /* 0x7f8000000400780c */ /* 0x000fc80003f04070 */
[----:B------:R-:W-:-:S09]  /*e830*/  SEL R0, R0, 0x7c, P0 ;  /* 0x0000007c00007807 */ /* 0x000fd20000000000 */
.L_x_9937:
[----:B------:R-:W-:Y:S05]  /*e840*/  BSYNC.RECONVERGENT B0 ;  /* 0x0000000000007941 */ /* 0x000fea0003800200 */
.L_x_9935:
[----:B------:R-:W-:-:S04]  /*e850*/  SHF.R.U32.HI R5, RZ, 0x18, R18 ;  /* 0x00000018ff057819 */ /* 0x000fc80000011612 */
[----:B------:R-:W-:-:S05]  /*e860*/  LOP3.LUT R5, R0, 0x80, R5, 0xf8, !PT ;  /* 0x0000008000057812 */ /* 0x000fca00078ef805 */
[----:B------:R-:W-:Y:S01]  /*e870*/  STG.E.U8 desc[UR36][R2.64], R5 ;  /* 0x0000000502007986 */ /* 0x000fe2000c101124 */
[----:B------:R-:W-:Y:S05]  /*e880*/  EXIT ;  /* 0x000000000000794d */ /* 0x000fea0003800000 */
.L_x_9929:
[----:B------:R-:W-:-:S05]  /*e890*/  F2FP.BF16.F32.PACK_AB R18, RZ, R18 ;  /* 0x00000012ff12723e */ /* 0x000fca00000010ff */
[----:B------:R-:W-:Y:S01]  /*e8a0*/  STG.E.U16 desc[UR36][R2.64], R18 ;  /* 0x0000001202007986 */ /* 0x000fe2000c101524 */
[----:B------:R-:W-:Y:S05]  /*e8b0*/  EXIT ;  /* 0x000000000000794d */ /* 0x000fea0003800000 */
.L_x_9938:
        /* <DEDUP_REMOVED lines=12> */
.L_x_11288:


//--------------------- .text._ZN2at6native18elementwise_kernelILi128ELi2EZNS0_22gpu_kernel_impl_nocastIZZZN37_INTERNAL_cee6930f_7_Loss_cu_5b0651e139_GLOBAL__N__cee6930f_7_Loss_cu_5b0651e140binary_cross_entropy_backward_out_kernelERNS_6TensorERKS5_S8_S8_ENKUlvE_clEvENKUlvE0_clEvEUlfffE_EEvRNS_18TensorIteratorBaseERKT_EUliE_EEviT1_ --------------------------
	.section	.text._ZN2at6native18elementwise_kernelILi128ELi2EZNS0_22gpu_kernel_impl_nocastIZZZN37_INTERNAL_cee6930f_7_Loss_cu_5b0651e139_GLOBAL__N__cee6930f_7_Loss_cu_5b0651e140binary_cross_entropy_backward_out_kernelERNS_6TensorERKS5_S8_S8_ENKUlvE_clEvENKUlvE0_clEvEUlfffE_EEvRNS_18TensorIteratorBaseERKT_EUliE_EEviT1_,"ax",@progbits
	.align	128
        .global         _ZN2at6native18elementwise_kernelILi128ELi2EZNS0_22gpu_kernel_impl_nocastIZZZN37_INTERNAL_cee6930f_7_Loss_cu_5b0651e139_GLOBAL__N__cee6930f_7_Loss_cu_5b0651e140binary_cross_entropy_backward_out_kernelERNS_6TensorERKS5_S8_S8_ENKUlvE_clEvENKUlvE0_clEvEUlfffE_EEvRNS_18TensorIteratorBaseERKT_EUliE_EEviT1_
        .type           _ZN2at6native18elementwise_kernelILi128ELi2EZNS0_22gpu_kernel_impl_nocastIZZZN37_INTERNAL_cee6930f_7_Loss_cu_5b0651e139_GLOBAL__N__cee6930f_7_Loss_cu_5b0651e140binary_cross_entropy_backward_out_kernelERNS_6TensorERKS5_S8_S8_ENKUlvE_clEvENKUlvE0_clEvEUlfffE_EEvRNS_18TensorIteratorBaseERKT_EUliE_EEviT1_,@function
        .size           _ZN2at6native18elementwise_kernelILi128ELi2EZNS0_22gpu_kernel_impl_nocastIZZZN37_INTERNAL_cee6930f_7_Loss_cu_5b0651e139_GLOBAL__N__cee6930f_7_Loss_cu_5b0651e140binary_cross_entropy_backward_out_kernelERNS_6TensorERKS5_S8_S8_ENKUlvE_clEvENKUlvE0_clEvEUlfffE_EEvRNS_18TensorIteratorBaseERKT_EUliE_EEviT1_,(.L_x_11289 - _ZN2at6native18elementwise_kernelILi128ELi2EZNS0_22gpu_kernel_impl_nocastIZZZN37_INTERNAL_cee6930f_7_Loss_cu_5b0651e139_GLOBAL__N__cee6930f_7_Loss_cu_5b0651e140binary_cross_entropy_backward_out_kernelERNS_6TensorERKS5_S8_S8_ENKUlvE_clEvENKUlvE0_clEvEUlfffE_EEvRNS_18TensorIteratorBaseERKT_EUliE_EEviT1_)
        .other          _ZN2at6native18elementwise_kernelILi128ELi2EZNS0_22gpu_kernel_impl_nocastIZZZN37_INTERNAL_cee6930f_7_Loss_cu_5b0651e139_GLOBAL__N__cee6930f_7_Loss_cu_5b0651e140binary_cross_entropy_backward_out_kernelERNS_6TensorERKS5_S8_S8_ENKUlvE_clEvENKUlvE0_clEvEUlfffE_EEvRNS_18TensorIteratorBaseERKT_EUliE_EEviT1_,@"STO_CUDA_ENTRY STV_DEFAULT"
_ZN2at6native18elementwise_kernelILi128ELi2EZNS0_22gpu_kernel_impl_nocastIZZZN37_INTERNAL_cee6930f_7_Loss_cu_5b0651e139_GLOBAL__N__cee6930f_7_Loss_cu_5b0651e140binary_cross_entropy_backward_out_kernelERNS_6TensorERKS5_S8_S8_ENKUlvE_clEvENKUlvE0_clEvEUlfffE_EEvRNS_18TensorIteratorBaseERKT_EUliE_EEviT1_:
.text._ZN2at6native18elementwise_kernelILi128ELi2EZNS0_22gpu_kernel_impl_nocastIZZZN37_INTERNAL_cee6930f_7_Loss_cu_5b0651e139_GLOBAL__N__cee6930f_7_Loss_cu_5b0651e140binary_cross_entropy_backward_out_kernelERNS_6TensorERKS5_S8_S8_ENKUlvE_clEvENKUlvE0_clEvEUlfffE_EEvRNS_18TensorIteratorBaseERKT_EUliE_EEviT1_:
        /* <DEDUP_REMOVED lines=10> */
[----:B------:R-:W-:Y:S01]  /*00a0*/  BSSY.RECONVERGENT B0, `(.L_x_9940) ;  /* 0x0000013000007945 */ /* 0x000fe20003800200 */
[----:B0-----:R-:W-:-:S13]  /*00b0*/  ISETP.GE.AND P0, PT, R3, UR4, PT ;  /* 0x0000000403007c0c */ /* 0x001fda000bf06270 */
[----:B------:R-:W-:Y:S05]  /*00c0*/  @P0 BRA `(.L_x_9941) ;  /* 0x0000000000400947 */ /* 0x000fea0003800000 */
[----:B------:R-:W0:Y:S08]  /*00d0*/  LDC.64 R6, c[0x0][0x658] ;  /* 0x00019600ff067b82 */ /* 0x000e300000000a00 */
[----:B------:R-:W1:Y:S08]  /*00e0*/  LDC.64 R8, c[0x0][0x660] ;  /* 0x00019800ff087b82 */ /* 0x000e700000000a00 */
[----:B------:R-:W2:Y:S01]  /*00f0*/  LDC.64 R4, c[0x0][0x650] ;  /* 0x00019400ff047b82 */ /* 0x000ea20000000a00 */
[----:B0-----:R-:W3:Y:S04]  /*0100*/  LDG.E R6, desc[UR6][R6.64] ;  /* 0x0000000606067981 */ /* 0x001ee8000c1e1900 */
[----:B-1----:R-:W4:Y:S04]  /*0110*/  LDG.E R9, desc[UR6][R8.64] ;  /* 0x0000000608097981 */ /* 0x002f28000c1e1900 */
[----:B--2---:R-:W2:Y:S01]  /*0120*/  LDG.E R4, desc[UR6][R4.64] ;  /* 0x0000000604047981 */ /* 0x004ea2000c1e1900 */
[----:B------:R-:W-:Y:S01]  /*0130*/  IADD3 R3, PT, PT, R3, 0x80, RZ ;  /* 0x0000008003037810 */ /* 0x000fe20007ffe0ff */
[----:B---3--:R-:W-:-:S04]  /*0140*/  FADD.FTZ R11, -R6, 1 ;  /* 0x3f800000060b7421 */ /* 0x008fc80000010100 */
[C---:B------:R-:W-:Y:S01]  /*0150*/  FMUL.FTZ R11, R6.reuse, R11 ;  /* 0x0000000b060b7220 */ /* 0x040fe20000410000 */
[----:B----4-:R-:W-:-:S04]  /*0160*/  FADD.FTZ R13, R6, -R9 ;  /* 0x80000009060d7221 */ /* 0x010fc80000010000 */
[----:B------:R-:W-:Y:S02]  /*0170*/  FMNMX.FTZ R0, R11, 9.9999999600419720025e-13, !PT ;  /* 0x2b8cbccc0b007809 */ /* 0x000fe40007810000 */
[----:B------:R-:W0:Y:S04]  /*0180*/  LDC.64 R10, c[0x0][0x648] ;  /* 0x00019200ff0a7b82 */ /* 0x000e280000000a00 */
[----:B------:R-:W1:Y:S01]  /*0190*/  MUFU.RCP R0, R0 ;  /* 0x0000000000007308 */ /* 0x000e620000001000 */
[----:B--2---:R-:W-:-:S04]  /*01a0*/  FMUL.FTZ R13, R4, R13 ;  /* 0x0000000d040d7220 */ /* 0x004fc80000410000 */
[----:B-1----:R-:W-:-:S05]  /*01b0*/  FMUL.FTZ R13, R13, R0 ;  /* 0x000000000d0d7220 */ /* 0x002fca0000410000 */
[----:B0-----:R0:W-:Y:S02]  /*01c0*/  STG.E desc[UR6][R10.64], R13 ;  /* 0x0000000d0a007986 */ /* 0x0011e4000c101906 */
.L_x_9941:
[----:B------:R-:W-:Y:S05]  /*01d0*/  BSYNC.RECONVERGENT B0 ;  /* 0x0000000000007941 */ /* 0x000fea0003800200 */
.L_x_9940:
[----:B------:R-:W-:-:S13]  /*01e0*/  ISETP.GE.AND P0, PT, R3, UR4, PT ;  /* 0x0000000403007c0c */ /* 0x000fda000bf06270 */
[----:B------:R-:W-:Y:S05]  /*01f0*/  @P0 EXIT ;  /* 0x000000000000094d */ /* 0x000fea0003800000 */
[----:B------:R-:W1:Y:S08]  /*0200*/  LDC.64 R4, c[0x0][0x658] ;  /* 0x00019600ff047b82 */ /* 0x000e700000000a00 */
[----:B------:R-:W2:Y:S08]  /*0210*/  LDC.64 R6, c[0x0][0x660] ;  /* 0x00019800ff067b82 */ /* 0x000eb00000000a00 */
[----:B------:R-:W3:Y:S01]  /*0220*/  LDC.64 R2, c[0x0][0x650] ;  /* 0x00019400ff027b82 */ /* 0x000ee20000000a00 */
[----:B-1----:R-:W4:Y:S04]  /*0230*/  LDG.E R4, desc[UR6][R4.64] ;  /* 0x0000000604047981 */ /* 0x002f28000c1e1900 */
[----:B--2---:R-:W0:Y:S04]  /*0240*/  LDG.E R7, desc[UR6][R6.64] ;  /* 0x0000000606077981 */ /* 0x004e28000c1e1900 */
[----:B---3--:R-:W2:Y:S01]  /*0250*/  LDG.E R2, desc[UR6][R2.64] ;  /* 0x0000000602027981 */ /* 0x008ea2000c1e1900 */
[----:B----4-:R-:W-:-:S04]  /*0260*/  FADD.FTZ R9, -R4, 1 ;  /* 0x3f80000004097421 */ /* 0x010fc80000010100 */
[C---:B------:R-:W-:Y:S01]  /*0270*/  FMUL.FTZ R9, R4.reuse, R9 ;  /* 0x0000000904097220 */ /* 0x040fe20000410000 */
[----:B0-----:R-:W-:-:S04]  /*0280*/  FADD.FTZ R11, R4, -R7 ;  /* 0x80000007040b7221 */ /* 0x001fc80000010000 */
[----:B------:R-:W-:Y:S02]  /*0290*/  FMNMX.FTZ R0, R9, 9.9999999600419720025e-13, !PT ;  /* 0x2b8cbccc09007809 */ /* 0x000fe40007810000 */
[----:B------:R-:W0:Y:S04]  /*02a0*/  LDC.64 R8, c[0x0][0x648] ;  /* 0x00019200ff087b82 */ /* 0x000e280000000a00 */
[----:B------:R-:W1:Y:S01]  /*02b0*/  MUFU.RCP R0, R0 ;  /* 0x0000000000007308 */ /* 0x000e620000001000 */
[----:B--2---:R-:W-:-:S04]  /*02c0*/  FMUL.FTZ R11, R2, R11 ;  /* 0x0000000b020b7220 */ /* 0x004fc80000410000 */
[----:B-1----:R-:W-:-:S05]  /*02d0*/  FMUL.FTZ R11, R11, R0 ;  /* 0x000000000b0b7220 */ /* 0x002fca0000410000 */
[----:B0-----:R-:W-:Y:S01]  /*02e0*/  STG.E desc[UR6][R8.64], R11 ;  /* 0x0000000b08007986 */ /* 0x001fe2000c101906 */
[----:B------:R-:W-:Y:S05]  /*02f0*/  EXIT ;  /* 0x000000000000794d */ /* 0x000fea0003800000 */
.L_x_9939:
        /* <DEDUP_REMOVED lines=380> */
.L_x_9944:
[----:B------:R-:W0:Y:S01]  /*1ac0*/  LDCU.128 UR8, c[0x0][0x650] ;  /* 0x0000ca00ff0877ac */ /* 0x000e220008000c00 */
[----:B------:R-:W1:Y:S01]  /*1ad0*/  LDCU.64 UR12, c[0x0][0x660] ;  /* 0x0000cc00ff0c77ac */ /* 0x000e620008000a00 */
[----:B0-----:R-:W-:-:S04]  /*1ae0*/  IADD3 R8, P0, PT, R7, UR10, RZ ;  /* 0x0000000a07087c10 */ /* 0x001fc8000ff1e0ff */
[----:B------:R-:W-:-:S05]  /*1af0*/  IADD3.X R9, PT, PT, RZ, UR11, RZ, P0, !PT ;  /* 0x0000000bff097c10 */ /* 0x000fca00087fe4ff */
[----:B------:R-:W2:Y:S01]  /*1b00*/  LDG.E R8, desc[UR6][R8.64] ;  /* 0x0000000608087981 */ /* 0x000ea2000c1e1900 */
[----:B-1----:R-:W-:Y:S02]  /*1b10*/  IADD3 R10, P1, PT, R6, UR12, RZ ;  /* 0x0000000c060a7c10 */ /* 0x002fe4000ff3e0ff */
[----:B------:R-:W-:Y:S02]  /*1b20*/  IADD3 R6, P0, PT, R4, UR8, RZ ;  /* 0x0000000804067c10 */ /* 0x000fe4000ff1e0ff */
[----:B------:R-:W-:Y:S02]  /*1b30*/  IADD3.X R11, PT, PT, RZ, UR13, RZ, P1, !PT ;  /* 0x0000000dff0b7c10 */ /* 0x000fe40008ffe4ff */
[----:B------:R-:W-:Y:S01]  /*1b40*/  IADD3.X R7, PT, PT, RZ, UR9, RZ, P0, !PT ;  /* 0x00000009ff077c10 */ /* 0x000fe200087fe4ff */
[----:B------:R-:W0:Y:S03]  /*1b50*/  LDCU.64 UR8, c[0x0][0x648] ;  /* 0x0000c900ff0877ac */ /* 0x000e260008000a00 */
[----:B------:R-:W3:Y:S04]  /*1b60*/  LDG.E R11, desc[UR6][R10.64] ;  /* 0x000000060a0b7981 */ /* 0x000ee8000c1e1900 */
[----:B------:R-:W4:Y:S01]  /*1b70*/  LDG.E R6, desc[UR6][R6.64] ;  /* 0x0000000606067981 */ /* 0x000f22000c1e1900 */
[----:B------:R-:W-:-:S02]  /*1b80*/  IADD3 R3, PT, PT, R3, 0x80, RZ ;  /* 0x0000008003037810 */ /* 0x000fc40007ffe0ff */
[----:B0-----:R-:W-:-:S04]  /*1b90*/  IADD3 R4, P0, PT, R5, UR8, RZ ;  /* 0x0000000805047c10 */ /* 0x001fc8000ff1e0ff */
[----:B------:R-:W-:Y:S01]  /*1ba0*/  IADD3.X R5, PT, PT, RZ, UR9, RZ, P0, !PT ;  /* 0x00000009ff057c10 */ /* 0x000fe200087fe4ff */
[----:B--2---:R-:W-:-:S04]  /*1bb0*/  FADD.FTZ R13, -R8, 1 ;  /* 0x3f800000080d7421 */ /* 0x004fc80000010100 */
[----:B------:R-:W-:-:S05]  /*1bc0*/  FMUL.FTZ R13, R8, R13 ;  /* 0x0000000d080d7220 */ /* 0x000fca0000410000 */
[----:B------:R-:W-:Y:S01]  /*1bd0*/  FMNMX.FTZ R13, R13, 9.9999999600419720025e-13, !PT ;  /* 0x2b8cbccc0d0d7809 */ /* 0x000fe20007810000 */
[----:B---3--:R-:W-:-:S03]  /*1be0*/  FADD.FTZ R9, R8, -R11 ;  /* 0x8000000b08097221 */ /* 0x008fc60000010000 */
[----:B------:R-:W0:Y:S01]  /*1bf0*/  MUFU.RCP R12, R13 ;  /* 0x0000000d000c7308 */ /* 0x000e220000001000 */
[----:B----4-:R-:W-:-:S04]  /*1c00*/  FMUL.FTZ R9, R6, R9 ;  /* 0x0000000906097220 */ /* 0x010fc80000410000 */
[----:B0-----:R-:W-:-:S05]  /*1c10*/  FMUL.FTZ R9, R9, R12 ;  /* 0x0000000c09097220 */ /* 0x001fca0000410000 */
[----:B------:R0:W-:Y:S02]  /*1c20*/  STG.E desc[UR6][R4.64], R9 ;  /* 0x0000000904007986 */ /* 0x0001e4000c101906 */
.L_x_9943:
[----:B------:R-:W-:Y:S05]  /*1c30*/  BSYNC.RECONVERGENT B0 ;  /* 0x0000000000007941 */ /* 0x000fea0003800200 */
.L_x_9942:
[----:B------:R-:W-:-:S13]  /*1c40*/  ISETP.GE.AND P0, PT, R3, UR4, PT ;  /* 0x0000000403007c0c */ /* 0x000fda000bf06270 */
[----:B------:R-:W-:Y:S05]  /*1c50*/  @P0 EXIT ;  /* 0x000000000000094d */ /* 0x000fea0003800000 */
        /* <DEDUP_REMOVED lines=373> */
.L_x_9945:
[----:B------:R-:W0:Y:S01]  /*33b0*/  LDCU.128 UR8, c[0x0][0x650] ;  /* 0x0000ca00ff0877ac */ /* 0x000e220008000c00 */
[----:B------:R-:W1:Y:S01]  /*33c0*/  LDCU.64 UR4, c[0x0][0x660] ;  /* 0x0000cc00ff0477ac */ /* 0x000e620008000a00 */
[----:B0-----:R-:W-:-:S04]  /*33d0*/  IADD3 R6, P0, PT, R5, UR10, RZ ;  /* 0x0000000a05067c10 */ /* 0x001fc8000ff1e0ff */
[----:B------:R-:W-:-:S05]  /*33e0*/  IADD3.X R7, PT, PT, RZ, UR11, RZ, P0, !PT ;  /* 0x0000000bff077c10 */ /* 0x000fca00087fe4ff */
[----:B------:R-:W2:Y:S01]  /*33f0*/  LDG.E R6, desc[UR6][R6.64] ;  /* 0x0000000606067981 */ /* 0x000ea2000c1e1900 */
[----:B-1----:R-:W-:Y:S02]  /*3400*/  IADD3 R8, P1, PT, R4, UR4, RZ ;  /* 0x0000000404087c10 */ /* 0x002fe4000ff3e0ff */
[----:B------:R-:W-:Y:S02]  /*3410*/  IADD3 R4, P0, PT, R2, UR8, RZ ;  /* 0x0000000802047c10 */ /* 0x000fe4000ff1e0ff */
[----:B------:R-:W-:Y:S01]  /*3420*/  IADD3.X R9, PT, PT, RZ, UR5, RZ, P1, !PT ;  /* 0x00000005ff097c10 */ /* 0x000fe20008ffe4ff */
[----:B------:R-:W0:Y:S01]  /*3430*/  LDCU.64 UR4, c[0x0][0x648] ;  /* 0x0000c900ff0477ac */ /* 0x000e220008000a00 */
[----:B------:R-:W-:-:S04]  /*3440*/  IADD3.X R5, PT, PT, RZ, UR9, RZ, P0, !PT ;  /* 0x00000009ff057c10 */ /* 0x000fc800087fe4ff */
[----:B------:R-:W3:Y:S04]  /*3450*/  LDG.E R9, desc[UR6][R8.64] ;  /* 0x0000000608097981 */ /* 0x000ee8000c1e1900 */
[----:B------:R-:W4:Y:S01]  /*3460*/  LDG.E R4, desc[UR6][R4.64] ;  /* 0x0000000604047981 */ /* 0x000f22000c1e1900 */
        /* <DEDUP_REMOVED lines=9> */
[----:B------:R-:W-:Y:S01]  /*3500*/  STG.E desc[UR6][R2.64], R7 ;  /* 0x0000000702007986 */ /* 0x000fe2000c101906 */
[----:B------:R-:W-:Y:S05]  /*3510*/  EXIT ;  /* 0x000000000000794d */ /* 0x000fea0003800000 */
.L_x_9946:
        /* <DEDUP_REMOVED lines=14> */
.L_x_11289:


//--------------------- .text._ZN2at6native27unrolled_elementwise_kernelIZZZN37_INTERNAL_cee6930f_7_Loss_cu_5b0651e139_GLOBAL__N__cee6930f_7_Loss_cu_5b0651e140binary_cross_entropy_backward_out_kernelERNS_6TensorERKS4_S7_S7_ENKUlvE_clEvENKUlvE0_clEvEUlfffE_St5arrayIPcLm4EELi4E23TrivialOffsetCalculatorILi3EjESE_ILi1EjENS0_6memory15LoadWithoutCastENSH_16StoreWithoutCastEEEviT_T0_T2_T3_T4_T5_ --------------------------
	.section	.text._ZN2at6native27unrolled_elementwise_kernelIZZZN37_INTERNAL_cee6930f_7_Loss_cu_5b0651e139_GLOBAL__N__cee6930f_7_Loss_cu_5b0651e140binary_cross_entropy_backward_out_kernelERNS_6TensorERKS4_S7_S7_ENKUlvE_clEvENKUlvE0_clEvEUlfffE_St5arrayIPcLm4EELi4E23TrivialOffsetCalculatorILi3EjESE_ILi1EjENS0_6memory15LoadWithoutCastENSH_16StoreWithoutCastEEEviT_T0_T2_T3_T4_T5_,"ax",@progbits
	.align	128
        .global         _ZN2at6native27unrolled_elementwise_kernelIZZZN37_INTERNAL_cee6930f_7_Loss_cu_5b0651e139_GLOBAL__N__cee6930f_7_Loss_cu_5b0651e140binary_cross_entropy_backward_out_kernelERNS_6TensorERKS4_S7_S7_ENKUlvE_clEvENKUlvE0_clEvEUlfffE_St5arrayIPcLm4EELi4E23TrivialOffsetCalculatorILi3EjESE_ILi1EjENS0_6memory15LoadWithoutCastENSH_16StoreWithoutCastEEEviT_T0_T2_T3_T4_T5_
        .type           _ZN2at6native27unrolled_elementwise_kernelIZZZN37_INTERNAL_cee6930f_7_Loss_cu_5b0651e139_GLOBAL__N__cee6930f_7_Loss_cu_5b0651e140binary_cross_entropy_backward_out_kernelERNS_6TensorERKS4_S7_S7_ENKUlvE_clEvENKUlvE0_clEvEUlfffE_St5arrayIPcLm4EELi4E23TrivialOffsetCalculatorILi3EjESE_ILi1EjENS0_6memory15LoadWithoutCastENSH_16StoreWithoutCastEEEviT_T0_T2_T3_T4_T5_,@function
        .size           _ZN2at6native27unrolled_elementwise_kernelIZZZN37_INTERNAL_cee6930f_7_Loss_cu_5b0651e139_GLOBAL__N__cee6930f_7_Loss_cu_5b0651e140binary_cross_entropy_backward_out_kernelERNS_6TensorERKS4_S7_S7_ENKUlvE_clEvENKUlvE0_clEvEUlfffE_St5arrayIPcLm4EELi4E23TrivialOffsetCalculatorILi3EjESE_ILi1EjENS0_6memory15LoadWithoutCastENSH_16StoreWithoutCastEEEviT_T0_T2_T3_T4_T5_,(.L_x_11290 - _ZN2at6native27unrolled_elementwise_kernelIZZZN37_INTERNAL_cee6930f_7_Loss_cu_5b0651e139_GLOBAL__N__cee6930f_7_Loss_cu_5b0651e140binary_cross_entropy_backward_out_kernelERNS_6TensorERKS4_S7_S7_ENKUlvE_clEvENKUlvE0_clEvEUlfffE_St5arrayIPcLm4EELi4E23TrivialOffsetCalculatorILi3EjESE_ILi1EjENS0_6memory15LoadWithoutCastENSH_16StoreWithoutCastEEEviT_T0_T2_T3_T4_T5_)
        .other          _ZN2at6native27unrolled_elementwise_kernelIZZZN37_INTERNAL_cee6930f_7_Loss_cu_5b0651e139_GLOBAL__N__cee6930f_7_Loss_cu_5b0651e140binary_cross_entropy_backward_out_kernelERNS_6TensorERKS4_S7_S7_ENKUlvE_clEvENKUlvE0_clEvEUlfffE_St5arrayIPcLm4EELi4E23TrivialOffsetCalculatorILi3EjESE_ILi1EjENS0_6memory15LoadWithoutCastENSH_16StoreWithoutCastEEEviT_T0_T2_T3_T4_T5_,@"STO_CUDA_ENTRY STV_DEFAULT"
_ZN2at6native27unrolled_elementwise_kernelIZZZN37_INTERNAL_cee6930f_7_Loss_cu_5b0651e139_GLOBAL__N__cee6930f_7_Loss_cu_5b0651e140binary_cross_entropy_backward_out_kernelERNS_6TensorERKS4_S7_S7_ENKUlvE_clEvENKUlvE0_clEvEUlfffE_St5arrayIPcLm4EELi4E23TrivialOffsetCalculatorILi3EjESE_ILi1EjENS0_6memory15LoadWithoutCastENSH_16StoreWithoutCastEEEviT_T0_T2_T3_T4_T5_:
.text._ZN2at6native27unrolled_elementwise_kernelIZZZN37_INTERNAL_cee6930f_7_Loss_cu_5b0651e139_GLOBAL__N__cee6930f_7_Loss_cu_5b0651e140binary_cross_entropy_backward_out_kernelERNS_6TensorERKS4_S7_S7_ENKUlvE_clEvENKUlvE0_clEvEUlfffE_St5arrayIPcLm4EELi4E23TrivialOffsetCalculatorILi3EjESE_ILi1EjENS0_6memory15LoadWithoutCastENSH_16StoreWithoutCastEEEviT_T0_T2_T3_T4_T5_:
[----:B------:R-:W-:Y:S01]  /*0000*/  LDC R1, c[0x0][0x37c] ;  /* 0x0000df00ff017b82 */ /* 0x000fe20000000800 */
[----:B------:R-:W0:Y:S07]  /*0010*/  S2R R3, SR_CTAID.X ;  /* 0x0000000000037919 */ /* 0x000e2e0000002500 */
[----:B------:R-:W0:Y:S01]  /*0020*/  LDC R2, c[0x0][0x380] ;  /* 0x0000e000ff027b82 */ /* 0x000e220000000800 */
[----:B------:R-:W1:Y:S01]  /*0030*/  LDCU.64 UR4, c[0x0][0x358] ;  /* 0x00006b00ff0477ac */ /* 0x000e620008000a00 */
[----:B------:R-:W-:Y:S01]  /*0040*/  CS2R R20, SRZ ;  /* 0x0000000000147805 */ /* 0x000fe2000001ff00 */
[----:B------:R-:W2:Y:S05]  /*0050*/  S2R R0, SR_TID.X ;  /* 0x0000000000007919 */ /* 0x000eaa0000002100 */
[----:B------:R-:W3:Y:S08]  /*0060*/  LDC.64 R14, c[0x0][0x398] ;  /* 0x0000e600ff0e7b82 */ /* 0x000ef00000000a00 */
[----:B------:R-:W4:Y:S08]  /*0070*/  LDC.64 R24, c[0x0][0x398] ;  /* 0x0000e600ff187b82 */ /* 0x000f300000000a00 */
[----:B------:R-:W1:Y:S01]  /*0080*/  LDC.64 R18, c[0x0][0x390] ;  /* 0x0000e400ff127b82 */ /* 0x000e620000000a00 */
[----:B0-----:R-:W-:-:S07]  /*0090*/  IMAD R5, R3, -0x200, R2 ;  /* 0xfffffe0003057824 */ /* 0x001fce00078e0202 */
[----:B------:R-:W0:Y:S01]  /*00a0*/  LDC.64 R22, c[0x0][0x398] ;  /* 0x0000e600ff167b82 */ /* 0x000e220000000a00 */
[----:B--2---:R-:W-:Y:S02]  /*00b0*/  MOV R2, R0 ;  /* 0x0000000000027202 */ /* 0x004fe40000000f00 */
[----:B------:R-:W-:Y:S01]  /*00c0*/  ISETP.GE.AND P0, PT, R0, R5, PT ;  /* 0x000000050000720c */ /* 0x000fe20003f06270 */
[----:B------:R-:W-:-:S04]  /*00d0*/  HFMA2 R26, -RZ, RZ, 0, 0 ;  /* 0x00000000ff1a7431 */ /* 0x000fc800000001ff */
[----:B------:R-:W2:Y:S08]  /*00e0*/  LDC.64 R16, c[0x0][0x390] ;  /* 0x0000e400ff107b82 */ /* 0x000eb00000000a00 */
[----:B------:R-:W-:Y:S01]  /*00f0*/  @!P0 IADD3 R0, PT, PT, R2, 0x80, RZ ;  /* 0x0000008002008810 */ /* 0x000fe20007ffe0ff */
[----:B------:R-:W0:Y:S01]  /*0100*/  @!P0 LDC.64 R10, c[0x0][0x3a0] ;  /* 0x0000e800ff0a8b82 */ /* 0x000e220000000a00 */
[----:B------:R-:W-:-:S02]  /*0110*/  @!P0 LEA R9, R3, R2, 0x9 ;  /* 0x0000000203098211 */ /* 0x000fc400078e48ff */
[----:B------:R-:W-:-:S03]  /*0120*/  ISETP.GE.AND P1, PT, R0, R5, PT ;  /* 0x000000050000720c */ /* 0x000fc60003f26270 */
[----:B---3--:R-:W-:-:S04]  /*0130*/  @!P0 IMAD.WIDE.U32 R14, R9, 0x4, R14 ;  /* 0x00000004090e8825 */ /* 0x008fc800078e000e */
[----:B-1----:R-:W-:Y:S01]  /*0140*/  @!P0 IMAD.WIDE.U32 R18, R9, 0x4, R18 ;  /* 0x0000000409128825 */ /* 0x002fe200078e0012 */
[----:B------:R-:W3:Y:S01]  /*0150*/  @!P0 LDG.E R21, desc[UR4][R14.64] ;  /* 0x000000040e158981 */ /* 0x000ee2000c1e1900 */
[----:B------:R-:W-:-:S03]  /*0160*/  CS2R R28, SRZ ;  /* 0x00000000001c7805 */ /* 0x000fc6000001ff00 */
[----:B------:R1:W3:Y:S01]  /*0170*/  @!P0 LDG.E R20, desc[UR4][R18.64] ;  /* 0x0000000412148981 */ /* 0x0002e2000c1e1900 */
[----:B------:R-:W-:Y:S01]  /*0180*/  @!P1 LEA R8, R3, R0, 0x9 ;  /* 0x0000000003089211 */ /* 0x000fe200078e48ff */
[----:B------:R-:W2:Y:S01]  /*0190*/  @!P1 LDC.64 R12, c[0x0][0x3a0] ;  /* 0x0000e800ff0c9b82 */ /* 0x000ea20000000a00 */
[----:B------:R-:W-:-:S04]  /*01a0*/  @!P1 IADD3 R0, PT, PT, R0, 0x80, RZ ;  /* 0x0000008000009810 */ /* 0x000fc80007ffe0ff */
[----:B------:R-:W-:Y:S01]  /*01b0*/  ISETP.GE.AND P2, PT, R0, R5, PT ;  /* 0x000000050000720c */ /* 0x000fe20003f46270 */
[----:B----4-:R-:W-:Y:S02]  /*01c0*/  @!P1 IMAD.WIDE.U32 R24, R8, 0x4, R24 ;  /* 0x0000000408189825 */ /* 0x010fe400078e0018 */
[----:B-1----:R-:W1:Y:S02]  /*01d0*/  LDC.64 R18, c[0x0][0x390] ;  /* 0x0000e400ff127b82 */ /* 0x002e640000000a00 */
[----:B0-----:R-:W-:Y:S01]  /*01e0*/  @!P0 IMAD.WIDE.U32 R10, R9, 0x4, R10 ;  /* 0x00000004090a8825 */ /* 0x001fe200078e000a */
[----:B------:R0:W4:Y:S01]  /*01f0*/  @!P1 LDG.E R26, desc[UR4][R24.64] ;  /* 0x00000004181a9981 */ /* 0x000122000c1e1900 */
[----:B------:R-:W-:-:S06]  /*0200*/  MOV R9, RZ ;  /* 0x000000ff00097202 */ /* 0x000fcc0000000f00 */
[----:B------:R-:W-:Y:S01]  /*0210*/  @!P2 LEA R27, R3, R0, 0x9 ;  /* 0x00000000031ba211 */ /* 0x000fe200078e48ff */
[----:B------:R-:W1:Y:S01]  /*0220*/  @!P2 LDC.64 R14, c[0x0][0x3a0] ;  /* 0x0000e800ff0eab82 */ /* 0x000e620000000a00 */
[----:B------:R-:W4:Y:S03]  /*0230*/  @!P0 LDG.E R9, desc[UR4][R10.64] ;  /* 0x000000040a098981 */ /* 0x000f26000c1e1900 */
[----:B------:R-:W-:-:S04]  /*0240*/  @!P2 IMAD.WIDE.U32 R22, R27, 0x4, R22 ;  /* 0x000000041b16a825 */ /* 0x000fc800078e0016 */
[C---:B--2---:R-:W-:Y:S01]  /*0250*/  @!P1 IMAD.WIDE.U32 R12, R8.reuse, 0x4, R12 ;  /* 0x00000004080c9825 */ /* 0x044fe200078e000c */
[----:B------:R2:W4:Y:S01]  /*0260*/  @!P2 LDG.E R28, desc[UR4][R22.64] ;  /* 0x00000004161ca981 */ /* 0x000522000c1e1900 */
[----:B0-----:R-:W0:Y:S02]  /*0270*/  LDC.64 R24, c[0x0][0x398] ;  /* 0x0000e600ff187b82 */ /* 0x001e240000000a00 */
[----:B------:R-:W-:-:S04]  /*0280*/  @!P1 IMAD.WIDE.U32 R16, R8, 0x4, R16 ;  /* 0x0000000408109825 */ /* 0x000fc800078e0010 */
[----:B------:R-:W-:Y:S01]  /*0290*/  HFMA2 R8, -RZ, RZ, 0, 0 ;  /* 0x00000000ff087431 */ /* 0x000fe200000001ff */
[----:B------:R1:W4:Y:S01]  /*02a0*/  @!P1 LDG.E R29, desc[UR4][R12.64] ;  /* 0x000000040c1d9981 */ /* 0x000322000c1e1900 */
[----:B--2---:R-:W-:Y:S01]  /*02b0*/  CS2R R22, SRZ ;  /* 0x0000000000167805 */ /* 0x004fe2000001ff00 */
[----:B-1----:R-:W-:-:S04]  /*02c0*/  @!P2 IMAD.WIDE.U32 R18, R27, 0x4, R18 ;  /* 0x000000041b12a825 */ /* 0x002fc800078e0012 */
[----:B------:R-:W-:Y:S01]  /*02d0*/  @!P2 IMAD.WIDE.U32 R14, R27, 0x4, R14 ;  /* 0x000000041b0ea825 */ /* 0x000fe200078e000e */
[----:B------:R1:W2:Y:S01]  /*02e0*/  @!P1 LDG.E R22, desc[UR4][R16.64] ;  /* 0x0000000410169981 */ /* 0x0002a2000c1e1900 */
[----:B------:R-:W-:Y:S01]  /*02f0*/  @!P2 IADD3 R0, PT, PT, R0, 0x80, RZ ;  /* 0x000000800000a810 */ /* 0x000fe20007ffe0ff */
[----:B------:R-:W0:Y:S02]  /*0300*/  LDC.64 R12, c[0x0][0x390] ;  /* 0x0000e400ff0c7b82 */ /* 0x000e240000000a00 */
[----:B------:R1:W2:Y:S04]  /*0310*/  @!P2 LDG.E R23, desc[UR4][R14.64] ;  /* 0x000000040e17a981 */ /* 0x0002a8000c1e1900 */
[----:B------:R-:W2:Y:S01]  /*0320*/  @!P2 LDG.E R8, desc[UR4][R18.64] ;  /* 0x000000041208a981 */ /* 0x000ea2000c1e1900 */
[----:B------:R-:W-:-:S02]  /*0330*/  ISETP.GE.AND P0, PT, R0, R5, PT ;  /* 0x000000050000720c */ /* 0x000fc40003f06270 */
[----:B------:R-:W-:-:S11]  /*0340*/  ISETP.GE.AND P1, PT, R2, R5, PT ;  /* 0x000000050200720c */ /* 0x000fd60003f26270 */
[----:B------:R-:W0:Y:S01]  /*0350*/  @!P0 LDC.64 R10, c[0x0][0x3a0] ;  /* 0x0000e800ff0a8b82 */ /* 0x000e220000000a00 */
[----:B------:R-:W-:Y:S01]  /*0360*/  @!P0 IMAD R27, R3, 0x200, R0 ;  /* 0x00000200031b8824 */ /* 0x000fe200078e0200 */
[----:B-1----:R-:W-:Y:S02]  /*0370*/  IADD3 R16, PT, PT, R2, 0x80, RZ ;  /* 0x0000008002107810 */ /* 0x002fe40007ffe0ff */
[----:B------:R-:W-:Y:S02]  /*0380*/  CS2R R14, SRZ ;  /* 0x00000000000e7805 */ /* 0x000fe4000001ff00 */
[----:B------:R-:W-:Y:S01]  /*0390*/  MOV R0, RZ ;  /* 0x000000ff00007202 */ /* 0x000fe20000000f00 */
[----:B0-----:R-:W-:Y:S01]  /*03a0*/  @!P0 IMAD.WIDE.U32 R24, R27, 0x4, R24 ;  /* 0x000000041b188825 */ /* 0x001fe200078e0018 */
[----:B------:R-:W-:-:S03]  /*03b0*/  ISETP.GE.AND P2, PT, R16, R5, PT ;  /* 0x000000051000720c */ /* 0x000fc60003f46270 */
[C---:B------:R-:W-:Y:S01]  /*03c0*/  @!P0 IMAD.WIDE.U32 R12, R27.reuse, 0x4, R12 ;  /* 0x000000041b0c8825 */ /* 0x040fe200078e000c */
[----:B------:R0:W5:Y:S04]  /*03d0*/  @!P0 LDG.E R0, desc[UR4][R24.64] ;  /* 0x0000000418008981 */ /* 0x000168000c1e1900 */
[----:B------:R-:W5:Y:S01]  /*03e0*/  @!P0 LDG.E R14, desc[UR4][R12.64] ;  /* 0x000000040c0e8981 */ /* 0x000f62000c1e1900 */
[----:B------:R-:W-:Y:S01]  /*03f0*/  @!P0 IMAD.WIDE.U32 R10, R27, 0x4, R10 ;  /* 0x000000041b0a8825 */ /* 0x000fe200078e000a */
[----:B0-----:R-:W-:-:S04]  /*0400*/  IADD3 R24, PT, PT, R2, 0x100, RZ ;  /* 0x0000010002187810 */ /* 0x001fc80007ffe0ff */
[----:B------:R0:W5:Y:S01]  /*0410*/  @!P0 LDG.E R15, desc[UR4][R10.64] ;  /* 0x000000040a0f8981 */ /* 0x000162000c1e1900 */
[-C--:B------:R-:W-:Y:S01]  /*0420*/  ISETP.GE.AND P3, PT, R24, R5.reuse, PT ;  /* 0x000000051800720c */ /* 0x080fe20003f66270 */
[----:B0-----:R-:W0:Y:S01]  /*0430*/  @!P1 LDC.64 R10, c[0x0][0x388] ;  /* 0x0000e200ff0a9b82 */ /* 0x001e220000000a00 */
[----:B------:R-:W-:Y:S01]  /*0440*/  IADD3 R24, PT, PT, R2, 0x180, RZ ;  /* 0x0000018002187810 */ /* 0x000fe20007ffe0ff */
[----:B------:R-:W-:Y:S03]  /*0450*/  BSSY.RECONVERGENT B0, `(.L_x_9947) ;  /* 0x0000027000007945 */ /* 0x000fe60003800200 */
[----:B------:R-:W-:Y:S01]  /*0460*/  ISETP.GE.AND P0, PT, R24, R5, PT ;  /* 0x000000051800720c */ /* 0x000fe20003f06270 */
[----:B---3--:R-:W-:-:S04]  /*0470*/  @!P1 FADD.FTZ R18, -R21, 1 ;  /* 0x3f80000015129421 */ /* 0x008fc80000010100 */
[----:B------:R-:W-:-:S05]  /*0480*/  @!P1 FMUL.FTZ R18, R18, R21 ;  /* 0x0000001512129220 */ /* 0x000fca0000410000 */
[----:B------:R-:W-:-:S04]  /*0490*/  @!P1 FMNMX.FTZ R18, R18, 9.9999999600419720025e-13, !PT ;  /* 0x2b8cbccc12129809 */ /* 0x000fc80007810000 */
[----:B------:R-:W1:Y:S01]  /*04a0*/  @!P1 MUFU.RCP R13, R18 ;  /* 0x00000012000d9308 */ /* 0x000e620000001000 */
[----:B----4-:R-:W-:-:S04]  /*04b0*/  @!P2 FADD.FTZ R17, -R26, 1 ;  /* 0x3f8000001a11a421 */ /* 0x010fc80000010100 */
[----:B------:R-:W-:Y:S01]  /*04c0*/  @!P2 FMUL.FTZ R17, R17, R26 ;  /* 0x0000001a1111a220 */ /* 0x000fe20000410000 */
[----:B------:R-:W-:-:S04]  /*04d0*/  @!P1 FADD.FTZ R21, -R9, R21 ;  /* 0x0000001509159221 */ /* 0x000fc80000010100 */
[----:B------:R-:W-:Y:S02]  /*04e0*/  @!P2 FMNMX.FTZ R12, R17, 9.9999999600419720025e-13, !PT ;  /* 0x2b8cbccc110ca809 */ /* 0x000fe40007810000 */
[----:B------:R-:W-:Y:S01]  /*04f0*/  @!P1 LEA R17, R3, R2, 0x9 ;  /* 0x0000000203119211 */ /* 0x000fe200078e48ff */
[----:B------:R-:W-:Y:S01]  /*0500*/  @!P1 FMUL.FTZ R20, R21, R20 ;  /* 0x0000001415149220 */ /* 0x000fe20000410000 */
[----:B------:R-:W-:-:S03]  /*0510*/  @!P3 FADD.FTZ R19, -R28, 1 ;  /* 0x3f8000001c13b421 */ /* 0x000fc60000010100 */
[----:B-1----:R-:W-:Y:S01]  /*0520*/  @!P1 FMUL.FTZ R7, R20, R13 ;  /* 0x0000000d14079220 */ /* 0x002fe20000410000 */
[----:B0-----:R-:W-:-:S04]  /*0530*/  @!P1 IMAD.WIDE.U32 R10, R17, 0x4, R10 ;  /* 0x00000004110a9825 */ /* 0x001fc800078e000a */
[----:B------:R-:W-:Y:S01]  /*0540*/  @!P3 FMUL.FTZ R19, R19, R28 ;  /* 0x0000001c1313b220 */ /* 0x000fe20000410000 */
[----:B------:R-:W-:Y:S01]  /*0550*/  @!P1 IMAD.MOV.U32 R2, RZ, RZ, R16 ;  /* 0x000000ffff029224 */ /* 0x000fe200078e0010 */
[----:B------:R0:W-:Y:S03]  /*0560*/  @!P1 STG.E desc[UR4][R10.64], R7 ;  /* 0x000000070a009986 */ /* 0x0001e6000c101904 */
[----:B------:R-:W-:Y:S01]  /*0570*/  @!P3 FMNMX.FTZ R19, R19, 9.9999999600419720025e-13, !PT ;  /* 0x2b8cbccc1313b809 */ /* 0x000fe20007810000 */
[----:B------:R-:W1:Y:S01]  /*0580*/  @!P2 MUFU.RCP R12, R12 ;  /* 0x0000000c000ca308 */ /* 0x000e620000001000 */
[----:B------:R-:W-:-:S07]  /*0590*/  ISETP.GE.AND P4, PT, R2, R5, PT ;  /* 0x000000050200720c */ /* 0x000fce0003f86270 */
[----:B------:R-:W3:Y:S01]  /*05a0*/  @!P3 MUFU.RCP R9, R19 ;  /* 0x000000130009b308 */ /* 0x000ee20000001000 */
[----:B------:R-:W-:Y:S01]  /*05b0*/  @!P2 FADD.FTZ R29, -R29, R26 ;  /* 0x0000001a1d1da221 */ /* 0x000fe20000010100 */
[----:B--2---:R-:W-:-:S03]  /*05c0*/  @!P3 FADD.FTZ R23, -R23, R28 ;  /* 0x0000001c1717b221 */ /* 0x004fc60000010100 */
[----:B------:R-:W-:Y:S01]  /*05d0*/  @!P2 FMUL.FTZ R29, R29, R22 ;  /* 0x000000161d1da220 */ /* 0x000fe20000410000 */
[----:B------:R-:W-:-:S03]  /*05e0*/  @!P3 FMUL.FTZ R8, R23, R8 ;  /* 0x000000081708b220 */ /* 0x000fc60000410000 */
[----:B-1----:R-:W-:Y:S01]  /*05f0*/  @!P2 FMUL.FTZ R4, R29, R12 ;  /* 0x0000000c1d04a220 */ /* 0x002fe20000410000 */
[----:B---3--:R-:W-:Y:S01]  /*0600*/  @!P3 FMUL.FTZ R6, R8, R9 ;  /* 0x000000090806b220 */ /* 0x008fe20000410000 */
[----:B0-----:R-:W-:Y:S06]  /*0610*/  @P4 BRA `(.L_x_9948) ;  /* 0x0000000000284947 */ /* 0x001fec0003800000 */
[----:B------:R-:W0:Y:S01]  /*0620*/  LDC.64 R8, c[0x0][0x388] ;  /* 0x0000e200ff087b82 */ /* 0x000e220000000a00 */
[----:B------:R-:W-:Y:S02]  /*0630*/  LEA R11, R3, R2, 0x9 ;  /* 0x00000002030b7211 */ /* 0x000fe400078e48ff */
[----:B------:R-:W-:-:S04]  /*0640*/  IADD3 R2, PT, PT, R2, 0x80, RZ ;  /* 0x0000008002027810 */ /* 0x000fc80007ffe0ff */
[----:B------:R-:W-:-:S13]  /*0650*/  ISETP.GE.AND P1, PT, R2, R5, PT ;  /* 0x000000050200720c */ /* 0x000fda0003f26270 */
[----:B------:R-:W-:Y:S02]  /*0660*/  @!P1 LEA R7, R3, R2, 0x9 ;  /* 0x0000000203079211 */ /* 0x000fe400078e48ff */
[----:B------:R-:W-:Y:S01]  /*0670*/  @!P1 IADD3 R2, PT, PT, R2, 0x80, RZ ;  /* 0x0000008002029810 */ /* 0x000fe20007ffe0ff */
[----:B0-----:R-:W-:-:S04]  /*0680*/  IMAD.WIDE.U32 R10, R11, 0x4, R8 ;  /* 0x000000040b0a7825 */ /* 0x001fc800078e0008 */
[----:B------:R-:W-:Y:S01]  /*0690*/  @!P1 IMAD.WIDE.U32 R8, R7, 0x4, R8 ;  /* 0x0000000407089825 */ /* 0x000fe200078e0008 */
[----:B------:R0:W-:Y:S04]  /*06a0*/  STG.E desc[UR4][R10.64], R4 ;  /* 0x000000040a007986 */ /* 0x0001e8000c101904 */
[----:B------:R0:W-:Y:S02]  /*06b0*/  @!P1 STG.E desc[UR4][R8.64], R6 ;  /* 0x0000000608009986 */ /* 0x0001e4000c101904 */
.L_x_9948:
[----:B------:R-:W-:Y:S05]  /*06c0*/  BSYNC.RECONVERGENT B0 ;  /* 0x0000000000007941 */ /* 0x000fea0003800200 */
.L_x_9947:
[----:B------:R-:W-:Y:S01]  /*06d0*/  ISETP.GE.AND P1, PT, R2, R5, PT ;  /* 0x000000050200720c */ /* 0x000fe20003f26270 */
[----:B-----5:R-:W-:-:S04]  /*06e0*/  @!P0 FADD.FTZ R5, -R0, 1 ;  /* 0x3f80000000058421 */ /* 0x020fc80000010100 */
[----:B0-----:R-:W-:-:S08]  /*06f0*/  @!P0 FMUL.FTZ R6, R5, R0 ;  /* 0x0000000005068220 */ /* 0x001fd00000410000 */
[----:B------:R-:W-:Y:S05]  /*0700*/  @P1 EXIT ;  /* 0x000000000000194d */ /* 0x000fea0003800000 */
[----:B------:R-:W0:Y:S01]  /*0710*/  LDC.64 R4, c[0x0][0x388] ;  /* 0x0000e200ff047b82 */ /* 0x000e220000000a00 */
[----:B------:R-:W-:Y:S01]  /*0720*/  @!P0 FMNMX.FTZ R6, R6, 9.9999999600419720025e-13, !PT ;  /* 0x2b8cbccc06068809 */ /* 0x000fe20007810000 */
[----:B------:R-:W-:Y:S01]  /*0730*/  @!P0 FADD.FTZ R15, -R15, R0 ;  /* 0x000000000f0f8221 */ /* 0x000fe20000010100 */
[----:B------:R-:W-:Y:S02]  /*0740*/  LEA R3, R3, R2, 0x9 ;  /* 0x0000000203037211 */ /* 0x000fe400078e48ff */
[----:B------:R-:W1:Y:S01]  /*0750*/  @!P0 MUFU.RCP R9, R6 ;  /* 0x0000000600098308 */ /* 0x000e620000001000 */
[----:B------:R-:W-:-:S04]  /*0760*/  @!P0 FMUL.FTZ R14, R15, R14 ;  /* 0x0000000e0f0e8220 */ /* 0x000fc80000410000 */
[----:B-1----:R-:W-:Y:S01]  /*0770*/  @!P0 FMUL.FTZ R7, R14, R9 ;  /* 0x000000090e078220 */ /* 0x002fe20000410000 */
[----:B0-----:R-:W-:-:S05]  /*0780*/  IMAD.WIDE.U32 R2, R3, 0x4, R4 ;  /* 0x0000000403027825 */ /* 0x001fca00078e0004 */
[----:B------:R-:W-:Y:S01]  /*0790*/  STG.E desc[UR4][R2.64], R7 ;  /* 0x0000000702007986 */ /* 0x000fe2000c101904 */
[----:B------:R-:W-:Y:S05]  /*07a0*/  EXIT ;  /* 0x000000000000794d */ /* 0x000fea0003800000 */
.L_x_9949:
        /* <DEDUP_REMOVED lines=13> */
.L_x_11290:


//--------------------- .text._ZN2at6native29vectorized_elementwise_kernelILi2EZZZN37_INTERNAL_cee6930f_7_Loss_cu_5b0651e139_GLOBAL__N__cee6930f_7_Loss_cu_5b0651e140binary_cross_entropy_backward_out_kernelERNS_6TensorERKS4_S7_S7_ENKUlvE_clEvENKUlvE0_clEvEUlfffE_St5arrayIPcLm4EEEEviT0_T1_ --------------------------
	.section	.text._ZN2at6native29vectorized_elementwise_kernelILi2EZZZN37_INTERNAL_cee6930f_7_Loss_cu_5b0651e139_GLOBAL__N__cee6930f_7_Loss_cu_5b0651e140binary_cross_entropy_backward_out_kernelERNS_6TensorERKS4_S7_S7_ENKUlvE_clEvENKUlvE0_clEvEUlfffE_St5arrayIPcLm4EEEEviT0_T1_,"ax",@progbits
	.align	128
        .global         _ZN2at6native29vectorized_elementwise_kernelILi2EZZZN37_INTERNAL_cee6930f_7_Loss_cu_5b0651e139_GLOBAL__N__cee6930f_7_Loss_cu_5b0651e140binary_cross_entropy_backward_out_kernelERNS_6TensorERKS4_S7_S7_ENKUlvE_clEvENKUlvE0_clEvEUlfffE_St5arrayIPcLm4EEEEviT0_T1_
        .type           _ZN2at6native29vectorized_elementwise_kernelILi2EZZZN37_INTERNAL_cee6930f_7_Loss_cu_5b0651e139_GLOBAL__N__cee6930f_7_Loss_cu_5b0651e140binary_cross_entropy_backward_out_kernelERNS_6TensorERKS4_S7_S7_ENKUlvE_clEvENKUlvE0_clEvEUlfffE_St5arrayIPcLm4EEEEviT0_T1_,@function
        .size           _ZN2at6native29vectorized_elementwise_kernelILi2EZZZN37_INTERNAL_cee6930f_7_Loss_cu_5b0651e139_GLOBAL__N__cee6930f_7_Loss_cu_5b0651e140binary_cross_entropy_backward_out_kernelERNS_6TensorERKS4_S7_S7_ENKUlvE_clEvENKUlvE0_clEvEUlfffE_St5arrayIPcLm4EEEEviT0_T1_,(.L_x_11291 - _ZN2at6native29vectorized_elementwise_kernelILi2EZZZN37_INTERNAL_cee6930f_7_Loss_cu_5b0651e139_GLOBAL__N__cee6930f_7_Loss_cu_5b0651e140binary_cross_entropy_backward_out_kernelERNS_6TensorERKS4_S7_S7_ENKUlvE_clEvENKUlvE0_clEvEUlfffE_St5arrayIPcLm4EEEEviT0_T1_)
        .other          _ZN2at6native29vectorized_elementwise_kernelILi2EZZZN37_INTERNAL_cee6930f_7_Loss_cu_5b0651e139_GLOBAL__N__cee6930f_7_Loss_cu_5b0651e140binary_cross_entropy_backward_out_kernelERNS_6TensorERKS4_S7_S7_ENKUlvE_clEvENKUlvE0_clEvEUlfffE_St5arrayIPcLm4EEEEviT0_T1_,@"STO_CUDA_ENTRY STV_DEFAULT"
_ZN2at6native29vectorized_elementwise_kernelILi2EZZZN37_INTERNAL_cee6930f_7_Loss_cu_5b0651e139_GLOBAL__N__cee6930f_7_Loss_cu_5b0651e140binary_cross_entropy_backward_out_kernelERNS_6TensorERKS4_S7_S7_ENKUlvE_clEvENKUlvE0_clEvEUlfffE_St5arrayIPcLm4EEEEviT0_T1_:
.text._ZN2at6native29vectorized_elementwise_kernelILi2EZZZN37_INTERNAL_cee6930f_7_Loss_cu_5b0651e139_GLOBAL__N__cee6930f_7_Loss_cu_5b0651e140binary_cross_entropy_backward_out_kernelERNS_6TensorERKS4_S7_S7_ENKUlvE_clEvENKUlvE0_clEvEUlfffE_St5arrayIPcLm4EEEEviT0_T1_:
        /* <DEDUP_REMOVED lines=9> */
[----:B------:R-:W1:Y:S01]  /*0090*/  LDC.64 R26, c[0x0][0x398] ;  /* 0x0000e600ff1a7b82 */ /* 0x000e620000000a00 */
[----:B------:R-:W-:-:S07]  /*00a0*/  HFMA2 R32, -RZ, RZ, 0, 0 ;  /* 0x00000000ff207431 */ /* 0x000fce00000001ff */
[----:B------:R-:W2:Y:S01]  /*00b0*/  LDC.64 R12, c[0x0][0x390] ;  /* 0x0000e400ff0c7b82 */ /* 0x000ea20000000a00 */
[----:B------:R-:W-:Y:S02]  /*00c0*/  CS2R R22, SRZ ;  /* 0x0000000000167805 */ /* 0x000fe4000001ff00 */
[----:B------:R-:W-:-:S05]  /*00d0*/  CS2R R20, SRZ ;  /* 0x0000000000147805 */ /* 0x000fca000001ff00 */
[----:B------:R-:W3:Y:S08]  /*00e0*/  LDC.64 R24, c[0x0][0x398] ;  /* 0x0000e600ff187b82 */ /* 0x000ef00000000a00 */
[----:B------:R-:W4:Y:S01]  /*00f0*/  LDC.64 R34, c[0x0][0x390] ;  /* 0x0000e400ff227b82 */ /* 0x000f220000000a00 */
[----:B0-----:R-:W-:-:S07]  /*0100*/  ISETP.GE.U32.AND P0, PT, R33, R2, PT ;  /* 0x000000022100720c */ /* 0x001fce0003f06070 */
[----:B------:R-:W0:Y:S01]  /*0110*/  LDC.64 R28, c[0x0][0x398] ;  /* 0x0000e600ff1c7b82 */ /* 0x000e220000000a00 */
[----:B------:R-:W-:-:S07]  /*0120*/  MOV R3, R33 ;  /* 0x0000002100037202 */ /* 0x000fce0000000f00 */
[----:B------:R-:W5:Y:S01]  /*0130*/  LDC.64 R36, c[0x0][0x398] ;  /* 0x0000e600ff247b82 */ /* 0x000f620000000a00 */
[----:B------:R-:W-:-:S07]  /*0140*/  @!P0 IADD3 R19, PT, PT, R0, R3, RZ ;  /* 0x0000000300138210 */ /* 0x000fce0007ffe0ff */
[----:B------:R-:W2:Y:S01]  /*0150*/  @!P0 LDC.64 R14, c[0x0][0x3a0] ;  /* 0x0000e800ff0e8b82 */ /* 0x000ea20000000a00 */
[----:B-1----:R-:W-:Y:S01]  /*0160*/  @!P0 IMAD.WIDE.U32 R26, R19, 0x4, R26 ;  /* 0x00000004131a8825 */ /* 0x002fe200078e001a */
[----:B------:R-:W-:-:S04]  /*0170*/  @!P0 IADD3 R33, PT, PT, R3, 0x80, RZ ;  /* 0x0000008003218810 */ /* 0x000fc80007ffe0ff */
[----:B------:R1:W5:Y:S02]  /*0180*/  @!P0 LDG.E R32, desc[UR4][R26.64] ;  /* 0x000000041a208981 */ /* 0x000364000c1e1900 */
[----:B-1----:R-:W1:Y:S01]  /*0190*/  LDC.64 R26, c[0x0][0x390] ;  /* 0x0000e400ff1a7b82 */ /* 0x002e620000000a00 */
[----:B--2---:R-:W-:-:S04]  /*01a0*/  @!P0 IMAD.WIDE.U32 R14, R19, 0x4, R14 ;  /* 0x00000004130e8825 */ /* 0x004fc800078e000e */
[----:B------:R-:W-:Y:S01]  /*01b0*/  @!P0 IMAD.WIDE.U32 R18, R19, 0x4, R12 ;  /* 0x0000000413128825 */ /* 0x000fe200078e000c */
[----:B------:R2:W5:Y:S04]  /*01c0*/  @!P0 LDG.E R23, desc[UR4][R14.64] ;  /* 0x000000040e178981 */ /* 0x000568000c1e1900 */
[----:B------:R4:W5:Y:S01]  /*01d0*/  @!P0 LDG.E R20, desc[UR4][R18.64] ;  /* 0x0000000412148981 */ /* 0x000962000c1e1900 */
[----:B------:R-:W-:Y:S02]  /*01e0*/  ISETP.GE.U32.AND P0, PT, R33, R2, PT ;  /* 0x000000022100720c */ /* 0x000fe40003f06070 */
[----:B------:R-:W-:Y:S01]  /*01f0*/  CS2R R12, SRZ ;  /* 0x00000000000c7805 */ /* 0x000fe2000001ff00 */
[----:B------:R-:W-:Y:S01]  /*0200*/  HFMA2 R31, -RZ, RZ, 0, 0 ;  /* 0x00000000ff1f7431 */ /* 0x000fe200000001ff */
[----:B--2---:R-:W2:Y:S09]  /*0210*/  LDC.64 R14, c[0x0][0x390] ;  /* 0x0000e400ff0e7b82 */ /* 0x004eb20000000a00 */
[----:B------:R-:W0:Y:S01]  /*0220*/  @!P0 LDC.64 R16, c[0x0][0x3a0] ;  /* 0x0000e800ff108b82 */ /* 0x000e220000000a00 */
[----:B------:R-:W-:-:S05]  /*0230*/  @!P0 IADD3 R11, PT, PT, R0, R33, RZ ;  /* 0x00000021000b8210 */ /* 0x000fca0007ffe0ff */
[----:B---3--:R-:W-:-:S04]  /*0240*/  @!P0 IMAD.WIDE.U32 R24, R11, 0x4, R24 ;  /* 0x000000040b188825 */ /* 0x008fc800078e0018 */
[C---:B-1----:R-:W-:Y:S01]  /*0250*/  @!P0 IMAD.WIDE.U32 R26, R11.reuse, 0x4, R26 ;  /* 0x000000040b1a8825 */ /* 0x042fe200078e001a */
[----:B------:R1:W3:Y:S04]  /*0260*/  @!P0 LDG.E R13, desc[UR4][R24.64] ;  /* 0x00000004180d8981 */ /* 0x0002e8000c1e1900 */
[----:B------:R-:W3:Y:S01]  /*0270*/  @!P0 LDG.E R12, desc[UR4][R26.64] ;  /* 0x000000041a0c8981 */ /* 0x000ee2000c1e1900 */
[----:B0-----:R-:W-:-:S05]  /*0280*/  @!P0 IMAD.WIDE.U32 R16, R11, 0x4, R16 ;  /* 0x000000040b108825 */ /* 0x001fca00078e0010 */
[----:B------:R0:W3:Y:S01]  /*0290*/  @!P0 LDG.E R22, desc[UR4][R16.64] ;  /* 0x0000000410168981 */ /* 0x0000e2000c1e1900 */
[----:B------:R-:W-:-:S04]  /*02a0*/  @!P0 IADD3 R33, PT, PT, R33, 0x80, RZ ;  /* 0x0000008021218810 */ /* 0x000fc80007ffe0ff */
[----:B------:R-:W-:-:S13]  /*02b0*/  ISETP.GE.U32.AND P0, PT, R33, R2, PT ;  /* 0x000000022100720c */ /* 0x000fda0003f06070 */
[----:B----4-:R-:W4:Y:S01]  /*02c0*/  @!P0 LDC.64 R18, c[0x0][0x3a0] ;  /* 0x0000e800ff128b82 */ /* 0x010f220000000a00 */
[----:B------:R-:W-:Y:S02]  /*02d0*/  @!P0 IADD3 R11, PT, PT, R0, R33, RZ ;  /* 0x00000021000b8210 */ /* 0x000fe40007ffe0ff */
[----:B------:R-:W-:-:S04]  /*02e0*/  @!P0 IADD3 R33, PT, PT, R33, 0x80, RZ ;  /* 0x0000008021218810 */ /* 0x000fc80007ffe0ff */
[----:B------:R-:W-:Y:S02]  /*02f0*/  ISETP.GE.U32.AND P1, PT, R33, R2, PT ;  /* 0x000000022100720c */ /* 0x000fe40003f26070 */
[----:B-1----:R-:W-:Y:S02]  /*0300*/  CS2R R24, SRZ ;  /* 0x0000000000187805 */ /* 0x002fe4000001ff00 */
[----:B0-----:R-:W-:Y:S01]  /*0310*/  MOV R16, RZ ;  /* 0x000000ff00107202 */ /* 0x001fe20000000f00 */
[----:B------:R-:W-:-:S04]  /*0320*/  @!P0 IMAD.WIDE.U32 R34, R11, 0x4, R34 ;  /* 0x000000040b228825 */ /* 0x000fc800078e0022 */
[----:B------:R-:W-:Y:S01]  /*0330*/  @!P0 IMAD.WIDE.U32 R28, R11, 0x4, R28 ;  /* 0x000000040b1c8825 */ /* 0x000fe200078e001c */
[----:B------:R-:W3:Y:S04]  /*0340*/  @!P0 LDG.E R16, desc[UR4][R34.64] ;  /* 0x0000000422108981 */ /* 0x000ee8000c1e1900 */
[----:B------:R0:W3:Y:S01]  /*0350*/  @!P0 LDG.E R24, desc[UR4][R28.64] ;  /* 0x000000041c188981 */ /* 0x0000e2000c1e1900 */
[----:B------:R-:W-:Y:S01]  /*0360*/  @!P1 IADD3 R17, PT, PT, R0, R33, RZ ;  /* 0x0000002100119210 */ /* 0x000fe20007ffe0ff */
[----:B------:R-:W1:Y:S01]  /*0370*/  @!P1 LDC.64 R26, c[0x0][0x3a0] ;  /* 0x0000e800ff1a9b82 */ /* 0x000e620000000a00 */
[----:B------:R-:W-:Y:S01]  /*0380*/  @!P1 IADD3 R33, PT, PT, R33, 0x80, RZ ;  /* 0x0000008021219810 */ /* 0x000fe20007ffe0ff */
[----:B----4-:R-:W-:-:S05]  /*0390*/  @!P0 IMAD.WIDE.U32 R18, R11, 0x4, R18 ;  /* 0x000000040b128825 */ /* 0x010fca00078e0012 */
[----:B------:R4:W3:Y:S01]  /*03a0*/  @!P0 LDG.E R31, desc[UR4][R18.64] ;  /* 0x00000004121f8981 */ /* 0x0008e2000c1e1900 */
[----:B------:R-:W-:Y:S02]  /*03b0*/  ISETP.GE.U32.AND P0, PT, R33, R2, PT ;  /* 0x000000022100720c */ /* 0x000fe40003f06070 */
[----:B0-----:R-:W-:Y:S01]  /*03c0*/  CS2R R28, SRZ ;  /* 0x00000000001c7805 */ /* 0x001fe2000001ff00 */
[C---:B-----5:R-:W-:Y:S01]  /*03d0*/  @!P1 IMAD.WIDE.U32 R36, R17.reuse, 0x4, R36 ;  /* 0x0000000411249825 */ /* 0x060fe200078e0024 */
[----:B------:R-:W0:Y:S04]  /*03e0*/  LDC.64 R34, c[0x0][0x398] ;  /* 0x0000e600ff227b82 */ /* 0x000e280000000a00 */
[----:B------:R5:W3:Y:S04]  /*03f0*/  @!P1 LDG.E R28, desc[UR4][R36.64] ;  /* 0x00000004241c9981 */ /* 0x000ae8000c1e1900 */
[----:B----4-:R-:W4:Y:S01]  /*0400*/  LDC.64 R18, c[0x0][0x390] ;  /* 0x0000e400ff127b82 */ /* 0x010f220000000a00 */
[----:B------:R-:W-:Y:S01]  /*0410*/  MOV R11, RZ ;  /* 0x000000ff000b7202 */ /* 0x000fe20000000f00 */
[----:B--2---:R-:W-:-:S04]  /*0420*/  @!P1 IMAD.WIDE.U32 R14, R17, 0x4, R14 ;  /* 0x00000004110e9825 */ /* 0x004fc800078e000e */
[----:B-1----:R-:W-:Y:S01]  /*0430*/  @!P1 IMAD.WIDE.U32 R26, R17, 0x4, R26 ;  /* 0x00000004111a9825 */ /* 0x002fe200078e001a */
[----:B------:R1:W2:Y:S01]  /*0440*/  @!P1 LDG.E R11, desc[UR4][R14.64] ;  /* 0x000000040e0b9981 */ /* 0x0002a2000c1e1900 */
[----:B-----5:R-:W5:Y:S03]  /*0450*/  @!P0 LDC.64 R36, c[0x0][0x3a0] ;  /* 0x0000e800ff248b82 */ /* 0x020f660000000a00 */
[----:B------:R4:W2:Y:S01]  /*0460*/  @!P1 LDG.E R29, desc[UR4][R26.64] ;  /* 0x000000041a1d9981 */ /* 0x0008a2000c1e1900 */
[----:B-1----:R-:W-:Y:S02]  /*0470*/  @!P0 IADD3 R15, PT, PT, R0, R33, RZ ;  /* 0x00000021000f8210 */ /* 0x002fe40007ffe0ff */
[----:B------:R-:W-:-:S04]  /*0480*/  @!P0 IADD3 R33, PT, PT, R33, 0x80, RZ ;  /* 0x0000008021218810 */ /* 0x000fc80007ffe0ff */
[----:B------:R-:W-:Y:S01]  /*0490*/  ISETP.GE.U32.AND P1, PT, R33, R2, PT ;  /* 0x000000022100720c */ /* 0x000fe20003f26070 */
[----:B----4-:R-:W-:Y:S01]  /*04a0*/  @!P0 IMAD.WIDE.U32 R18, R15, 0x4, R18 ;  /* 0x000000040f128825 */ /* 0x010fe200078e0012 */
[----:B------:R-:W-:-:S04]  /*04b0*/  CS2R R26, SRZ ;  /* 0x00000000001a7805 */ /* 0x000fc8000001ff00 */
[----:B------:R1:W4:Y:S01]  /*04c0*/  @!P0 LDG.E R21, desc[UR4][R18.64] ;  /* 0x0000000412158981 */ /* 0x000322000c1e1900 */
[----:B-----5:R-:W-:-:S05]  /*04d0*/  @!P0 IMAD.WIDE.U32 R36, R15, 0x4, R36 ;  /* 0x000000040f248825 */ /* 0x020fca00078e0024 */
[----:B------:R5:W4:Y:S01]  /*04e0*/  @!P0 LDG.E R27, desc[UR4][R36.64] ;  /* 0x00000004241b8981 */ /* 0x000b22000c1e1900 */
[----:B-1----:R-:W1:Y:S01]  /*04f0*/  LDC.64 R18, c[0x0][0x390] ;  /* 0x0000e400ff127b82 */ /* 0x002e620000000a00 */
[----:B------:R-:W-:-:S07]  /*0500*/  HFMA2 R14, -RZ, RZ, 0, 0 ;  /* 0x00000000ff0e7431 */ /* 0x000fce00000001ff */
[----:B-----5:R-:W5:Y:S01]  /*0510*/  @!P1 LDC.64 R36, c[0x0][0x3a0] ;  /* 0x0000e800ff249b82 */ /* 0x020f620000000a00 */
[----:B0-----:R-:W-:Y:S01]  /*0520*/  @!P0 IMAD.WIDE.U32 R34, R15, 0x4, R34 ;  /* 0x000000040f228825 */ /* 0x001fe200078e0022 */
[----:B------:R-:W-:-:S04]  /*0530*/  @!P1 IADD3 R15, PT, PT, R0, R33, RZ ;  /* 0x00000021000f9210 */ /* 0x000fc80007ffe0ff */
[----:B------:R0:W4:Y:S01]  /*0540*/  @!P0 LDG.E R14, desc[UR4][R34.64] ;  /* 0x00000004220e8981 */ /* 0x000122000c1e1900 */
[----:B------:R-:W-:Y:S01]  /*0550*/  MOV R17, RZ ;  /* 0x000000ff00117202 */ /* 0x000fe20000000f00 */
[----:B0-----:R-:W0:Y:S01]  /*0560*/  LDC.64 R34, c[0x0][0x398] ;  /* 0x0000e600ff227b82 */ /* 0x001e220000000a00 */
[----:B-1----:R-:W-:Y:S01]  /*0570*/  @!P1 IMAD.WIDE.U32 R18, R15, 0x4, R18 ;  /* 0x000000040f129825 */ /* 0x002fe200078e0012 */
[----:B------:R-:W-:-:S04]  /*0580*/  @!P1 IADD3 R33, PT, PT, R33, 0x80, RZ ;  /* 0x0000008021219810 */ /* 0x000fc80007ffe0ff */
[----:B------:R1:W4:Y:S01]  /*0590*/  @!P1 LDG.E R17, desc[UR4][R18.64] ;  /* 0x0000000412119981 */ /* 0x000322000c1e1900 */
[----:B-----5:R-:W-:Y:S01]  /*05a0*/  @!P1 IMAD.WIDE.U32 R36, R15, 0x4, R36 ;  /* 0x000000040f249825 */ /* 0x020fe200078e0024 */
[----:B------:R-:W-:-:S04]  /*05b0*/  ISETP.GE.U32.AND P2, PT, R33, R2, PT ;  /* 0x000000022100720c */ /* 0x000fc80003f46070 */
[----:B------:R5:W4:Y:S01]  /*05c0*/  @!P1 LDG.E R25, desc[UR4][R36.64] ;  /* 0x0000000424199981 */ /* 0x000b22000c1e1900 */
[----:B-1----:R-:W1:Y:S08]  /*05d0*/  LDC.64 R18, c[0x0][0x390] ;  /* 0x0000e400ff127b82 */ /* 0x002e700000000a00 */
[----:B-----5:R-:W5:Y:S01]  /*05e0*/  LDC.64 R36, c[0x0][0x398] ;  /* 0x0000e600ff247b82 */ /* 0x020f620000000a00 */
[----:B0-----:R-:W-:-:S04]  /*05f0*/  @!P1 IMAD.WIDE.U32 R34, R15, 0x4, R34 ;  /* 0x000000040f229825 */ /* 0x001fc800078e0022 */
[----:B------:R-:W-:Y:S01]  /*0600*/  HFMA2 R15, -RZ, RZ, 0, 0 ;  /* 0x00000000ff0f7431 */ /* 0x000fe200000001ff */
[----:B------:R-:W-:Y:S01]  /*0610*/  ISETP.GE.U32.AND P0, PT, R3, R2, PT ;  /* 0x000000020300720c */ /* 0x000fe20003f06070 */
[----:B------:R0:W4:Y:S02]  /*0620*/  @!P1 LDG.E R26, desc[UR4][R34.64] ;  /* 0x00000004221a9981 */ /* 0x000124000c1e1900 */
[----:B0-----:R-:W-:Y:S02]  /*0630*/  @!P2 IADD3 R35, PT, PT, R0, R33, RZ ;  /* 0x000000210023a210 */ /* 0x001fe40007ffe0ff */
[----:B------:R-:W-:-:S03]  /*0640*/  MOV R34, RZ ;  /* 0x000000ff00227202 */ /* 0x000fc60000000f00 */
[----:B-1----:R-:W-:-:S04]  /*0650*/  @!P2 IMAD.WIDE.U32 R18, R35, 0x4, R18 ;  /* 0x000000042312a825 */ /* 0x002fc800078e0012 */
[----:B-----5:R-:W-:Y:S01]  /*0660*/  @!P2 IMAD.WIDE.U32 R36, R35, 0x4, R36 ;  /* 0x000000042324a825 */ /* 0x020fe200078e0024 */
[----:B------:R0:W5:Y:S04]  /*0670*/  @!P2 LDG.E R15, desc[UR4][R18.64] ;  /* 0x00000004120fa981 */ /* 0x000168000c1e1900 */
[----:B------:R-:W5:Y:S01]  /*0680*/  @!P2 LDG.E R34, desc[UR4][R36.64] ;  /* 0x000000042422a981 */ /* 0x000f62000c1e1900 */
[----:B0-----:R-:W0:Y:S01]  /*0690*/  @!P2 LDC.64 R18, c[0x0][0x3a0] ;  /* 0x0000e800ff12ab82 */ /* 0x001e220000000a00 */
[----:B------:R-:W-:-:S04]  /*06a0*/  @!P2 IADD3 R33, PT, PT, R33, 0x80, RZ ;  /* 0x000000802121a810 */ /* 0x000fc80007ffe0ff */
[----:B------:R-:W-:Y:S01]  /*06b0*/  ISETP.GE.U32.AND P1, PT, R33, R2, PT ;  /* 0x000000022100720c */ /* 0x000fe20003f26070 */
[----:B0-----:R-:W-:-:S04]  /*06c0*/  @!P2 IMAD.WIDE.U32 R18, R35, 0x4, R18 ;  /* 0x000000042312a825 */ /* 0x001fc800078e0012 */
[----:B------:R-:W-:-:S06]  /*06d0*/  HFMA2 R35, -RZ, RZ, 0, 0 ;  /* 0x00000000ff237431 */ /* 0x000fcc00000001ff */
[----:B------:R0:W5:Y:S02]  /*06e0*/  @!P2 LDG.E R35, desc[UR4][R18.64] ;  /* 0x000000041223a981 */ /* 0x000164000c1e1900 */
[----:B0-----:R-:W0:Y:S01]  /*06f0*/  LDC.64 R18, c[0x0][0x398] ;  /* 0x0000e600ff127b82 */ /* 0x001e220000000a00 */
[----:B------:R-:W-:-:S04]  /*0700*/  @!P0 FADD.FTZ R37, -R32, 1 ;  /* 0x3f80000020258421 */ /* 0x000fc80000010100 */
[----:B------:R-:W-:Y:S01]  /*0710*/  @!P0 FMUL.FTZ R37, R37, R32 ;  /* 0x0000002025258220 */ /* 0x000fe20000410000 */
[----:B------:R-:W-:-:S04]  /*0720*/  @!P0 FADD.FTZ R23, -R23, R32 ;  /* 0x0000002017178221 */ /* 0x000fc80000010100 */
[----:B------:R-:W-:Y:S02]  /*0730*/  @!P0 FMNMX.FTZ R32, R37, 9.9999999600419720025e-13, !PT ;  /* 0x2b8cbccc25208809 */ /* 0x000fe40007810000 */
[----:B------:R-:W1:Y:S01]  /*0740*/  LDC.64 R36, c[0x0][0x390] ;  /* 0x0000e400ff247b82 */ /* 0x000e620000000a00 */
[----:B------:R-:W-:Y:S02]  /*0750*/  @!P0 FMUL.FTZ R20, R23, R20 ;  /* 0x0000001417148220 */ /* 0x000fe40000410000 */
[----:B------:R-:W3:Y:S02]  /*0760*/  @!P0 MUFU.RCP R23, R32 ;  /* 0x0000002000178308 */ /* 0x000ee40000001000 */
[----:B---3--:R-:W-:Y:S01]  /*0770*/  @!P0 FMUL.FTZ R30, R20, R23 ;  /* 0x00000017141e8220 */ /* 0x008fe20000410000 */
[----:B------:R-:W-:Y:S02]  /*0780*/  @!P1 IADD3 R23, PT, PT, R0, R33, RZ ;  /* 0x0000002100179210 */ /* 0x000fe40007ffe0ff */
[----:B------:R-:W-:-:S04]  /*0790*/  IADD3 R33, PT, PT, R3, 0x80, RZ ;  /* 0x0000008003217810 */ /* 0x000fc80007ffe0ff */
[----:B------:R-:W-:Y:S01]  /*07a0*/  ISETP.GE.U32.AND P2, PT, R33, R2, PT ;  /* 0x000000022100720c */ /* 0x000fe20003f46070 */
[----:B-1----:R-:W-:Y:S01]  /*07b0*/  @!P1 IMAD.WIDE.U32 R36, R23, 0x4, R36 ;  /* 0x0000000417249825 */ /* 0x002fe200078e0024 */
[----:B------:R-:W-:-:S06]  /*07c0*/  MOV R20, RZ ;  /* 0x000000ff00147202 */ /* 0x000fcc0000000f00 */
[----:B------:R1:W3:Y:S05]  /*07d0*/  @!P1 LDG.E R20, desc[UR4][R36.64] ;  /* 0x0000000424149981 */ /* 0x0002ea000c1e1900 */
[----:B------:R-:W-:Y:S01]  /*07e0*/  @!P2 FADD.FTZ R32, -R13, 1 ;  /* 0x3f8000000d20a421 */ /* 0x000fe20000010100 */
[----:B------:R-:W-:Y:S01]  /*07f0*/  @!P2 FADD.FTZ R22, -R22, R13 ;  /* 0x0000000d1616a221 */ /* 0x000fe20000010100 */
[----:B-1----:R-:W-:Y:S02]  /*0800*/  HFMA2 R36, -RZ, RZ, 0, 0 ;  /* 0x00000000ff247431 */ /* 0x002fe400000001ff */
[----:B------:R-:W-:Y:S01]  /*0810*/  @!P2 FMUL.FTZ R32, R32, R13 ;  /* 0x0000000d2020a220 */ /* 0x000fe20000410000 */
[----:B------:R-:W-:-:S02]  /*0820*/  @!P2 FMUL.FTZ R22, R22, R12 ;  /* 0x0000000c1616a220 */ /* 0x000fc40000410000 */
[----:B------:R-:W1:Y:S01]  /*0830*/  @!P1 LDC.64 R12, c[0x0][0x3a0] ;  /* 0x0000e800ff0c9b82 */ /* 0x000e620000000a00 */
[----:B0-----:R-:W-:-:S05]  /*0840*/  @!P1 IMAD.WIDE.U32 R18, R23, 0x4, R18 ;  /* 0x0000000417129825 */ /* 0x001fca00078e0012 */
[----:B------:R-:W3:Y:S01]  /*0850*/  @!P1 LDG.E R36, desc[UR4][R18.64] ;  /* 0x0000000412249981 */ /* 0x000ee2000c1e1900 */
[----:B-1----:R-:W-:Y:S01]  /*0860*/  @!P1 IMAD.WIDE.U32 R12, R23, 0x4, R12 ;  /* 0x00000004170c9825 */ /* 0x002fe200078e000c */
[----:B------:R-:W-:-:S06]  /*0870*/  MOV R23, RZ ;  /* 0x000000ff00177202 */ /* 0x000fcc0000000f00 */
[----:B------:R0:W3:Y:S01]  /*0880*/  @!P1 LDG.E R23, desc[UR4][R12.64] ;  /* 0x000000040c179981 */ /* 0x0000e2000c1e1900 */
[----:B------:R-:W-:-:S04]  /*0890*/  @!P2 FMNMX.FTZ R32, R32, 9.9999999600419720025e-13, !PT ;  /* 0x2b8cbccc2020a809 */ /* 0x000fc80007810000 */
[----:B------:R-:W1:Y:S01]  /*08a0*/  @!P2 MUFU.RCP R37, R32 ;  /* 0x000000200025a308 */ /* 0x000e620000001000 */
[----:B0-----:R-:W0:Y:S01]  /*08b0*/  @!P0 LDC.64 R12, c[0x0][0x388] ;  /* 0x0000e200ff0c8b82 */ /* 0x001e220000000a00 */
[----:B------:R-:W-:-:S04]  /*08c0*/  IADD3 R19, PT, PT, R3, 0x100, RZ ;  /* 0x0000010003137810 */ /* 0x000fc80007ffe0ff */
[-C--:B------:R-:W-:Y:S02]  /*08d0*/  ISETP.GE.U32.AND P5, PT, R19, R2.reuse, PT ;  /* 0x000000021300720c */ /* 0x080fe40003fa6070 */
[----:B------:R-:W-:Y:S01]  /*08e0*/  IADD3 R19, PT, PT, R3, 0x180, RZ ;  /* 0x0000018003137810 */ /* 0x000fe20007ffe0ff */
[----:B-1----:R-:W-:Y:S01]  /*08f0*/  @!P2 FMUL.FTZ R4, R22, R37 ;  /* 0x000000251604a220 */ /* 0x002fe20000410000 */
[----:B------:R-:W-:Y:S02]  /*0900*/  @!P0 IADD3 R37, PT, PT, R0, R3, RZ ;  /* 0x0000000300258210 */ /* 0x000fe40007ffe0ff */
[----:B------:R-:W-:Y:S02]  /*0910*/  ISETP.GE.U32.AND P6, PT, R19, R2, PT ;  /* 0x000000021300720c */ /* 0x000fe40003fc6070 */
[----:B------:R-:W-:-:S04]  /*0920*/  IADD3 R19, PT, PT, R3, 0x200, RZ ;  /* 0x0000020003137810 */ /* 0x000fc80007ffe0ff */
[----:B------:R-:W-:Y:S01]  /*0930*/  ISETP.GE.U32.AND P4, PT, R19, R2, PT ;  /* 0x000000021300720c */ /* 0x000fe20003f86070 */
[----:B0-----:R-:W-:Y:S01]  /*0940*/  @!P0 IMAD.WIDE.U32 R12, R37, 0x4, R12 ;  /* 0x00000004250c8825 */ /* 0x001fe200078e000c */
[----:B------:R-:W-:-:S04]  /*0950*/  IADD3 R19, PT, PT, R3, 0x280, RZ ;  /* 0x0000028003137810 */ /* 0x000fc80007ffe0ff */
[----:B------:R0:W-:Y:S01]  /*0960*/  @!P0 STG.E desc[UR4][R12.64], R30 ;  /* 0x0000001e0c008986 */ /* 0x0001e2000c101904 */
[-C--:B------:R-:W-:Y:S02]  /*0970*/  ISETP.GE.U32.AND P3, PT, R19, R2.reuse, PT ;  /* 0x000000021300720c */ /* 0x080fe40003f66070 */
[C---:B------:R-:W-:Y:S02]  /*0980*/  IADD3 R19, PT, PT, R3.reuse, 0x300, RZ ;  /* 0x0000030003137810 */ /* 0x040fe40007ffe0ff */
[----:B0-----:R-:W-:Y:S02]  /*0990*/  IADD3 R13, PT, PT, R3, 0x380, RZ ;  /* 0x00000380030d7810 */ /* 0x001fe40007ffe0ff */
[-C--:B------:R-:W-:Y:S02]  /*09a0*/  ISETP.GE.U32.AND P2, PT, R19, R2.reuse, PT ;  /* 0x000000021300720c */ /* 0x080fe40003f46070 */
[----:B------:R-:W-:Y:S01]  /*09b0*/  ISETP.GE.U32.AND P1, PT, R13, R2, PT ;  /* 0x000000020d00720c */ /* 0x000fe20003f26070 */
[----:B------:R-:W-:Y:S01]  /*09c0*/  @!P5 FADD.FTZ R13, -R24, 1 ;  /* 0x3f800000180dd421 */ /* 0x000fe20000010100 */
[----:B------:R-:W-:Y:S01]  /*09d0*/  @!P6 FADD.FTZ R19, -R28, 1 ;  /* 0x3f8000001c13e421 */ /* 0x000fe20000010100 */
[----:B------:R-:W-:-:S02]  /*09e0*/  @!P5 FADD.FTZ R31, -R31, R24 ;  /* 0x000000181f1fd221 */ /* 0x000fc40000010100 */
[----:B------:R-:W-:Y:S01]  /*09f0*/  @!P5 FMUL.FTZ R13, R13, R24 ;  /* 0x000000180d0dd220 */ /* 0x000fe20000410000 */
[----:B------:R-:W-:-:S04]  /*0a00*/  @!P6 FMUL.FTZ R19, R19, R28 ;  /* 0x0000001c1313e220 */ /* 0x000fc80000410000 */
[----:B------:R-:W-:Y:S01]  /*0a10*/  @!P5 FMNMX.FTZ R12, R13, 9.9999999600419720025e-13, !PT ;  /* 0x2b8cbccc0d0cd809 */ /* 0x000fe20007810000 */
[----:B------:R-:W-:Y:S01]  /*0a20*/  @!P5 FMUL.FTZ R13, R31, R16 ;  /* 0x000000101f0dd220 */ /* 0x000fe20000410000 */
[----:B------:R-:W-:Y:S01]  /*0a30*/  @!P6 FMNMX.FTZ R16, R19, 9.9999999600419720025e-13, !PT ;  /* 0x2b8cbccc1310e809 */ /* 0x000fe20007810000 */
[----:B--2---:R-:W-:Y:S01]  /*0a40*/  @!P6 FADD.FTZ R28, -R29, R28 ;  /* 0x0000001c1d1ce221 */ /* 0x004fe20000010100 */
[----:B----4-:R-:W-:-:S04]  /*0a50*/  @!P4 FADD.FTZ R31, -R14, 1 ;  /* 0x3f8000000e1fc421 */ /* 0x010fc80000010100 */
[----:B------:R-:W-:Y:S01]  /*0a60*/  @!P4 FMUL.FTZ R31, R31, R14 ;  /* 0x0000000e1f1fc220 */ /* 0x000fe20000410000 */
[----:B------:R-:W-:-:S04]  /*0a70*/  @!P0 MOV R3, R33 ;  /* 0x0000002100038202 */ /* 0x000fc80000000f00 */
[----:B------:R-:W-:Y:S01]  /*0a80*/  @!P4 FMNMX.FTZ R18, R31, 9.9999999600419720025e-13, !PT ;  /* 0x2b8cbccc1f12c809 */ /* 0x000fe20007810000 */
[----:B------:R-:W0:Y:S01]  /*0a90*/  @!P5 MUFU.RCP R12, R12 ;  /* 0x0000000c000cd308 */ /* 0x000e220000001000 */
[----:B------:R-:W-:Y:S01]  /*0aa0*/  ISETP.GE.U32.AND P0, PT, R3, R2, PT ;  /* 0x000000020300720c */ /* 0x000fe20003f06070 */
[----:B------:R-:W-:-:S04]  /*0ab0*/  @!P3 FADD.FTZ R19, -R26, 1 ;  /* 0x3f8000001a13b421 */ /* 0x000fc80000010100 */
[----:B------:R-:W-:Y:S01]  /*0ac0*/  @!P3 FMUL.FTZ R22, R19, R26 ;  /* 0x0000001a1316b220 */ /* 0x000fe20000410000 */
[----:B------:R-:W-:-:S04]  /*0ad0*/  @!P6 FMUL.FTZ R19, R28, R11 ;  /* 0x0000000b1c13e220 */ /* 0x000fc80000410000 */
[----:B------:R-:W-:Y:S01]  /*0ae0*/  @!P3 FMNMX.FTZ R11, R22, 9.9999999600419720025e-13, !PT ;  /* 0x2b8cbccc160bb809 */ /* 0x000fe20007810000 */
[----:B------:R-:W-:Y:S01]  /*0af0*/  @!P4 FADD.FTZ R22, -R27, R14 ;  /* 0x0000000e1b16c221 */ /* 0x000fe20000010100 */
[----:B-----5:R-:W-:-:S04]  /*0b00*/  @!P2 FADD.FTZ R29, -R34, 1 ;  /* 0x3f800000221da421 */ /* 0x020fc80000010100 */
[----:B------:R-:W-:-:S05]  /*0b10*/  @!P2 FMUL.FTZ R29, R29, R34 ;  /* 0x000000221d1da220 */ /* 0x000fca0000410000 */
[----:B------:R-:W-:Y:S01]  /*0b20*/  @!P2 FMNMX.FTZ R14, R29, 9.9999999600419720025e-13, !PT ;  /* 0x2b8cbccc1d0ea809 */ /* 0x000fe20007810000 */
[----:B------:R-:W1:Y:S08]  /*0b30*/  @!P6 MUFU.RCP R16, R16 ;  /* 0x000000100010e308 */ /* 0x000e700000001000 */
[----:B------:R-:W2:Y:S08]  /*0b40*/  @!P4 MUFU.RCP R18, R18 ;  /* 0x000000120012c308 */ /* 0x000eb00000001000 */
[----:B------:R-:W4:Y:S08]  /*0b50*/  @!P3 MUFU.RCP R11, R11 ;  /* 0x0000000b000bb308 */ /* 0x000f300000001000 */
[----:B------:R-:W5:Y:S01]  /*0b60*/  @!P2 MUFU.RCP R14, R14 ;  /* 0x0000000e000ea308 */ /* 0x000f620000001000 */
[----:B------:R-:W-:Y:S01]  /*0b70*/  @!P3 FADD.FTZ R26, -R25, R26 ;  /* 0x0000001a191ab221 */ /* 0x000fe20000010100 */
[----:B------:R-:W-:Y:S01]  /*0b80*/  @!P4 FMUL.FTZ R21, R22, R21 ;  /* 0x000000151615c220 */ /* 0x000fe20000410000 */
[----:B------:R-:W-:Y:S01]  /*0b90*/  BSSY.RECONVERGENT B0, `(.L_x_9951) ;  /* 0x000003b000007945 */ /* 0x000fe20003800200 */
[----:B------:R-:W-:Y:S01]  /*0ba0*/  @!P2 FADD.FTZ R34, -R35, R34 ;  /* 0x000000222322a221 */ /* 0x000fe20000010100 */
[----:B------:R-:W-:-:S02]  /*0bb0*/  @!P3 FMUL.FTZ R26, R26, R17 ;  /* 0x000000111a1ab220 */ /* 0x000fc40000410000 */
[----:B------:R-:W-:Y:S01]  /*0bc0*/  BSSY.RELIABLE B1, `(.L_x_9952) ;  /* 0x0000031000017945 */ /* 0x000fe20003800100 */
[----:B------:R-:W-:Y:S01]  /*0bd0*/  @!P2 FMUL.FTZ R15, R34, R15 ;  /* 0x0000000f220fa220 */ /* 0x000fe20000410000 */
[----:B0-----:R-:W-:Y:S01]  /*0be0*/  @!P5 FMUL.FTZ R5, R13, R12 ;  /* 0x0000000c0d05d220 */ /* 0x001fe20000410000 */
[----:B-1----:R-:W-:Y:S01]  /*0bf0*/  @!P6 FMUL.FTZ R6, R19, R16 ;  /* 0x000000101306e220 */ /* 0x002fe20000410000 */
[----:B--2---:R-:W-:Y:S01]  /*0c00*/  @!P4 FMUL.FTZ R7, R21, R18 ;  /* 0x000000121507c220 */ /* 0x004fe20000410000 */
[----:B----4-:R-:W-:Y:S01]  /*0c10*/  @!P3 FMUL.FTZ R8, R26, R11 ;  /* 0x0000000b1a08b220 */ /* 0x010fe20000410000 */
[----:B-----5:R-:W-:Y:S01]  /*0c20*/  @!P2 FMUL.FTZ R9, R15, R14 ;  /* 0x0000000e0f09a220 */ /* 0x020fe20000410000 */
[----:B---3--:R-:W-:-:S04]  /*0c30*/  @!P1 FADD.FTZ R27, -R36, 1 ;  /* 0x3f800000241b9421 */ /* 0x008fc80000010100 */
[----:B------:R-:W-:-:S05]  /*0c40*/  @!P1 FMUL.FTZ R27, R27, R36 ;  /* 0x000000241b1b9220 */ /* 0x000fca0000410000 */
[----:B------:R-:W-:-:S06]  /*0c50*/  @!P1 FMNMX.FTZ R27, R27, 9.9999999600419720025e-13, !PT ;  /* 0x2b8cbccc1b1b9809 */ /* 0x000fcc0007810000 */
[----:B------:R-:W0:Y:S01]  /*0c60*/  @!P1 MUFU.RCP R27, R27 ;  /* 0x0000001b001b9308 */ /* 0x000e220000001000 */
[----:B------:R-:W-:-:S04]  /*0c70*/  @!P1 FADD.FTZ R23, -R23, R36 ;  /* 0x0000002417179221 */ /* 0x000fc80000010100 */
[----:B------:R-:W-:-:S04]  /*0c80*/  @!P1 FMUL.FTZ R20, R23, R20 ;  /* 0x0000001417149220 */ /* 0x000fc80000410000 */
[----:B0-----:R-:W-:Y:S01]  /*0c90*/  @!P1 FMUL.FTZ R10, R20, R27 ;  /* 0x0000001b140a9220 */ /* 0x001fe20000410000 */
[----:B------:R-:W-:Y:S06]  /*0ca0*/  @P0 BRA `(.L_x_9953) ;  /* 0x0000000000300947 */ /* 0x000fec0003800000 */
[----:B------:R-:W0:Y:S01]  /*0cb0*/  LDC.64 R12, c[0x0][0x388] ;  /* 0x0000e200ff0c7b82 */ /* 0x000e220000000a00 */
[----:B------:R-:W-:Y:S02]  /*0cc0*/  IADD3 R11, PT, PT, R0, R3, RZ ;  /* 0x00000003000b7210 */ /* 0x000fe40007ffe0ff */
[----:B------:R-:W-:-:S04]  /*0cd0*/  IADD3 R3, PT, PT, R3, 0x80, RZ ;  /* 0x0000008003037810 */ /* 0x000fc80007ffe0ff */
[----:B------:R-:W-:Y:S01]  /*0ce0*/  ISETP.GE.U32.AND P0, PT, R3, R2, PT ;  /* 0x000000020300720c */ /* 0x000fe20003f06070 */
[----:B0-----:R-:W-:-:S05]  /*0cf0*/  IMAD.WIDE.U32 R12, R11, 0x4, R12 ;  /* 0x000000040b0c7825 */ /* 0x001fca00078e000c */
[----:B------:R0:W-:Y:S07]  /*0d00*/  STG.E desc[UR4][R12.64], R4 ;  /* 0x000000040c007986 */ /* 0x0001ee000c101904 */
[----:B------:R-:W-:Y:S05]  /*0d10*/  @P0 BRA `(.L_x_9954) ;  /* 0x0000000000300947 */ /* 0x000fea0003800000 */
[----:B0-----:R-:W0:Y:S01]  /*0d20*/  LDC.64 R12, c[0x0][0x388] ;  /* 0x0000e200ff0c7b82 */ /* 0x001e220000000a00 */
[----:B------:R-:W-:Y:S02]  /*0d30*/  IADD3 R11, PT, PT, R0, R3, RZ ;  /* 0x00000003000b7210 */ /* 0x000fe40007ffe0ff */
[----:B------:R-:W-:-:S03]  /*0d40*/  IADD3 R3, PT, PT, R3, 0x80, RZ ;  /* 0x0000008003037810 */ /* 0x000fc60007ffe0ff */
[----:B0-----:R-:W-:-:S05]  /*0d50*/  IMAD.WIDE.U32 R12, R11, 0x4, R12 ;  /* 0x000000040b0c7825 */ /* 0x001fca00078e000c */
[----:B------:R0:W-:Y:S02]  /*0d60*/  STG.E desc[UR4][R12.64], R5 ;  /* 0x000000050c007986 */ /* 0x0001e4000c101904 */
.L_x_9953:
[----:B------:R-:W-:-:S13]  /*0d70*/  ISETP.GE.U32.AND P0, PT, R3, R2, PT ;  /* 0x000000020300720c */ /* 0x000fda0003f06070 */
[----:B------:R-:W-:Y:S05]  /*0d80*/  @P0 BRA `(.L_x_9955) ;  /* 0x0000000000300947 */ /* 0x000fea0003800000 */
[----:B0-----:R-:W0:Y:S01]  /*0d90*/  LDC.64 R4, c[0x0][0x388] ;  /* 0x0000e200ff047b82 */ /* 0x001e220000000a00 */
[----:B------:R-:W-:Y:S02]  /*0da0*/  IADD3 R11, PT, PT, R0, R3, RZ ;  /* 0x00000003000b7210 */ /* 0x000fe40007ffe0ff */
[----:B------:R-:W-:-:S03]  /*0db0*/  IADD3 R3, PT, PT, R3, 0x80, RZ ;  /* 0x0000008003037810 */ /* 0x000fc60007ffe0ff */
[----:B0-----:R-:W-:-:S05]  /*0dc0*/  IMAD.WIDE.U32 R4, R11, 0x4, R4 ;  /* 0x000000040b047825 */ /* 0x001fca00078e0004 */
[----:B------:R1:W-:Y:S02]  /*0dd0*/  STG.E desc[UR4][R4.64], R6 ;  /* 0x0000000604007986 */ /* 0x0003e4000c101904 */
.L_x_9954:
[----:B------:R-:W-:-:S13]  /*0de0*/  ISETP.GE.U32.AND P0, PT, R3, R2, PT ;  /* 0x000000020300720c */ /* 0x000fda0003f06070 */
[----:B------:R-:W-:Y:S05]  /*0df0*/  @P0 BRA `(.L_x_9956) ;  /* 0x0000000000340947 */ /* 0x000fea0003800000 */
[----:B01----:R-:W0:Y:S01]  /*0e00*/  LDC.64 R4, c[0x0][0x388] ;  /* 0x0000e200ff047b82 */ /* 0x003e220000000a00 */
[----:B------:R-:W-:Y:S02]  /*0e10*/  IADD3 R11, PT, PT, R0, R3, RZ ;  /* 0x00000003000b7210 */ /* 0x000fe40007ffe0ff */
[----:B------:R-:W-:-:S03]  /*0e20*/  IADD3 R3, PT, PT, R3, 0x80, RZ ;  /* 0x0000008003037810 */ /* 0x000fc60007ffe0ff */
[----:B0-----:R-:W-:-:S05]  /*0e30*/  IMAD.WIDE.U32 R4, R11, 0x4, R4 ;  /* 0x000000040b047825 */ /* 0x001fca00078e0004 */
[----:B------:R1:W-:Y:S02]  /*0e40*/  STG.E desc[UR4][R4.64], R7 ;  /* 0x0000000704007986 */ /* 0x0003e4000c101904 */
.L_x_9955:
[----:B------:R-:W-:-:S13]  /*0e50*/  ISETP.GE.U32.AND P0, PT, R3, R2, PT ;  /* 0x000000020300720c */ /* 0x000fda0003f06070 */
[----:B------:R-:W-:Y:S05]  /*0e60*/  @P0 BREAK.RELIABLE B1 ;  /* 0x0000000000010942 */ /* 0x000fea0003800100 */
[----:B------:R-:W-:Y:S05]  /*0e70*/  @P0 BRA `(.L_x_9957) ;  /* 0x0000000000300947 */ /* 0x000fea0003800000 */
[----:B01----:R-:W0:Y:S01]  /*0e80*/  LDC.64 R4, c[0x0][0x388] ;  /* 0x0000e200ff047b82 */ /* 0x003e220000000a00 */
[----:B------:R-:W-:Y:S02]  /*0e90*/  IADD3 R7, PT, PT, R0, R3, RZ ;  /* 0x0000000300077210 */ /* 0x000fe40007ffe0ff */
[----:B------:R-:W-:-:S03]  /*0ea0*/  IADD3 R3, PT, PT, R3, 0x80, RZ ;  /* 0x0000008003037810 */ /* 0x000fc60007ffe0ff */
[----:B0-----:R-:W-:-:S05]  /*0eb0*/  IMAD.WIDE.U32 R4, R7, 0x4, R4 ;  /* 0x0000000407047825 */ /* 0x001fca00078e0004 */
[----:B------:R2:W-:Y:S02]  /*0ec0*/  STG.E desc[UR4][R4.64], R8 ;  /* 0x0000000804007986 */ /* 0x0005e4000c101904 */
.L_x_9956:
[----:B------:R-:W-:Y:S05]  /*0ed0*/  BSYNC.RELIABLE B1 ;  /* 0x0000000000017941 */ /* 0x000fea0003800100 */
.L_x_9952:
[----:B------:R-:W-:-:S13]  /*0ee0*/  ISETP.GE.U32.AND P0, PT, R3, R2, PT ;  /* 0x000000020300720c */ /* 0x000fda0003f06070 */
[----:B012---:R-:W0:Y:S01]  /*0ef0*/  @!P0 LDC.64 R4, c[0x0][0x388] ;  /* 0x0000e200ff048b82 */ /* 0x007e220000000a00 */
[----:B------:R-:W-:Y:S02]  /*0f00*/  @!P0 IADD3 R7, PT, PT, R0, R3, RZ ;  /* 0x0000000300078210 */ /* 0x000fe40007ffe0ff */
[----:B------:R-:W-:-:S03]  /*0f10*/  @!P0 IADD3 R3, PT, PT, R3, 0x80, RZ ;  /* 0x0000008003038810 */ /* 0x000fc60007ffe0ff */
[----:B0-----:R-:W-:-:S05]  /*0f20*/  @!P0 IMAD.WIDE.U32 R4, R7, 0x4, R4 ;  /* 0x0000000407048825 */ /* 0x001fca00078e0004 */
[----:B------:R2:W-:Y:S02]  /*0f30*/  @!P0 STG.E desc[UR4][R4.64], R9 ;  /* 0x0000000904008986 */ /* 0x0005e4000c101904 */
.L_x_9957:
[----:B------:R-:W-:Y:S05]  /*0f40*/  BSYNC.RECONVERGENT B0 ;  /* 0x0000000000007941 */ /* 0x000fea0003800200 */
.L_x_9951:
[----:B------:R-:W-:Y:S05]  /*0f50*/  WARPSYNC.ALL ;  /* 0x0000000000007948 */ /* 0x000fea0003800000 */
[----:B------:R-:W-:-:S13]  /*0f60*/  ISETP.GE.U32.AND P0, PT, R3, R2, PT ;  /* 0x000000020300720c */ /* 0x000fda0003f06070 */
[----:B------:R-:W-:Y:S05]  /*0f70*/  @P0 EXIT ;  /* 0x000000000000094d */ /* 0x000fea0003800000 */
[----:B012---:R-:W0:Y:S01]  /*0f80*/  LDC.64 R4, c[0x0][0x388] ;  /* 0x0000e200ff047b82 */ /* 0x007e220000000a00 */
[----:B------:R-:W-:-:S05]  /*0f90*/  IADD3 R3, PT, PT, R0, R3, RZ ;  /* 0x0000000300037210 */ /* 0x000fca0007ffe0ff */
[----:B0-----:R-:W-:-:S05]  /*0fa0*/  IMAD.WIDE.U32 R2, R3, 0x4, R4 ;  /* 0x0000000403027825 */ /* 0x001fca00078e0004 */
[----:B------:R-:W-:Y:S01]  /*0fb0*/  STG.E desc[UR4][R2.64], R10 ;  /* 0x0000000a02007986 */ /* 0x000fe2000c101904 */
[----:B------:R-:W-:Y:S05]  /*0fc0*/  EXIT ;  /* 0x000000000000794d */ /* 0x000fea0003800000 */
.L_x_9950:
[----:B------:R-:W0:Y:S01]  /*0fd0*/  S2R R27, SR_TID.X ;  /* 0x00000000001b7919 */ /* 0x000e220000002100 */
[----:B------:R-:W1:Y:S08]  /*0fe0*/  LDC.64 R2, c[0x0][0x398] ;  /* 0x0000e600ff027b82 */ /* 0x000e700000000a00 */
[----:B------:R-:W2:Y:S08]  /*0ff0*/  LDC.64 R6, c[0x0][0x3a0] ;  /* 0x0000e800ff067b82 */ /* 0x000eb00000000a00 */
[----:B------:R-:W3:Y:S01]  /*1000*/  LDC.64 R4, c[0x0][0x390] ;  /* 0x0000e400ff047b82 */ /* 0x000ee20000000a00 */
[----:B-1----:R-:W-:-:S04]  /*1010*/  IMAD.WIDE.U32 R2, R0, 0x4, R2 ;  /* 0x0000000400027825 */ /* 0x002fc800078e0002 */
[----:B0-----:R-:W-:-:S04]  /*1020*/  IMAD.WIDE.U32 R24, R27, 0x8, R2 ;  /* 0x000000081b187825 */ /* 0x001fc800078e0002 */
[----:B--2---:R-:W-:Y:S01]  /*1030*/  IMAD.WIDE.U32 R2, R0, 0x4, R6 ;  /* 0x0000000400027825 */ /* 0x004fe200078e0006 */
[----:B------:R-:W2:Y:S04]  /*1040*/  LDG.E.64 R22, desc[UR4][R24.64+0x400] ;  /* 0x0004000418167981 */ /* 0x000ea8000c1e1b00 */
[----:B------:R-:W4:Y:S01]  /*1050*/  LDG.E.64 R28, desc[UR4][R24.64] ;  /* 0x00000004181c7981 */ /* 0x000f22000c1e1b00 */
[----:B------:R-:W-:-:S03]  /*1060*/  IMAD.WIDE.U32 R32, R27, 0x8, R2 ;  /* 0x000000081b207825 */ /* 0x000fc600078e0002 */
[----:B------:R-:W5:Y:S04]  /*1070*/  LDG.E.64 R12, desc[UR4][R24.64+0x800] ;  /* 0x00080004180c7981 */ /* 0x000f68000c1e1b00 */
[----:B------:R-:W5:Y:S01]  /*1080*/  LDG.E.64 R20, desc[UR4][R32.64] ;  /* 0x0000000420147981 */ /* 0x000f62000c1e1b00 */
[----:B---3--:R-:W-:-:S03]  /*1090*/  IMAD.WIDE.U32 R2, R0, 0x4, R4 ;  /* 0x0000000400027825 */ /* 0x008fc600078e0004 */
[----:B------:R-:W3:Y:S01]  /*10a0*/  LDG.E.64 R10, desc[UR4][R24.64+0xc00] ;  /* 0x000c0004180a7981 */ /* 0x000ee2000c1e1b00 */
[----:B------:R-:W-:-:S03]  /*10b0*/  IMAD.WIDE.U32 R30, R27, 0x8, R2 ;  /* 0x000000081b1e7825 */ /* 0x000fc600078e0002 */
[----:B------:R-:W3:Y:S04]  /*10c0*/  LDG.E.64 R18, desc[UR4][R32.64+0x400] ;  /* 0x0004000420127981 */ /* 0x000ee8000c1e1b00 */
[----:B------:R-:W3:Y:S04]  /*10d0*/  LDG.E.64 R16, desc[UR4][R30.64] ;  /* 0x000000041e107981 */ /* 0x000ee8000c1e1b00 */
[----:B------:R-:W3:Y:S04]  /*10e0*/  LDG.E.64 R2, desc[UR4][R32.64+0x800] ;  /* 0x0008000420027981 */ /* 0x000ee8000c1e1b00 */
[----:B------:R-:W3:Y:S04]  /*10f0*/  LDG.E.64 R4, desc[UR4][R32.64+0xc00] ;  /* 0x000c000420047981 */ /* 0x000ee8000c1e1b00 */
[----:B------:R-:W3:Y:S04]  /*1100*/  LDG.E.64 R8, desc[UR4][R30.64+0x800] ;  /* 0x000800041e087981 */ /* 0x000ee8000c1e1b00 */
[----:B------:R-:W3:Y:S04]  /*1110*/  LDG.E.64 R14, desc[UR4][R30.64+0x400] ;  /* 0x000400041e0e7981 */ /* 0x000ee8000c1e1b00 */
[----:B------:R2:W3:Y:S02]  /*1120*/  LDG.E.64 R6, desc[UR4][R30.64+0xc00] ;  /* 0x000c00041e067981 */ /* 0x0004e4000c1e1b00 */
[----:B--2---:R-:W-:-:S04]  /*1130*/  FADD.FTZ R30, -R23, 1 ;  /* 0x3f800000171e7421 */ /* 0x004fc80000010100 */
[----:B------:R-:W-:Y:S01]  /*1140*/  FMUL.FTZ R30, R23, R30 ;  /* 0x0000001e171e7220 */ /* 0x000fe20000410000 */
[----:B----4-:R-:W-:-:S04]  /*1150*/  FADD.FTZ R35, -R28, 1 ;  /* 0x3f8000001c237421 */ /* 0x010fc80000010100 */
[----:B------:R-:W-:Y:S01]  /*1160*/  FMNMX.FTZ R32, R30, 9.9999999600419720025e-13, !PT ;  /* 0x2b8cbccc1e207809 */ /* 0x000fe20007810000 */
[C---:B-----5:R-:W-:Y:S01]  /*1170*/  FADD.FTZ R31, R28.reuse, -R20 ;  /* 0x800000141c1f7221 */ /* 0x060fe20000010000 */
[----:B------:R-:W-:Y:S02]  /*1180*/  FADD.FTZ R30, R29, -R21 ;  /* 0x800000151d1e7221 */ /* 0x000fe40000010000 */
[----:B------:R-:W0:Y:S01]  /*1190*/  LDC.64 R20, c[0x0][0x388] ;  /* 0x0000e200ff147b82 */ /* 0x000e220000000a00 */
[----:B------:R-:W-:Y:S01]  /*11a0*/  FMUL.FTZ R35, R28, R35 ;  /* 0x000000231c237220 */ /* 0x000fe20000410000 */
[----:B------:R-:W-:Y:S01]  /*11b0*/  FADD.FTZ R34, -R13, 1 ;  /* 0x3f8000000d227421 */ /* 0x000fe20000010100 */
[----:B------:R-:W-:-:S03]  /*11c0*/  FADD.FTZ R26, -R29, 1 ;  /* 0x3f8000001d1a7421 */ /* 0x000fc60000010100 */
[----:B------:R-:W-:Y:S01]  /*11d0*/  FMNMX.FTZ R35, R35, 9.9999999600419720025e-13, !PT ;  /* 0x2b8cbccc23237809 */ /* 0x000fe20007810000 */
[----:B------:R-:W-:Y:S01]  /*11e0*/  FMUL.FTZ R34, R13, R34 ;  /* 0x000000220d227220 */ /* 0x000fe20000410000 */
[----:B------:R1:W-:Y:S01]  /*11f0*/  MUFU.RCP R28, R32 ;  /* 0x00000020001c7308 */ /* 0x0003e20000001000 */
[----:B------:R-:W-:Y:S01]  /*1200*/  FMUL.FTZ R26, R29, R26 ;  /* 0x0000001a1d1a7220 */ /* 0x000fe20000410000 */
[----:B------:R-:W-:Y:S01]  /*1210*/  FADD.FTZ R37, -R22, 1 ;  /* 0x3f80000016257421 */ /* 0x000fe20000010100 */
[----:B------:R-:W-:Y:S01]  /*1220*/  FADD.FTZ R33, -R12, 1 ;  /* 0x3f8000000c217421 */ /* 0x000fe20000010100 */
[----:B---3--:R-:W-:Y:S01]  /*1230*/  FMUL.FTZ R29, R16, R31 ;  /* 0x0000001f101d7220 */ /* 0x008fe20000410000 */
[----:B------:R-:W-:-:S03]  /*1240*/  FADD.FTZ R31, R22, -R18 ;  /* 0x80000012161f7221 */ /* 0x000fc60000010000 */
[----:B------:R2:W-:Y:S01]  /*1250*/  MUFU.RCP R24, R35 ;  /* 0x0000002300187308 */ /* 0x0005e20000001000 */
[C---:B-1----:R-:W-:Y:S01]  /*1260*/  FADD.FTZ R32, -R11.reuse, 1 ;  /* 0x3f8000000b207421 */ /* 0x042fe20000010100 */
[----:B------:R-:W-:Y:S01]  /*1270*/  FMNMX.FTZ R18, R34, 9.9999999600419720025e-13, !PT ;  /* 0x2b8cbccc22127809 */ /* 0x000fe20007810000 */
[----:B------:R-:W-:Y:S01]  /*1280*/  FMUL.FTZ R37, R22, R37 ;  /* 0x0000002516257220 */ /* 0x000fe20000410000 */
[----:B------:R-:W-:Y:S01]  /*1290*/  FMUL.FTZ R33, R12, R33 ;  /* 0x000000210c217220 */ /* 0x000fe20000410000 */
[----:B------:R-:W-:Y:S01]  /*12a0*/  FMUL.FTZ R34, R11, R32 ;  /* 0x000000200b227220 */ /* 0x000fe20000410000 */
[----:B--2---:R-:W-:-:S04]  /*12b0*/  FADD.FTZ R35, -R10, 1 ;  /* 0x3f8000000a237421 */ /* 0x004fc80000010100 */
[----:B------:R-:W-:Y:S01]  /*12c0*/  FMUL.FTZ R35, R10, R35 ;  /* 0x000000230a237220 */ /* 0x000fe20000410000 */
[----:B------:R-:W-:Y:S01]  /*12d0*/  FMNMX.FTZ R25, R26, 9.9999999600419720025e-13, !PT ;  /* 0x2b8cbccc1a197809 */ /* 0x000fe20007810000 */
[----:B0-----:R-:W-:Y:S01]  /*12e0*/  IMAD.WIDE.U32 R20, R0, 0x4, R20 ;  /* 0x0000000400147825 */ /* 0x001fe200078e0014 */
[----:B------:R-:W-:Y:S02]  /*12f0*/  FMNMX.FTZ R26, R37, 9.9999999600419720025e-13, !PT ;  /* 0x2b8cbccc251a7809 */ /* 0x000fe40007810000 */
[----:B------:R-:W-:Y:S02]  /*1300*/  FMNMX.FTZ R22, R35, 9.9999999600419720025e-13, !PT ;  /* 0x2b8cbccc23167809 */ /* 0x000fe40007810000 */
[----:B------:R-:W-:Y:S02]  /*1310*/  FMNMX.FTZ R0, R34, 9.9999999600419720025e-13, !PT ;  /* 0x2b8cbccc22007809 */ /* 0x000fe40007810000 */
[----:B------:R-:W-:Y:S01]  /*1320*/  FMNMX.FTZ R33, R33, 9.9999999600419720025e-13, !PT ;  /* 0x2b8cbccc21217809 */ /* 0x000fe20007810000 */
[----:B------:R-:W-:Y:S01]  /*1330*/  MUFU.RCP R25, R25 ;  /* 0x0000001900197308 */ /* 0x000fe20000001000 */
[----:B------:R-:W-:-:S07]  /*1340*/  FMUL.FTZ R30, R17, R30 ;  /* 0x0000001e111e7220 */ /* 0x000fce0000410000 */
[----:B------:R-:W0:Y:S01]  /*1350*/  MUFU.RCP R16, R33 ;  /* 0x0000002100107308 */ /* 0x000e220000001000 */
[----:B------:R-:W-:-:S07]  /*1360*/  FADD.FTZ R17, R12, -R2 ;  /* 0x800000020c117221 */ /* 0x000fce0000010000 */
[----:B------:R-:W1:Y:S01]  /*1370*/  MUFU.RCP R26, R26 ;  /* 0x0000001a001a7308 */ /* 0x000e620000001000 */
[----:B------:R-:W-:-:S07]  /*1380*/  FADD.FTZ R2, R13, -R3 ;  /* 0x800000030d027221 */ /* 0x000fce0000010000 */
[----:B------:R-:W2:Y:S08]  /*1390*/  MUFU.RCP R18, R18 ;  /* 0x0000001200127308 */ /* 0x000eb00000001000 */
[----:B------:R-:W3:Y:S08]  /*13a0*/  MUFU.RCP R22, R22 ;  /* 0x0000001600167308 */ /* 0x000ef00000001000 */
[----:B------:R-:W4:Y:S01]  /*13b0*/  MUFU.RCP R0, R0 ;  /* 0x0000000000007308 */ /* 0x000f220000001000 */
[----:B------:R-:W-:Y:S01]  /*13c0*/  FADD.FTZ R3, R10, -R4 ;  /* 0x800000040a037221 */ /* 0x000fe20000010000 */
[----:B------:R-:W-:Y:S01]  /*13d0*/  FADD.FTZ R32, R23, -R19 ;  /* 0x8000001317207221 */ /* 0x000fe20000010000 */
[----:B------:R-:W-:Y:S01]  /*13e0*/  FADD.FTZ R4, R11, -R5 ;  /* 0x800000050b047221 */ /* 0x000fe20000010000 */
[----:B------:R-:W-:Y:S01]  /*13f0*/  FMUL.FTZ R17, R8, R17 ;  /* 0x0000001108117220 */ /* 0x000fe20000410000 */
[----:B------:R-:W-:Y:S01]  /*1400*/  FMUL.FTZ R31, R14, R31 ;  /* 0x0000001f0e1f7220 */ /* 0x000fe20000410000 */
[----:B------:R-:W-:Y:S01]  /*1410*/  FMUL.FTZ R15, R15, R32 ;  /* 0x000000200f0f7220 */ /* 0x000fe20000410000 */
[----:B------:R-:W-:Y:S01]  /*1420*/  FMUL.FTZ R9, R9, R2 ;  /* 0x0000000209097220 */ /* 0x000fe20000410000 */
[----:B------:R-:W-:Y:S01]  /*1430*/  FMUL.FTZ R3, R6, R3 ;  /* 0x0000000306037220 */ /* 0x000fe20000410000 */
[----:B------:R-:W-:Y:S01]  /*1440*/  FMUL.FTZ R7, R7, R4 ;  /* 0x0000000407077220 */ /* 0x000fe20000410000 */
[----:B0-----:R-:W-:Y:S01]  /*1450*/  FMUL.FTZ R16, R17, R16 ;  /* 0x0000001011107220 */ /* 0x001fe20000410000 */
[----:B------:R-:W-:-:S04]  /*1460*/  IMAD.WIDE.U32 R20, R27, 0x8, R20 ;  /* 0x000000081b147825 */ /* 0x000fc800078e0014 */
[----:B------:R-:W-:Y:S01]  /*1470*/  FMUL.FTZ R24, R29, R24 ;  /* 0x000000181d187220 */ /* 0x000fe20000410000 */
[----:B------:R-:W-:Y:S01]  /*1480*/  FMUL.FTZ R25, R30, R25 ;  /* 0x000000191e197220 */ /* 0x000fe20000410000 */
[----:B-1----:R-:W-:Y:S01]  /*1490*/  FMUL.FTZ R14, R31, R26 ;  /* 0x0000001a1f0e7220 */ /* 0x002fe20000410000 */
[----:B------:R-:W-:Y:S01]  /*14a0*/  FMUL.FTZ R15, R15, R28 ;  /* 0x0000001c0f0f7220 */ /* 0x000fe20000410000 */
[----:B--2---:R-:W-:Y:S01]  /*14b0*/  FMUL.FTZ R17, R9, R18 ;  /* 0x0000001209117220 */ /* 0x004fe20000410000 */
[----:B---3--:R-:W-:Y:S01]  /*14c0*/  FMUL.FTZ R22, R3, R22 ;  /* 0x0000001603167220 */ /* 0x008fe20000410000 */
[----:B----4-:R-:W-:Y:S01]  /*14d0*/  FMUL.FTZ R23, R7, R0 ;  /* 0x0000000007177220 */ /* 0x010fe20000410000 */
[----:B------:R-:W-:Y:S04]  /*14e0*/  STG.E.64 desc[UR4][R20.64], R24 ;  /* 0x0000001814007986 */ /* 0x000fe8000c101b04 */
[----:B------:R-:W-:Y:S04]  /*14f0*/  STG.E.64 desc[UR4][R20.64+0x400], R14 ;  /* 0x0004000e14007986 */ /* 0x000fe8000c101b04 */
[----:B------:R-:W-:Y:S04]  /*1500*/  STG.E.64 desc[UR4][R20.64+0x800], R16 ;  /* 0x0008001014007986 */ /* 0x000fe8000c101b04 */
[----:B------:R-:W-:Y:S01]  /*1510*/  STG.E.64 desc[UR4][R20.64+0xc00], R22 ;  /* 0x000c001614007986 */ /* 0x000fe2000c101b04 */
[----:B------:R-:W-:Y:S05]  /*1520*/  EXIT ;  /* 0x000000000000794d */ /* 0x000fea0003800000 */
.L_x_9958:
        /* <DEDUP_REMOVED lines=13> */
.L_x_11291:


//--------------------- .text._ZN2at6native29vectorized_elementwise_kernelILi4EZZZN37_INTERNAL_cee6930f_7_Loss_cu_5b0651e139_GLOBAL__N__cee6930f_7_Loss_cu_5b0651e140binary_cross_entropy_backward_out_kernelERNS_6TensorERKS4_S7_S7_ENKUlvE_clEvENKUlvE0_clEvEUlfffE_St5arrayIPcLm4EEEEviT0_T1_ --------------------------
	.section	.text._ZN2at6native29vectorized_elementwise_kernelILi4EZZZN37_INTERNAL_cee6930f_7_Loss_cu_5b0651e139_GLOBAL__N__cee6930f_7_Loss_cu_5b0651e140binary_cross_entropy_backward_out_kernelERNS_6TensorERKS4_S7_S7_ENKUlvE_clEvENKUlvE0_clEvEUlfffE_St5arrayIPcLm4EEEEviT0_T1_,"ax",@progbits
	.align	128
        .global         _ZN2at6native29vectorized_elementwise_kernelILi4EZZZN37_INTERNAL_cee6930f_7_Loss_cu_5b0651e139_GLOBAL__N__cee6930f_7_Loss_cu_5b0651e140binary_cross_entropy_backward_out_kernelERNS_6TensorERKS4_S7_S7_ENKUlvE_clEvENKUlvE0_clEvEUlfffE_St5arrayIPcLm4EEEEviT0_T1_
        .type           _ZN2at6native29vectorized_elementwise_kernelILi4EZZZN37_INTERNAL_cee6930f_7_Loss_cu_5b0651e139_GLOBAL__N__cee6930f_7_Loss_cu_5b0651e140binary_cross_entropy_backward_out_kernelERNS_6TensorERKS4_S7_S7_ENKUlvE_clEvENKUlvE0_clEvEUlfffE_St5arrayIPcLm4EEEEviT0_T1_,@function
        .size           _ZN2at6native29vectorized_elementwise_kernelILi4EZZZN37_INTERNAL_cee6930f_7_Loss_cu_5b0651e139_GLOBAL__N__cee6930f_7_Loss_cu_5b0651e140binary_cross_entropy_backward_out_kernelERNS_6TensorERKS4_S7_S7_ENKUlvE_clEvENKUlvE0_clEvEUlfffE_St5arrayIPcLm4EEEEviT0_T1_,(.L_x_11292 - _ZN2at6native29vectorized_elementwise_kernelILi4EZZZN37_INTERNAL_cee6930f_7_Loss_cu_5b0651e139_GLOBAL__N__cee6930f_7_Loss_cu_5b0651e140binary_cross_entropy_backward_out_kernelERNS_6TensorERKS4_S7_S7_ENKUlvE_clEvENKUlvE0_clEvEUlfffE_St5arrayIPcLm4EEEEviT0_T1_)
        .other          _ZN2at6native29vectorized_elementwise_kernelILi4EZZZN37_INTERNAL_cee6930f_7_Loss_cu_5b0651e139_GLOBAL__N__cee6930f_7_Loss_cu_5b0651e140binary_cross_entropy_backward_out_kernelERNS_6TensorERKS4_S7_S7_ENKUlvE_clEvENKUlvE0_clEvEUlfffE_St5arrayIPcLm4EEEEviT0_T1_,@"STO_CUDA_ENTRY STV_DEFAULT"
_ZN2at6native29vectorized_elementwise_kernelILi4EZZZN37_INTERNAL_cee6930f_7_Loss_cu_5b0651e139_GLOBAL__N__cee6930f_7_Loss_cu_5b0651e140binary_cross_entropy_backward_out_kernelERNS_6TensorERKS4_S7_S7_ENKUlvE_clEvENKUlvE0_clEvEUlfffE_St5arrayIPcLm4EEEEviT0_T1_:
.text._ZN2at6native29vectorized_elementwise_kernelILi4EZZZN37_INTERNAL_cee6930f_7_Loss_cu_5b0651e139_GLOBAL__N__cee6930f_7_Loss_cu_5b0651e140binary_cross_entropy_backward_out_kernelERNS_6TensorERKS4_S7_S7_ENKUlvE_clEvENKUlvE0_clEvEUlfffE_St5arrayIPcLm4EEEEviT0_T1_:
        /* <DEDUP_REMOVED lines=215> */
.L_x_9962:
[----:B------:R-:W-:-:S13]  /*0d70*/  ISETP.GE.U32.AND P0, PT, R3, R2, PT ;  /* 0x000000020300720c */ /* 0x000fda0003f06070 */
[----:B------:R-:W-:Y:S05]  /*0d80*/  @P0 BRA `(.L_x_9964) ;  /* 0x0000000000300947 */ /* 0x000fea0003800000 */
[----:B0-----:R-:W0:Y:S01]  /*0d90*/  LDC.64 R4, c[0x0][0x388] ;  /* 0x0000e200ff047b82 */ /* 0x001e220000000a00 */
[----:B------:R-:W-:Y:S02]  /*0da0*/  IADD3 R11, PT, PT, R0, R3, RZ ;  /* 0x00000003000b7210 */ /* 0x000fe40007ffe0ff */
[----:B------:R-:W-:-:S03]  /*0db0*/  IADD3 R3, PT, PT, R3, 0x80, RZ ;  /* 0x0000008003037810 */ /* 0x000fc60007ffe0ff */
[----:B0-----:R-:W-:-:S05]  /*0dc0*/  IMAD.WIDE.U32 R4, R11, 0x4, R4 ;  /* 0x000000040b047825 */ /* 0x001fca00078e0004 */
[----:B------:R1:W-:Y:S02]  /*0dd0*/  STG.E desc[UR4][R4.64], R6 ;  /* 0x0000000604007986 */ /* 0x0003e4000c101904 */
.L_x_9963:
[----:B------:R-:W-:-:S13]  /*0de0*/  ISETP.GE.U32.AND P0, PT, R3, R2, PT ;  /* 0x000000020300720c */ /* 0x000fda0003f06070 */
[----:B------:R-:W-:Y:S05]  /*0df0*/  @P0 BRA `(.L_x_9965) ;  /* 0x0000000000340947 */ /* 0x000fea0003800000 */
[----:B01----:R-:W0:Y:S01]  /*0e00*/  LDC.64 R4, c[0x0][0x388] ;  /* 0x0000e200ff047b82 */ /* 0x003e220000000a00 */
[----:B------:R-:W-:Y:S02]  /*0e10*/  IADD3 R11, PT, PT, R0, R3, RZ ;  /* 0x00000003000b7210 */ /* 0x000fe40007ffe0ff */
[----:B------:R-:W-:-:S03]  /*0e20*/  IADD3 R3, PT, PT, R3, 0x80, RZ ;  /* 0x0000008003037810 */ /* 0x000fc60007ffe0ff */
[----:B0-----:R-:W-:-:S05]  /*0e30*/  IMAD.WIDE.U32 R4, R11, 0x4, R4 ;  /* 0x000000040b047825 */ /* 0x001fca00078e0004 */
[----:B------:R1:W-:Y:S02]  /*0e40*/  STG.E desc[UR4][R4.64], R7 ;  /* 0x0000000704007986 */ /* 0x0003e4000c101904 */
.L_x_9964:
        /* <DEDUP_REMOVED lines=8> */
.L_x_9965:
[----:B------:R-:W-:Y:S05]  /*0ed0*/  BSYNC.RELIABLE B1 ;  /* 0x0000000000017941 */ /* 0x000fea0003800100 */
.L_x_9961:
[----:B------:R-:W-:-:S13]  /*0ee0*/  ISETP.GE.U32.AND P0, PT, R3, R2, PT ;  /* 0x000000020300720c */ /* 0x000fda0003f06070 */
[----:B012---:R-:W0:Y:S01]  /*0ef0*/  @!P0 LDC.64 R4, c[0x0][0x388] ;  /* 0x0000e200ff048b82 */ /* 0x007e220000000a00 */
[----:B------:R-:W-:Y:S02]  /*0f00*/  @!P0 IADD3 R7, PT, PT, R0, R3, RZ ;  /* 0x0000000300078210 */ /* 0x000fe40007ffe0ff */
[----:B------:R-:W-:-:S03]  /*0f10*/  @!P0 IADD3 R3, PT, PT, R3, 0x80, RZ ;  /* 0x0000008003038810 */ /* 0x000fc60007ffe0ff */
[----:B0-----:R-:W-:-:S05]  /*0f20*/  @!P0 IMAD.WIDE.U32 R4, R7, 0x4, R4 ;  /* 0x0000000407048825 */ /* 0x001fca00078e0004 */
[----:B------:R2:W-:Y:S02]  /*0f30*/  @!P0 STG.E desc[UR4][R4.64], R9 ;  /* 0x0000000904008986 */ /* 0x0005e4000c101904 */
.L_x_9966:
[----:B------:R-:W-:Y:S05]  /*0f40*/  BSYNC.RECONVERGENT B0 ;  /* 0x0000000000007941 */ /* 0x000fea0003800200 */
.L_x_9960:
        /* <DEDUP_REMOVED lines=8> */
.L_x_9959:
[----:B------:R-:W0:Y:S01]  /*0fd0*/  S2R R31, SR_TID.X ;  /* 0x00000000001f7919 */ /* 0x000e220000002100 */
[----:B------:R-:W1:Y:S08]  /*0fe0*/  LDC.64 R2, c[0x0][0x398] ;  /* 0x0000e600ff027b82 */ /* 0x000e700000000a00 */
[----:B------:R-:W2:Y:S01]  /*0ff0*/  LDC.64 R4, c[0x0][0x3a0] ;  /* 0x0000e800ff047b82 */ /* 0x000ea20000000a00 */
[----:B-1----:R-:W-:-:S04]  /*1000*/  IMAD.WIDE.U32 R2, R0, 0x4, R2 ;  /* 0x0000000400027825 */ /* 0x002fc800078e0002 */
[----:B0-----:R-:W-:-:S04]  /*1010*/  IMAD.WIDE.U32 R28, R31, 0x10, R2 ;  /* 0x000000101f1c7825 */ /* 0x001fc800078e0002 */
[----:B--2---:R-:W-:Y:S01]  /*1020*/  IMAD.WIDE.U32 R2, R0, 0x4, R4 ;  /* 0x0000000400027825 */ /* 0x004fe200078e0004 */
[----:B------:R-:W2:Y:S01]  /*1030*/  LDG.E.128 R24, desc[UR4][R28.64] ;  /* 0x000000041c187981 */ /* 0x000ea2000c1e1d00 */
[----:B------:R-:W0:Y:S03]  /*1040*/  LDC.64 R4, c[0x0][0x390] ;  /* 0x0000e400ff047b82 */ /* 0x000e260000000a00 */
[----:B------:R-:W3:Y:S01]  /*1050*/  LDG.E.128 R16, desc[UR4][R28.64+0x800] ;  /* 0x000800041c107981 */ /* 0x000ee2000c1e1d00 */
[----:B------:R-:W-:-:S05]  /*1060*/  IMAD.WIDE.U32 R32, R31, 0x10, R2 ;  /* 0x000000101f207825 */ /* 0x000fca00078e0002 */
[----:B------:R-:W4:Y:S01]  /*1070*/  LDG.E.128 R8, desc[UR4][R32.64] ;  /* 0x0000000420087981 */ /* 0x000f22000c1e1d00 */
[----:B0-----:R-:W-:-:S03]  /*1080*/  IMAD.WIDE.U32 R2, R0, 0x4, R4 ;  /* 0x0000000400027825 */ /* 0x001fc600078e0004 */
[----:B------:R-:W5:Y:S01]  /*1090*/  LDG.E.128 R4, desc[UR4][R32.64+0x800] ;  /* 0x0008000420047981 */ /* 0x000f62000c1e1d00 */
[----:B------:R-:W-:-:S05]  /*10a0*/  IMAD.WIDE.U32 R2, R31, 0x10, R2 ;  /* 0x000000101f027825 */ /* 0x000fca00078e0002 */
[----:B------:R-:W5:Y:S04]  /*10b0*/  LDG.E.128 R20, desc[UR4][R2.64] ;  /* 0x0000000402147981 */ /* 0x000f68000c1e1d00 */
[----:B------:R2:W5:Y:S02]  /*10c0*/  LDG.E.128 R12, desc[UR4][R2.64+0x800] ;  /* 0x00080004020c7981 */ /* 0x000564000c1e1d00 */
[----:B--2---:R-:W-:Y:S01]  /*10d0*/  FADD.FTZ R2, -R27, 1 ;  /* 0x3f8000001b027421 */ /* 0x004fe20000010100 */
[----:B------:R-:W-:-:S03]  /*10e0*/  FADD.FTZ R35, -R24, 1 ;  /* 0x3f80000018237421 */ /* 0x000fc60000010100 */
[----:B------:R-:W-:Y:S01]  /*10f0*/  FMUL.FTZ R2, R27, R2 ;  /* 0x000000021b027220 */ /* 0x000fe20000410000 */
[----:B---3--:R-:W-:Y:S01]  /*1100*/  FADD.FTZ R3, -R16, 1 ;  /* 0x3f80000010037421 */ /* 0x008fe20000010100 */
[----:B------:R-:W-:-:S03]  /*1110*/  FMUL.FTZ R35, R24, R35 ;  /* 0x0000002318237220 */ /* 0x000fc60000410000 */
[----:B------:R-:W-:Y:S01]  /*1120*/  FMNMX.FTZ R32, R2, 9.9999999600419720025e-13, !PT ;  /* 0x2b8cbccc02207809 */ /* 0x000fe20007810000 */
[----:B----4-:R-:W-:Y:S01]  /*1130*/  FADD.FTZ R33, R24, -R8 ;  /* 0x8000000818217221 */ /* 0x010fe20000010000 */
[----:B------:R-:W-:Y:S02]  /*1140*/  FMUL.FTZ R8, R16, R3 ;  /* 0x0000000310087220 */ /* 0x000fe40000410000 */
[----:B------:R-:W0:Y:S01]  /*1150*/  LDC.64 R2, c[0x0][0x388] ;  /* 0x0000e200ff027b82 */ /* 0x000e220000000a00 */
[----:B------:R-:W-:Y:S01]  /*1160*/  FMNMX.FTZ R30, R35, 9.9999999600419720025e-13, !PT ;  /* 0x2b8cbccc231e7809 */ /* 0x000fe20007810000 */
[----:B------:R-:W-:Y:S01]  /*1170*/  FADD.FTZ R35, -R26, 1 ;  /* 0x3f8000001a237421 */ /* 0x000fe20000010100 */
[----:B------:R-:W-:-:S03]  /*1180*/  FADD.FTZ R34, -R25, 1 ;  /* 0x3f80000019227421 */ /* 0x000fc60000010100 */
[----:B------:R-:W-:Y:S01]  /*1190*/  FMUL.FTZ R35, R26, R35 ;  /* 0x000000231a237220 */ /* 0x000fe20000410000 */
[C---:B------:R-:W-:Y:S01]  /*11a0*/  FMUL.FTZ R34, R25.reuse, R34 ;  /* 0x0000002219227220 */ /* 0x040fe20000410000 */
[----:B------:R-:W-:-:S03]  /*11b0*/  FADD.FTZ R24, R25, -R9 ;  /* 0x8000000919187221 */ /* 0x000fc60000010000 */
[----:B------:R-:W-:Y:S01]  /*11c0*/  FMNMX.FTZ R28, R35, 9.9999999600419720025e-13, !PT ;  /* 0x2b8cbccc231c7809 */ /* 0x000fe20007810000 */
[----:B------:R-:W-:Y:S01]  /*11d0*/  FADD.FTZ R35, R26, -R10 ;  /* 0x8000000a1a237221 */ /* 0x000fe20000010000 */
[----:B------:R-:W-:Y:S01]  /*11e0*/  FMNMX.FTZ R29, R34, 9.9999999600419720025e-13, !PT ;  /* 0x2b8cbccc221d7809 */ /* 0x000fe20007810000 */
[----:B------:R-:W-:Y:S01]  /*11f0*/  FADD.FTZ R34, -R17, 1 ;  /* 0x3f80000011227421 */ /* 0x000fe20000010100 */
[----:B------:R-:W-:Y:S01]  /*1200*/  FADD.FTZ R26, R27, -R11 ;  /* 0x8000000b1b1a7221 */ /* 0x000fe20000010000 */
[----:B------:R1:W2:Y:S01]  /*1210*/  MUFU.RCP R9, R32 ;  /* 0x0000002000097308 */ /* 0x0002a20000001000 */
[----:B------:R-:W-:Y:S01]  /*1220*/  FADD.FTZ R11, -R18, 1 ;  /* 0x3f800000120b7421 */ /* 0x000fe20000010100 */
[----:B------:R-:W-:-:S03]  /*1230*/  FMUL.FTZ R34, R17, R34 ;  /* 0x0000002211227220 */ /* 0x000fc60000410000 */
[----:B------:R-:W-:Y:S01]  /*1240*/  FMUL.FTZ R11, R18, R11 ;  /* 0x0000000b120b7220 */ /* 0x000fe20000410000 */
[----:B-1----:R-:W-:Y:S01]  /*1250*/  FADD.FTZ R32, -R19, 1 ;  /* 0x3f80000013207421 */ /* 0x002fe20000010100 */
[----:B------:R-:W-:-:S03]  /*1260*/  FMNMX.FTZ R10, R34, 9.9999999600419720025e-13, !PT ;  /* 0x2b8cbccc220a7809 */ /* 0x000fc60007810000 */
[----:B------:R-:W-:Y:S01]  /*1270*/  FMUL.FTZ R32, R19, R32 ;  /* 0x0000002013207220 */ /* 0x000fe20000410000 */
[----:B------:R-:W-:Y:S01]  /*1280*/  FMNMX.FTZ R11, R11, 9.9999999600419720025e-13, !PT ;  /* 0x2b8cbccc0b0b7809 */ /* 0x000fe20007810000 */
[----:B0-----:R-:W-:Y:S01]  /*1290*/  IMAD.WIDE.U32 R2, R0, 0x4, R2 ;  /* 0x0000000400027825 */ /* 0x001fe200078e0002 */
[----:B------:R-:W-:Y:S02]  /*12a0*/  FMNMX.FTZ R8, R8, 9.9999999600419720025e-13, !PT ;  /* 0x2b8cbccc08087809 */ /* 0x000fe40007810000 */
[----:B------:R-:W-:Y:S01]  /*12b0*/  FMNMX.FTZ R0, R32, 9.9999999600419720025e-13, !PT ;  /* 0x2b8cbccc20007809 */ /* 0x000fe20007810000 */
[----:B------:R-:W0:Y:S01]  /*12c0*/  MUFU.RCP R10, R10 ;  /* 0x0000000a000a7308 */ /* 0x000e220000001000 */
[----:B-----5:R-:W-:-:S07]  /*12d0*/  FMUL.FTZ R24, R21, R24 ;  /* 0x0000001815187220 */ /* 0x020fce0000410000 */
[----:B------:R-:W1:Y:S01]  /*12e0*/  MUFU.RCP R11, R11 ;  /* 0x0000000b000b7308 */ /* 0x000e620000001000 */
[----:B------:R-:W-:-:S07]  /*12f0*/  FADD.FTZ R21, R16, -R4 ;  /* 0x8000000410157221 */ /* 0x000fce0000010000 */
[----:B------:R-:W3:Y:S01]  /*1300*/  MUFU.RCP R30, R30 ;  /* 0x0000001e001e7308 */ /* 0x000ee20000001000 */
[----:B------:R-:W-:-:S07]  /*1310*/  FADD.FTZ R4, R17, -R5 ;  /* 0x8000000511047221 */ /* 0x000fce0000010000 */
[----:B------:R-:W4:Y:S08]  /*1320*/  MUFU.RCP R29, R29 ;  /* 0x0000001d001d7308 */ /* 0x000f300000001000 */
[----:B------:R-:W5:Y:S08]  /*1330*/  MUFU.RCP R28, R28 ;  /* 0x0000001c001c7308 */ /* 0x000f700000001000 */
[----:B------:R-:W5:Y:S08]  /*1340*/  MUFU.RCP R8, R8 ;  /* 0x0000000800087308 */ /* 0x000f700000001000 */
[----:B------:R-:W5:Y:S01]  /*1350*/  MUFU.RCP R0, R0 ;  /* 0x0000000000007308 */ /* 0x000f620000001000 */
        /* <DEDUP_REMOVED lines=8> */
[----:B------:R-:W-:Y:S01]  /*13e0*/  FMUL.FTZ R15, R15, R6 ;  /* 0x000000060f0f7220 */ /* 0x000fe20000410000 */
[----:B--2---:R-:W-:Y:S01]  /*13f0*/  FMUL.FTZ R7, R26, R9 ;  /* 0x000000091a077220 */ /* 0x004fe20000410000 */
[----:B0-----:R-:W-:Y:S01]  /*1400*/  FMUL.FTZ R9, R13, R10 ;  /* 0x0000000a0d097220 */ /* 0x001fe20000410000 */
[----:B-1----:R-:W-:Y:S01]  /*1410*/  FMUL.FTZ R10, R14, R11 ;  /* 0x0000000b0e0a7220 */ /* 0x002fe20000410000 */
[----:B------:R-:W-:-:S04]  /*1420*/  IMAD.WIDE.U32 R2, R31, 0x10, R2 ;  /* 0x000000101f027825 */ /* 0x000fc800078e0002 */
[----:B---3--:R-:W-:Y:S01]  /*1430*/  FMUL.FTZ R4, R25, R30 ;  /* 0x0000001e19047220 */ /* 0x008fe20000410000 */
[----:B----4-:R-:W-:Y:S01]  /*1440*/  FMUL.FTZ R5, R24, R29 ;  /* 0x0000001d18057220 */ /* 0x010fe20000410000 */
[----:B-----5:R-:W-:Y:S01]  /*1450*/  FMUL.FTZ R6, R35, R28 ;  /* 0x0000001c23067220 */ /* 0x020fe20000410000 */
[----:B------:R-:W-:Y:S01]  /*1460*/  FMUL.FTZ R8, R21, R8 ;  /* 0x0000000815087220 */ /* 0x000fe20000410000 */
[----:B------:R-:W-:-:S03]  /*1470*/  FMUL.FTZ R11, R15, R0 ;  /* 0x000000000f0b7220 */ /* 0x000fc60000410000 */
[----:B------:R-:W-:Y:S04]  /*1480*/  STG.E.128 desc[UR4][R2.64], R4 ;  /* 0x0000000402007986 */ /* 0x000fe8000c101d04 */
[----:B------:R-:W-:Y:S01]  /*1490*/  STG.E.128 desc[UR4][R2.64+0x800], R8 ;  /* 0x0008000802007986 */ /* 0x000fe2000c101d04 */
[----:B------:R-:W-:Y:S05]  /*14a0*/  EXIT ;  /* 0x000000000000794d */ /* 0x000fea0003800000 */
.L_x_9967:
        /* <DEDUP_REMOVED lines=13> */
.L_x_11292:


//--------------------- .text._ZN2at6native29vectorized_elementwise_kernelILi8EZZZN37_INTERNAL_cee6930f_7_Loss_cu_5b0651e139_GLOBAL__N__cee6930f_7_Loss_cu_5b0651e140binary_cross_entropy_backward_out_kernelERNS_6TensorERKS4_S7_S7_ENKUlvE_clEvENKUlvE0_clEvEUlfffE_St5arrayIPcLm4EEEEviT0_T1_ --------------------------
	.section	.text._ZN2at6native29vectorized_elementwise_kernelILi8EZZZN37_INTERNAL_cee6930f_7_Loss_cu_5b0651e139_GLOBAL__N__cee6930f_7_Loss_cu_5b0651e140binary_cross_entropy_backward_out_kernelERNS_6TensorERKS4_S7_S7_ENKUlvE_clEvENKUlvE0_clEvEUlfffE_St5arrayIPcLm4EEEEviT0_T1_,"ax",@progbits
	.align	128
        .global         _ZN2at6native29vectorized_elementwise_kernelILi8EZZZN37_INTERNAL_cee6930f_7_Loss_cu_5b0651e139_GLOBAL__N__cee6930f_7_Loss_cu_5b0651e140binary_cross_entropy_backward_out_kernelERNS_6TensorERKS4_S7_S7_ENKUlvE_clEvENKUlvE0_clEvEUlfffE_St5arrayIPcLm4EEEEviT0_T1_
        .type           _ZN2at6native29vectorized_elementwise_kernelILi8EZZZN37_INTERNAL_cee6930f_7_Loss_cu_5b0651e139_GLOBAL__N__cee6930f_7_Loss_cu_5b0651e140binary_cross_entropy_backward_out_kernelERNS_6TensorERKS4_S7_S7_ENKUlvE_clEvENKUlvE0_clEvEUlfffE_St5arrayIPcLm4EEEEviT0_T1_,@function
        .size           _ZN2at6native29vectorized_elementwise_kernelILi8EZZZN37_INTERNAL_cee6930f_7_Loss_cu_5b0651e139_GLOBAL__N__cee6930f_7_Loss_cu_5b0651e140binary_cross_entropy_backward_out_kernelERNS_6TensorERKS4_S7_S7_ENKUlvE_clEvENKUlvE0_clEvEUlfffE_St5arrayIPcLm4EEEEviT0_T1_,(.L_x_11293 - _ZN2at6native29vectorized_elementwise_kernelILi8EZZZN37_INTERNAL_cee6930f_7_Loss_cu_5b0651e139_GLOBAL__N__cee6930f_7_Loss_cu_5b0651e140binary_cross_entropy_backward_out_kernelERNS_6TensorERKS4_S7_S7_ENKUlvE_clEvENKUlvE0_clEvEUlfffE_St5arrayIPcLm4EEEEviT0_T1_)
        .other          _ZN2at6native29vectorized_elementwise_kernelILi8EZZZN37_INTERNAL_cee6930f_7_Loss_cu_5b0651e139_GLOBAL__N__cee6930f_7_Loss_cu_5b0651e140binary_cross_entropy_backward_out_kernelERNS_6TensorERKS4_S7_S7_ENKUlvE_clEvENKUlvE0_clEvEUlfffE_St5arrayIPcLm4EEEEviT0_T1_,@"STO_CUDA_ENTRY STV_DEFAULT"
_ZN2at6native29vectorized_elementwise_kernelILi8EZZZN37_INTERNAL_cee6930f_7_Loss_cu_5b0651e139_GLOBAL__N__cee6930f_7_Loss_cu_5b0651e140binary_cross_entropy_backward_out_kernelERNS_6TensorERKS4_S7_S7_ENKUlvE_clEvENKUlvE0_clEvEUlfffE_St5arrayIPcLm4EEEEviT0_T1_:
.text._ZN2at6native29vectorized_elementwise_kernelILi8EZZZN37_INTERNAL_cee6930f_7_Loss_cu_5b0651e139_GLOBAL__N__cee6930f_7_Loss_cu_5b0651e140binary_cross_entropy_backward_out_kernelERNS_6TensorERKS4_S7_S7_ENKUlvE_clEvENKUlvE0_clEvEUlfffE_St5arrayIPcLm4EEEEviT0_T1_:
        /* <DEDUP_REMOVED lines=215> */
.L_x_9971:
[----:B------:R-:W-:-:S13]  /*0d70*/  ISETP.GE.U32.AND P0, PT, R3, R2, PT ;  /* 0x000000020300720c */ /* 0x000fda0003f06070 */
[----:B------:R-:W-:Y:S05]  /*0d80*/  @P0 BRA `(.L_x_9973) ;  /* 0x0000000000300947 */ /* 0x000fea0003800000 */
[----:B0-----:R-:W0:Y:S01]  /*0d90*/  LDC.64 R4, c[0x0][0x388] ;  /* 0x0000e200ff047b82 */ /* 0x001e220000000a00 */
[----:B------:R-:W-:Y:S02]  /*0da0*/  IADD3 R11, PT, PT, R0, R3, RZ ;  /* 0x00000003000b7210 */ /* 0x000fe40007ffe0ff */
[----:B------:R-:W-:-:S03]  /*0db0*/  IADD3 R3, PT, PT, R3, 0x80, RZ ;  /* 0x0000008003037810 */ /* 0x000fc60007ffe0ff */
[----:B0-----:R-:W-:-:S05]  /*0dc0*/  IMAD.WIDE.U32 R4, R11, 0x4, R4 ;  /* 0x000000040b047825 */ /* 0x001fca00078e0004 */
[----:B------:R1:W-:Y:S02]  /*0dd0*/  STG.E desc[UR4][R4.64], R6 ;  /* 0x0000000604007986 */ /* 0x0003e4000c101904 */
.L_x_9972:
[----:B------:R-:W-:-:S13]  /*0de0*/  ISETP.GE.U32.AND P0, PT, R3, R2, PT ;  /* 0x000000020300720c */ /* 0x000fda0003f06070 */
[----:B------:R-:W-:Y:S05]  /*0df0*/  @P0 BRA `(.L_x_9974) ;  /* 0x0000000000340947 */ /* 0x000fea0003800000 */
[----:B01----:R-:W0:Y:S01]  /*0e00*/  LDC.64 R4, c[0x0][0x388] ;  /* 0x0000e200ff047b82 */ /* 0x003e220000000a00 */
[----:B------:R-:W-:Y:S02]  /*0e10*/  IADD3 R11, PT, PT, R0, R3, RZ ;  /* 0x00000003000b7210 */ /* 0x000fe40007ffe0ff */
[----:B------:R-:W-:-:S03]  /*0e20*/  IADD3 R3, PT, PT, R3, 0x80, RZ ;  /* 0x0000008003037810 */ /* 0x000fc60007ffe0ff */
[----:B0-----:R-:W-:-:S05]  /*0e30*/  IMAD.WIDE.U32 R4, R11, 0x4, R4 ;  /* 0x000000040b047825 */ /* 0x001fca00078e0004 */
[----:B------:R1:W-:Y:S02]  /*0e40*/  STG.E desc[UR4][R4.64], R7 ;  /* 0x0000000704007986 */ /* 0x0003e4000c101904 */
.L_x_9973:
        /* <DEDUP_REMOVED lines=8> */
.L_x_9974:
[----:B------:R-:W-:Y:S05]  /*0ed0*/  BSYNC.RELIABLE B1 ;  /* 0x0000000000017941 */ /* 0x000fea0003800100 */
.L_x_9970:
[----:B------:R-:W-:-:S13]  /*0ee0*/  ISETP.GE.U32.AND P0, PT, R3, R2, PT ;  /* 0x000000020300720c */ /* 0x000fda0003f06070 */
[----:B012---:R-:W0:Y:S01]  /*0ef0*/  @!P0 LDC.64 R4, c[0x0][0x388] ;  /* 0x0000e200ff048b82 */ /* 0x007e220000000a00 */
[----:B------:R-:W-:Y:S02]  /*0f00*/  @!P0 IADD3 R7, PT, PT, R0, R3, RZ ;  /* 0x0000000300078210 */ /* 0x000fe40007ffe0ff */
[----:B------:R-:W-:-:S03]  /*0f10*/  @!P0 IADD3 R3, PT, PT, R3, 0x80, RZ ;  /* 0x0000008003038810 */ /* 0x000fc60007ffe0ff */
[----:B0-----:R-:W-:-:S05]  /*0f20*/  @!P0 IMAD.WIDE.U32 R4, R7, 0x4, R4 ;  /* 0x0000000407048825 */ /* 0x001fca00078e0004 */
[----:B------:R2:W-:Y:S02]  /*0f30*/  @!P0 STG.E desc[UR4][R4.64], R9 ;  /* 0x0000000904008986 */ /* 0x0005e4000c101904 */
.L_x_9975:
[----:B------:R-:W-:Y:S05]  /*0f40*/  BSYNC.RECONVERGENT B0 ;  /* 0x0000000000007941 */ /* 0x000fea0003800200 */
.L_x_9969:
        /* <DEDUP_REMOVED lines=8> */
.L_x_9968:
[----:B------:R-:W0:Y:S01]  /*0fd0*/  S2R R32, SR_TID.X ;  /* 0x0000000000207919 */ /* 0x000e220000002100 */
[----:B------:R-:W1:Y:S08]  /*0fe0*/  LDC.64 R2, c[0x0][0x398] ;  /* 0x0000e600ff027b82 */ /* 0x000e700000000a00 */
[----:B------:R-:W2:Y:S01]  /*0ff0*/  LDC.64 R8, c[0x0][0x390] ;  /* 0x0000e400ff087b82 */ /* 0x000ea20000000a00 */
[----:B-1----:R-:W-:-:S04]  /*1000*/  IMAD.WIDE.U32 R2, R0, 0x4, R2 ;  /* 0x0000000400027825 */ /* 0x002fc800078e0002 */
[----:B0-----:R-:W-:-:S03]  /*1010*/  IMAD.WIDE.U32 R16, R32, 0x20, R2 ;  /* 0x0000002020107825 */ /* 0x001fc600078e0002 */
[----:B------:R-:W0:Y:S03]  /*1020*/  LDC.64 R2, c[0x0][0x3a0] ;  /* 0x0000e800ff027b82 */ /* 0x000e260000000a00 */
[----:B------:R-:W3:Y:S01]  /*1030*/  LDG.E.ENL2.256 R16, R24, desc[UR4][R16.64] ;  /* 0xfe0000041018797e */ /* 0x000ee20008121910 */
[----:B0-----:R-:W-:-:S04]  /*1040*/  IMAD.WIDE.U32 R2, R0, 0x4, R2 ;  /* 0x0000000400027825 */ /* 0x001fc800078e0002 */
[----:B------:R-:W-:-:S06]  /*1050*/  IMAD.WIDE.U32 R4, R32, 0x20, R2 ;  /* 0x0000002020047825 */ /* 0x000fcc00078e0002 */
[----:B------:R-:W4:Y:S01]  /*1060*/  LDG.E.ENL2.256 R4, R20, desc[UR4][R4.64] ;  /* 0xfe0000040414797e */ /* 0x000f220008121904 */
[----:B--2---:R-:W-:-:S04]  /*1070*/  IMAD.WIDE.U32 R2, R0, 0x4, R8 ;  /* 0x0000000400027825 */ /* 0x004fc800078e0008 */
[----:B------:R-:W-:-:S05]  /*1080*/  IMAD.WIDE.U32 R2, R32, 0x20, R2 ;  /* 0x0000002020027825 */ /* 0x000fca00078e0002 */
[----:B------:R0:W2:Y:S01]  /*1090*/  LDG.E.ENL2.256 R8, R12, desc[UR4][R2.64] ;  /* 0xfe000004020c797e */ /* 0x0000a20008121908 */
[----:B---3--:R-:W-:Y:S01]  /*10a0*/  FADD.FTZ R29, -R24, 1 ;  /* 0x3f800000181d7421 */ /* 0x008fe20000010100 */
[----:B------:R-:W-:Y:S01]  /*10b0*/  FADD.FTZ R28, -R25, 1 ;  /* 0x3f800000191c7421 */ /* 0x000fe20000010100 */
[----:B0-----:R-:W-:Y:S01]  /*10c0*/  FADD.FTZ R2, -R27, 1 ;  /* 0x3f8000001b027421 */ /* 0x001fe20000010100 */
[----:B------:R-:W-:Y:S01]  /*10d0*/  FADD.FTZ R3, -R16, 1 ;  /* 0x3f80000010037421 */ /* 0x000fe20000010100 */
[----:B------:R-:W-:Y:S01]  /*10e0*/  FMUL.FTZ R29, R24, R29 ;  /* 0x0000001d181d7220 */ /* 0x000fe20000410000 */
[----:B------:R-:W-:Y:S01]  /*10f0*/  FMUL.FTZ R28, R25, R28 ;  /* 0x0000001c191c7220 */ /* 0x000fe20000410000 */
[----:B------:R-:W-:Y:S01]  /*1100*/  FMUL.FTZ R2, R27, R2 ;  /* 0x000000021b027220 */ /* 0x000fe20000410000 */
[----:B------:R-:W-:Y:S01]  /*1110*/  FMUL.FTZ R3, R16, R3 ;  /* 0x0000000310037220 */ /* 0x000fe20000410000 */
[----:B------:R-:W-:Y:S01]  /*1120*/  FADD.FTZ R34, -R19, 1 ;  /* 0x3f80000013227421 */ /* 0x000fe20000010100 */
[----:B------:R-:W-:Y:S01]  /*1130*/  FMNMX.FTZ R31, R29, 9.9999999600419720025e-13, !PT ;  /* 0x2b8cbccc1d1f7809 */ /* 0x000fe20007810000 */
[----:B------:R-:W-:Y:S01]  /*1140*/  FADD.FTZ R29, -R26, 1 ;  /* 0x3f8000001a1d7421 */ /* 0x000fe20000010100 */
[----:B------:R-:W-:Y:S01]  /*1150*/  FMNMX.FTZ R30, R28, 9.9999999600419720025e-13, !PT ;  /* 0x2b8cbccc1c1e7809 */ /* 0x000fe20007810000 */
[----:B------:R-:W-:Y:S01]  /*1160*/  FMUL.FTZ R34, R19, R34 ;  /* 0x0000002213227220 */ /* 0x000fe20000410000 */
[----:B------:R-:W-:Y:S01]  /*1170*/  FMNMX.FTZ R28, R2, 9.9999999600419720025e-13, !PT ;  /* 0x2b8cbccc021c7809 */ /* 0x000fe20007810000 */
[----:B------:R-:W-:Y:S01]  /*1180*/  FADD.FTZ R2, -R17, 1 ;  /* 0x3f80000011027421 */ /* 0x000fe20000010100 */
[----:B------:R-:W-:Y:S01]  /*1190*/  FMUL.FTZ R29, R26, R29 ;  /* 0x0000001d1a1d7220 */ /* 0x000fe20000410000 */
[----:B------:R-:W-:Y:S01]  /*11a0*/  MUFU.RCP R31, R31 ;  /* 0x0000001f001f7308 */ /* 0x000fe20000001000 */
[----:B------:R-:W-:-:S03]  /*11b0*/  FMNMX.FTZ R34, R34, 9.9999999600419720025e-13, !PT ;  /* 0x2b8cbccc22227809 */ /* 0x000fc60007810000 */
[----:B------:R-:W-:-:S04]  /*11c0*/  FMNMX.FTZ R29, R29, 9.9999999600419720025e-13, !PT ;  /* 0x2b8cbccc1d1d7809 */ /* 0x000fc80007810000 */
[----:B------:R-:W-:Y:S01]  /*11d0*/  MUFU.RCP R30, R30 ;  /* 0x0000001e001e7308 */ /* 0x000fe20000001000 */
[----:B----4-:R-:W-:Y:S01]  /*11e0*/  FADD.FTZ R33, R24, -R20 ;  /* 0x8000001418217221 */ /* 0x010fe20000010000 */
[----:B------:R-:W-:Y:S01]  /*11f0*/  FADD.FTZ R24, R25, -R21 ;  /* 0x8000001519187221 */ /* 0x000fe20000010000 */
[----:B------:R-:W-:Y:S01]  /*1200*/  FADD.FTZ R25, R26, -R22 ;  /* 0x800000161a197221 */ /* 0x000fe20000010000 */
[----:B------:R-:W-:Y:S01]  /*1210*/  FADD.FTZ R26, R27, -R23 ;  /* 0x800000171b1a7221 */ /* 0x000fe20000010000 */
[C---:B------:R-:W-:Y:S01]  /*1220*/  FADD.FTZ R23, -R18.reuse, 1 ;  /* 0x3f80000012177421 */ /* 0x040fe20000010100 */
[----:B------:R-:W-:Y:S01]  /*1230*/  FMNMX.FTZ R20, R3, 9.9999999600419720025e-13, !PT ;  /* 0x2b8cbccc03147809 */ /* 0x000fe20007810000 */
[----:B------:R-:W-:Y:S01]  /*1240*/  FMUL.FTZ R21, R17, R2 ;  /* 0x0000000211157220 */ /* 0x000fe20000410000 */
[----:B------:R-:W0:Y:S01]  /*1250*/  MUFU.RCP R29, R29 ;  /* 0x0000001d001d7308 */ /* 0x000e220000001000 */
[----:B------:R-:W1:Y:S01]  /*1260*/  LDC.64 R2, c[0x0][0x388] ;  /* 0x0000e200ff027b82 */ /* 0x000e620000000a00 */
[----:B------:R-:W-:-:S02]  /*1270*/  FMUL.FTZ R23, R18, R23 ;  /* 0x0000001712177220 */ /* 0x000fc40000410000 */
[----:B------:R-:W-:Y:S01]  /*1280*/  FMNMX.FTZ R21, R21, 9.9999999600419720025e-13, !PT ;  /* 0x2b8cbccc15157809 */ /* 0x000fe20007810000 */
[----:B--2---:R-:W-:Y:S01]  /*1290*/  FMUL.FTZ R13, R13, R24 ;  /* 0x000000180d0d7220 */ /* 0x004fe20000410000 */
[----:B------:R-:W-:Y:S01]  /*12a0*/  FMUL.FTZ R14, R14, R25 ;  /* 0x000000190e0e7220 */ /* 0x000fe20000410000 */
[----:B------:R-:W-:Y:S01]  /*12b0*/  FMNMX.FTZ R22, R23, 9.9999999600419720025e-13, !PT ;  /* 0x2b8cbccc17167809 */ /* 0x000fe20007810000 */
[----:B------:R-:W-:Y:S01]  /*12c0*/  FADD.FTZ R23, R16, -R4 ;  /* 0x8000000410177221 */ /* 0x000fe20000010000 */
[----:B------:R-:W2:Y:S01]  /*12d0*/  MUFU.RCP R20, R20 ;  /* 0x0000001400147308 */ /* 0x000ea20000001000 */
[----:B------:R-:W-:Y:S01]  /*12e0*/  FMUL.FTZ R16, R12, R33 ;  /* 0x000000210c107220 */ /* 0x000fe20000410000 */
[----:B------:R-:W-:Y:S01]  /*12f0*/  FADD.FTZ R4, R17, -R5 ;  /* 0x8000000511047221 */ /* 0x000fe20000010000 */
[----:B------:R-:W-:Y:S01]  /*1300*/  FADD.FTZ R5, R18, -R6 ;  /* 0x8000000612057221 */ /* 0x000fe20000010000 */
[----:B------:R-:W-:Y:S01]  /*1310*/  FADD.FTZ R6, R19, -R7 ;  /* 0x8000000713067221 */ /* 0x000fe20000010000 */
[----:B------:R-:W-:Y:S01]  /*1320*/  FMUL.FTZ R23, R8, R23 ;  /* 0x0000001708177220 */ /* 0x000fe20000410000 */
[----:B------:R-:W-:-:S02]  /*1330*/  FMUL.FTZ R7, R15, R26 ;  /* 0x0000001a0f077220 */ /* 0x000fc40000410000 */
[----:B------:R-:W3:Y:S01]  /*1340*/  MUFU.RCP R28, R28 ;  /* 0x0000001c001c7308 */ /* 0x000ee20000001000 */
[----:B------:R-:W-:Y:S01]  /*1350*/  FMUL.FTZ R11, R11, R6 ;  /* 0x000000060b0b7220 */ /* 0x000fe20000410000 */
[----:B0-----:R-:W-:-:S06]  /*1360*/  FMUL.FTZ R6, R14, R29 ;  /* 0x0000001d0e067220 */ /* 0x001fcc0000410000 */
[----:B------:R-:W0:Y:S01]  /*1370*/  MUFU.RCP R21, R21 ;  /* 0x0000001500157308 */ /* 0x000e220000001000 */
[----:B-1----:R-:W-:-:S04]  /*1380*/  IMAD.WIDE.U32 R2, R0, 0x4, R2 ;  /* 0x0000000400027825 */ /* 0x002fc800078e0002 */
[----:B------:R-:W-:Y:S01]  /*1390*/  FMUL.FTZ R0, R9, R4 ;  /* 0x0000000409007220 */ /* 0x000fe20000410000 */
[----:B------:R-:W-:Y:S01]  /*13a0*/  FMUL.FTZ R9, R10, R5 ;  /* 0x000000050a097220 */ /* 0x000fe20000410000 */
[----:B--2---:R-:W-:Y:S01]  /*13b0*/  FMUL.FTZ R20, R23, R20 ;  /* 0x0000001417147220 */ /* 0x004fe20000410000 */
[----:B------:R-:W-:Y:S01]  /*13c0*/  FMUL.FTZ R4, R16, R31 ;  /* 0x0000001f10047220 */ /* 0x000fe20000410000 */
[----:B------:R-:W-:Y:S01]  /*13d0*/  FMUL.FTZ R5, R13, R30 ;  /* 0x0000001e0d057220 */ /* 0x000fe20000410000 */
[----:B------:R-:W-:Y:S01]  /*13e0*/  IMAD.WIDE.U32 R2, R32, 0x20, R2 ;  /* 0x0000002020027825 */ /* 0x000fe200078e0002 */
[----:B------:R-:W1:Y:S03]  /*13f0*/  MUFU.RCP R22, R22 ;  /* 0x0000001600167308 */ /* 0x000e660000001000 */
[----:B---3--:R-:W-:-:S05]  /*1400*/  FMUL.FTZ R7, R7, R28 ;  /* 0x0000001c07077220 */ /* 0x008fca0000410000 */
[----:B------:R-:W2:Y:S01]  /*1410*/  MUFU.RCP R12, R34 ;  /* 0x00000022000c7308 */ /* 0x000ea20000001000 */
[----:B0-----:R-:W-:Y:S01]  /*1420*/  FMUL.FTZ R21, R0, R21 ;  /* 0x0000001500157220 */ /* 0x001fe20000410000 */
[----:B-1----:R-:W-:Y:S01]  /*1430*/  FMUL.FTZ R22, R9, R22 ;  /* 0x0000001609167220 */ /* 0x002fe20000410000 */
[----:B--2---:R-:W-:-:S05]  /*1440*/  FMUL.FTZ R23, R11, R12 ;  /* 0x0000000c0b177220 */ /* 0x004fca0000410000 */
[----:B------:R-:W-:Y:S01]  /*1450*/  STG.E.ENL2.256 desc[UR4][R2.64], R4, R20 ;  /* 0xf80000040214797f */ /* 0x000fe2000f121804 */
[----:B------:R-:W-:Y:S05]  /*1460*/  EXIT ;  /* 0x000000000000794d */ /* 0x000fea0003800000 */
.L_x_9976:
        /* <DEDUP_REMOVED lines=9> */
.L_x_11293:


//--------------------- .text._ZN2at6native18elementwise_kernelILi128ELi4EZNS0_15gpu_kernel_implIZZZN37_INTERNAL_cee6930f_7_Loss_cu_5b0651e139_GLOBAL__N__cee6930f_7_Loss_cu_5b0651e140binary_cross_entropy_backward_out_kernelERNS_6TensorERKS5_S8_S8_ENKUlvE_clEvENKUlvE_clEvEUldddE_EEvRNS_18TensorIteratorBaseERKT_EUliE_EEviT1_ --------------------------
	.section	.text._ZN2at6native18elementwise_kernelILi128ELi4EZNS0_15gpu_kernel_implIZZZN37_INTERNAL_cee6930f_7_Loss_cu_5b0651e139_GLOBAL__N__cee6930f_7_Loss_cu_5b0651e140binary_cross_entropy_backward_out_kernelERNS_6TensorERKS5_S8_S8_ENKUlvE_clEvENKUlvE_clEvEUldddE_EEvRNS_18TensorIteratorBaseERKT_EUliE_EEviT1_,"ax",@progbits
	.align	128
        .global         _ZN2at6native18elementwise_kernelILi128ELi4EZNS0_15gpu_kernel_implIZZZN37_INTERNAL_cee6930f_7_Loss_cu_5b0651e139_GLOBAL__N__cee6930f_7_Loss_cu_5b0651e140binary_cross_entropy_backward_out_kernelERNS_6TensorERKS5_S8_S8_ENKUlvE_clEvENKUlvE_clEvEUldddE_EEvRNS_18TensorIteratorBaseERKT_EUliE_EEviT1_
        .type           _ZN2at6native18elementwise_kernelILi128ELi4EZNS0_15gpu_kernel_implIZZZN37_INTERNAL_cee6930f_7_Loss_cu_5b0651e139_GLOBAL__N__cee6930f_7_Loss_cu_5b0651e140binary_cross_entropy_backward_out_kernelERNS_6TensorERKS5_S8_S8_ENKUlvE_clEvENKUlvE_clEvEUldddE_EEvRNS_18TensorIteratorBaseERKT_EUliE_EEviT1_,@function
        .size           _ZN2at6native18elementwise_kernelILi128ELi4EZNS0_15gpu_kernel_implIZZZN37_INTERNAL_cee6930f_7_Loss_cu_5b0651e139_GLOBAL__N__cee6930f_7_Loss_cu_5b0651e140binary_cross_entropy_backward_out_kernelERNS_6TensorERKS5_S8_S8_ENKUlvE_clEvENKUlvE_clEvEUldddE_EEvRNS_18TensorIteratorBaseERKT_EUliE_EEviT1_,(.L_x_11238 - _ZN2at6native18elementwise_kernelILi128ELi4EZNS0_15gpu_kernel_implIZZZN37_INTERNAL_cee6930f_7_Loss_cu_5b0651e139_GLOBAL__N__cee6930f_7_Loss_cu_5b0651e140binary_cross_entropy_backward_out_kernelERNS_6TensorERKS5_S8_S8_ENKUlvE_clEvENKUlvE_clEvEUldddE_EEvRNS_18TensorIteratorBaseERKT_EUliE_EEviT1_)
        .other          _ZN2at6native18elementwise_kernelILi128ELi4EZNS0_15gpu_kernel_implIZZZN37_INTERNAL_cee6930f_7_Loss_cu_5b0651e139_GLOBAL__N__cee6930f_7_Loss_cu_5b0651e140binary_cross_entropy_backward_out_kernelERNS_6TensorERKS5_S8_S8_ENKUlvE_clEvENKUlvE_clEvEUldddE_EEvRNS_18TensorIteratorBaseERKT_EUliE_EEviT1_,@"STO_CUDA_ENTRY STV_DEFAULT"
_ZN2at6native18elementwise_kernelILi128ELi4EZNS0_15gpu_kernel_implIZZZN37_INTERNAL_cee6930f_7_Loss_cu_5b0651e139_GLOBAL__N__cee6930f_7_Loss_cu_5b0651e140binary_cross_entropy_backward_out_kernelERNS_6TensorERKS5_S8_S8_ENKUlvE_clEvENKUlvE_clEvEUldddE_EEvRNS_18TensorIteratorBaseERKT_EUliE_EEviT1_:
.text._ZN2at6native18elementwise_kernelILi128ELi4EZNS0_15gpu_kernel_implIZZZN37_INTERNAL_cee6930f_7_Loss_cu_5b0651e139_GLOBAL__N__cee6930f_7_Loss_cu_5b0651e140binary_cross_entropy_backward_out_kernelERNS_6TensorERKS5_S8_S8_ENKUlvE_clEvENKUlvE_clEvEUldddE_EEvRNS_18TensorIteratorBaseERKT_EUliE_EEviT1_:
        /* <DEDUP_REMOVED lines=397> */
[----:B------:R-:W-:-:S07]  /*18d0*/  IMAD R24, R5, UR11, R24 ;  /* 0x0000000b05187c24 */ /* 0x000fce000f8e0218 */
.L_x_9979:
        /* <DEDUP_REMOVED lines=18> */
.L_x_9984:
[----:B------:R-:W2:Y:S02]  /*1a00*/  LDG.E.U8 R2, desc[UR36][R2.64] ;  /* 0x0000002402027981 */ /* 0x000ea4000c1e1100 */
[----:B--2---:R0:W1:Y:S01]  /*1a10*/  I2F.F64.U16 R18, R2 ;  /* 0x0000000200127312 */ /* 0x0040620000101800 */
[----:B------:R-:W-:Y:S05]  /*1a20*/  BRA `(.L_x_9986) ;  /* 0x0000000c00607947 */ /* 0x000fea0003800000 */
.L_x_9983:
        /* <DEDUP_REMOVED lines=9> */
.L_x_9988:
[----:B------:R-:W2:Y:S02]  /*1ac0*/  LDG.E R2, desc[UR36][R2.64] ;  /* 0x0000002402027981 */ /* 0x000ea4000c1e1900 */
[----:B--2---:R0:W1:Y:S01]  /*1ad0*/  I2F.F64 R18, R2 ;  /* 0x0000000200127312 */ /* 0x0040620000201c00 */
[----:B------:R-:W-:Y:S05]  /*1ae0*/  BRA `(.L_x_9986) ;  /* 0x0000000c00307947 */ /* 0x000fea0003800000 */
.L_x_9987:
[----:B------:R-:W2:Y:S02]  /*1af0*/  LDG.E.U16 R2, desc[UR36][R2.64] ;  /* 0x0000002402027981 */ /* 0x000ea4000c1e1500 */
[----:B--2---:R0:W1:Y:S01]  /*1b00*/  I2F.F64.S16 R18, R2 ;  /* 0x0000000200127312 */ /* 0x0040620000101c00 */
[----:B------:R-:W-:Y:S05]  /*1b10*/  BRA `(.L_x_9986) ;  /* 0x0000000c00247947 */ /* 0x000fea0003800000 */
.L_x_9982:
        /* <DEDUP_REMOVED lines=10> */
.L_x_9990:
[----:B------:R-:W2:Y:S02]  /*1bc0*/  LDG.E.U16 R0, desc[UR36][R2.64] ;  /* 0x0000002402007981 */ /* 0x000ea4000c1e1500 */
[----:B--2---:R-:W-:-:S05]  /*1bd0*/  HADD2.F32 R0, -RZ, R0.H0_H0 ;  /* 0x20000000ff007230 */ /* 0x004fca0000004100 */
[----:B------:R-:W-:-:S04]  /*1be0*/  FMUL.FTZ R0, R0, 1 ;  /* 0x3f80000000007820 */ /* 0x000fc80000410000 */
[----:B------:R0:W1:Y:S01]  /*1bf0*/  F2F.F64.F32 R18, R0 ;  /* 0x0000000000127310 */ /* 0x0000620000201800 */
[----:B------:R-:W-:Y:S05]  /*1c00*/  BRA `(.L_x_9986) ;  /* 0x0000000800e87947 */ /* 0x000fea0003800000 */
.L_x_9989:
        /* <DEDUP_REMOVED lines=10> */
.L_x_9992:
[----:B------:R-:W2:Y:S02]  /*1cb0*/  LDG.E.U16 R2, desc[UR36][R2.64] ;  /* 0x0000002402027981 */ /* 0x000ea4000c1e1500 */
[----:B--2---:R-:W-:-:S05]  /*1cc0*/  HADD2.F32 R0, -RZ, R2.H0_H0 ;  /* 0x20000002ff007230 */ /* 0x004fca0000004100 */
[----:B------:R-:W-:-:S04]  /*1cd0*/  FMUL.FTZ R0, R0, 1 ;  /* 0x3f80000000007820 */ /* 0x000fc80000410000 */
[----:B------:R0:W1:Y:S01]  /*1ce0*/  F2F.F64.F32 R18, R0 ;  /* 0x0000000000127310 */ /* 0x0000620000201800 */
[----:B------:R-:W-:Y:S05]  /*1cf0*/  BRA `(.L_x_9986) ;  /* 0x0000000800ac7947 */ /* 0x000fea0003800000 */
.L_x_9991:
[----:B------:R0:W5:Y:S01]  /*1d00*/  LDG.E.64 R18, desc[UR36][R2.64] ;  /* 0x0000002402127981 */ /* 0x000162000c1e1b00 */
[----:B------:R-:W-:Y:S05]  /*1d10*/  BRA `(.L_x_9986) ;  /* 0x0000000800a47947 */ /* 0x000fea0003800000 */
.L_x_9981:
        /* <DEDUP_REMOVED lines=13> */
.L_x_9995:
[----:B------:R0:W5:Y:S01]  /*1df0*/  LDG.E.64 R18, desc[UR36][R2.64] ;  /* 0x0000002402127981 */ /* 0x000162000c1e1b00 */
[----:B------:R-:W-:Y:S05]  /*1e00*/  BRA `(.L_x_9986) ;  /* 0x0000000800687947 */ /* 0x000fea0003800000 */
.L_x_9994:
        /* <DEDUP_REMOVED lines=27> */
.L_x_9997:
        /* <DEDUP_REMOVED lines=14> */
.L_x_9996:
[----:B------:R-:W2:Y:S02]  /*20a0*/  LDG.E.U16 R0, desc[UR36][R2.64] ;  /* 0x0000002402007981 */ /* 0x000ea4000c1e1500 */
[----:B--2---:R-:W-:-:S05]  /*20b0*/  SHF.L.U32 R0, R0, 0x10, RZ ;  /* 0x0000001000007819 */ /* 0x004fca00000006ff */
[----:B------:R-:W-:-:S04]  /*20c0*/  FMUL.FTZ R0, R0, 1 ;  /* 0x3f80000000007820 */ /* 0x000fc80000410000 */
[----:B------:R0:W1:Y:S01]  /*20d0*/  F2F.F64.F32 R18, R0 ;  /* 0x0000000000127310 */ /* 0x0000620000201800 */
[----:B------:R-:W-:Y:S05]  /*20e0*/  BRA `(.L_x_9986) ;  /* 0x0000000400b07947 */ /* 0x000fea0003800000 */
.L_x_9993:
        /* <DEDUP_REMOVED lines=11> */
.L_x_10000:
        /* <DEDUP_REMOVED lines=21> */
.L_x_10002:
[----:B------:R-:W-:Y:S05]  /*22f0*/  BSYNC.RECONVERGENT B0 ;  /* 0x0000000000007941 */ /* 0x000fea0003800200 */
.L_x_10001:
[----:B------:R-:W-:Y:S01]  /*2300*/  IMAD.SHL.U32 R0, R0, 0x100000, RZ ;  /* 0x0010000000007824 */ /* 0x000fe200078e00ff */
[----:B------:R-:W-:-:S04]  /*2310*/  LEA R2, R2, 0x3b800000, 0x17 ;  /* 0x3b80000002027811 */ /* 0x000fc800078eb8ff */
[----:B------:R-:W-:-:S05]  /*2320*/  LOP3.LUT R0, R2, R0, R7, 0xfe, !PT ;  /* 0x0000000002007212 */ /* 0x000fca00078efe07 */
[----:B------:R-:W-:-:S04]  /*2330*/  FMUL.FTZ R0, R0, 1 ;  /* 0x3f80000000007820 */ /* 0x000fc80000410000 */
[----:B------:R0:W1:Y:S01]  /*2340*/  F2F.F64.F32 R18, R0 ;  /* 0x0000000000127310 */ /* 0x0000620000201800 */
[----:B------:R-:W-:Y:S05]  /*2350*/  BRA `(.L_x_9986) ;  /* 0x0000000400147947 */ /* 0x000fea0003800000 */
.L_x_9999:
        /* <DEDUP_REMOVED lines=21> */
.L_x_10004:
[----:B------:R-:W-:Y:S05]  /*24b0*/  BSYNC.RECONVERGENT B0 ;  /* 0x0000000000007941 */ /* 0x000fea0003800200 */
.L_x_10003:
[----:B------:R-:W-:Y:S01]  /*24c0*/  IMAD.SHL.U32 R0, R0, 0x200000, RZ ;  /* 0x0020000000007824 */ /* 0x000fe200078e00ff */
[----:B------:R-:W-:-:S04]  /*24d0*/  LEA R2, R2, 0x37800000, 0x17 ;  /* 0x3780000002027811 */ /* 0x000fc800078eb8ff */
[----:B------:R-:W-:-:S05]  /*24e0*/  LOP3.LUT R0, R2, R0, R7, 0xfe, !PT ;  /* 0x0000000002007212 */ /* 0x000fca00078efe07 */
[----:B------:R-:W-:-:S04]  /*24f0*/  FMUL.FTZ R0, R0, 1 ;  /* 0x3f80000000007820 */ /* 0x000fc80000410000 */
[----:B------:R0:W1:Y:S01]  /*2500*/  F2F.F64.F32 R18, R0 ;  /* 0x0000000000127310 */ /* 0x0000620000201800 */
[----:B------:R-:W-:Y:S05]  /*2510*/  BRA `(.L_x_9986) ;  /* 0x0000000000a47947 */ /* 0x000fea0003800000 */
.L_x_9998:
[----:B------:R-:W-:-:S09]  /*2520*/  UISETP.NE.AND UP0, UPT, UR4, 0x1c, UPT ;  /* 0x0000001c0400788c */ /* 0x000fd2000bf05270 */
[----:B------:R-:W-:Y:S05]  /*2530*/  BRA.U !UP0, `(.L_x_10005) ;  /* 0x0000000108947547 */ /* 0x000fea000b800000 */
[----:B------:R-:W-:-:S09]  /*2540*/  UISETP.NE.AND UP0, UPT, UR4, 0x1d, UPT ;  /* 0x0000001d0400788c */ /* 0x000fd2000bf05270 */
[----:B------:R-:W-:Y:S05]  /*2550*/  BRA.U !UP0, `(.L_x_10006) ;  /* 0x0000000108807547 */ /* 0x000fea000b800000 */
[----:B------:R-:W-:-:S09]  /*2560*/  UISETP.NE.AND UP0, UPT, UR4, 0x2c, UPT ;  /* 0x0000002c0400788c */ /* 0x000fd2000bf05270 */
[----:B------:R-:W-:Y:S05]  /*2570*/  BRA.U !UP0, `(.L_x_10007) ;  /* 0x0000000108487547 */ /* 0x000fea000b800000 */
.L_x_9985:
        /* <DEDUP_REMOVED lines=16> */
.L_x_10008:
[----:B------:R-:W-:Y:S01]  /*2680*/  CS2R R18, SRZ ;  /* 0x0000000000127805 */ /* 0x000fe2000001ff00 */
[----:B------:R-:W-:Y:S06]  /*2690*/  BRA `(.L_x_9986) ;  /* 0x0000000000447947 */ /* 0x000fec0003800000 */
.L_x_10007:
[----:B------:R-:W2:Y:S01]  /*26a0*/  LDG.E.U8 R0, desc[UR36][R2.64] ;  /* 0x0000002402007981 */ /* 0x000ea2000c1e1100 */
[----:B------:R-:W-:Y:S01]  /*26b0*/  IMAD.MOV.U32 R18, RZ, RZ, 0x0 ;  /* 0x00000000ff127424 */ /* 0x000fe200078e00ff */
[----:B------:R-:W-:Y:S02]  /*26c0*/  MOV R19, 0x38000000 ;  /* 0x3800000000137802 */ /* 0x000fe40000000f00 */
        /* <DEDUP_REMOVED lines=9> */
.L_x_10006:
[----:B------:R-:W2:Y:S02]  /*2760*/  LDG.E.64 R18, desc[UR36][R2.64] ;  /* 0x0000002402127981 */ /* 0x000ea4000c1e1b00 */
[----:B--2---:R-:W4:Y:S01]  /*2770*/  I2F.F64.U64 R18, R18 ;  /* 0x0000001200127312 */ /* 0x004f220000301800 */
[----:B------:R-:W-:Y:S05]  /*2780*/  BRA `(.L_x_9986) ;  /* 0x0000000000087947 */ /* 0x000fea0003800000 */
.L_x_10005:
[----:B------:R-:W2:Y:S02]  /*2790*/  LDG.E R2, desc[UR36][R2.64] ;  /* 0x0000002402027981 */ /* 0x000ea4000c1e1900 */
[----:B--2---:R0:W1:Y:S02]  /*27a0*/  I2F.F64.U32 R18, R2 ;  /* 0x0000000200127312 */ /* 0x0040640000201800 */
.L_x_9986:
[----:B------:R-:W-:Y:S05]  /*27b0*/  BSYNC.RECONVERGENT B7 ;  /* 0x0000000000077941 */ /* 0x000fea0003800200 */
.L_x_9980:
        /* <DEDUP_REMOVED lines=18> */
.L_x_10013:
[----:B------:R-:W2:Y:S02]  /*28e0*/  LDG.E.U8 R2, desc[UR36][R2.64] ;  /* 0x0000002402027981 */ /* 0x000ea4000c1e1100 */
[----:B--2---:R0:W2:Y:S01]  /*28f0*/  I2F.F64.U16 R16, R2 ;  /* 0x0000000200107312 */ /* 0x0040a20000101800 */
[----:B------:R-:W-:Y:S05]  /*2900*/  BRA `(.L_x_10015) ;  /* 0x0000000c00607947 */ /* 0x000fea0003800000 */
.L_x_10012:
        /* <DEDUP_REMOVED lines=9> */
.L_x_10017:
[----:B------:R-:W2:Y:S02]  /*29a0*/  LDG.E R2, desc[UR36][R2.64] ;  /* 0x0000002402027981 */ /* 0x000ea4000c1e1900 */
[----:B--2---:R0:W2:Y:S01]  /*29b0*/  I2F.F64 R16, R2 ;  /* 0x0000000200107312 */ /* 0x0040a20000201c00 */
[----:B------:R-:W-:Y:S05]  /*29c0*/  BRA `(.L_x_10015) ;  /* 0x0000000c00307947 */ /* 0x000fea0003800000 */
.L_x_10016:
[----:B------:R-:W2:Y:S02]  /*29d0*/  LDG.E.U16 R2, desc[UR36][R2.64] ;  /* 0x0000002402027981 */ /* 0x000ea4000c1e1500 */
[----:B--2---:R0:W2:Y:S01]  /*29e0*/  I2F.F64.S16 R16, R2 ;  /* 0x0000000200107312 */ /* 0x0040a20000101c00 */
[----:B------:R-:W-:Y:S05]  /*29f0*/  BRA `(.L_x_10015) ;  /* 0x0000000c00247947 */ /* 0x000fea0003800000 */
.L_x_10011:
        /* <DEDUP_REMOVED lines=10> */
.L_x_10019:
[----:B--2---:R-:W2:Y:S02]  /*2aa0*/  LDG.E.U16 R0, desc[UR36][R2.64] ;  /* 0x0000002402007981 */ /* 0x004ea4000c1e1500 */
[----:B--2---:R-:W-:-:S05]  /*2ab0*/  HADD2.F32 R0, -RZ, R0.H0_H0 ;  /* 0x20000000ff007230 */ /* 0x004fca0000004100 */
[----:B------:R-:W-:-:S04]  /*2ac0*/  FMUL.FTZ R0, R0, 1 ;  /* 0x3f80000000007820 */ /* 0x000fc80000410000 */
[----:B------:R0:W2:Y:S01]  /*2ad0*/  F2F.F64.F32 R16, R0 ;  /* 0x0000000000107310 */ /* 0x0000a20000201800 */
[----:B------:R-:W-:Y:S05]  /*2ae0*/  BRA `(.L_x_10015) ;  /* 0x0000000800e87947 */ /* 0x000fea0003800000 */
.L_x_10018:
        /* <DEDUP_REMOVED lines=10> */
.L_x_10021:
[----:B------:R-:W2:Y:S02]  /*2b90*/  LDG.E.U16 R2, desc[UR36][R2.64] ;  /* 0x0000002402027981 */ /* 0x000ea4000c1e1500 */
[----:B--2---:R-:W-:-:S05]  /*2ba0*/  HADD2.F32 R0, -RZ, R2.H0_H0 ;  /* 0x20000002ff007230 */ /* 0x004fca0000004100 */
[----:B------:R-:W-:-:S04]  /*2bb0*/  FMUL.FTZ R0, R0, 1 ;  /* 0x3f80000000007820 */ /* 0x000fc80000410000 */
[----:B------:R0:W2:Y:S01]  /*2bc0*/  F2F.F64.F32 R16, R0 ;  /* 0x0000000000107310 */ /* 0x0000a20000201800 */
[----:B------:R-:W-:Y:S05]  /*2bd0*/  BRA `(.L_x_10015) ;  /* 0x0000000800ac7947 */ /* 0x000fea0003800000 */
.L_x_10020:
[----:B------:R0:W5:Y:S01]  /*2be0*/  LDG.E.64 R16, desc[UR36][R2.64] ;  /* 0x0000002402107981 */ /* 0x000162000c1e1b00 */
[----:B------:R-:W-:Y:S05]  /*2bf0*/  BRA `(.L_x_10015) ;  /* 0x0000000800a47947 */ /* 0x000fea0003800000 */
.L_x_10010:
        /* <DEDUP_REMOVED lines=13> */
.L_x_10024:
[----:B------:R0:W5:Y:S01]  /*2cd0*/  LDG.E.64 R16, desc[UR36][R2.64] ;  /* 0x0000002402107981 */ /* 0x000162000c1e1b00 */
[----:B------:R-:W-:Y:S05]  /*2ce0*/  BRA `(.L_x_10015) ;  /* 0x0000000800687947 */ /* 0x000fea0003800000 */
.L_x_10023:
        /* <DEDUP_REMOVED lines=27> */
.L_x_10026:
        /* <DEDUP_REMOVED lines=12> */
[----:B------:R0:W2:Y:S01]  /*2f60*/  F2F.F64.F32 R16, R0 ;  /* 0x0000000000107310 */ /* 0x0000a20000201800 */
[----:B------:R-:W-:Y:S05]  /*2f70*/  BRA `(.L_x_10015) ;  /* 0x0000000400c47947 */ /* 0x000fea0003800000 */
.L_x_10025:
[----:B--2---:R-:W2:Y:S02]  /*2f80*/  LDG.E.U16 R0, desc[UR36][R2.64] ;  /* 0x0000002402007981 */ /* 0x004ea4000c1e1500 */
[----:B--2---:R-:W-:-:S05]  /*2f90*/  SHF.L.U32 R0, R0, 0x10, RZ ;  /* 0x0000001000007819 */ /* 0x004fca00000006ff */
[----:B------:R-:W-:-:S04]  /*2fa0*/  FMUL.FTZ R0, R0, 1 ;  /* 0x3f80000000007820 */ /* 0x000fc80000410000 */
[----:B------:R0:W2:Y:S01]  /*2fb0*/  F2F.F64.F32 R16, R0 ;  /* 0x0000000000107310 */ /* 0x0000a20000201800 */
[----:B------:R-:W-:Y:S05]  /*2fc0*/  BRA `(.L_x_10015) ;  /* 0x0000000400b07947 */ /* 0x000fea0003800000 */
.L_x_10022:
        /* <DEDUP_REMOVED lines=11> */
.L_x_10029:
        /* <DEDUP_REMOVED lines=21> */
.L_x_10031:
[----:B------:R-:W-:Y:S05]  /*31d0*/  BSYNC.RECONVERGENT B0 ;  /* 0x0000000000007941 */ /* 0x000fea0003800200 */
.L_x_10030:
[----:B------:R-:W-:Y:S01]  /*31e0*/  IMAD.SHL.U32 R0, R0, 0x100000, RZ ;  /* 0x0010000000007824 */ /* 0x000fe200078e00ff */
[----:B------:R-:W-:-:S04]  /*31f0*/  LEA R2, R2, 0x3b800000, 0x17 ;  /* 0x3b80000002027811 */ /* 0x000fc800078eb8ff */
[----:B------:R-:W-:-:S05]  /*3200*/  LOP3.LUT R0, R2, R0, R7, 0xfe, !PT ;  /* 0x0000000002007212 */ /* 0x000fca00078efe07 */
[----:B------:R-:W-:-:S04]  /*3210*/  FMUL.FTZ R0, R0, 1 ;  /* 0x3f80000000007820 */ /* 0x000fc80000410000 */
[----:B------:R0:W2:Y:S01]  /*3220*/  F2F.F64.F32 R16, R0 ;  /* 0x0000000000107310 */ /* 0x0000a20000201800 */
[----:B------:R-:W-:Y:S05]  /*3230*/  BRA `(.L_x_10015) ;  /* 0x0000000400147947 */ /* 0x000fea0003800000 */
.L_x_10028:
        /* <DEDUP_REMOVED lines=21> */
.L_x_10033:
[----:B------:R-:W-:Y:S05]  /*3390*/  BSYNC.RECONVERGENT B0 ;  /* 0x0000000000007941 */ /* 0x000fea0003800200 */
.L_x_10032:
[----:B------:R-:W-:Y:S01]  /*33a0*/  IMAD.SHL.U32 R0, R0, 0x200000, RZ ;  /* 0x0020000000007824 */ /* 0x000fe200078e00ff */
[----:B------:R-:W-:-:S04]  /*33b0*/  LEA R2, R2, 0x37800000, 0x17 ;  /* 0x3780000002027811 */ /* 0x000fc800078eb8ff */
[----:B------:R-:W-:-:S05]  /*33c0*/  LOP3.LUT R0, R2, R0, R7, 0xfe, !PT ;  /* 0x0000000002007212 */ /* 0x000fca00078efe07 */
[----:B------:R-:W-:-:S04]  /*33d0*/  FMUL.FTZ R0, R0, 1 ;  /* 0x3f80000000007820 */ /* 0x000fc80000410000 */
[----:B------:R0:W2:Y:S01]  /*33e0*/  F2F.F64.F32 R16, R0 ;  /* 0x0000000000107310 */ /* 0x0000a20000201800 */
[----:B------:R-:W-:Y:S05]  /*33f0*/  BRA `(.L_x_10015) ;  /* 0x0000000000a47947 */ /* 0x000fea0003800000 */
.L_x_10027:
[----:B------:R-:W-:-:S09]  /*3400*/  UISETP.NE.AND UP0, UPT, UR4, 0x1c, UPT ;  /* 0x0000001c0400788c */ /* 0x000fd2000bf05270 */
[----:B------:R-:W-:Y:S05]  /*3410*/  BRA.U !UP0, `(.L_x_10034) ;  /* 0x0000000108947547 */ /* 0x000fea000b800000 */
[----:B------:R-:W-:-:S09]  /*3420*/  UISETP.NE.AND UP0, UPT, UR4, 0x1d, UPT ;  /* 0x0000001d0400788c */ /* 0x000fd2000bf05270 */
[----:B------:R-:W-:Y:S05]  /*3430*/  BRA.U !UP0, `(.L_x_10035) ;  /* 0x0000000108807547 */ /* 0x000fea000b800000 */
[----:B------:R-:W-:-:S09]  /*3440*/  UISETP.NE.AND UP0, UPT, UR4, 0x2c, UPT ;  /* 0x0000002c0400788c */ /* 0x000fd2000bf05270 */
[----:B------:R-:W-:Y:S05]  /*3450*/  BRA.U !UP0, `(.L_x_10036) ;  /* 0x0000000108487547 */ /* 0x000fea000b800000 */
.L_x_10014:
        /* <DEDUP_REMOVED lines=16> */
.L_x_10037:
[----:B------:R-:W-:Y:S01]  /*3560*/  CS2R R16, SRZ ;  /* 0x0000000000107805 */ /* 0x000fe2000001ff00 */
[----:B------:R-:W-:Y:S06]  /*3570*/  BRA `(.L_x_10015) ;  /* 0x0000000000447947 */ /* 0x000fec0003800000 */
.L_x_10036:
[----:B--2---:R-:W2:Y:S01]  /*3580*/  LDG.E.U8 R0, desc[UR36][R2.64] ;  /* 0x0000002402007981 */ /* 0x004ea2000c1e1100 */
        /* <DEDUP_REMOVED lines=9> */
[----:B------:R2:W0:Y:S01]  /*3620*/  @P0 F2F.F64.F32 R16, R0 ;  /* 0x0000000000100310 */ /* 0x0004220000201800 */
[----:B------:R-:W-:Y:S05]  /*3630*/  BRA `(.L_x_10015) ;  /* 0x0000000000147947 */ /* 0x000fea0003800000 */
.L_x_10035:
[----:B------:R-:W2:Y:S02]  /*3640*/  LDG.E.64 R16, desc[UR36][R2.64] ;  /* 0x0000002402107981 */ /* 0x000ea4000c1e1b00 */
[----:B--2---:R-:W0:Y:S01]  /*3650*/  I2F.F64.U64 R16, R16 ;  /* 0x0000001000107312 */ /* 0x004e220000301800 */
[----:B------:R-:W-:Y:S05]  /*3660*/  BRA `(.L_x_10015) ;  /* 0x0000000000087947 */ /* 0x000fea0003800000 */
.L_x_10034:
[----:B------:R-:W2:Y:S02]  /*3670*/  LDG.E R2, desc[UR36][R2.64] ;  /* 0x0000002402027981 */ /* 0x000ea4000c1e1900 */
[----:B--2---:R0:W2:Y:S02]  /*3680*/  I2F.F64.U32 R16, R2 ;  /* 0x0000000200107312 */ /* 0x0040a40000201800 */
.L_x_10015:
[----:B------:R-:W-:Y:S05]  /*3690*/  BSYNC.RECONVERGENT B7 ;  /* 0x0000000000077941 */ /* 0x000fea0003800200 */
.L_x_10009:
[----:B------:R-:W1:Y:S01]  /*36a0*/  LDCU.64 UR6, c[0x0][0x660] ;  /* 0x0000cc00ff0677ac */ /* 0x000e620008000a00 */
[----:B------:R-:W-:Y:S01]  /*36b0*/  BSSY.RECONVERGENT B7, `(.L_x_10038) ;  /* 0x00000ec000077945 */ /* 0x000fe20003800200 */
[----:B------:R-:W-:-:S04]  /*36c0*/  UPRMT UR4, UR43, 0x9910, URZ ;  /* 0x000099102b047896 */ /* 0x000fc800080000ff */
[----:B------:R-:W-:Y:S01]  /*36d0*/  UISETP.GT.AND UP0, UPT, UR4, 0x9, UPT ;  /* 0x000000090400788c */ /* 0x000fe2000bf04270 */
[----:B-1----:R-:W-:-:S05]  /*36e0*/  IADD3 R24, P0, PT, R24, UR6, RZ ;  /* 0x0000000618187c10 */ /* 0x002fca000ff1e0ff */
        /* <DEDUP_REMOVED lines=10> */
[----:B------:R-:W0:Y:S02]  /*3790*/  LDG.E.S8 R4, desc[UR36][R24.64] ;  /* 0x0000002418047981 */ /* 0x000e24000c1e1300 */
[----:B0-----:R-:W0:Y:S01]  /*37a0*/  I2F.F64.S16 R4, R4 ;  /* 0x0000000400047312 */ /* 0x001e220000101c00 */
[----:B------:R-:W-:Y:S05]  /*37b0*/  BRA `(.L_x_10044) ;  /* 0x0000000c006c7947 */ /* 0x000fea0003800000 */
.L_x_10042:
[----:B------:R-:W0:Y:S02]  /*37c0*/  LDG.E.U8 R4, desc[UR36][R24.64] ;  /* 0x0000002418047981 */ /* 0x000e24000c1e1100 */
[----:B0-----:R-:W0:Y:S01]  /*37d0*/  I2F.F64.U16 R4, R4 ;  /* 0x0000000400047312 */ /* 0x001e220000101800 */
[----:B------:R-:W-:Y:S05]  /*37e0*/  BRA `(.L_x_10044) ;  /* 0x0000000c00607947 */ /* 0x000fea0003800000 */
.L_x_10041:
[----:B------:R-:W-:-:S09]  /*37f0*/  UISETP.NE.AND UP0, UPT, UR4, 0x2, UPT ;  /* 0x000000020400788c */ /* 0x000fd2000bf05270 */
[----:B------:R-:W-:Y:S05]  /*3800*/  BRA.U !UP0, `(.L_x_10045) ;  /* 0x0000000108287547 */ /* 0x000fea000b800000 */
[----:B------:R-:W-:-:S09]  /*3810*/  UISETP.NE.AND UP0, UPT, UR4, 0x3, UPT ;  /* 0x000000030400788c */ /* 0x000fd2000bf05270 */
[----:B------:R-:W-:Y:S05]  /*3820*/  BRA.U !UP0, `(.L_x_10046) ;  /* 0x0000000108147547 */ /* 0x000fea000b800000 */
[----:B------:R-:W-:-:S09]  /*3830*/  UISETP.NE.AND UP0, UPT, UR4, 0x4, UPT ;  /* 0x000000040400788c */ /* 0x000fd2000bf05270 */
[----:B------:R-:W-:Y:S05]  /*3840*/  BRA.U UP0, `(.L_x_10043) ;  /* 0x0000000900bc7547 */ /* 0x000fea000b800000 */
[----:B0-----:R-:W2:Y:S02]  /*3850*/  LDG.E.64 R4, desc[UR36][R24.64] ;  /* 0x0000002418047981 */ /* 0x001ea4000c1e1b00 */
[----:B--2---:R-:W0:Y:S01]  /*3860*/  I2F.F64.S64 R4, R4 ;  /* 0x0000000400047312 */ /* 0x004e220000301c00 */
[----:B------:R-:W-:Y:S05]  /*3870*/  BRA `(.L_x_10044) ;  /* 0x0000000c003c7947 */ /* 0x000fea0003800000 */
.L_x_10046:
[----:B------:R-:W0:Y:S02]  /*3880*/  LDG.E R4, desc[UR36][R24.64] ;  /* 0x0000002418047981 */ /* 0x000e24000c1e1900 */
[----:B0-----:R-:W0:Y:S01]  /*3890*/  I2F.F64 R4, R4 ;  /* 0x0000000400047312 */ /* 0x001e220000201c00 */
[----:B------:R-:W-:Y:S05]  /*38a0*/  BRA `(.L_x_10044) ;  /* 0x0000000c00307947 */ /* 0x000fea0003800000 */
.L_x_10045:
[----:B------:R-:W0:Y:S02]  /*38b0*/  LDG.E.U16 R4, desc[UR36][R24.64] ;  /* 0x0000002418047981 */ /* 0x000e24000c1e1500 */
[----:B0-----:R-:W0:Y:S01]  /*38c0*/  I2F.F64.S16 R4, R4 ;  /* 0x0000000400047312 */ /* 0x001e220000101c00 */
[----:B------:R-:W-:Y:S05]  /*38d0*/  BRA `(.L_x_10044) ;  /* 0x0000000c00247947 */ /* 0x000fea0003800000 */
.L_x_10040:
        /* <DEDUP_REMOVED lines=8> */
[----:B0-----:R-:W2:Y:S01]  /*3960*/  F2F.F64.F32 R4, R4 ;  /* 0x0000000400047310 */ /* 0x001ea20000201800 */
[----:B------:R-:W-:Y:S05]  /*3970*/  BRA `(.L_x_10044) ;  /* 0x0000000800fc7947 */ /* 0x000fea0003800000 */
.L_x_10048:
[----:B0-2---:R-:W2:Y:S02]  /*3980*/  LDG.E.U16 R0, desc[UR36][R24.64] ;  /* 0x0000002418007981 */ /* 0x005ea4000c1e1500 */
[----:B--2---:R-:W-:-:S05]  /*3990*/  HADD2.F32 R0, -RZ, R0.H0_H0 ;  /* 0x20000000ff007230 */ /* 0x004fca0000004100 */
[----:B------:R-:W-:-:S04]  /*39a0*/  FMUL.FTZ R0, R0, 1 ;  /* 0x3f80000000007820 */ /* 0x000fc80000410000 */
[----:B------:R0:W1:Y:S01]  /*39b0*/  F2F.F64.F32 R4, R0 ;  /* 0x0000000000047310 */ /* 0x0000620000201800 */
[----:B------:R-:W-:Y:S05]  /*39c0*/  BRA `(.L_x_10044) ;  /* 0x0000000800e87947 */ /* 0x000fea0003800000 */
.L_x_10047:
        /* <DEDUP_REMOVED lines=8> */
[----:B0-----:R-:W0:Y:S01]  /*3a50*/  F2F.F64.F32 R4, R4 ;  /* 0x0000000400047310 */ /* 0x001e220000201800 */
[----:B------:R-:W-:Y:S05]  /*3a60*/  BRA `(.L_x_10044) ;  /* 0x0000000800c07947 */ /* 0x000fea0003800000 */
.L_x_10050:
[----:B------:R-:W0:Y:S02]  /*3a70*/  LDG.E.U16 R24, desc[UR36][R24.64] ;  /* 0x0000002418187981 */ /* 0x000e24000c1e1500 */
[----:B0-2---:R-:W-:-:S05]  /*3a80*/  HADD2.F32 R0, -RZ, R24.H0_H0 ;  /* 0x20000018ff007230 */ /* 0x005fca0000004100 */
[----:B------:R-:W-:-:S04]  /*3a90*/  FMUL.FTZ R0, R0, 1 ;  /* 0x3f80000000007820 */ /* 0x000fc80000410000 */
[----:B------:R0:W1:Y:S01]  /*3aa0*/  F2F.F64.F32 R4, R0 ;  /* 0x0000000000047310 */ /* 0x0000620000201800 */
[----:B------:R-:W-:Y:S05]  /*3ab0*/  BRA `(.L_x_10044) ;  /* 0x0000000800ac7947 */ /* 0x000fea0003800000 */
.L_x_10049:
[----:B0-----:R0:W5:Y:S01]  /*3ac0*/  LDG.E.64 R4, desc[UR36][R24.64] ;  /* 0x0000002418047981 */ /* 0x001162000c1e1b00 */
[----:B------:R-:W-:Y:S05]  /*3ad0*/  BRA `(.L_x_10044) ;  /* 0x0000000800a47947 */ /* 0x000fea0003800000 */
.L_x_10039:
        /* <DEDUP_REMOVED lines=11> */
[----:B0-----:R-:W-:Y:S01]  /*3b90*/  FSEL R5, RZ, 1.875, !P0 ;  /* 0x3ff00000ff057808 */ /* 0x001fe20004000000 */
[----:B------:R-:W-:Y:S08]  /*3ba0*/  BRA `(.L_x_10044) ;  /* 0x0000000800707947 */ /* 0x000ff00003800000 */
.L_x_10053:
[----:B0-----:R0:W5:Y:S01]  /*3bb0*/  LDG.E.64 R4, desc[UR36][R24.64] ;  /* 0x0000002418047981 */ /* 0x001162000c1e1b00 */
[----:B------:R-:W-:Y:S05]  /*3bc0*/  BRA `(.L_x_10044) ;  /* 0x0000000800687947 */ /* 0x000fea0003800000 */
.L_x_10052:
[----:B------:R-:W-:-:S09]  /*3bd0*/  UISETP.NE.AND UP0, UPT, UR4, 0xf, UPT ;  /* 0x0000000f0400788c */ /* 0x000fd2000bf05270 */
[----:B------:R-:W-:Y:S05]  /*3be0*/  BRA.U !UP0, `(.L_x_10054) ;  /* 0x00000001089c7547 */ /* 0x000fea000b800000 */
[----:B------:R-:W-:-:S09]  /*3bf0*/  UISETP.NE.AND UP0, UPT, UR4, 0x17, UPT ;  /* 0x000000170400788c */ /* 0x000fd2000bf05270 */
[----:B------:R-:W-:Y:S05]  /*3c00*/  BRA.U !UP0, `(.L_x_10055) ;  /* 0x00000001085c7547 */ /* 0x000fea000b800000 */
[----:B------:R-:W-:-:S09]  /*3c10*/  UISETP.NE.AND UP0, UPT, UR4, 0x18, UPT ;  /* 0x000000180400788c */ /* 0x000fd2000bf05270 */
[----:B------:R-:W-:Y:S05]  /*3c20*/  BRA.U UP0, `(.L_x_10043) ;  /* 0x0000000500c47547 */ /* 0x000fea000b800000 */
[----:B0-2---:R-:W2:Y:S01]  /*3c30*/  LDG.E.U8 R0, desc[UR36][R24.64] ;  /* 0x0000002418007981 */ /* 0x005ea2000c1e1100 */
        /* <DEDUP_REMOVED lines=20> */
.L_x_10055:
[----:B0-----:R-:W2:Y:S02]  /*3d80*/  LDG.E.U8 R3, desc[UR36][R24.64] ;  /* 0x0000002418037981 */ /* 0x001ea4000c1e1100 */
        /* <DEDUP_REMOVED lines=13> */
.L_x_10054:
[----:B0-2---:R-:W2:Y:S02]  /*3e60*/  LDG.E.U16 R0, desc[UR36][R24.64] ;  /* 0x0000002418007981 */ /* 0x005ea4000c1e1500 */
[----:B--2---:R-:W-:-:S05]  /*3e70*/  SHF.L.U32 R0, R0, 0x10, RZ ;  /* 0x0000001000007819 */ /* 0x004fca00000006ff */
[----:B------:R-:W-:-:S04]  /*3e80*/  FMUL.FTZ R0, R0, 1 ;  /* 0x3f80000000007820 */ /* 0x000fc80000410000 */
[----:B------:R0:W1:Y:S01]  /*3e90*/  F2F.F64.F32 R4, R0 ;  /* 0x0000000000047310 */ /* 0x0000620000201800 */
[----:B------:R-:W-:Y:S05]  /*3ea0*/  BRA `(.L_x_10044) ;  /* 0x0000000400b07947 */ /* 0x000fea0003800000 */
.L_x_10051:
        /* <DEDUP_REMOVED lines=8> */
[----:B------:R-:W0:Y:S02]  /*3f30*/  LDG.E.U16 R4, desc[UR36][R24.64] ;  /* 0x0000002418047981 */ /* 0x000e24000c1e1500 */
[----:B0-----:R-:W0:Y:S01]  /*3f40*/  I2F.F64.U16 R4, R4 ;  /* 0x0000000400047312 */ /* 0x001e220000101800 */
[----:B------:R-:W-:Y:S05]  /*3f50*/  BRA `(.L_x_10044) ;  /* 0x0000000400847947 */ /* 0x000fea0003800000 */
.L_x_10058:
[----:B------:R-:W2:Y:S01]  /*3f60*/  LDG.E.U8 R24, desc[UR36][R24.64] ;  /* 0x0000002418187981 */ /* 0x000ea2000c1e1100 */
[----:B0-----:R-:W-:Y:S02]  /*3f70*/  CS2R R4, SRZ ;  /* 0x0000000000047805 */ /* 0x001fe4000001ff00 */
        /* <DEDUP_REMOVED lines=19> */
.L_x_10060:
[----:B------:R-:W-:Y:S05]  /*40b0*/  BSYNC.RECONVERGENT B0 ;  /* 0x0000000000007941 */ /* 0x000fea0003800200 */
.L_x_10059:
[----:B------:R-:W-:Y:S01]  /*40c0*/  IMAD.SHL.U32 R0, R0, 0x100000, RZ ;  /* 0x0010000000007824 */ /* 0x000fe200078e00ff */
[----:B------:R-:W-:-:S04]  /*40d0*/  LEA R2, R2, 0x3b800000, 0x17 ;  /* 0x3b80000002027811 */ /* 0x000fc800078eb8ff */
[----:B------:R-:W-:-:S05]  /*40e0*/  LOP3.LUT R0, R2, R0, R7, 0xfe, !PT ;  /* 0x0000000002007212 */ /* 0x000fca00078efe07 */
[----:B------:R-:W-:-:S04]  /*40f0*/  FMUL.FTZ R0, R0, 1 ;  /* 0x3f80000000007820 */ /* 0x000fc80000410000 */
[----:B------:R0:W1:Y:S01]  /*4100*/  F2F.F64.F32 R4, R0 ;  /* 0x0000000000047310 */ /* 0x0000620000201800 */
[----:B------:R-:W-:Y:S05]  /*4110*/  BRA `(.L_x_10044) ;  /* 0x0000000400147947 */ /* 0x000fea0003800000 */
.L_x_10057:
[----:B------:R-:W2:Y:S01]  /*4120*/  LDG.E.U8 R24, desc[UR36][R24.64] ;  /* 0x0000002418187981 */ /* 0x000ea2000c1e1100 */
[----:B0-----:R-:W-:Y:S02]  /*4130*/  CS2R R4, SRZ ;  /* 0x0000000000047805 */ /* 0x001fe4000001ff00 */
        /* <DEDUP_REMOVED lines=19> */
.L_x_10062:
[----:B------:R-:W-:Y:S05]  /*4270*/  BSYNC.RECONVERGENT B0 ;  /* 0x0000000000007941 */ /* 0x000fea0003800200 */
.L_x_10061:
[----:B------:R-:W-:Y:S01]  /*4280*/  IMAD.SHL.U32 R0, R0, 0x200000, RZ ;  /* 0x0020000000007824 */ /* 0x000fe200078e00ff */
[----:B------:R-:W-:-:S04]  /*4290*/  LEA R2, R2, 0x37800000, 0x17 ;  /* 0x3780000002027811 */ /* 0x000fc800078eb8ff */
[----:B------:R-:W-:-:S05]  /*42a0*/  LOP3.LUT R0, R2, R0, R7, 0xfe, !PT ;  /* 0x0000000002007212 */ /* 0x000fca00078efe07 */
[----:B------:R-:W-:-:S04]  /*42b0*/  FMUL.FTZ R0, R0, 1 ;  /* 0x3f80000000007820 */ /* 0x000fc80000410000 */
[----:B------:R0:W1:Y:S01]  /*42c0*/  F2F.F64.F32 R4, R0 ;  /* 0x0000000000047310 */ /* 0x0000620000201800 */
[----:B------:R-:W-:Y:S05]  /*42d0*/  BRA `(.L_x_10044) ;  /* 0x0000000000a47947 */ /* 0x000fea0003800000 */
.L_x_10056:
[----:B------:R-:W-:-:S09]  /*42e0*/  UISETP.NE.AND UP0, UPT, UR4, 0x1c, UPT ;  /* 0x0000001c0400788c */ /* 0x000fd2000bf05270 */
[----:B------:R-:W-:Y:S05]  /*42f0*/  BRA.U !UP0, `(.L_x_10063) ;  /* 0x0000000108947547 */ /* 0x000fea000b800000 */
[----:B------:R-:W-:-:S09]  /*4300*/  UISETP.NE.AND UP0, UPT, UR4, 0x1d, UPT ;  /* 0x0000001d0400788c */ /* 0x000fd2000bf05270 */
[----:B------:R-:W-:Y:S05]  /*4310*/  BRA.U !UP0, `(.L_x_10064) ;  /* 0x0000000108807547 */ /* 0x000fea000b800000 */
[----:B------:R-:W-:-:S09]  /*4320*/  UISETP.NE.AND UP0, UPT, UR4, 0x2c, UPT ;  /* 0x0000002c0400788c */ /* 0x000fd2000bf05270 */
[----:B------:R-:W-:Y:S05]  /*4330*/  BRA.U !UP0, `(.L_x_10065) ;  /* 0x0000000108487547 */ /* 0x000fea000b800000 */
.L_x_10043:
        /* <DEDUP_REMOVED lines=16> */
.L_x_10066:
[----:B------:R-:W-:Y:S01]  /*4440*/  CS2R R4, SRZ ;  /* 0x0000000000047805 */ /* 0x000fe2000001ff00 */
[----:B------:R-:W-:Y:S06]  /*4450*/  BRA `(.L_x_10044) ;  /* 0x0000000000447947 */ /* 0x000fec0003800000 */
.L_x_10065:
[----:B0-2---:R-:W2:Y:S01]  /*4460*/  LDG.E.U8 R0, desc[UR36][R24.64] ;  /* 0x0000002418007981 */ /* 0x005ea2000c1e1100 */
        /* <DEDUP_REMOVED lines=11> */
.L_x_10064:
[----:B0-----:R-:W2:Y:S02]  /*4520*/  LDG.E.64 R4, desc[UR36][R24.64] ;  /* 0x0000002418047981 */ /* 0x001ea4000c1e1b00 */
[----:B--2---:R-:W0:Y:S01]  /*4530*/  I2F.F64.U64 R4, R4 ;  /* 0x0000000400047312 */ /* 0x004e220000301800 */
[----:B------:R-:W-:Y:S05]  /*4540*/  BRA `(.L_x_10044) ;  /* 0x0000000000087947 */ /* 0x000fea0003800000 */
.L_x_10063:
[----:B------:R-:W0:Y:S02]  /*4550*/  LDG.E R4, desc[UR36][R24.64] ;  /* 0x0000002418047981 */ /* 0x000e24000c1e1900 */
[----:B0-----:R-:W0:Y:S02]  /*4560*/  I2F.F64.U32 R4, R4 ;  /* 0x0000000400047312 */ /* 0x001e240000201800 */
.L_x_10044:
[----:B------:R-:W-:Y:S05]  /*4570*/  BSYNC.RECONVERGENT B7 ;  /* 0x0000000000077941 */ /* 0x000fea0003800200 */
.L_x_10038:
[----:B0-2--5:R-:W-:Y:S01]  /*4580*/  DADD R2, -R16, 1 ;  /* 0x3ff0000010027429 */ /* 0x025fe20000000100 */
[----:B------:R-:W-:Y:S01]  /*4590*/  UMOV UR4, 0x80000000 ;  /* 0x8000000000047882 */ /* 0x000fe20000000000 */
[----:B------:R-:W-:Y:S01]  /*45a0*/  UMOV UR5, 0x3d719799 ;  /* 0x3d71979900057882 */ /* 0x000fe20000000000 */
[----:B-1----:R-:W-:Y:S01]  /*45b0*/  DADD R4, -R4, R16 ;  /* 0x0000000004047229 */ /* 0x002fe20000000110 */
[----:B------:R-:W-:Y:S01]  /*45c0*/  UMOV UR6, UR5 ;  /* 0x0000000500067c82 */ /* 0x000fe20008000000 */
[----:B------:R-:W-:Y:S01]  /*45d0*/  BSSY.RECONVERGENT B0, `(.L_x_10067) ;  /* 0x000001e000007945 */ /* 0x000fe20003800200 */
[----:B------:R-:W-:Y:S02]  /*45e0*/  IMAD.U32 R6, RZ, RZ, UR6 ;  /* 0x00000006ff067e24 */ /* 0x000fe4000f8e00ff */
[----:B------:R-:W-:-:S03]  /*45f0*/  DMUL R2, R2, R16 ;  /* 0x0000001002027228 */ /* 0x000fc60000000000 */
[----:B---34-:R-:W-:-:S05]  /*4600*/  DMUL R10, R4, R18 ;  /* 0x00000012040a7228 */ /* 0x018fca0000000000 */
[----:B------:R-:W-:Y:S02]  /*4610*/  DSETP.MAX.AND P0, P1, R2, UR4, PT ;  /* 0x0000000402007e2a */ /* 0x000fe4000b90f000 */
[----:B------:R-:W-:-:S03]  /*4620*/  IMAD.MOV.U32 R0, RZ, RZ, R3 ;  /* 0x000000ffff007224 */ /* 0x000fc600078e0003 */
[----:B------:R-:W-:Y:S02]  /*4630*/  FSETP.GEU.AND P2, PT, |R11|, 6.5827683646048100446e-37, PT ;  /* 0x036000000b00780b */ /* 0x000fe40003f4e200 */
[----:B------:R-:W-:Y:S02]  /*4640*/  FSEL R7, R0, UR6, P0 ;  /* 0x0000000600077c08 */ /* 0x000fe40008000000 */
[----:B------:R-:W-:Y:S01]  /*4650*/  SEL R2, R2, UR4, P0 ;  /* 0x0000000402027c07 */ /* 0x000fe20008000000 */
[----:B------:R-:W0:Y:S04]  /*4660*/  LDCU.64 UR4, c[0x0][0x648] ;  /* 0x0000c900ff0477ac */ /* 0x000e280008000a00 */
[----:B------:R-:W-:Y:S01]  /*4670*/  @P1 LOP3.LUT R7, R6, 0x80000, RZ, 0xfc, !PT ;  /* 0x0008000006071812 */ /* 0x000fe200078efcff */
[----:B------:R-:W-:-:S03]  /*4680*/  IMAD.MOV.U32 R6, RZ, RZ, 0x1 ;  /* 0x00000001ff067424 */ /* 0x000fc600078e00ff */
[----:B------:R-:W-:-:S04]  /*4690*/  MOV R3, R7 ;  /* 0x0000000700037202 */ /* 0x000fc80000000f00 */
[----:B------:R-:W1:Y:S01]  /*46a0*/  MUFU.RCP64H R7, R3 ;  /* 0x0000000300077308 */ /* 0x000e620000001800 */
[----:B0-----:R-:W-:-:S05]  /*46b0*/  IADD3 R16, P1, PT, R22, UR4, RZ ;  /* 0x0000000416107c10 */ /* 0x001fca000ff3e0ff */
[----:B------:R-:W-:Y:S01]  /*46c0*/  IMAD.X R17, RZ, RZ, UR5, P1 ;  /* 0x00000005ff117e24 */ /* 0x000fe200088e06ff */
[----:B-1----:R-:W-:-:S08]  /*46d0*/  DFMA R8, -R2, R6, 1 ;  /* 0x3ff000000208742b */ /* 0x002fd00000000106 */
[----:B------:R-:W-:-:S08]  /*46e0*/  DFMA R8, R8, R8, R8 ;  /* 0x000000080808722b */ /* 0x000fd00000000008 */
        /* <DEDUP_REMOVED lines=9> */
[----:B------:R-:W-:Y:S02]  /*4780*/  MOV R9, R3 ;  /* 0x0000000300097202 */ /* 0x000fe40000000f00 */
[----:B------:R-:W-:-:S07]  /*4790*/  MOV R0, 0x47b0 ;  /* 0x000047b000007802 */ /* 0x000fce0000000f00 */
[----:B------:R-:W-:Y:S05]  /*47a0*/  CALL.REL.NOINC `($__internal_29_$__cuda_sm20_div_rn_f64_full) ;  /* 0x0000011400e87944 */ /* 0x000fea0003c00000 */
.L_x_10068:
[----:B------:R-:W-:Y:S05]  /*47b0*/  BSYNC.RECONVERGENT B0 ;  /* 0x0000000000007941 */ /* 0x000fea0003800200 */
.L_x_10067:
[----:B------:R-:W-:-:S04]  /*47c0*/  UPRMT UR4, UR42, 0x9910, URZ ;  /* 0x000099102a047896 */ /* 0x000fc800080000ff */
[----:B------:R-:W-:-:S09]  /*47d0*/  UISETP.GT.AND UP0, UPT, UR4, 0x9, UPT ;  /* 0x000000090400788c */ /* 0x000fd2000bf04270 */
        /* <DEDUP_REMOVED lines=12> */
.L_x_10072:
[----:B------:R-:W0:Y:S02]  /*48a0*/  F2I.S64.F64.TRUNC R4, R4 ;  /* 0x0000000400047311 */ /* 0x000e24000030d900 */
[----:B0-----:R-:W-:-:S05]  /*48b0*/  IMAD.MOV.U32 R3, RZ, RZ, R4 ;  /* 0x000000ffff037224 */ /* 0x001fca00078e0004 */
[----:B------:R0:W-:Y:S01]  /*48c0*/  STG.E.U8 desc[UR36][R16.64], R3 ;  /* 0x0000000310007986 */ /* 0x0001e2000c101124 */
[----:B------:R-:W-:Y:S05]  /*48d0*/  BRA `(.L_x_10074) ;  /* 0x0000000c00e47947 */ /* 0x000fea0003800000 */
.L_x_10071:
        /* <DEDUP_REMOVED lines=9> */
.L_x_10076:
[----:B------:R-:W0:Y:S02]  /*4970*/  F2I.F64.TRUNC R5, R4 ;  /* 0x0000000400057311 */ /* 0x000e24000030d100 */
[----:B0-----:R0:W-:Y:S01]  /*4980*/  STG.E desc[UR36][R16.64], R5 ;  /* 0x0000000510007986 */ /* 0x0011e2000c101924 */
[----:B------:R-:W-:Y:S05]  /*4990*/  BRA `(.L_x_10074) ;  /* 0x0000000c00b47947 */ /* 0x000fea0003800000 */
.L_x_10075:
[----:B------:R-:W0:Y:S02]  /*49a0*/  F2I.F64.TRUNC R5, R4 ;  /* 0x0000000400057311 */ /* 0x000e24000030d100 */
[----:B0-----:R0:W-:Y:S01]  /*49b0*/  STG.E.U16 desc[UR36][R16.64], R5 ;  /* 0x0000000510007986 */ /* 0x0011e2000c101524 */
[----:B------:R-:W-:Y:S05]  /*49c0*/  BRA `(.L_x_10074) ;  /* 0x0000000c00a87947 */ /* 0x000fea0003800000 */
.L_x_10070:
        /* <DEDUP_REMOVED lines=13> */
.L_x_10078:
        /* <DEDUP_REMOVED lines=8> */
.L_x_10077:
        /* <DEDUP_REMOVED lines=14> */
.L_x_10080:
        /* <DEDUP_REMOVED lines=9> */
.L_x_10079:
[----:B------:R0:W-:Y:S01]  /*4c90*/  STG.E.64 desc[UR36][R16.64], R4 ;  /* 0x0000000410007986 */ /* 0x0001e2000c101b24 */
[----:B------:R-:W-:Y:S05]  /*4ca0*/  BRA `(.L_x_10074) ;  /* 0x0000000800f07947 */ /* 0x000fea0003800000 */
.L_x_10069:
        /* <DEDUP_REMOVED lines=12> */
.L_x_10083:
[----:B------:R-:W-:-:S05]  /*4d70*/  CS2R R6, SRZ ;  /* 0x0000000000067805 */ /* 0x000fca000001ff00 */
[----:B------:R0:W-:Y:S01]  /*4d80*/  STG.E.128 desc[UR36][R16.64], R4 ;  /* 0x0000000410007986 */ /* 0x0001e2000c101d24 */
[----:B------:R-:W-:Y:S05]  /*4d90*/  BRA `(.L_x_10074) ;  /* 0x0000000800b47947 */ /* 0x000fea0003800000 */
.L_x_10082:
        /* <DEDUP_REMOVED lines=23> */
.L_x_10087:
[----:B------:R-:W-:Y:S05]  /*4f10*/  BSYNC.RECONVERGENT B0 ;  /* 0x0000000000007941 */ /* 0x000fea0003800200 */
.L_x_10086:
[----:B------:R-:W-:-:S05]  /*4f20*/  LOP3.LUT R3, R0, 0x80, R3, 0xf8, !PT ;  /* 0x0000008000037812 */ /* 0x000fca00078ef803 */
[----:B------:R0:W-:Y:S01]  /*4f30*/  STG.E.U8 desc[UR36][R16.64], R3 ;  /* 0x0000000310007986 */ /* 0x0001e2000c101124 */
[----:B------:R-:W-:Y:S05]  /*4f40*/  BRA `(.L_x_10074) ;  /* 0x0000000800487947 */ /* 0x000fea0003800000 */
.L_x_10085:
        /* <DEDUP_REMOVED lines=19> */
.L_x_10089:
[----:B------:R-:W-:Y:S05]  /*5080*/  BSYNC.RECONVERGENT B0 ;  /* 0x0000000000007941 */ /* 0x000fea0003800200 */
.L_x_10088:
[----:B------:R-:W-:-:S05]  /*5090*/  LOP3.LUT R3, R0, 0x80, R3, 0xf8, !PT ;  /* 0x0000008000037812 */ /* 0x000fca00078ef803 */
[----:B------:R0:W-:Y:S01]  /*50a0*/  STG.E.U8 desc[UR36][R16.64], R3 ;  /* 0x0000000310007986 */ /* 0x0001e2000c101124 */
[----:B------:R-:W-:Y:S05]  /*50b0*/  BRA `(.L_x_10074) ;  /* 0x0000000400ec7947 */ /* 0x000fea0003800000 */
.L_x_10084:
        /* <DEDUP_REMOVED lines=8> */
.L_x_10081:
        /* <DEDUP_REMOVED lines=11> */
.L_x_10092:
        /* <DEDUP_REMOVED lines=17> */
.L_x_10095:
[----:B------:R-:W-:-:S04]  /*5300*/  SHF.R.U32.HI R0, RZ, 0x14, R3 ;  /* 0x00000014ff007819 */ /* 0x000fc80000011603 */
[----:B------:R-:W-:-:S04]  /*5310*/  LOP3.LUT R0, R0, 0x1, RZ, 0xc0, !PT ;  /* 0x0000000100007812 */ /* 0x000fc800078ec0ff */
[----:B------:R-:W-:-:S04]  /*5320*/  IADD3 R0, PT, PT, R3, 0x487ffff, R0 ;  /* 0x0487ffff03007810 */ /* 0x000fc80007ffe000 */
[----:B------:R-:W-:-:S04]  /*5330*/  SHF.R.U32.HI R0, RZ, 0x14, R0 ;  /* 0x00000014ff007819 */ /* 0x000fc80000011600 */
[----:B------:R-:W-:-:S07]  /*5340*/  LOP3.LUT R0, R0, 0xff, RZ, 0xc0, !PT ;  /* 0x000000ff00007812 */ /* 0x000fce00078ec0ff */
.L_x_10096:
[----:B------:R-:W-:-:S04]  /*5350*/  SHF.R.U32.HI R3, RZ, 0x18, R3 ;  /* 0x00000018ff037819 */ /* 0x000fc80000011603 */
[----:B------:R-:W-:-:S04]  /*5360*/  LOP3.LUT R0, R0, 0x80, R3, 0xf8, !PT ;  /* 0x0000008000007812 */ /* 0x000fc800078ef803 */
[----:B------:R-:W-:-:S07]  /*5370*/  PRMT R8, R0, 0x7610, R8 ;  /* 0x0000761000087816 */ /* 0x000fce0000000008 */
.L_x_10094:
[----:B------:R-:W-:Y:S05]  /*5380*/  BSYNC.RECONVERGENT B0 ;  /* 0x0000000000007941 */ /* 0x000fea0003800200 */
.L_x_10093:
[----:B------:R4:W-:Y:S01]  /*5390*/  STG.E.U8 desc[UR36][R16.64], R8 ;  /* 0x0000000810007986 */ /* 0x0009e2000c101124 */
[----:B------:R-:W-:Y:S05]  /*53a0*/  BRA `(.L_x_10074) ;  /* 0x0000000400307947 */ /* 0x000fea0003800000 */
.L_x_10091:
        /* <DEDUP_REMOVED lines=17> */
.L_x_10099:
[----:B------:R-:W-:-:S04]  /*54c0*/  SHF.R.U32.HI R0, RZ, 0x15, R3 ;  /* 0x00000015ff007819 */ /* 0x000fc80000011603 */
[----:B------:R-:W-:-:S04]  /*54d0*/  LOP3.LUT R0, R0, 0x1, RZ, 0xc0, !PT ;  /* 0x0000000100007812 */ /* 0x000fc800078ec0ff */
[----:B------:R-:W-:-:S04]  /*54e0*/  IADD3 R0, PT, PT, R3, 0x88fffff, R0 ;  /* 0x088fffff03007810 */ /* 0x000fc80007ffe000 */
[----:B------:R-:W-:-:S04]  /*54f0*/  SHF.R.U32.HI R0, RZ, 0x15, R0 ;  /* 0x00000015ff007819 */ /* 0x000fc80000011600 */
[----:B------:R-:W-:-:S07]  /*5500*/  LOP3.LUT R0, R0, 0xff, RZ, 0xc0, !PT ;  /* 0x000000ff00007812 */ /* 0x000fce00078ec0ff */
.L_x_10100:
[----:B------:R-:W-:-:S04]  /*5510*/  SHF.R.U32.HI R3, RZ, 0x18, R3 ;  /* 0x00000018ff037819 */ /* 0x000fc80000011603 */
[----:B------:R-:W-:-:S04]  /*5520*/  LOP3.LUT R0, R0, 0x80, R3, 0xf8, !PT ;  /* 0x0000008000007812 */ /* 0x000fc800078ef803 */
[----:B------:R-:W-:-:S07]  /*5530*/  PRMT R8, R0, 0x7610, R8 ;  /* 0x0000761000087816 */ /* 0x000fce0000000008 */
.L_x_10098:
[----:B------:R-:W-:Y:S05]  /*5540*/  BSYNC.RECONVERGENT B0 ;  /* 0x0000000000007941 */ /* 0x000fea0003800200 */
.L_x_10097:
[----:B------:R3:W-:Y:S01]  /*5550*/  STG.E.U8 desc[UR36][R16.64], R8 ;  /* 0x0000000810007986 */ /* 0x0007e2000c101124 */
[----:B------:R-:W-:Y:S05]  /*5560*/  BRA `(.L_x_10074) ;  /* 0x0000000000c07947 */ /* 0x000fea0003800000 */
.L_x_10090:
[----:B------:R-:W-:-:S09]  /*5570*/  UISETP.NE.AND UP0, UPT, UR4, 0x1c, UPT ;  /* 0x0000001c0400788c */ /* 0x000fd2000bf05270 */
[----:B------:R-:W-:Y:S05]  /*5580*/  BRA.U !UP0, `(.L_x_10101) ;  /* 0x0000000108b07547 */ /* 0x000fea000b800000 */
[----:B------:R-:W-:-:S09]  /*5590*/  UISETP.NE.AND UP0, UPT, UR4, 0x1d, UPT ;  /* 0x0000001d0400788c */ /* 0x000fd2000bf05270 */
[----:B------:R-:W-:Y:S05]  /*55a0*/  BRA.U !UP0, `(.L_x_10102) ;  /* 0x00000001089c7547 */ /* 0x000fea000b800000 */
[----:B------:R-:W-:-:S09]  /*55b0*/  UISETP.NE.AND UP0, UPT, UR4, 0x2c, UPT ;  /* 0x0000002c0400788c */ /* 0x000fd2000bf05270 */
[----:B------:R-:W-:Y:S05]  /*55c0*/  BRA.U !UP0, `(.L_x_10103) ;  /* 0x0000000108447547 */ /* 0x000fea000b800000 */
.L_x_10073:
        /* <DEDUP_REMOVED lines=16> */
.L_x_10104:
[----:B------:R-:W-:Y:S05]  /*56d0*/  BRA `(.L_x_10074) ;  /* 0x0000000000647947 */ /* 0x000fea0003800000 */
.L_x_10103:
        /* <DEDUP_REMOVED lines=20> */
.L_x_10102:
[----:B------:R-:W0:Y:S02]  /*5820*/  F2I.U64.F64.TRUNC R4, R4 ;  /* 0x0000000400047311 */ /* 0x000e24000030d800 */
[----:B0-----:R1:W-:Y:S01]  /*5830*/  STG.E.64 desc[UR36][R16.64], R4 ;  /* 0x0000000410007986 */ /* 0x0013e2000c101b24 */
[----:B------:R-:W-:Y:S05]  /*5840*/  BRA `(.L_x_10074) ;  /* 0x0000000000087947 */ /* 0x000fea0003800000 */
.L_x_10101:
[----:B------:R-:W0:Y:S02]  /*5850*/  F2I.U32.F64.TRUNC R5, R4 ;  /* 0x0000000400057311 */ /* 0x000e24000030d000 */
[----:B0-----:R0:W-:Y:S02]  /*5860*/  STG.E desc[UR36][R16.64], R5 ;  /* 0x0000000510007986 */ /* 0x0011e4000c101924 */
.L_x_10074:
[----:B------:R-:W-:-:S07]  /*5870*/  VIADD R23, R23, 0x80 ;  /* 0x0000008017177836 */ /* 0x000fce0000000000 */
.L_x_9978:
[----:B------:R-:W-:Y:S05]  /*5880*/  BSYNC.RECONVERGENT B6 ;  /* 0x0000000000067941 */ /* 0x000fea0003800200 */
.L_x_9977:
[----:B------:R-:W5:Y:S01]  /*5890*/  LDCU UR4, c[0x0][0x380] ;  /* 0x00007000ff0477ac */ /* 0x000f620008000800 */
[----:B------:R-:W-:Y:S01]  /*58a0*/  BSSY.RECONVERGENT B6, `(.L_x_10105) ;  /* 0x0000578000067945 */ /* 0x000fe20003800200 */
[----:B-----5:R-:W-:-:S13]  /*58b0*/  ISETP.GE.AND P0, PT, R23, UR4, PT ;  /* 0x0000000417007c0c */ /* 0x020fda000bf06270 */
[----:B------:R-:W-:Y:S05]  /*58c0*/  @P0 BRA `(.L_x_10106) ;  /* 0x0000005400d40947 */ /* 0x000fea0003800000 */
[----:B------:R-:W5:Y:S01]  /*58d0*/  LDCU UR4, c[0x0][0x388] ;  /* 0x00007100ff0477ac */ /* 0x000f620008000800 */
[----:B------:R-:W-:Y:S02]  /*58e0*/  HFMA2 R24, -RZ, RZ, 0, 0 ;  /* 0x00000000ff187431 */ /* 0x000fe400000001ff */
[----:B01234-:R-:W-:Y:S01]  /*58f0*/  IMAD.MOV.U32 R16, RZ, RZ, RZ ;  /* 0x000000ffff107224 */ /* 0x01ffe200078e00ff */
[----:B------:R-:W-:Y:S01]  /*5900*/  MOV R22, RZ ;  /* 0x000000ff00167202 */ /* 0x000fe20000000f00 */
[----:B------:R-:W-:Y:S01]  /*5910*/  IMAD.MOV.U32 R0, RZ, RZ, RZ ;  /* 0x000000ffff007224 */ /* 0x000fe200078e00ff */
[----:B-----5:R-:W-:-:S09]  /*5920*/  UISETP.NE.AND UP0, UPT, UR4, URZ, UPT ;  /* 0x000000ff0400728c */ /* 0x020fd2000bf05270 */
        /* <DEDUP_REMOVED lines=374> */
.L_x_10107:
        /* <DEDUP_REMOVED lines=18> */
.L_x_10112:
[----:B------:R-:W2:Y:S02]  /*71b0*/  LDG.E.U8 R2, desc[UR36][R2.64] ;  /* 0x0000002402027981 */ /* 0x000ea4000c1e1100 */
[----:B--2---:R0:W1:Y:S01]  /*71c0*/  I2F.F64.U16 R18, R2 ;  /* 0x0000000200127312 */ /* 0x0040620000101800 */
[----:B------:R-:W-:Y:S05]  /*71d0*/  BRA `(.L_x_10114) ;  /* 0x0000000c00607947 */ /* 0x000fea0003800000 */
.L_x_10111:
        /* <DEDUP_REMOVED lines=9> */
.L_x_10116:
[----:B------:R-:W2:Y:S02]  /*7270*/  LDG.E R2, desc[UR36][R2.64] ;  /* 0x0000002402027981 */ /* 0x000ea4000c1e1900 */
[----:B--2---:R3:W4:Y:S01]  /*7280*/  I2F.F64 R18, R2 ;  /* 0x0000000200127312 */ /* 0x0047220000201c00 */
[----:B------:R-:W-:Y:S05]  /*7290*/  BRA `(.L_x_10114) ;  /* 0x0000000c00307947 */ /* 0x000fea0003800000 */
.L_x_10115:
[----:B------:R-:W2:Y:S02]  /*72a0*/  LDG.E.U16 R2, desc[UR36][R2.64] ;  /* 0x0000002402027981 */ /* 0x000ea4000c1e1500 */
[----:B--2---:R0:W1:Y:S01]  /*72b0*/  I2F.F64.S16 R18, R2 ;  /* 0x0000000200127312 */ /* 0x0040620000101c00 */
[----:B------:R-:W-:Y:S05]  /*72c0*/  BRA `(.L_x_10114) ;  /* 0x0000000c00247947 */ /* 0x000fea0003800000 */
.L_x_10110:
        /* <DEDUP_REMOVED lines=10> */
.L_x_10118:
[----:B------:R-:W2:Y:S02]  /*7370*/  LDG.E.U16 R0, desc[UR36][R2.64] ;  /* 0x0000002402007981 */ /* 0x000ea4000c1e1500 */
[----:B--2---:R-:W-:-:S05]  /*7380*/  HADD2.F32 R0, -RZ, R0.H0_H0 ;  /* 0x20000000ff007230 */ /* 0x004fca0000004100 */
[----:B------:R-:W-:-:S04]  /*7390*/  FMUL.FTZ R0, R0, 1 ;  /* 0x3f80000000007820 */ /* 0x000fc80000410000 */
[----:B------:R0:W1:Y:S01]  /*73a0*/  F2F.F64.F32 R18, R0 ;  /* 0x0000000000127310 */ /* 0x0000620000201800 */
[----:B------:R-:W-:Y:S05]  /*73b0*/  BRA `(.L_x_10114) ;  /* 0x0000000800e87947 */ /* 0x000fea0003800000 */
.L_x_10117:
        /* <DEDUP_REMOVED lines=10> */
.L_x_10120:
[----:B------:R-:W2:Y:S02]  /*7460*/  LDG.E.U16 R2, desc[UR36][R2.64] ;  /* 0x0000002402027981 */ /* 0x000ea4000c1e1500 */
[----:B--2---:R-:W-:-:S05]  /*7470*/  HADD2.F32 R0, -RZ, R2.H0_H0 ;  /* 0x20000002ff007230 */ /* 0x004fca0000004100 */
[----:B------:R-:W-:-:S04]  /*7480*/  FMUL.FTZ R0, R0, 1 ;  /* 0x3f80000000007820 */ /* 0x000fc80000410000 */
[----:B------:R0:W1:Y:S01]  /*7490*/  F2F.F64.F32 R18, R0 ;  /* 0x0000000000127310 */ /* 0x0000620000201800 */
[----:B------:R-:W-:Y:S05]  /*74a0*/  BRA `(.L_x_10114) ;  /* 0x0000000800ac7947 */ /* 0x000fea0003800000 */
.L_x_10119:
[----:B------:R0:W5:Y:S01]  /*74b0*/  LDG.E.64 R18, desc[UR36][R2.64] ;  /* 0x0000002402127981 */ /* 0x000162000c1e1b00 */
[----:B------:R-:W-:Y:S05]  /*74c0*/  BRA `(.L_x_10114) ;  /* 0x0000000800a47947 */ /* 0x000fea0003800000 */
.L_x_10109:
        /* <DEDUP_REMOVED lines=13> */
.L_x_10123:
[----:B------:R0:W5:Y:S01]  /*75a0*/  LDG.E.64 R18, desc[UR36][R2.64] ;  /* 0x0000002402127981 */ /* 0x000162000c1e1b00 */
[----:B------:R-:W-:Y:S05]  /*75b0*/  BRA `(.L_x_10114) ;  /* 0x0000000800687947 */ /* 0x000fea0003800000 */
.L_x_10122:
        /* <DEDUP_REMOVED lines=27> */
.L_x_10125:
        /* <DEDUP_REMOVED lines=14> */
.L_x_10124:
[----:B------:R-:W2:Y:S02]  /*7850*/  LDG.E.U16 R0, desc[UR36][R2.64] ;  /* 0x0000002402007981 */ /* 0x000ea4000c1e1500 */
[----:B--2---:R-:W-:-:S04]  /*7860*/  IMAD.U32 R0, R0, 0x10000, RZ ;  /* 0x0001000000007824 */ /* 0x004fc800078e00ff */
[----:B------:R-:W-:-:S04]  /*7870*/  FMUL.FTZ R0, R0, 1 ;  /* 0x3f80000000007820 */ /* 0x000fc80000410000 */
[----:B------:R0:W1:Y:S01]  /*7880*/  F2F.F64.F32 R18, R0 ;  /* 0x0000000000127310 */ /* 0x0000620000201800 */
[----:B------:R-:W-:Y:S05]  /*7890*/  BRA `(.L_x_10114) ;  /* 0x0000000400b07947 */ /* 0x000fea0003800000 */
.L_x_10121:
        /* <DEDUP_REMOVED lines=11> */
.L_x_10128:
        /* <DEDUP_REMOVED lines=21> */
.L_x_10130:
[----:B------:R-:W-:Y:S05]  /*7aa0*/  BSYNC.RECONVERGENT B0 ;  /* 0x0000000000007941 */ /* 0x000fea0003800200 */
.L_x_10129:
[----:B------:R-:W-:Y:S01]  /*7ab0*/  IMAD.SHL.U32 R0, R0, 0x100000, RZ ;  /* 0x0010000000007824 */ /* 0x000fe200078e00ff */
[----:B------:R-:W-:-:S04]  /*7ac0*/  LEA R2, R2, 0x3b800000, 0x17 ;  /* 0x3b80000002027811 */ /* 0x000fc800078eb8ff */
[----:B------:R-:W-:-:S05]  /*7ad0*/  LOP3.LUT R0, R2, R0, R7, 0xfe, !PT ;  /* 0x0000000002007212 */ /* 0x000fca00078efe07 */
[----:B------:R-:W-:-:S04]  /*7ae0*/  FMUL.FTZ R0, R0, 1 ;  /* 0x3f80000000007820 */ /* 0x000fc80000410000 */
[----:B------:R0:W1:Y:S01]  /*7af0*/  F2F.F64.F32 R18, R0 ;  /* 0x0000000000127310 */ /* 0x0000620000201800 */
[----:B------:R-:W-:Y:S05]  /*7b00*/  BRA `(.L_x_10114) ;  /* 0x0000000400147947 */ /* 0x000fea0003800000 */
.L_x_10127:
        /* <DEDUP_REMOVED lines=21> */
.L_x_10132:
[----:B------:R-:W-:Y:S05]  /*7c60*/  BSYNC.RECONVERGENT B0 ;  /* 0x0000000000007941 */ /* 0x000fea0003800200 */
.L_x_10131:
[----:B------:R-:W-:Y:S02]  /*7c70*/  SHF.L.U32 R0, R0, 0x15, RZ ;  /* 0x0000001500007819 */ /* 0x000fe400000006ff */
[----:B------:R-:W-:-:S04]  /*7c80*/  LEA R2, R2, 0x37800000, 0x17 ;  /* 0x3780000002027811 */ /* 0x000fc800078eb8ff */
[----:B------:R-:W-:-:S05]  /*7c90*/  LOP3.LUT R0, R2, R0, R7, 0xfe, !PT ;  /* 0x0000000002007212 */ /* 0x000fca00078efe07 */
[----:B------:R-:W-:-:S04]  /*7ca0*/  FMUL.FTZ R0, R0, 1 ;  /* 0x3f80000000007820 */ /* 0x000fc80000410000 */
[----:B------:R0:W1:Y:S01]  /*7cb0*/  F2F.F64.F32 R18, R0 ;  /* 0x0000000000127310 */ /* 0x0000620000201800 */
[----:B------:R-:W-:Y:S05]  /*7cc0*/  BRA `(.L_x_10114) ;  /* 0x0000000000a47947 */ /* 0x000fea0003800000 */
.L_x_10126:
        /* <DEDUP_REMOVED lines=16> */
[----:B------:R0:W1:Y:S01]  /*7dd0*/  @P0 F2F.F64.F32 R18, R0 ;  /* 0x0000000000120310 */ /* 0x0000620000201800 */
[----:B------:R-:W-:Y:S05]  /*7de0*/  BRA `(.L_x_10114) ;  /* 0x00000000005c7947 */ /* 0x000fea0003800000 */
.L_x_10113:
        /* <DEDUP_REMOVED lines=16> */
.L_x_10135:
[----:B------:R-:W-:Y:S01]  /*7ef0*/  CS2R R18, SRZ ;  /* 0x0000000000127805 */ /* 0x000fe2000001ff00 */
[----:B------:R-:W-:Y:S06]  /*7f00*/  BRA `(.L_x_10114) ;  /* 0x0000000000147947 */ /* 0x000fec0003800000 */
.L_x_10134:
[----:B------:R-:W2:Y:S02]  /*7f10*/  LDG.E.64 R18, desc[UR36][R2.64] ;  /* 0x0000002402127981 */ /* 0x000ea4000c1e1b00 */
[----:B--2---:R-:W0:Y:S01]  /*7f20*/  I2F.F64.U64 R18, R18 ;  /* 0x0000001200127312 */ /* 0x004e220000301800 */
[----:B------:R-:W-:Y:S05]  /*7f30*/  BRA `(.L_x_10114) ;  /* 0x0000000000087947 */ /* 0x000fea0003800000 */
.L_x_10133:
[----:B------:R-:W2:Y:S02]  /*7f40*/  LDG.E R2, desc[UR36][R2.64] ;  /* 0x0000002402027981 */ /* 0x000ea4000c1e1900 */
[----:B--2---:R0:W1:Y:S02]  /*7f50*/  I2F.F64.U32 R18, R2 ;  /* 0x0000000200127312 */ /* 0x0040640000201800 */
.L_x_10114:
[----:B------:R-:W-:Y:S05]  /*7f60*/  BSYNC.RECONVERGENT B7 ;  /* 0x0000000000077941 */ /* 0x000fea0003800200 */
.L_x_10108:
[----:B------:R-:W0:Y:S01]  /*7f70*/  LDCU.64 UR6, c[0x0][0x658] ;  /* 0x0000cb00ff0677ac */ /* 0x000e220008000a00 */
[----:B------:R-:W-:Y:S01]  /*7f80*/  BSSY.RECONVERGENT B7, `(.L_x_10136) ;  /* 0x00000ec000077945 */ /* 0x000fe20003800200 */
[----:B------:R-:W-:-:S04]  /*7f90*/  UPRMT UR4, UR39, 0x9910, URZ ;  /* 0x0000991027047896 */ /* 0x000fc800080000ff */
[----:B------:R-:W-:Y:S01]  /*7fa0*/  UISETP.GT.AND UP0, UPT, UR4, 0x9, UPT ;  /* 0x000000090400788c */ /* 0x000fe2000bf04270 */
[----:B0--3--:R-:W-:-:S04]  /*7fb0*/  IADD3 R2, P0, PT, R16, UR6, RZ ;  /* 0x0000000610027c10 */ /* 0x009fc8000ff1e0ff */
        /* <DEDUP_REMOVED lines=13> */
.L_x_10140:
[----:B------:R-:W3:Y:S02]  /*8090*/  LDG.E.U8 R2, desc[UR36][R2.64] ;  /* 0x0000002402027981 */ /* 0x000ee4000c1e1100 */
[----:B---3--:R0:W3:Y:S01]  /*80a0*/  I2F.F64.U16 R16, R2 ;  /* 0x0000000200107312 */ /* 0x0080e20000101800 */
[----:B------:R-:W-:Y:S05]  /*80b0*/  BRA `(.L_x_10142) ;  /* 0x0000000c00607947 */ /* 0x000fea0003800000 */
.L_x_10139:
        /* <DEDUP_REMOVED lines=9> */
.L_x_10144:
[----:B------:R-:W3:Y:S02]  /*8150*/  LDG.E R2, desc[UR36][R2.64] ;  /* 0x0000002402027981 */ /* 0x000ee4000c1e1900 */
[----:B---3--:R0:W3:Y:S01]  /*8160*/  I2F.F64 R16, R2 ;  /* 0x0000000200107312 */ /* 0x0080e20000201c00 */
[----:B------:R-:W-:Y:S05]  /*8170*/  BRA `(.L_x_10142) ;  /* 0x0000000c00307947 */ /* 0x000fea0003800000 */
.L_x_10143:
[----:B------:R-:W3:Y:S02]  /*8180*/  LDG.E.U16 R2, desc[UR36][R2.64] ;  /* 0x0000002402027981 */ /* 0x000ee4000c1e1500 */
[----:B---3--:R0:W3:Y:S01]  /*8190*/  I2F.F64.S16 R16, R2 ;  /* 0x0000000200107312 */ /* 0x0080e20000101c00 */
[----:B------:R-:W-:Y:S05]  /*81a0*/  BRA `(.L_x_10142) ;  /* 0x0000000c00247947 */ /* 0x000fea0003800000 */
.L_x_10138:
        /* <DEDUP_REMOVED lines=10> */
.L_x_10146:
[----:B------:R-:W3:Y:S02]  /*8250*/  LDG.E.U16 R0, desc[UR36][R2.64] ;  /* 0x0000002402007981 */ /* 0x000ee4000c1e1500 */
[----:B---3--:R-:W-:-:S05]  /*8260*/  HADD2.F32 R0, -RZ, R0.H0_H0 ;  /* 0x20000000ff007230 */ /* 0x008fca0000004100 */
[----:B------:R-:W-:-:S04]  /*8270*/  FMUL.FTZ R0, R0, 1 ;  /* 0x3f80000000007820 */ /* 0x000fc80000410000 */
[----:B------:R0:W3:Y:S01]  /*8280*/  F2F.F64.F32 R16, R0 ;  /* 0x0000000000107310 */ /* 0x0000e20000201800 */
[----:B------:R-:W-:Y:S05]  /*8290*/  BRA `(.L_x_10142) ;  /* 0x0000000800e87947 */ /* 0x000fea0003800000 */
.L_x_10145:
        /* <DEDUP_REMOVED lines=10> */
.L_x_10148:
[----:B------:R-:W3:Y:S02]  /*8340*/  LDG.E.U16 R2, desc[UR36][R2.64] ;  /* 0x0000002402027981 */ /* 0x000ee4000c1e1500 */
[----:B---3--:R-:W-:-:S05]  /*8350*/  HADD2.F32 R0, -RZ, R2.H0_H0 ;  /* 0x20000002ff007230 */ /* 0x008fca0000004100 */
[----:B------:R-:W-:-:S04]  /*8360*/  FMUL.FTZ R0, R0, 1 ;  /* 0x3f80000000007820 */ /* 0x000fc80000410000 */
[----:B------:R0:W3:Y:S01]  /*8370*/  F2F.F64.F32 R16, R0 ;  /* 0x0000000000107310 */ /* 0x0000e20000201800 */
[----:B------:R-:W-:Y:S05]  /*8380*/  BRA `(.L_x_10142) ;  /* 0x0000000800ac7947 */ /* 0x000fea0003800000 */
.L_x_10147:
[----:B------:R0:W5:Y:S01]  /*8390*/  LDG.E.64 R16, desc[UR36][R2.64] ;  /* 0x0000002402107981 */ /* 0x000162000c1e1b00 */
[----:B------:R-:W-:Y:S05]  /*83a0*/  BRA `(.L_x_10142) ;  /* 0x0000000800a47947 */ /* 0x000fea0003800000 */
.L_x_10137:
        /* <DEDUP_REMOVED lines=13> */
.L_x_10151:
[----:B------:R0:W5:Y:S01]  /*8480*/  LDG.E.64 R16, desc[UR36][R2.64] ;  /* 0x0000002402107981 */ /* 0x000162000c1e1b00 */
[----:B------:R-:W-:Y:S05]  /*8490*/  BRA `(.L_x_10142) ;  /* 0x0000000800687947 */ /* 0x000fea0003800000 */
.L_x_10150:
[----:B------:R-:W-:-:S09]  /*84a0*/  UISETP.NE.AND UP0, UPT, UR4, 0xf, UPT ;  /* 0x0000000f0400788c */ /* 0x000fd2000bf05270 */
[----:B------:R-:W-:Y:S05]  /*84b0*/  BRA.U !UP0, `(.L_x_10152) ;  /* 0x00000001089c7547 */ /* 0x000fea000b800000 */
[----:B------:R-:W-:-:S09]  /*84c0*/  UISETP.NE.AND UP0, UPT, UR4, 0x17, UPT ;  /* 0x000000170400788c */ /* 0x000fd2000bf05270 */
[----:B------:R-:W-:Y:S05]  /*84d0*/  BRA.U !UP0, `(.L_x_10153) ;  /* 0x00000001085c7547 */ /* 0x000fea000b800000 */
[----:B------:R-:W-:-:S09]  /*84e0*/  UISETP.NE.AND UP0, UPT, UR4, 0x18, UPT ;  /* 0x000000180400788c */ /* 0x000fd2000bf05270 */
[----:B------:R-:W-:Y:S05]  /*84f0*/  BRA.U UP0, `(.L_x_10141) ;  /* 0x0000000500f47547 */ /* 0x000fea000b800000 */
[----:B------:R-:W3:Y:S01]  /*8500*/  LDG.E.U8 R0, desc[UR36][R2.64] ;  /* 0x0000002402007981 */ /* 0x000ee2000c1e1100 */
[----:B------:R-:W-:Y:S01]  /*8510*/  MOV R6, 0x1f ;  /* 0x0000001f00067802 */ /* 0x000fe20000000f00 */
[----:B---3--:R-:W-:-:S05]  /*8520*/  IMAD.SHL.U32 R0, R0, 0x1000000, RZ ;  /* 0x0100000000007824 */ /* 0x008fca00078e00ff */
        /* <DEDUP_REMOVED lines=18> */
.L_x_10153:
[----:B------:R-:W3:Y:S02]  /*8650*/  LDG.E.U8 R2, desc[UR36][R2.64] ;  /* 0x0000002402027981 */ /* 0x000ee4000c1e1100 */
[C---:B---3--:R-:W-:Y:S01]  /*8660*/  SHF.L.U32 R0, R2.reuse, 0x19, RZ ;  /* 0x0000001902007819 */ /* 0x048fe200000006ff */
        /* <DEDUP_REMOVED lines=12> */
.L_x_10152:
[----:B------:R-:W3:Y:S02]  /*8730*/  LDG.E.U16 R0, desc[UR36][R2.64] ;  /* 0x0000002402007981 */ /* 0x000ee4000c1e1500 */
[----:B---3--:R-:W-:-:S04]  /*8740*/  IMAD.U32 R0, R0, 0x10000, RZ ;  /* 0x0001000000007824 */ /* 0x008fc800078e00ff */
[----:B------:R-:W-:-:S04]  /*8750*/  FMUL.FTZ R0, R0, 1 ;  /* 0x3f80000000007820 */ /* 0x000fc80000410000 */
[----:B------:R0:W3:Y:S01]  /*8760*/  F2F.F64.F32 R16, R0 ;  /* 0x0000000000107310 */ /* 0x0000e20000201800 */
[----:B------:R-:W-:Y:S05]  /*8770*/  BRA `(.L_x_10142) ;  /* 0x0000000400b07947 */ /* 0x000fea0003800000 */
.L_x_10149:
        /* <DEDUP_REMOVED lines=11> */
.L_x_10156:
[----:B------:R-:W3:Y:S01]  /*8830*/  LDG.E.U8 R3, desc[UR36][R2.64] ;  /* 0x0000002402037981 */ /* 0x000ee2000c1e1100 */
[----:B------:R-:W-:Y:S02]  /*8840*/  CS2R R16, SRZ ;  /* 0x0000000000107805 */ /* 0x000fe4000001ff00 */
[----:B---3--:R-:W-:-:S13]  /*8850*/  ISETP.NE.AND P0, PT, R3, RZ, PT ;  /* 0x000000ff0300720c */ /* 0x008fda0003f05270 */
        /* <DEDUP_REMOVED lines=18> */
.L_x_10158:
[----:B------:R-:W-:Y:S05]  /*8980*/  BSYNC.RECONVERGENT B0 ;  /* 0x0000000000007941 */ /* 0x000fea0003800200 */
.L_x_10157:
[----:B------:R-:W-:Y:S01]  /*8990*/  IMAD.SHL.U32 R0, R0, 0x100000, RZ ;  /* 0x0010000000007824 */ /* 0x000fe200078e00ff */
[----:B------:R-:W-:-:S04]  /*89a0*/  LEA R2, R2, 0x3b800000, 0x17 ;  /* 0x3b80000002027811 */ /* 0x000fc800078eb8ff */
[----:B------:R-:W-:-:S05]  /*89b0*/  LOP3.LUT R0, R2, R0, R7, 0xfe, !PT ;  /* 0x0000000002007212 */ /* 0x000fca00078efe07 */
[----:B------:R-:W-:-:S04]  /*89c0*/  FMUL.FTZ R0, R0, 1 ;  /* 0x3f80000000007820 */ /* 0x000fc80000410000 */
[----:B------:R0:W3:Y:S01]  /*89d0*/  F2F.F64.F32 R16, R0 ;  /* 0x0000000000107310 */ /* 0x0000e20000201800 */
[----:B------:R-:W-:Y:S05]  /*89e0*/  BRA `(.L_x_10142) ;  /* 0x0000000400147947 */ /* 0x000fea0003800000 */
.L_x_10155:
[----:B------:R-:W3:Y:S01]  /*89f0*/  LDG.E.U8 R3, desc[UR36][R2.64] ;  /* 0x0000002402037981 */ /* 0x000ee2000c1e1100 */
[----:B------:R-:W-:Y:S02]  /*8a00*/  CS2R R16, SRZ ;  /* 0x0000000000107805 */ /* 0x000fe4000001ff00 */
[----:B---3--:R-:W-:-:S13]  /*8a10*/  ISETP.NE.AND P0, PT, R3, RZ, PT ;  /* 0x000000ff0300720c */ /* 0x008fda0003f05270 */
        /* <DEDUP_REMOVED lines=18> */
.L_x_10160:
[----:B------:R-:W-:Y:S05]  /*8b40*/  BSYNC.RECONVERGENT B0 ;  /* 0x0000000000007941 */ /* 0x000fea0003800200 */
.L_x_10159:
[----:B------:R-:W-:Y:S02]  /*8b50*/  SHF.L.U32 R0, R0, 0x15, RZ ;  /* 0x0000001500007819 */ /* 0x000fe400000006ff */
[----:B------:R-:W-:-:S04]  /*8b60*/  LEA R2, R2, 0x37800000, 0x17 ;  /* 0x3780000002027811 */ /* 0x000fc800078eb8ff */
[----:B------:R-:W-:-:S05]  /*8b70*/  LOP3.LUT R0, R2, R0, R7, 0xfe, !PT ;  /* 0x0000000002007212 */ /* 0x000fca00078efe07 */
[----:B------:R-:W-:-:S04]  /*8b80*/  FMUL.FTZ R0, R0, 1 ;  /* 0x3f80000000007820 */ /* 0x000fc80000410000 */
[----:B------:R0:W3:Y:S01]  /*8b90*/  F2F.F64.F32 R16, R0 ;  /* 0x0000000000107310 */ /* 0x0000e20000201800 */
[----:B------:R-:W-:Y:S05]  /*8ba0*/  BRA `(.L_x_10142) ;  /* 0x0000000000a47947 */ /* 0x000fea0003800000 */
.L_x_10154:
        /* <DEDUP_REMOVED lines=12> */
[----:B------:R-:W-:Y:S01]  /*8c70*/  @P0 SHF.L.U32 R0, R0, 0x17, RZ ;  /* 0x0000001700000819 */ /* 0x000fe200000006ff */
[----:B------:R-:W-:Y:S02]  /*8c80*/  @!P0 IMAD.MOV.U32 R16, RZ, RZ, 0x20000000 ;  /* 0x20000000ff108424 */ /* 0x000fe400078e00ff */
[----:B------:R-:W-:Y:S02]  /*8c90*/  @!P0 IMAD.MOV.U32 R17, RZ, RZ, 0x7ff80000 ;  /* 0x7ff80000ff118424 */ /* 0x000fe400078e00ff */
[----:B------:R-:W-:-:S04]  /*8ca0*/  @P0 FMUL.FTZ R0, R0, 1 ;  /* 0x3f80000000000820 */ /* 0x000fc80000410000 */
[----:B------:R0:W3:Y:S01]  /*8cb0*/  @P0 F2F.F64.F32 R16, R0 ;  /* 0x0000000000100310 */ /* 0x0000e20000201800 */
[----:B------:R-:W-:Y:S05]  /*8cc0*/  BRA `(.L_x_10142) ;  /* 0x00000000005c7947 */ /* 0x000fea0003800000 */
.L_x_10141:
[----:B------:R-:W-:Y:S01]  /*8cd0*/  MOV R2, 0x0 ;  /* 0x0000000000027802 */ /* 0x000fe20000000f00 */
[----:B------:R-:W0:Y:S01]  /*8ce0*/  LDCU.64 UR4, c[0x4][0x310] ;  /* 0x01006200ff0477ac */ /* 0x000e220008000a00 */
[----:B------:R-:W-:Y:S02]  /*8cf0*/  HFMA2 R8, -RZ, RZ, 0, 4.64916229248046875e-06 ;  /* 0x0000004eff087431 */ /* 0x000fe400000001ff */
[----:B------:R-:W-:Y:S01]  /*8d00*/  IMAD.MOV.U32 R12, RZ, RZ, 0x1 ;  /* 0x00000001ff0c7424 */ /* 0x000fe200078e00ff */
[----:B------:R-:W3:Y:S01]  /*8d10*/  LDCU.64 UR6, c[0x4][0x318] ;  /* 0x01006300ff0677ac */ /* 0x000ee20008000a00 */
[----:B------:R-:W1:Y:S01]  /*8d20*/  LDC.64 R2, c[0x4][R2] ;  /* 0x0100000002027b82 */ /* 0x000e620000000a00 */
[----:B------:R-:W-:Y:S01]  /*8d30*/  IMAD.MOV.U32 R13, RZ, RZ, RZ ;  /* 0x000000ffff0d7224 */ /* 0x000fe200078e00ff */
[----:B------:R-:W2:Y:S01]  /*8d40*/  LDCU.64 UR8, c[0x4][0x28] ;  /* 0x01000500ff0877ac */ /* 0x000ea20008000a00 */
[----:B0-----:R-:W-:Y:S01]  /*8d50*/  MOV R4, UR4 ;  /* 0x0000000400047c02 */ /* 0x001fe20008000f00 */
[----:B------:R-:W-:-:S02]  /*8d60*/  IMAD.U32 R5, RZ, RZ, UR5 ;  /* 0x00000005ff057e24 */ /* 0x000fc4000f8e00ff */
[----:B---3--:R-:W-:Y:S01]  /*8d70*/  IMAD.U32 R6, RZ, RZ, UR6 ;  /* 0x00000006ff067e24 */ /* 0x008fe2000f8e00ff */
[----:B------:R-:W-:Y:S01]  /*8d80*/  MOV R7, UR7 ;  /* 0x0000000700077c02 */ /* 0x000fe20008000f00 */
[----:B--2---:R-:W-:Y:S02]  /*8d90*/  IMAD.U32 R10, RZ, RZ, UR8 ;  /* 0x00000008ff0a7e24 */ /* 0x004fe4000f8e00ff */
[----:B------:R-:W-:-:S07]  /*8da0*/  IMAD.U32 R11, RZ, RZ, UR9 ;  /* 0x00000009ff0b7e24 */ /* 0x000fce000f8e00ff */
[----:B------:R-:W-:-:S07]  /*8db0*/  LEPC R20, `(.L_x_10163) ;  /* 0x000000001014794e */ /* 0x000fce0000000000 */
[----:B-1--45:R-:W-:Y:S05]  /*8dc0*/  CALL.ABS.NOINC R2 ;  /* 0x0000000002007343 */ /* 0x032fea0003c00000 */
.L_x_10163:
[----:B------:R-:W-:Y:S01]  /*8dd0*/  CS2R R16, SRZ ;  /* 0x0000000000107805 */ /* 0x000fe2000001ff00 */
[----:B------:R-:W-:Y:S06]  /*8de0*/  BRA `(.L_x_10142) ;  /* 0x0000000000147947 */ /* 0x000fec0003800000 */
.L_x_10162:
[----:B------:R-:W3:Y:S02]  /*8df0*/  LDG.E.64 R16, desc[UR36][R2.64] ;  /* 0x0000002402107981 */ /* 0x000ee4000c1e1b00 */
[----:B---3--:R-:W0:Y:S01]  /*8e00*/  I2F.F64.U64 R16, R16 ;  /* 0x0000001000107312 */ /* 0x008e220000301800 */
[----:B------:R-:W-:Y:S05]  /*8e10*/  BRA `(.L_x_10142) ;  /* 0x0000000000087947 */ /* 0x000fea0003800000 */
.L_x_10161:
[----:B------:R-:W3:Y:S02]  /*8e20*/  LDG.E R2, desc[UR36][R2.64] ;  /* 0x0000002402027981 */ /* 0x000ee4000c1e1900 */
[----:B---3--:R0:W3:Y:S02]  /*8e30*/  I2F.F64.U32 R16, R2 ;  /* 0x0000000200107312 */ /* 0x0080e40000201800 */
.L_x_10142:
[----:B------:R-:W-:Y:S05]  /*8e40*/  BSYNC.RECONVERGENT B7 ;  /* 0x0000000000077941 */ /* 0x000fea0003800200 */
.L_x_10136:
[----:B------:R-:W1:Y:S01]  /*8e50*/  LDCU.64 UR6, c[0x0][0x660] ;  /* 0x0000cc00ff0677ac */ /* 0x000e620008000a00 */
[----:B------:R-:W-:Y:S01]  /*8e60*/  BSSY.RECONVERGENT B7, `(.L_x_10164) ;  /* 0x00000ec000077945 */ /* 0x000fe20003800200 */
[----:B------:R-:W-:-:S04]  /*8e70*/  UPRMT UR4, UR43, 0x9910, URZ ;  /* 0x000099102b047896 */ /* 0x000fc800080000ff */
[----:B------:R-:W-:Y:S01]  /*8e80*/  UISETP.GT.AND UP0, UPT, UR4, 0x9, UPT ;  /* 0x000000090400788c */ /* 0x000fe2000bf04270 */
[----:B-1----:R-:W-:-:S04]  /*8e90*/  IADD3 R24, P0, PT, R24, UR6, RZ ;  /* 0x0000000618187c10 */ /* 0x002fc8000ff1e0ff */
        /* <DEDUP_REMOVED lines=13> */
.L_x_10168:
[----:B------:R-:W0:Y:S02]  /*8f70*/  LDG.E.U8 R4, desc[UR36][R24.64] ;  /* 0x0000002418047981 */ /* 0x000e24000c1e1100 */
[----:B0-----:R-:W0:Y:S01]  /*8f80*/  I2F.F64.U16 R4, R4 ;  /* 0x0000000400047312 */ /* 0x001e220000101800 */
[----:B------:R-:W-:Y:S05]  /*8f90*/  BRA `(.L_x_10170) ;  /* 0x0000000c00607947 */ /* 0x000fea0003800000 */
.L_x_10167:
        /* <DEDUP_REMOVED lines=9> */
.L_x_10172:
[----:B------:R-:W0:Y:S02]  /*9030*/  LDG.E R4, desc[UR36][R24.64] ;  /* 0x0000002418047981 */ /* 0x000e24000c1e1900 */
[----:B0-----:R-:W0:Y:S01]  /*9040*/  I2F.F64 R4, R4 ;  /* 0x0000000400047312 */ /* 0x001e220000201c00 */
[----:B------:R-:W-:Y:S05]  /*9050*/  BRA `(.L_x_10170) ;  /* 0x0000000c00307947 */ /* 0x000fea0003800000 */
.L_x_10171:
[----:B------:R-:W0:Y:S02]  /*9060*/  LDG.E.U16 R4, desc[UR36][R24.64] ;  /* 0x0000002418047981 */ /* 0x000e24000c1e1500 */
[----:B0-----:R-:W0:Y:S01]  /*9070*/  I2F.F64.S16 R4, R4 ;  /* 0x0000000400047312 */ /* 0x001e220000101c00 */
[----:B------:R-:W-:Y:S05]  /*9080*/  BRA `(.L_x_10170) ;  /* 0x0000000c00247947 */ /* 0x000fea0003800000 */
.L_x_10166:
        /* <DEDUP_REMOVED lines=10> */
.L_x_10174:
[----:B0-----:R-:W2:Y:S02]  /*9130*/  LDG.E.U16 R0, desc[UR36][R24.64] ;  /* 0x0000002418007981 */ /* 0x001ea4000c1e1500 */
[----:B--2---:R-:W-:-:S05]  /*9140*/  HADD2.F32 R0, -RZ, R0.H0_H0 ;  /* 0x20000000ff007230 */ /* 0x004fca0000004100 */
[----:B------:R-:W-:-:S04]  /*9150*/  FMUL.FTZ R0, R0, 1 ;  /* 0x3f80000000007820 */ /* 0x000fc80000410000 */
[----:B------:R0:W1:Y:S01]  /*9160*/  F2F.F64.F32 R4, R0 ;  /* 0x0000000000047310 */ /* 0x0000620000201800 */
[----:B------:R-:W-:Y:S05]  /*9170*/  BRA `(.L_x_10170) ;  /* 0x0000000800e87947 */ /* 0x000fea0003800000 */
.L_x_10173:
        /* <DEDUP_REMOVED lines=10> */
.L_x_10176:
[----:B------:R-:W0:Y:S02]  /*9220*/  LDG.E.U16 R24, desc[UR36][R24.64] ;  /* 0x0000002418187981 */ /* 0x000e24000c1e1500 */
[----:B0-----:R-:W-:-:S05]  /*9230*/  HADD2.F32 R0, -RZ, R24.H0_H0 ;  /* 0x20000018ff007230 */ /* 0x001fca0000004100 */
[----:B------:R-:W-:-:S04]  /*9240*/  FMUL.FTZ R0, R0, 1 ;  /* 0x3f80000000007820 */ /* 0x000fc80000410000 */
[----:B------:R0:W1:Y:S01]  /*9250*/  F2F.F64.F32 R4, R0 ;  /* 0x0000000000047310 */ /* 0x0000620000201800 */
[----:B------:R-:W-:Y:S05]  /*9260*/  BRA `(.L_x_10170) ;  /* 0x0000000800ac7947 */ /* 0x000fea0003800000 */
.L_x_10175:
[----:B0-----:R0:W5:Y:S01]  /*9270*/  LDG.E.64 R4, desc[UR36][R24.64] ;  /* 0x0000002418047981 */ /* 0x001162000c1e1b00 */
[----:B------:R-:W-:Y:S05]  /*9280*/  BRA `(.L_x_10170) ;  /* 0x0000000800a47947 */ /* 0x000fea0003800000 */
.L_x_10165:
        /* <DEDUP_REMOVED lines=13> */
.L_x_10179:
[----:B0-----:R0:W5:Y:S01]  /*9360*/  LDG.E.64 R4, desc[UR36][R24.64] ;  /* 0x0000002418047981 */ /* 0x001162000c1e1b00 */
[----:B------:R-:W-:Y:S05]  /*9370*/  BRA `(.L_x_10170) ;  /* 0x0000000800687947 */ /* 0x000fea0003800000 */
.L_x_10178:
[----:B------:R-:W-:-:S09]  /*9380*/  UISETP.NE.AND UP0, UPT, UR4, 0xf, UPT ;  /* 0x0000000f0400788c */ /* 0x000fd2000bf05270 */
[----:B------:R-:W-:Y:S05]  /*9390*/  BRA.U !UP0, `(.L_x_10180) ;  /* 0x00000001089c7547 */ /* 0x000fea000b800000 */
[----:B------:R-:W-:-:S09]  /*93a0*/  UISETP.NE.AND UP0, UPT, UR4, 0x17, UPT ;  /* 0x000000170400788c */ /* 0x000fd2000bf05270 */
[----:B------:R-:W-:Y:S05]  /*93b0*/  BRA.U !UP0, `(.L_x_10181) ;  /* 0x00000001085c7547 */ /* 0x000fea000b800000 */
[----:B------:R-:W-:-:S09]  /*93c0*/  UISETP.NE.AND UP0, UPT, UR4, 0x18, UPT ;  /* 0x000000180400788c */ /* 0x000fd2000bf05270 */
[----:B------:R-:W-:Y:S05]  /*93d0*/  BRA.U UP0, `(.L_x_10169) ;  /* 0x0000000500f47547 */ /* 0x000fea000b800000 */
[----:B0-----:R-:W2:Y:S01]  /*93e0*/  LDG.E.U8 R0, desc[UR36][R24.64] ;  /* 0x0000002418007981 */ /* 0x001ea2000c1e1100 */
        /* <DEDUP_REMOVED lines=20> */
.L_x_10181:
[----:B0-----:R-:W2:Y:S02]  /*9530*/  LDG.E.U8 R3, desc[UR36][R24.64] ;  /* 0x0000002418037981 */ /* 0x001ea4000c1e1100 */
        /* <DEDUP_REMOVED lines=11> */
[----:B------:R1:W0:Y:S01]  /*95f0*/  F2F.F64.F32 R4, R0 ;  /* 0x0000000000047310 */ /* 0x0002220000201800 */
[----:B------:R-:W-:Y:S05]  /*9600*/  BRA `(.L_x_10170) ;  /* 0x0000000400c47947 */ /* 0x000fea0003800000 */
.L_x_10180:
[----:B0-----:R-:W2:Y:S02]  /*9610*/  LDG.E.U16 R0, desc[UR36][R24.64] ;  /* 0x0000002418007981 */ /* 0x001ea4000c1e1500 */
[----:B--2---:R-:W-:-:S04]  /*9620*/  IMAD.U32 R0, R0, 0x10000, RZ ;  /* 0x0001000000007824 */ /* 0x004fc800078e00ff */
[----:B------:R-:W-:-:S04]  /*9630*/  FMUL.FTZ R0, R0, 1 ;  /* 0x3f80000000007820 */ /* 0x000fc80000410000 */
[----:B------:R0:W1:Y:S01]  /*9640*/  F2F.F64.F32 R4, R0 ;  /* 0x0000000000047310 */ /* 0x0000620000201800 */
[----:B------:R-:W-:Y:S05]  /*9650*/  BRA `(.L_x_10170) ;  /* 0x0000000400b07947 */ /* 0x000fea0003800000 */
.L_x_10177:
        /* <DEDUP_REMOVED lines=11> */
.L_x_10184:
        /* <DEDUP_REMOVED lines=21> */
.L_x_10186:
[----:B------:R-:W-:Y:S05]  /*9860*/  BSYNC.RECONVERGENT B0 ;  /* 0x0000000000007941 */ /* 0x000fea0003800200 */
.L_x_10185:
[----:B------:R-:W-:Y:S01]  /*9870*/  IMAD.SHL.U32 R0, R0, 0x100000, RZ ;  /* 0x0010000000007824 */ /* 0x000fe200078e00ff */
[----:B------:R-:W-:-:S04]  /*9880*/  LEA R2, R2, 0x3b800000, 0x17 ;  /* 0x3b80000002027811 */ /* 0x000fc800078eb8ff */
[----:B------:R-:W-:-:S05]  /*9890*/  LOP3.LUT R0, R2, R0, R7, 0xfe, !PT ;  /* 0x0000000002007212 */ /* 0x000fca00078efe07 */
[----:B------:R-:W-:-:S04]  /*98a0*/  FMUL.FTZ R0, R0, 1 ;  /* 0x3f80000000007820 */ /* 0x000fc80000410000 */
[----:B------:R0:W1:Y:S01]  /*98b0*/  F2F.F64.F32 R4, R0 ;  /* 0x0000000000047310 */ /* 0x0000620000201800 */
[----:B------:R-:W-:Y:S05]  /*98c0*/  BRA `(.L_x_10170) ;  /* 0x0000000400147947 */ /* 0x000fea0003800000 */
.L_x_10183:
[----:B------:R-:W2:Y:S01]  /*98d0*/  LDG.E.U8 R24, desc[UR36][R24.64] ;  /* 0x0000002418187981 */ /* 0x000ea2000c1e1100 */
[----:B0-----:R-:W-:Y:S02]  /*98e0*/  CS2R R4, SRZ ;  /* 0x0000000000047805 */ /* 0x001fe4000001ff00 */
        /* <DEDUP_REMOVED lines=19> */
.L_x_10188:
[----:B------:R-:W-:Y:S05]  /*9a20*/  BSYNC.RECONVERGENT B0 ;  /* 0x0000000000007941 */ /* 0x000fea0003800200 */
.L_x_10187:
[----:B------:R-:W-:Y:S02]  /*9a30*/  SHF.L.U32 R0, R0, 0x15, RZ ;  /* 0x0000001500007819 */ /* 0x000fe400000006ff */
[----:B------:R-:W-:-:S04]  /*9a40*/  LEA R2, R2, 0x37800000, 0x17 ;  /* 0x3780000002027811 */ /* 0x000fc800078eb8ff */
[----:B------:R-:W-:-:S05]  /*9a50*/  LOP3.LUT R0, R2, R0, R7, 0xfe, !PT ;  /* 0x0000000002007212 */ /* 0x000fca00078efe07 */
[----:B------:R-:W-:-:S04]  /*9a60*/  FMUL.FTZ R0, R0, 1 ;  /* 0x3f80000000007820 */ /* 0x000fc80000410000 */
[----:B------:R0:W1:Y:S01]  /*9a70*/  F2F.F64.F32 R4, R0 ;  /* 0x0000000000047310 */ /* 0x0000620000201800 */
[----:B------:R-:W-:Y:S05]  /*9a80*/  BRA `(.L_x_10170) ;  /* 0x0000000000a47947 */ /* 0x000fea0003800000 */
.L_x_10182:
[----:B------:R-:W-:-:S09]  /*9a90*/  UISETP.NE.AND UP0, UPT, UR4, 0x1c, UPT ;  /* 0x0000001c0400788c */ /* 0x000fd2000bf05270 */
[----:B------:R-:W-:Y:S05]  /*9aa0*/  BRA.U !UP0, `(.L_x_10189) ;  /* 0x0000000108947547 */ /* 0x000fea000b800000 */
[----:B------:R-:W-:-:S09]  /*9ab0*/  UISETP.NE.AND UP0, UPT, UR4, 0x1d, UPT ;  /* 0x0000001d0400788c */ /* 0x000fd2000bf05270 */
[----:B------:R-:W-:Y:S05]  /*9ac0*/  BRA.U !UP0, `(.L_x_10190) ;  /* 0x0000000108807547 */ /* 0x000fea000b800000 */
[----:B------:R-:W-:-:S09]  /*9ad0*/  UISETP.NE.AND UP0, UPT, UR4, 0x2c, UPT ;  /* 0x0000002c0400788c */ /* 0x000fd2000bf05270 */
[----:B------:R-:W-:Y:S05]  /*9ae0*/  BRA.U UP0, `(.L_x_10169) ;  /* 0x0000000100307547 */ /* 0x000fea000b800000 */
[----:B0-----:R-:W2:Y:S01]  /*9af0*/  LDG.E.U8 R0, desc[UR36][R24.64] ;  /* 0x0000002418007981 */ /* 0x001ea2000c1e1100 */
        /* <DEDUP_REMOVED lines=11> */
.L_x_10169:
[----:B0-----:R-:W-:Y:S01]  /*9bb0*/  MOV R2, 0x0 ;  /* 0x0000000000027802 */ /* 0x001fe20000000f00 */
        /* <DEDUP_REMOVED lines=14> */
[----:B--2-45:R-:W-:Y:S05]  /*9ca0*/  CALL.ABS.NOINC R2 ;  /* 0x0000000002007343 */ /* 0x034fea0003c00000 */
.L_x_10191:
[----:B------:R-:W-:Y:S01]  /*9cb0*/  CS2R R4, SRZ ;  /* 0x0000000000047805 */ /* 0x000fe2000001ff00 */
[----:B------:R-:W-:Y:S06]  /*9cc0*/  BRA `(.L_x_10170) ;  /* 0x0000000000147947 */ /* 0x000fec0003800000 */
.L_x_10190:
[----:B0-----:R-:W2:Y:S02]  /*9cd0*/  LDG.E.64 R4, desc[UR36][R24.64] ;  /* 0x0000002418047981 */ /* 0x001ea4000c1e1b00 */
[----:B--2---:R-:W0:Y:S01]  /*9ce0*/  I2F.F64.U64 R4, R4 ;  /* 0x0000000400047312 */ /* 0x004e220000301800 */
[----:B------:R-:W-:Y:S05]  /*9cf0*/  BRA `(.L_x_10170) ;  /* 0x0000000000087947 */ /* 0x000fea0003800000 */
.L_x_10189:
[----:B------:R-:W0:Y:S02]  /*9d00*/  LDG.E R4, desc[UR36][R24.64] ;  /* 0x0000002418047981 */ /* 0x000e24000c1e1900 */
[----:B0-----:R-:W0:Y:S02]  /*9d10*/  I2F.F64.U32 R4, R4 ;  /* 0x0000000400047312 */ /* 0x001e240000201800 */
.L_x_10170:
[----:B------:R-:W-:Y:S05]  /*9d20*/  BSYNC.RECONVERGENT B7 ;  /* 0x0000000000077941 */ /* 0x000fea0003800200 */
.L_x_10164:
[----:B0--3-5:R-:W-:Y:S01]  /*9d30*/  DADD R2, -R16, 1 ;  /* 0x3ff0000010027429 */ /* 0x029fe20000000100 */
[----:B------:R-:W-:Y:S01]  /*9d40*/  UMOV UR4, 0x80000000 ;  /* 0x8000000000047882 */ /* 0x000fe20000000000 */
[----:B------:R-:W-:Y:S01]  /*9d50*/  UMOV UR5, 0x3d719799 ;  /* 0x3d71979900057882 */ /* 0x000fe20000000000 */
[----:B-1----:R-:W-:Y:S01]  /*9d60*/  DADD R4, -R4, R16 ;  /* 0x0000000004047229 */ /* 0x002fe20000000110 */
[----:B------:R-:W-:Y:S01]  /*9d70*/  UMOV UR6, UR5 ;  /* 0x0000000500067c82 */ /* 0x000fe20008000000 */
[----:B------:R-:W-:Y:S01]  /*9d80*/  BSSY.RECONVERGENT B0, `(.L_x_10192) ;  /* 0x000001e000007945 */ /* 0x000fe20003800200 */
[----:B------:R-:W-:Y:S02]  /*9d90*/  IMAD.U32 R6, RZ, RZ, UR6 ;  /* 0x00000006ff067e24 */ /* 0x000fe4000f8e00ff */
[----:B------:R-:W-:-:S03]  /*9da0*/  DMUL R2, R2, R16 ;  /* 0x0000001002027228 */ /* 0x000fc60000000000 */
[----:B--2-4-:R-:W-:-:S05]  /*9db0*/  DMUL R10, R4, R18 ;  /* 0x00000012040a7228 */ /* 0x014fca0000000000 */
[----:B------:R-:W-:Y:S02]  /*9dc0*/  DSETP.MAX.AND P0, P1, R2, UR4, PT ;  /* 0x0000000402007e2a */ /* 0x000fe4000b90f000 */
[----:B------:R-:W-:-:S03]  /*9dd0*/  MOV R0, R3 ;  /* 0x0000000300007202 */ /* 0x000fc60000000f00 */
[----:B------:R-:W-:Y:S02]  /*9de0*/  FSETP.GEU.AND P2, PT, |R11|, 6.5827683646048100446e-37, PT ;  /* 0x036000000b00780b */ /* 0x000fe40003f4e200 */
[----:B------:R-:W-:Y:S02]  /*9df0*/  FSEL R7, R0, UR6, P0 ;  /* 0x0000000600077c08 */ /* 0x000fe40008000000 */
[----:B------:R-:W-:Y:S01]  /*9e00*/  SEL R2, R2, UR4, P0 ;  /* 0x0000000402027c07 */ /* 0x000fe20008000000 */
[----:B------:R-:W0:Y:S04]  /*9e10*/  LDCU.64 UR4, c[0x0][0x648] ;  /* 0x0000c900ff0477ac */ /* 0x000e280008000a00 */
[----:B------:R-:W-:Y:S01]  /*9e20*/  @P1 LOP3.LUT R7, R6, 0x80000, RZ, 0xfc, !PT ;  /* 0x0008000006071812 */ /* 0x000fe200078efcff */
[----:B------:R-:W-:-:S04]  /*9e30*/  HFMA2 R6, -RZ, RZ, 0, 5.9604644775390625e-08 ;  /* 0x00000001ff067431 */ /* 0x000fc800000001ff */
[----:B------:R-:W-:-:S04]  /*9e40*/  IMAD.MOV.U32 R3, RZ, RZ, R7 ;  /* 0x000000ffff037224 */ /* 0x000fc800078e0007 */
        /* <DEDUP_REMOVED lines=14> */
[----:B------:R-:W-:Y:S01]  /*9f30*/  IMAD.MOV.U32 R9, RZ, RZ, R3 ;  /* 0x000000ffff097224 */ /* 0x000fe200078e0003 */
[----:B------:R-:W-:-:S07]  /*9f40*/  MOV R0, 0x9f60 ;  /* 0x00009f6000007802 */ /* 0x000fce0000000f00 */
[----:B------:R-:W-:Y:S05]  /*9f50*/  CALL.REL.NOINC `($__internal_29_$__cuda_sm20_div_rn_f64_full) ;  /* 0x000000bc00fc7944 */ /* 0x000fea0003c00000 */
.L_x_10193:
[----:B------:R-:W-:Y:S05]  /*9f60*/  BSYNC.RECONVERGENT B0 ;  /* 0x0000000000007941 */ /* 0x000fea0003800200 */
.L_x_10192:
        /* <DEDUP_REMOVED lines=14> */
.L_x_10197:
[----:B------:R-:W0:Y:S02]  /*a050*/  F2I.S64.F64.TRUNC R4, R4 ;  /* 0x0000000400047311 */ /* 0x000e24000030d900 */
[----:B0-----:R-:W-:-:S05]  /*a060*/  MOV R3, R4 ;  /* 0x0000000400037202 */ /* 0x001fca0000000f00 */
[----:B------:R0:W-:Y:S01]  /*a070*/  STG.E.U8 desc[UR36][R16.64], R3 ;  /* 0x0000000310007986 */ /* 0x0001e2000c101124 */
[----:B------:R-:W-:Y:S05]  /*a080*/  BRA `(.L_x_10199) ;  /* 0x0000000c00e07947 */ /* 0x000fea0003800000 */
.L_x_10196:
        /* <DEDUP_REMOVED lines=9> */
.L_x_10201:
[----:B------:R-:W0:Y:S02]  /*a120*/  F2I.F64.TRUNC R5, R4 ;  /* 0x0000000400057311 */ /* 0x000e24000030d100 */
[----:B0-----:R0:W-:Y:S01]  /*a130*/  STG.E desc[UR36][R16.64], R5 ;  /* 0x0000000510007986 */ /* 0x0011e2000c101924 */
[----:B------:R-:W-:Y:S05]  /*a140*/  BRA `(.L_x_10199) ;  /* 0x0000000c00b07947 */ /* 0x000fea0003800000 */
.L_x_10200:
[----:B------:R-:W0:Y:S02]  /*a150*/  F2I.F64.TRUNC R5, R4 ;  /* 0x0000000400057311 */ /* 0x000e24000030d100 */
[----:B0-----:R0:W-:Y:S01]  /*a160*/  STG.E.U16 desc[UR36][R16.64], R5 ;  /* 0x0000000510007986 */ /* 0x0011e2000c101524 */
[----:B------:R-:W-:Y:S05]  /*a170*/  BRA `(.L_x_10199) ;  /* 0x0000000c00a47947 */ /* 0x000fea0003800000 */
.L_x_10195:
        /* <DEDUP_REMOVED lines=13> */
.L_x_10203:
        /* <DEDUP_REMOVED lines=8> */
.L_x_10202:
        /* <DEDUP_REMOVED lines=14> */
.L_x_10205:
        /* <DEDUP_REMOVED lines=9> */
.L_x_10204:
[----:B------:R4:W-:Y:S01]  /*a440*/  STG.E.64 desc[UR36][R16.64], R4 ;  /* 0x0000000410007986 */ /* 0x0009e2000c101b24 */
[----:B------:R-:W-:Y:S05]  /*a450*/  BRA `(.L_x_10199) ;  /* 0x0000000800ec7947 */ /* 0x000fea0003800000 */
.L_x_10194:
        /* <DEDUP_REMOVED lines=13> */
.L_x_10209:
        /* <DEDUP_REMOVED lines=21> */
.L_x_10212:
[----:B------:R-:W-:-:S04]  /*a680*/  SHF.R.U32.HI R3, RZ, 0x18, R3 ;  /* 0x00000018ff037819 */ /* 0x000fc80000011603 */
[----:B------:R-:W-:-:S04]  /*a690*/  LOP3.LUT R0, R0, 0x80, R3, 0xf8, !PT ;  /* 0x0000008000007812 */ /* 0x000fc800078ef803 */
[----:B------:R-:W-:-:S07]  /*a6a0*/  PRMT R8, R0, 0x7610, R8 ;  /* 0x0000761000087816 */ /* 0x000fce0000000008 */
.L_x_10211:
[----:B------:R-:W-:Y:S05]  /*a6b0*/  BSYNC.RECONVERGENT B0 ;  /* 0x0000000000007941 */ /* 0x000fea0003800200 */
.L_x_10210:
[----:B------:R0:W-:Y:S01]  /*a6c0*/  STG.E.U8 desc[UR36][R16.64], R8 ;  /* 0x0000000810007986 */ /* 0x0001e2000c101124 */
[----:B------:R-:W-:Y:S05]  /*a6d0*/  BRA `(.L_x_10199) ;  /* 0x00000008004c7947 */ /* 0x000fea0003800000 */
.L_x_10208:
        /* <DEDUP_REMOVED lines=21> */
.L_x_10215:
[----:B------:R-:W-:-:S04]  /*a830*/  SHF.R.U32.HI R3, RZ, 0x18, R3 ;  /* 0x00000018ff037819 */ /* 0x000fc80000011603 */
[----:B------:R-:W-:-:S04]  /*a840*/  LOP3.LUT R0, R0, 0x80, R3, 0xf8, !PT ;  /* 0x0000008000007812 */ /* 0x000fc800078ef803 */
[----:B------:R-:W-:-:S07]  /*a850*/  PRMT R8, R0, 0x7610, R8 ;  /* 0x0000761000087816 */ /* 0x000fce0000000008 */
.L_x_10214:
[----:B------:R-:W-:Y:S05]  /*a860*/  BSYNC.RECONVERGENT B0 ;  /* 0x0000000000007941 */ /* 0x000fea0003800200 */
.L_x_10213:
[----:B------:R0:W-:Y:S01]  /*a870*/  STG.E.U8 desc[UR36][R16.64], R8 ;  /* 0x0000000810007986 */ /* 0x0001e2000c101124 */
[----:B------:R-:W-:Y:S05]  /*a880*/  BRA `(.L_x_10199) ;  /* 0x0000000400e07947 */ /* 0x000fea0003800000 */
.L_x_10207:
        /* <DEDUP_REMOVED lines=26> */
.L_x_10217:
[----:B------:R-:W0:Y:S02]  /*aa30*/  F2I.U64.F64.TRUNC R4, R4 ;  /* 0x0000000400047311 */ /* 0x000e24000030d800 */
[----:B0-----:R0:W-:Y:S01]  /*aa40*/  STG.E.64 desc[UR36][R16.64], R4 ;  /* 0x0000000410007986 */ /* 0x0011e2000c101b24 */
[----:B------:R-:W-:Y:S05]  /*aa50*/  BRA `(.L_x_10199) ;  /* 0x00000004006c7947 */ /* 0x000fea0003800000 */
.L_x_10216:
[----:B------:R-:W0:Y:S02]  /*aa60*/  F2I.U32.F64.TRUNC R5, R4 ;  /* 0x0000000400057311 */ /* 0x000e24000030d000 */
[----:B0-----:R0:W-:Y:S01]  /*aa70*/  STG.E desc[UR36][R16.64], R5 ;  /* 0x0000000510007986 */ /* 0x0011e2000c101924 */
[----:B------:R-:W-:Y:S05]  /*aa80*/  BRA `(.L_x_10199) ;  /* 0x0000000400607947 */ /* 0x000fea0003800000 */
.L_x_10206:
        /* <DEDUP_REMOVED lines=10> */
.L_x_10219:
[----:B------:R-:W-:-:S05]  /*ab30*/  CS2R R6, SRZ ;  /* 0x0000000000067805 */ /* 0x000fca000001ff00 */
[----:B------:R0:W-:Y:S01]  /*ab40*/  STG.E.128 desc[UR36][R16.64], R4 ;  /* 0x0000000410007986 */ /* 0x0001e2000c101d24 */
[----:B------:R-:W-:Y:S05]  /*ab50*/  BRA `(.L_x_10199) ;  /* 0x00000004002c7947 */ /* 0x000fea0003800000 */
.L_x_10218:
[----:B------:R-:W-:-:S09]  /*ab60*/  UISETP.NE.AND UP0, UPT, UR4, 0xf, UPT ;  /* 0x0000000f0400788c */ /* 0x000fd2000bf05270 */
[----:B------:R-:W-:Y:S05]  /*ab70*/  BRA.U !UP0, `(.L_x_10220) ;  /* 0x0000000508087547 */ /* 0x000fea000b800000 */
[----:B------:R-:W-:-:S09]  /*ab80*/  UISETP.NE.AND UP0, UPT, UR4, 0x17, UPT ;  /* 0x000000170400788c */ /* 0x000fd2000bf05270 */
[----:B------:R-:W-:Y:S05]  /*ab90*/  BRA.U !UP0, `(.L_x_10221) ;  /* 0x0000000108a07547 */ /* 0x000fea000b800000 */
[----:B------:R-:W-:-:S09]  /*aba0*/  UISETP.NE.AND UP0, UPT, UR4, 0x18, UPT ;  /* 0x000000180400788c */ /* 0x000fd2000bf05270 */
[----:B------:R-:W-:Y:S05]  /*abb0*/  BRA.U !UP0, `(.L_x_10222) ;  /* 0x0000000108447547 */ /* 0x000fea000b800000 */
.L_x_10198:
        /* <DEDUP_REMOVED lines=16> */
.L_x_10223:
[----:B------:R-:W-:Y:S05]  /*acc0*/  BRA `(.L_x_10199) ;  /* 0x0000000000d07947 */ /* 0x000fea0003800000 */
.L_x_10222:
        /* <DEDUP_REMOVED lines=17> */
.L_x_10225:
[----:B------:R-:W-:Y:S05]  /*ade0*/  BSYNC.RECONVERGENT B0 ;  /* 0x0000000000007941 */ /* 0x000fea0003800200 */
.L_x_10224:
[----:B------:R-:W-:-:S05]  /*adf0*/  LOP3.LUT R3, R0, 0x80, R3, 0xf8, !PT ;  /* 0x0000008000037812 */ /* 0x000fca00078ef803 */
[----:B------:R0:W-:Y:S01]  /*ae00*/  STG.E.U8 desc[UR36][R16.64], R3 ;  /* 0x0000000310007986 */ /* 0x0001e2000c101124 */
[----:B------:R-:W-:Y:S05]  /*ae10*/  BRA `(.L_x_10199) ;  /* 0x00000000007c7947 */ /* 0x000fea0003800000 */
.L_x_10221:
        /* <DEDUP_REMOVED lines=16> */
.L_x_10227:
[----:B------:R-:W-:Y:S02]  /*af20*/  ISETP.GT.U32.AND P0, PT, R2, 0x7f800000, PT ;  /* 0x7f8000000200780c */ /* 0x000fe40003f04070 */
[----:B------:R-:W-:-:S04]  /*af30*/  MOV R0, 0x7f ;  /* 0x0000007f00007802 */ /* 0x000fc80000000f00 */
[----:B------:R-:W-:-:S07]  /*af40*/  SEL R0, R0, 0x7c, P0 ;  /* 0x0000007c00007807 */ /* 0x000fce0000000000 */
.L_x_10228:
[----:B------:R-:W-:Y:S05]  /*af50*/  BSYNC.RECONVERGENT B0 ;  /* 0x0000000000007941 */ /* 0x000fea0003800200 */
.L_x_10226:
[----:B------:R-:W-:-:S04]  /*af60*/  SHF.R.U32.HI R3, RZ, 0x18, R3 ;  /* 0x00000018ff037819 */ /* 0x000fc80000011603 */
[----:B------:R-:W-:-:S05]  /*af70*/  LOP3.LUT R3, R0, 0x80, R3, 0xf8, !PT ;  /* 0x0000008000037812 */ /* 0x000fca00078ef803 */
[----:B------:R0:W-:Y:S01]  /*af80*/  STG.E.U8 desc[UR36][R16.64], R3 ;  /* 0x0000000310007986 */ /* 0x0001e2000c101124 */
[----:B------:R-:W-:Y:S05]  /*af90*/  BRA `(.L_x_10199) ;  /* 0x00000000001c7947 */ /* 0x000fea0003800000 */
.L_x_10220:
[----:B------:R-:W-:Y:S01]  /*afa0*/  UMOV UR4, 0xf0000000 ;  /* 0xf000000000047882 */ /* 0x000fe20000000000 */
[----:B------:R-:W-:Y:S01]  /*afb0*/  UMOV UR5, 0x380fffff ;  /* 0x380fffff00057882 */ /* 0x000fe20000000000 */
[----:B------:R-:W0:Y:S01]  /*afc0*/  F2F.F32.F64 R0, R4 ;  /* 0x0000000400007310 */ /* 0x000e220000301000 */
[----:B------:R-:W-:-:S14]  /*afd0*/  DSETP.GEU.AND P0, PT, |R4|, UR4, PT ;  /* 0x0000000404007e2a */ /* 0x000fdc000bf0e200 */
[----:B0-----:R-:W-:-:S05]  /*afe0*/  @!P0 FMUL R0, R0, 1.175494350822287508e-38 ;  /* 0x0080000000008820 */ /* 0x001fca0000400000 */
[----:B------:R-:W-:-:S05]  /*aff0*/  F2FP.BF16.F32.PACK_AB R0, RZ, R0 ;  /* 0x00000000ff00723e */ /* 0x000fca00000010ff */
[----:B------:R0:W-:Y:S02]  /*b000*/  STG.E.U16 desc[UR36][R16.64], R0 ;  /* 0x0000000010007986 */ /* 0x0001e4000c101524 */
.L_x_10199:
[----:B------:R-:W-:-:S07]  /*b010*/  VIADD R23, R23, 0x80 ;  /* 0x0000008017177836 */ /* 0x000fce0000000000 */
.L_x_10106:
[----:B------:R-:W-:Y:S05]  /*b020*/  BSYNC.RECONVERGENT B6 ;  /* 0x0000000000067941 */ /* 0x000fea0003800200 */
.L_x_10105:
[----:B------:R-:W5:Y:S01]  /*b030*/  LDCU UR4, c[0x0][0x380] ;  /* 0x00007000ff0477ac */ /* 0x000f620008000800 */
[----:B------:R-:W-:Y:S01]  /*b040*/  BSSY.RECONVERGENT B6, `(.L_x_10229) ;  /* 0x0000578000067945 */ /* 0x000fe20003800200 */
[----:B-----5:R-:W-:-:S13]  /*b050*/  ISETP.GE.AND P0, PT, R23, UR4, PT ;  /* 0x0000000417007c0c */ /* 0x020fda000bf06270 */
[----:B------:R-:W-:Y:S05]  /*b060*/  @P0 BRA `(.L_x_10230) ;  /* 0x0000005400d40947 */ /* 0x000fea0003800000 */
[----:B------:R-:W5:Y:S01]  /*b070*/  LDCU UR4, c[0x0][0x388] ;  /* 0x00007100ff0477ac */ /* 0x000f620008000800 */
[----:B------:R-:W-:Y:S01]  /*b080*/  IMAD.MOV.U32 R24, RZ, RZ, RZ ;  /* 0x000000ffff187224 */ /* 0x000fe200078e00ff */
[----:B01234-:R-:W-:Y:S01]  /*b090*/  MOV R16, RZ ;  /* 0x000000ff00107202 */ /* 0x01ffe20000000f00 */
[----:B------:R-:W-:Y:S02]  /*b0a0*/  IMAD.MOV.U32 R0, RZ, RZ, RZ ;  /* 0x000000ffff007224 */ /* 0x000fe400078e00ff */
[----:B------:R-:W-:Y:S01]  /*b0b0*/  IMAD.MOV.U32 R22, RZ, RZ, RZ ;  /* 0x000000ffff167224 */ /* 0x000fe200078e00ff */
[----:B-----5:R-:W-:-:S09]  /*b0c0*/  UISETP.NE.AND UP0, UPT, UR4, URZ, UPT ;  /* 0x000000ff0400728c */ /* 0x020fd2000bf05270 */
[----:B------:R-:W-:Y:S05]  /*b0d0*/  BRA.U !UP0, `(.L_x_10231) ;  /* 0x0000001508d47547 */ /* 0x000fea000b800000 */
[----:B------:R-:W0:Y:S01]  /*b0e0*/  LDCU.64 UR4, c[0x0][0x390] ;  /* 0x00007200ff0477ac */ /* 0x000e220008000a00 */
[----:B------:R-:W-:Y:S01]  /*b0f0*/  HFMA2 R22, -RZ, RZ, 0, 0 ;  /* 0x00000000ff167431 */ /* 0x000fe200000001ff */
        /* <DEDUP_REMOVED lines=362> */
[----:B------:R-:W3:Y:S02]  /*c7a0*/  LDCU.64 UR10, c[0x0][0x640] ;  /* 0x0000c800ff0a77ac */ /* 0x000ee40008000a00 */
        /* <DEDUP_REMOVED lines=8> */
.L_x_10231:
        /* <DEDUP_REMOVED lines=18> */
.L_x_10236:
[----:B------:R-:W2:Y:S02]  /*c950*/  LDG.E.U8 R2, desc[UR36][R2.64] ;  /* 0x0000002402027981 */ /* 0x000ea4000c1e1100 */
[----:B--2---:R0:W1:Y:S01]  /*c960*/  I2F.F64.U16 R18, R2 ;  /* 0x0000000200127312 */ /* 0x0040620000101800 */
[----:B------:R-:W-:Y:S05]  /*c970*/  BRA `(.L_x_10238) ;  /* 0x0000000c00607947 */ /* 0x000fea0003800000 */
.L_x_10235:
        /* <DEDUP_REMOVED lines=9> */
.L_x_10240:
[----:B------:R-:W2:Y:S02]  /*ca10*/  LDG.E R2, desc[UR36][R2.64] ;  /* 0x0000002402027981 */ /* 0x000ea4000c1e1900 */
[----:B--2---:R0:W1:Y:S01]  /*ca20*/  I2F.F64 R18, R2 ;  /* 0x0000000200127312 */ /* 0x0040620000201c00 */
[----:B------:R-:W-:Y:S05]  /*ca30*/  BRA `(.L_x_10238) ;  /* 0x0000000c00307947 */ /* 0x000fea0003800000 */
.L_x_10239:
[----:B------:R-:W2:Y:S02]  /*ca40*/  LDG.E.U16 R2, desc[UR36][R2.64] ;  /* 0x0000002402027981 */ /* 0x000ea4000c1e1500 */
[----:B--2---:R0:W1:Y:S01]  /*ca50*/  I2F.F64.S16 R18, R2 ;  /* 0x0000000200127312 */ /* 0x0040620000101c00 */
[----:B------:R-:W-:Y:S05]  /*ca60*/  BRA `(.L_x_10238) ;  /* 0x0000000c00247947 */ /* 0x000fea0003800000 */
.L_x_10234:
        /* <DEDUP_REMOVED lines=10> */
.L_x_10242:
[----:B------:R-:W2:Y:S02]  /*cb10*/  LDG.E.U16 R0, desc[UR36][R2.64] ;  /* 0x0000002402007981 */ /* 0x000ea4000c1e1500 */
[----:B--2---:R-:W-:-:S05]  /*cb20*/  HADD2.F32 R0, -RZ, R0.H0_H0 ;  /* 0x20000000ff007230 */ /* 0x004fca0000004100 */
[----:B------:R-:W-:-:S04]  /*cb30*/  FMUL.FTZ R0, R0, 1 ;  /* 0x3f80000000007820 */ /* 0x000fc80000410000 */
[----:B------:R0:W1:Y:S01]  /*cb40*/  F2F.F64.F32 R18, R0 ;  /* 0x0000000000127310 */ /* 0x0000620000201800 */
[----:B------:R-:W-:Y:S05]  /*cb50*/  BRA `(.L_x_10238) ;  /* 0x0000000800e87947 */ /* 0x000fea0003800000 */
.L_x_10241:
        /* <DEDUP_REMOVED lines=10> */
.L_x_10244:
[----:B------:R-:W2:Y:S02]  /*cc00*/  LDG.E.U16 R2, desc[UR36][R2.64] ;  /* 0x0000002402027981 */ /* 0x000ea4000c1e1500 */
[----:B--2---:R-:W-:-:S05]  /*cc10*/  HADD2.F32 R0, -RZ, R2.H0_H0 ;  /* 0x20000002ff007230 */ /* 0x004fca0000004100 */
[----:B------:R-:W-:-:S04]  /*cc20*/  FMUL.FTZ R0, R0, 1 ;  /* 0x3f80000000007820 */ /* 0x000fc80000410000 */
[----:B------:R0:W1:Y:S01]  /*cc30*/  F2F.F64.F32 R18, R0 ;  /* 0x0000000000127310 */ /* 0x0000620000201800 */
[----:B------:R-:W-:Y:S05]  /*cc40*/  BRA `(.L_x_10238) ;  /* 0x0000000800ac7947 */ /* 0x000fea0003800000 */
.L_x_10243:
[----:B------:R0:W5:Y:S01]  /*cc50*/  LDG.E.64 R18, desc[UR36][R2.64] ;  /* 0x0000002402127981 */ /* 0x000162000c1e1b00 */
[----:B------:R-:W-:Y:S05]  /*cc60*/  BRA `(.L_x_10238) ;  /* 0x0000000800a47947 */ /* 0x000fea0003800000 */
.L_x_10233:
        /* <DEDUP_REMOVED lines=9> */
[----:B------:R-:W-:Y:S02]  /*cd00*/  MOV R18, RZ ;  /* 0x000000ff00127202 */ /* 0x000fe40000000f00 */
[----:B--2---:R-:W-:-:S04]  /*cd10*/  ISETP.NE.AND P0, PT, R2, RZ, PT ;  /* 0x000000ff0200720c */ /* 0x004fc80003f05270 */
[----:B------:R-:W-:Y:S01]  /*cd20*/  FSEL R19, RZ, 1.875, !P0 ;  /* 0x3ff00000ff137808 */ /* 0x000fe20004000000 */
[----:B------:R-:W-:Y:S08]  /*cd30*/  BRA `(.L_x_10238) ;  /* 0x0000000800707947 */ /* 0x000ff00003800000 */
.L_x_10247:
[----:B------:R0:W5:Y:S01]  /*cd40*/  LDG.E.64 R18, desc[UR36][R2.64] ;  /* 0x0000002402127981 */ /* 0x000162000c1e1b00 */
[----:B------:R-:W-:Y:S05]  /*cd50*/  BRA `(.L_x_10238) ;  /* 0x0000000800687947 */ /* 0x000fea0003800000 */
.L_x_10246:
        /* <DEDUP_REMOVED lines=27> */
.L_x_10249:
        /* <DEDUP_REMOVED lines=14> */
.L_x_10248:
[----:B------:R-:W2:Y:S02]  /*cff0*/  LDG.E.U16 R0, desc[UR36][R2.64] ;  /* 0x0000002402007981 */ /* 0x000ea4000c1e1500 */
[----:B--2---:R-:W-:-:S04]  /*d000*/  IMAD.U32 R0, R0, 0x10000, RZ ;  /* 0x0001000000007824 */ /* 0x004fc800078e00ff */
[----:B------:R-:W-:-:S04]  /*d010*/  FMUL.FTZ R0, R0, 1 ;  /* 0x3f80000000007820 */ /* 0x000fc80000410000 */
[----:B------:R0:W1:Y:S01]  /*d020*/  F2F.F64.F32 R18, R0 ;  /* 0x0000000000127310 */ /* 0x0000620000201800 */
[----:B------:R-:W-:Y:S05]  /*d030*/  BRA `(.L_x_10238) ;  /* 0x0000000400b07947 */ /* 0x000fea0003800000 */
.L_x_10245:
        /* <DEDUP_REMOVED lines=11> */
.L_x_10252:
        /* <DEDUP_REMOVED lines=21> */
.L_x_10254:
[----:B------:R-:W-:Y:S05]  /*d240*/  BSYNC.RECONVERGENT B0 ;  /* 0x0000000000007941 */ /* 0x000fea0003800200 */
.L_x_10253:
[----:B------:R-:W-:Y:S02]  /*d250*/  SHF.L.U32 R0, R0, 0x14, RZ ;  /* 0x0000001400007819 */ /* 0x000fe400000006ff */
[----:B------:R-:W-:-:S04]  /*d260*/  LEA R2, R2, 0x3b800000, 0x17 ;  /* 0x3b80000002027811 */ /* 0x000fc800078eb8ff */
[----:B------:R-:W-:-:S05]  /*d270*/  LOP3.LUT R0, R2, R0, R7, 0xfe, !PT ;  /* 0x0000000002007212 */ /* 0x000fca00078efe07 */
[----:B------:R-:W-:-:S04]  /*d280*/  FMUL.FTZ R0, R0, 1 ;  /* 0x3f80000000007820 */ /* 0x000fc80000410000 */
[----:B------:R0:W1:Y:S01]  /*d290*/  F2F.F64.F32 R18, R0 ;  /* 0x0000000000127310 */ /* 0x0000620000201800 */
[----:B------:R-:W-:Y:S05]  /*d2a0*/  BRA `(.L_x_10238) ;  /* 0x0000000400147947 */ /* 0x000fea0003800000 */
.L_x_10251:
        /* <DEDUP_REMOVED lines=21> */
.L_x_10256:
[----:B------:R-:W-:Y:S05]  /*d400*/  BSYNC.RECONVERGENT B0 ;  /* 0x0000000000007941 */ /* 0x000fea0003800200 */
.L_x_10255:
[----:B------:R-:W-:Y:S01]  /*d410*/  IMAD.SHL.U32 R0, R0, 0x200000, RZ ;  /* 0x0020000000007824 */ /* 0x000fe200078e00ff */
[----:B------:R-:W-:-:S04]  /*d420*/  LEA R2, R2, 0x37800000, 0x17 ;  /* 0x3780000002027811 */ /* 0x000fc800078eb8ff */
[----:B------:R-:W-:-:S05]  /*d430*/  LOP3.LUT R0, R2, R0, R7, 0xfe, !PT ;  /* 0x0000000002007212 */ /* 0x000fca00078efe07 */
[----:B------:R-:W-:-:S04]  /*d440*/  FMUL.FTZ R0, R0, 1 ;  /* 0x3f80000000007820 */ /* 0x000fc80000410000 */
[----:B------:R0:W1:Y:S01]  /*d450*/  F2F.F64.F32 R18, R0 ;  /* 0x0000000000127310 */ /* 0x0000620000201800 */
[----:B------:R-:W-:Y:S05]  /*d460*/  BRA `(.L_x_10238) ;  /* 0x0000000000a47947 */ /* 0x000fea0003800000 */
.L_x_10250:
        /* <DEDUP_REMOVED lines=18> */
.L_x_10237:
        /* <DEDUP_REMOVED lines=16> */
.L_x_10259:
[----:B------:R-:W-:Y:S01]  /*d690*/  CS2R R18, SRZ ;  /* 0x0000000000127805 */ /* 0x000fe2000001ff00 */
[----:B------:R-:W-:Y:S06]  /*d6a0*/  BRA `(.L_x_10238) ;  /* 0x0000000000147947 */ /* 0x000fec0003800000 */
.L_x_10258:
[----:B------:R-:W2:Y:S02]  /*d6b0*/  LDG.E.64 R18, desc[UR36][R2.64] ;  /* 0x0000002402127981 */ /* 0x000ea4000c1e1b00 */
[----:B--2---:R-:W0:Y:S01]  /*d6c0*/  I2F.F64.U64 R18, R18 ;  /* 0x0000001200127312 */ /* 0x004e220000301800 */
[----:B------:R-:W-:Y:S05]  /*d6d0*/  BRA `(.L_x_10238) ;  /* 0x0000000000087947 */ /* 0x000fea0003800000 */
.L_x_10257:
[----:B------:R-:W2:Y:S02]  /*d6e0*/  LDG.E R2, desc[UR36][R2.64] ;  /* 0x0000002402027981 */ /* 0x000ea4000c1e1900 */
[----:B--2---:R3:W4:Y:S02]  /*d6f0*/  I2F.F64.U32 R18, R2 ;  /* 0x0000000200127312 */ /* 0x0047240000201800 */
.L_x_10238:
[----:B------:R-:W-:Y:S05]  /*d700*/  BSYNC.RECONVERGENT B7 ;  /* 0x0000000000077941 */ /* 0x000fea0003800200 */
.L_x_10232:
        /* <DEDUP_REMOVED lines=18> */
.L_x_10264:
[----:B------:R-:W3:Y:S02]  /*d830*/  LDG.E.U8 R2, desc[UR36][R2.64] ;  /* 0x0000002402027981 */ /* 0x000ee4000c1e1100 */
[----:B---3--:R0:W3:Y:S01]  /*d840*/  I2F.F64.U16 R16, R2 ;  /* 0x0000000200107312 */ /* 0x0080e20000101800 */
[----:B------:R-:W-:Y:S05]  /*d850*/  BRA `(.L_x_10266) ;  /* 0x0000000c00607947 */ /* 0x000fea0003800000 */
.L_x_10263:
        /* <DEDUP_REMOVED lines=9> */
.L_x_10268:
[----:B------:R-:W3:Y:S02]  /*d8f0*/  LDG.E R2, desc[UR36][R2.64] ;  /* 0x0000002402027981 */ /* 0x000ee4000c1e1900 */
[----:B---3--:R0:W3:Y:S01]  /*d900*/  I2F.F64 R16, R2 ;  /* 0x0000000200107312 */ /* 0x0080e20000201c00 */
[----:B------:R-:W-:Y:S05]  /*d910*/  BRA `(.L_x_10266) ;  /* 0x0000000c00307947 */ /* 0x000fea0003800000 */
.L_x_10267:
[----:B------:R-:W3:Y:S02]  /*d920*/  LDG.E.U16 R2, desc[UR36][R2.64] ;  /* 0x0000002402027981 */ /* 0x000ee4000c1e1500 */
[----:B---3--:R0:W3:Y:S01]  /*d930*/  I2F.F64.S16 R16, R2 ;  /* 0x0000000200107312 */ /* 0x0080e20000101c00 */
[----:B------:R-:W-:Y:S05]  /*d940*/  BRA `(.L_x_10266) ;  /* 0x0000000c00247947 */ /* 0x000fea0003800000 */
.L_x_10262:
        /* <DEDUP_REMOVED lines=10> */
.L_x_10270:
[----:B-1----:R-:W3:Y:S02]  /*d9f0*/  LDG.E.U16 R0, desc[UR36][R2.64] ;  /* 0x0000002402007981 */ /* 0x002ee4000c1e1500 */
[----:B---3--:R-:W-:-:S05]  /*da00*/  HADD2.F32 R0, -RZ, R0.H0_H0 ;  /* 0x20000000ff007230 */ /* 0x008fca0000004100 */
[----:B------:R-:W-:-:S04]  /*da10*/  FMUL.FTZ R0, R0, 1 ;  /* 0x3f80000000007820 */ /* 0x000fc80000410000 */
[----:B------:R0:W1:Y:S01]  /*da20*/  F2F.F64.F32 R16, R0 ;  /* 0x0000000000107310 */ /* 0x0000620000201800 */
[----:B------:R-:W-:Y:S05]  /*da30*/  BRA `(.L_x_10266) ;  /* 0x0000000800e87947 */ /* 0x000fea0003800000 */
.L_x_10269:
        /* <DEDUP_REMOVED lines=8> */
[----:B------:R-:W3:Y:S01]  /*dac0*/  F2F.F64.F32 R16, R16 ;  /* 0x0000001000107310 */ /* 0x000ee20000201800 */
[----:B------:R-:W-:Y:S05]  /*dad0*/  BRA `(.L_x_10266) ;  /* 0x0000000800c07947 */ /* 0x000fea0003800000 */
.L_x_10272:
[----:B------:R-:W1:Y:S02]  /*dae0*/  LDG.E.U16 R2, desc[UR36][R2.64] ;  /* 0x0000002402027981 */ /* 0x000e64000c1e1500 */
[----:B-1----:R-:W-:-:S05]  /*daf0*/  HADD2.F32 R0, -RZ, R2.H0_H0 ;  /* 0x20000002ff007230 */ /* 0x002fca0000004100 */
[----:B------:R-:W-:-:S04]  /*db00*/  FMUL.FTZ R0, R0, 1 ;  /* 0x3f80000000007820 */ /* 0x000fc80000410000 */
[----:B------:R0:W1:Y:S01]  /*db10*/  F2F.F64.F32 R16, R0 ;  /* 0x0000000000107310 */ /* 0x0000620000201800 */
[----:B------:R-:W-:Y:S05]  /*db20*/  BRA `(.L_x_10266) ;  /* 0x0000000800ac7947 */ /* 0x000fea0003800000 */
.L_x_10271:
[----:B------:R0:W5:Y:S01]  /*db30*/  LDG.E.64 R16, desc[UR36][R2.64] ;  /* 0x0000002402107981 */ /* 0x000162000c1e1b00 */
[----:B------:R-:W-:Y:S05]  /*db40*/  BRA `(.L_x_10266) ;  /* 0x0000000800a47947 */ /* 0x000fea0003800000 */
.L_x_10261:
        /* <DEDUP_REMOVED lines=9> */
[----:B------:R-:W-:Y:S02]  /*dbe0*/  MOV R16, RZ ;  /* 0x000000ff00107202 */ /* 0x000fe40000000f00 */
[----:B---3--:R-:W-:-:S04]  /*dbf0*/  ISETP.NE.AND P0, PT, R2, RZ, PT ;  /* 0x000000ff0200720c */ /* 0x008fc80003f05270 */
[----:B------:R-:W-:Y:S01]  /*dc00*/  FSEL R17, RZ, 1.875, !P0 ;  /* 0x3ff00000ff117808 */ /* 0x000fe20004000000 */
[----:B------:R-:W-:Y:S08]  /*dc10*/  BRA `(.L_x_10266) ;  /* 0x0000000800707947 */ /* 0x000ff00003800000 */
.L_x_10275:
[----:B------:R0:W5:Y:S01]  /*dc20*/  LDG.E.64 R16, desc[UR36][R2.64] ;  /* 0x0000002402107981 */ /* 0x000162000c1e1b00 */
[----:B------:R-:W-:Y:S05]  /*dc30*/  BRA `(.L_x_10266) ;  /* 0x0000000800687947 */ /* 0x000fea0003800000 */
.L_x_10274:
[----:B------:R-:W-:-:S09]  /*dc40*/  UISETP.NE.AND UP0, UPT, UR4, 0xf, UPT ;  /* 0x0000000f0400788c */ /* 0x000fd2000bf05270 */
[----:B------:R-:W-:Y:S05]  /*dc50*/  BRA.U !UP0, `(.L_x_10276) ;  /* 0x00000001089c7547 */ /* 0x000fea000b800000 */
[----:B------:R-:W-:-:S09]  /*dc60*/  UISETP.NE.AND UP0, UPT, UR4, 0x17, UPT ;  /* 0x000000170400788c */ /* 0x000fd2000bf05270 */
[----:B------:R-:W-:Y:S05]  /*dc70*/  BRA.U !UP0, `(.L_x_10277) ;  /* 0x00000001085c7547 */ /* 0x000fea000b800000 */
[----:B------:R-:W-:-:S09]  /*dc80*/  UISETP.NE.AND UP0, UPT, UR4, 0x18, UPT ;  /* 0x000000180400788c */ /* 0x000fd2000bf05270 */
[----:B------:R-:W-:Y:S05]  /*dc90*/  BRA.U UP0, `(.L_x_10265) ;  /* 0x0000000500f47547 */ /* 0x000fea000b800000 */
[----:B-1----:R-:W3:Y:S01]  /*dca0*/  LDG.E.U8 R0, desc[UR36][R2.64] ;  /* 0x0000002402007981 */ /* 0x002ee2000c1e1100 */
[----:B------:R-:W-:Y:S02]  /*dcb0*/  IMAD.MOV.U32 R6, RZ, RZ, 0x1f ;  /* 0x0000001fff067424 */ /* 0x000fe400078e00ff */
[----:B---3--:R-:W-:-:S05]  /*dcc0*/  IMAD.SHL.U32 R0, R0, 0x1000000, RZ ;  /* 0x0100000000007824 */ /* 0x008fca00078e00ff */
        /* <DEDUP_REMOVED lines=18> */
.L_x_10277:
[----:B------:R-:W1:Y:S02]  /*ddf0*/  LDG.E.U8 R2, desc[UR36][R2.64] ;  /* 0x0000002402027981 */ /* 0x000e64000c1e1100 */
[C---:B-1----:R-:W-:Y:S01]  /*de00*/  IMAD.SHL.U32 R0, R2.reuse, 0x2000000, RZ ;  /* 0x0200000002007824 */ /* 0x042fe200078e00ff */
        /* <DEDUP_REMOVED lines=12> */
.L_x_10276:
[----:B-1----:R-:W3:Y:S02]  /*ded0*/  LDG.E.U16 R0, desc[UR36][R2.64] ;  /* 0x0000002402007981 */ /* 0x002ee4000c1e1500 */
[----:B---3--:R-:W-:-:S04]  /*dee0*/  IMAD.U32 R0, R0, 0x10000, RZ ;  /* 0x0001000000007824 */ /* 0x008fc800078e00ff */
[----:B------:R-:W-:-:S04]  /*def0*/  FMUL.FTZ R0, R0, 1 ;  /* 0x3f80000000007820 */ /* 0x000fc80000410000 */
[----:B------:R0:W1:Y:S01]  /*df00*/  F2F.F64.F32 R16, R0 ;  /* 0x0000000000107310 */ /* 0x0000620000201800 */
[----:B------:R-:W-:Y:S05]  /*df10*/  BRA `(.L_x_10266) ;  /* 0x0000000400b07947 */ /* 0x000fea0003800000 */
.L_x_10273:
        /* <DEDUP_REMOVED lines=11> */
.L_x_10280:
        /* <DEDUP_REMOVED lines=8> */
[--C-:B-1----:R-:W-:Y:S01]  /*e050*/  SHF.R.U32.HI R0, RZ, 0x3, R3.reuse ;  /* 0x00000003ff007819 */ /* 0x102fe20000011603 */
        /* <DEDUP_REMOVED lines=12> */
.L_x_10282:
[----:B------:R-:W-:Y:S05]  /*e120*/  BSYNC.RECONVERGENT B0 ;  /* 0x0000000000007941 */ /* 0x000fea0003800200 */
.L_x_10281:
[----:B------:R-:W-:Y:S02]  /*e130*/  SHF.L.U32 R0, R0, 0x14, RZ ;  /* 0x0000001400007819 */ /* 0x000fe400000006ff */
[----:B------:R-:W-:-:S04]  /*e140*/  LEA R2, R2, 0x3b800000, 0x17 ;  /* 0x3b80000002027811 */ /* 0x000fc800078eb8ff */
[----:B------:R-:W-:-:S05]  /*e150*/  LOP3.LUT R0, R2, R0, R7, 0xfe, !PT ;  /* 0x0000000002007212 */ /* 0x000fca00078efe07 */
[----:B------:R-:W-:-:S04]  /*e160*/  FMUL.FTZ R0, R0, 1 ;  /* 0x3f80000000007820 */ /* 0x000fc80000410000 */
[----:B------:R0:W1:Y:S01]  /*e170*/  F2F.F64.F32 R16, R0 ;  /* 0x0000000000107310 */ /* 0x0000620000201800 */
[----:B------:R-:W-:Y:S05]  /*e180*/  BRA `(.L_x_10266) ;  /* 0x0000000400147947 */ /* 0x000fea0003800000 */
.L_x_10279:
        /* <DEDUP_REMOVED lines=8> */
[--C-:B-1----:R-:W-:Y:S01]  /*e210*/  SHF.R.U32.HI R0, RZ, 0x2, R3.reuse ;  /* 0x00000002ff007819 */ /* 0x102fe20000011603 */
        /* <DEDUP_REMOVED lines=12> */
.L_x_10284:
[----:B------:R-:W-:Y:S05]  /*e2e0*/  BSYNC.RECONVERGENT B0 ;  /* 0x0000000000007941 */ /* 0x000fea0003800200 */
.L_x_10283:
[----:B------:R-:W-:Y:S01]  /*e2f0*/  IMAD.SHL.U32 R0, R0, 0x200000, RZ ;  /* 0x0020000000007824 */ /* 0x000fe200078e00ff */
[----:B------:R-:W-:-:S04]  /*e300*/  LEA R2, R2, 0x37800000, 0x17 ;  /* 0x3780000002027811 */ /* 0x000fc800078eb8ff */
[----:B------:R-:W-:-:S05]  /*e310*/  LOP3.LUT R0, R2, R0, R7, 0xfe, !PT ;  /* 0x0000000002007212 */ /* 0x000fca00078efe07 */
[----:B------:R-:W-:-:S04]  /*e320*/  FMUL.FTZ R0, R0, 1 ;  /* 0x3f80000000007820 */ /* 0x000fc80000410000 */
[----:B------:R0:W1:Y:S01]  /*e330*/  F2F.F64.F32 R16, R0 ;  /* 0x0000000000107310 */ /* 0x0000620000201800 */
[----:B------:R-:W-:Y:S05]  /*e340*/  BRA `(.L_x_10266) ;  /* 0x0000000000a47947 */ /* 0x000fea0003800000 */
.L_x_10278:
[----:B------:R-:W-:-:S09]  /*e350*/  UISETP.NE.AND UP0, UPT, UR4, 0x1c, UPT ;  /* 0x0000001c0400788c */ /* 0x000fd2000bf05270 */
[----:B------:R-:W-:Y:S05]  /*e360*/  BRA.U !UP0, `(.L_x_10285) ;  /* 0x0000000108947547 */ /* 0x000fea000b800000 */
[----:B------:R-:W-:-:S09]  /*e370*/  UISETP.NE.AND UP0, UPT, UR4, 0x1d, UPT ;  /* 0x0000001d0400788c */ /* 0x000fd2000bf05270 */
[----:B------:R-:W-:Y:S05]  /*e380*/  BRA.U !UP0, `(.L_x_10286) ;  /* 0x0000000108807547 */ /* 0x000fea000b800000 */
[----:B------:R-:W-:-:S09]  /*e390*/  UISETP.NE.AND UP0, UPT, UR4, 0x2c, UPT ;  /* 0x0000002c0400788c */ /* 0x000fd2000bf05270 */
[----:B------:R-:W-:Y:S05]  /*e3a0*/  BRA.U UP0, `(.L_x_10265) ;  /* 0x0000000100307547 */ /* 0x000fea000b800000 */
[----:B-1----:R-:W3:Y:S01]  /*e3b0*/  LDG.E.U8 R0, desc[UR36][R2.64] ;  /* 0x0000002402007981 */ /* 0x002ee2000c1e1100 */
[----:B------:R-:W-:Y:S02]  /*e3c0*/  HFMA2 R16, -RZ, RZ, 0, 0 ;  /* 0x00000000ff107431 */ /* 0x000fe400000001ff */
[----:B------:R-:W-:Y:S01]  /*e3d0*/  IMAD.MOV.U32 R17, RZ, RZ, 0x38000000 ;  /* 0x38000000ff117424 */ /* 0x000fe200078e00ff */
[----:B---3--:R-:W-:-:S13]  /*e3e0*/  ISETP.NE.AND P0, PT, R0, RZ, PT ;  /* 0x000000ff0000720c */ /* 0x008fda0003f05270 */
        /* <DEDUP_REMOVED lines=8> */
.L_x_10265:
        /* <DEDUP_REMOVED lines=16> */
.L_x_10287:
[----:B------:R-:W-:Y:S01]  /*e570*/  CS2R R16, SRZ ;  /* 0x0000000000107805 */ /* 0x000fe2000001ff00 */
[----:B------:R-:W-:Y:S06]  /*e580*/  BRA `(.L_x_10266) ;  /* 0x0000000000147947 */ /* 0x000fec0003800000 */
.L_x_10286:
[----:B------:R-:W3:Y:S02]  /*e590*/  LDG.E.64 R16, desc[UR36][R2.64] ;  /* 0x0000002402107981 */ /* 0x000ee4000c1e1b00 */
[----:B---3--:R-:W0:Y:S01]  /*e5a0*/  I2F.F64.U64 R16, R16 ;  /* 0x0000001000107312 */ /* 0x008e220000301800 */
[----:B------:R-:W-:Y:S05]  /*e5b0*/  BRA `(.L_x_10266) ;  /* 0x0000000000087947 */ /* 0x000fea0003800000 */
.L_x_10285:
[----:B------:R-:W3:Y:S02]  /*e5c0*/  LDG.E R2, desc[UR36][R2.64] ;  /* 0x0000002402027981 */ /* 0x000ee4000c1e1900 */
[----:B---3--:R0:W3:Y:S02]  /*e5d0*/  I2F.F64.U32 R16, R2 ;  /* 0x0000000200107312 */ /* 0x0080e40000201800 */
.L_x_10266:
[----:B------:R-:W-:Y:S05]  /*e5e0*/  BSYNC.RECONVERGENT B7 ;  /* 0x0000000000077941 */ /* 0x000fea0003800200 */
.L_x_10260:
[----:B------:R-:W2:Y:S01]  /*e5f0*/  LDCU.64 UR6, c[0x0][0x660] ;  /* 0x0000cc00ff0677ac */ /* 0x000ea20008000a00 */
[----:B------:R-:W-:Y:S01]  /*e600*/  BSSY.RECONVERGENT B7, `(.L_x_10288) ;  /* 0x00000ec000077945 */ /* 0x000fe20003800200 */
[----:B------:R-:W-:-:S04]  /*e610*/  UPRMT UR4, UR43, 0x9910, URZ ;  /* 0x000099102b047896 */ /* 0x000fc800080000ff */
[----:B------:R-:W-:Y:S01]  /*e620*/  UISETP.GT.AND UP0, UPT, UR4, 0x9, UPT ;  /* 0x000000090400788c */ /* 0x000fe2000bf04270 */
[----:B--2---:R-:W-:-:S05]  /*e630*/  IADD3 R24, P0, PT, R24, UR6, RZ ;  /* 0x0000000618187c10 */ /* 0x004fca000ff1e0ff */
        /* <DEDUP_REMOVED lines=13> */
.L_x_10292:
[----:B------:R-:W0:Y:S02]  /*e710*/  LDG.E.U8 R4, desc[UR36][R24.64] ;  /* 0x0000002418047981 */ /* 0x000e24000c1e1100 */
[----:B0-----:R-:W0:Y:S01]  /*e720*/  I2F.F64.U16 R4, R4 ;  /* 0x0000000400047312 */ /* 0x001e220000101800 */
[----:B------:R-:W-:Y:S05]  /*e730*/  BRA `(.L_x_10294) ;  /* 0x0000000c00607947 */ /* 0x000fea0003800000 */
.L_x_10291:
        /* <DEDUP_REMOVED lines=9> */
.L_x_10296:
[----:B------:R-:W0:Y:S02]  /*e7d0*/  LDG.E R4, desc[UR36][R24.64] ;  /* 0x0000002418047981 */ /* 0x000e24000c1e1900 */
[----:B0-----:R-:W0:Y:S01]  /*e7e0*/  I2F.F64 R4, R4 ;  /* 0x0000000400047312 */ /* 0x001e220000201c00 */
[----:B------:R-:W-:Y:S05]  /*e7f0*/  BRA `(.L_x_10294) ;  /* 0x0000000c00307947 */ /* 0x000fea0003800000 */
.L_x_10295:
[----:B------:R-:W0:Y:S02]  /*e800*/  LDG.E.U16 R4, desc[UR36][R24.64] ;  /* 0x0000002418047981 */ /* 0x000e24000c1e1500 */
[----:B0-----:R-:W0:Y:S01]  /*e810*/  I2F.F64.S16 R4, R4 ;  /* 0x0000000400047312 */ /* 0x001e220000101c00 */
[----:B------:R-:W-:Y:S05]  /*e820*/  BRA `(.L_x_10294) ;  /* 0x0000000c00247947 */ /* 0x000fea0003800000 */
.L_x_10290:
        /* <DEDUP_REMOVED lines=10> */
.L_x_10298:
[----:B01----:R-:W2:Y:S02]  /*e8d0*/  LDG.E.U16 R0, desc[UR36][R24.64] ;  /* 0x0000002418007981 */ /* 0x003ea4000c1e1500 */
[----:B--2---:R-:W-:-:S05]  /*e8e0*/  HADD2.F32 R0, -RZ, R0.H0_H0 ;  /* 0x20000000ff007230 */ /* 0x004fca0000004100 */
[----:B------:R-:W-:-:S04]  /*e8f0*/  FMUL.FTZ R0, R0, 1 ;  /* 0x3f80000000007820 */ /* 0x000fc80000410000 */
[----:B------:R0:W1:Y:S01]  /*e900*/  F2F.F64.F32 R4, R0 ;  /* 0x0000000000047310 */ /* 0x0000620000201800 */
[----:B------:R-:W-:Y:S05]  /*e910*/  BRA `(.L_x_10294) ;  /* 0x0000000800e87947 */ /* 0x000fea0003800000 */
.L_x_10297:
        /* <DEDUP_REMOVED lines=10> */
.L_x_10300:
[----:B------:R-:W0:Y:S02]  /*e9c0*/  LDG.E.U16 R24, desc[UR36][R24.64] ;  /* 0x0000002418187981 */ /* 0x000e24000c1e1500 */
[----:B01----:R-:W-:-:S05]  /*e9d0*/  HADD2.F32 R0, -RZ, R24.H0_H0 ;  /* 0x20000018ff007230 */ /* 0x003fca0000004100 */
[----:B------:R-:W-:-:S04]  /*e9e0*/  FMUL.FTZ R0, R0, 1 ;  /* 0x3f80000000007820 */ /* 0x000fc80000410000 */
[----:B------:R2:W0:Y:S01]  /*e9f0*/  F2F.F64.F32 R4, R0 ;  /* 0x0000000000047310 */ /* 0x0004220000201800 */
[----:B------:R-:W-:Y:S05]  /*ea00*/  BRA `(.L_x_10294) ;  /* 0x0000000800ac7947 */ /* 0x000fea0003800000 */
.L_x_10299:
[----:B0-----:R0:W5:Y:S01]  /*ea10*/  LDG.E.64 R4, desc[UR36][R24.64] ;  /* 0x0000002418047981 */ /* 0x001162000c1e1b00 */
[----:B------:R-:W-:Y:S05]  /*ea20*/  BRA `(.L_x_10294) ;  /* 0x0000000800a47947 */ /* 0x000fea0003800000 */
.L_x_10289:
        /* <DEDUP_REMOVED lines=11> */
[----:B0-----:R-:W-:Y:S01]  /*eae0*/  FSEL R5, RZ, 1.875, !P0 ;  /* 0x3ff00000ff057808 */ /* 0x001fe20004000000 */
[----:B------:R-:W-:Y:S08]  /*eaf0*/  BRA `(.L_x_10294) ;  /* 0x0000000800707947 */ /* 0x000ff00003800000 */
.L_x_10303:
[----:B0-----:R0:W5:Y:S01]  /*eb00*/  LDG.E.64 R4, desc[UR36][R24.64] ;  /* 0x0000002418047981 */ /* 0x001162000c1e1b00 */
[----:B------:R-:W-:Y:S05]  /*eb10*/  BRA `(.L_x_10294) ;  /* 0x0000000800687947 */ /* 0x000fea0003800000 */
.L_x_10302:
[----:B------:R-:W-:-:S09]  /*eb20*/  UISETP.NE.AND UP0, UPT, UR4, 0xf, UPT ;  /* 0x0000000f0400788c */ /* 0x000fd2000bf05270 */
[----:B------:R-:W-:Y:S05]  /*eb30*/  BRA.U !UP0, `(.L_x_10304) ;  /* 0x00000001089c7547 */ /* 0x000fea000b800000 */
[----:B------:R-:W-:-:S09]  /*eb40*/  UISETP.NE.AND UP0, UPT, UR4, 0x17, UPT ;  /* 0x000000170400788c */ /* 0x000fd2000bf05270 */
[----:B------:R-:W-:Y:S05]  /*eb50*/  BRA.U !UP0, `(.L_x_10305) ;  /* 0x00000001085c7547 */ /* 0x000fea000b800000 */
[----:B------:R-:W-:-:S09]  /*eb60*/  UISETP.NE.AND UP0, UPT, UR4, 0x18, UPT ;  /* 0x000000180400788c */ /* 0x000fd2000bf05270 */
[----:B------:R-:W-:Y:S05]  /*eb70*/  BRA.U UP0, `(.L_x_10293) ;  /* 0x0000000500f47547 */ /* 0x000fea000b800000 */
[----:B01----:R-:W2:Y:S01]  /*eb80*/  LDG.E.U8 R0, desc[UR36][R24.64] ;  /* 0x0000002418007981 */ /* 0x003ea2000c1e1100 */
        /* <DEDUP_REMOVED lines=20> */
.L_x_10305:
[----:B0-----:R-:W1:Y:S02]  /*ecd0*/  LDG.E.U8 R3, desc[UR36][R24.64] ;  /* 0x0000002418037981 */ /* 0x001e64000c1e1100 */
        /* <DEDUP_REMOVED lines=13> */
.L_x_10304:
[----:B01----:R-:W2:Y:S02]  /*edb0*/  LDG.E.U16 R0, desc[UR36][R24.64] ;  /* 0x0000002418007981 */ /* 0x003ea4000c1e1500 */
[----:B--2---:R-:W-:-:S04]  /*edc0*/  IMAD.U32 R0, R0, 0x10000, RZ ;  /* 0x0001000000007824 */ /* 0x004fc800078e00ff */
[----:B------:R-:W-:-:S04]  /*edd0*/  FMUL.FTZ R0, R0, 1 ;  /* 0x3f80000000007820 */ /* 0x000fc80000410000 */
[----:B------:R0:W1:Y:S01]  /*ede0*/  F2F.F64.F32 R4, R0 ;  /* 0x0000000000047310 */ /* 0x0000620000201800 */
[----:B------:R-:W-:Y:S05]  /*edf0*/  BRA `(.L_x_10294) ;  /* 0x0000000400b07947 */ /* 0x000fea0003800000 */
.L_x_10301:
        /* <DEDUP_REMOVED lines=11> */
.L_x_10308:
        /* <DEDUP_REMOVED lines=21> */
.L_x_10310:
[----:B------:R-:W-:Y:S05]  /*f000*/  BSYNC.RECONVERGENT B0 ;  /* 0x0000000000007941 */ /* 0x000fea0003800200 */
.L_x_10309:
[----:B------:R-:W-:Y:S02]  /*f010*/  SHF.L.U32 R0, R0, 0x14, RZ ;  /* 0x0000001400007819 */ /* 0x000fe400000006ff */
[----:B------:R-:W-:-:S04]  /*f020*/  LEA R2, R2, 0x3b800000, 0x17 ;  /* 0x3b80000002027811 */ /* 0x000fc800078eb8ff */
[----:B------:R-:W-:-:S05]  /*f030*/  LOP3.LUT R0, R2, R0, R7, 0xfe, !PT ;  /* 0x0000000002007212 */ /* 0x000fca00078efe07 */
[----:B------:R-:W-:-:S04]  /*f040*/  FMUL.FTZ R0, R0, 1 ;  /* 0x3f80000000007820 */ /* 0x000fc80000410000 */
[----:B------:R0:W1:Y:S01]  /*f050*/  F2F.F64.F32 R4, R0 ;  /* 0x0000000000047310 */ /* 0x0000620000201800 */
[----:B------:R-:W-:Y:S05]  /*f060*/  BRA `(.L_x_10294) ;  /* 0x0000000400147947 */ /* 0x000fea0003800000 */
.L_x_10307:
        /* <DEDUP_REMOVED lines=21> */
.L_x_10312:
[----:B------:R-:W-:Y:S05]  /*f1c0*/  BSYNC.RECONVERGENT B0 ;  /* 0x0000000000007941 */ /* 0x000fea0003800200 */
.L_x_10311:
[----:B------:R-:W-:Y:S01]  /*f1d0*/  IMAD.SHL.U32 R0, R0, 0x200000, RZ ;  /* 0x0020000000007824 */ /* 0x000fe200078e00ff */
[----:B------:R-:W-:-:S04]  /*f1e0*/  LEA R2, R2, 0x37800000, 0x17 ;  /* 0x3780000002027811 */ /* 0x000fc800078eb8ff */
[----:B------:R-:W-:-:S05]  /*f1f0*/  LOP3.LUT R0, R2, R0, R7, 0xfe, !PT ;  /* 0x0000000002007212 */ /* 0x000fca00078efe07 */
[----:B------:R-:W-:-:S04]  /*f200*/  FMUL.FTZ R0, R0, 1 ;  /* 0x3f80000000007820 */ /* 0x000fc80000410000 */
[----:B------:R0:W1:Y:S01]  /*f210*/  F2F.F64.F32 R4, R0 ;  /* 0x0000000000047310 */ /* 0x0000620000201800 */
[----:B------:R-:W-:Y:S05]  /*f220*/  BRA `(.L_x_10294) ;  /* 0x0000000000a47947 */ /* 0x000fea0003800000 */
.L_x_10306:
[----:B------:R-:W-:-:S09]  /*f230*/  UISETP.NE.AND UP0, UPT, UR4, 0x1c, UPT ;  /* 0x0000001c0400788c */ /* 0x000fd2000bf05270 */
[----:B------:R-:W-:Y:S05]  /*f240*/  BRA.U !UP0, `(.L_x_10313) ;  /* 0x0000000108947547 */ /* 0x000fea000b800000 */
[----:B------:R-:W-:-:S09]  /*f250*/  UISETP.NE.AND UP0, UPT, UR4, 0x1d, UPT ;  /* 0x0000001d0400788c */ /* 0x000fd2000bf05270 */
[----:B------:R-:W-:Y:S05]  /*f260*/  BRA.U !UP0, `(.L_x_10314) ;  /* 0x0000000108807547 */ /* 0x000fea000b800000 */
[----:B------:R-:W-:-:S09]  /*f270*/  UISETP.NE.AND UP0, UPT, UR4, 0x2c, UPT ;  /* 0x0000002c0400788c */ /* 0x000fd2000bf05270 */
[----:B------:R-:W-:Y:S05]  /*f280*/  BRA.U UP0, `(.L_x_10293) ;  /* 0x0000000100307547 */ /* 0x000fea000b800000 */
[----:B01----:R-:W2:Y:S01]  /*f290*/  LDG.E.U8 R0, desc[UR36][R24.64] ;  /* 0x0000002418007981 */ /* 0x003ea2000c1e1100 */
        /* <DEDUP_REMOVED lines=11> */
.L_x_10293:
[----:B0-----:R-:W-:Y:S01]  /*f350*/  MOV R2, 0x0 ;  /* 0x0000000000027802 */ /* 0x001fe20000000f00 */
[----:B------:R-:W0:Y:S01]  /*f360*/  LDCU.64 UR4, c[0x4][0x310] ;  /* 0x01006200ff0477ac */ /* 0x000e220008000a00 */
[----:B------:R-:W-:Y:S02]  /*f370*/  HFMA2 R12, -RZ, RZ, 0, 5.9604644775390625e-08 ;  /* 0x00000001ff0c7431 */ /* 0x000fe400000001ff */
[----:B------:R-:W-:Y:S01]  /*f380*/  IMAD.MOV.U32 R8, RZ, RZ, 0x4e ;  /* 0x0000004eff087424 */ /* 0x000fe200078e00ff */
[----:B------:R-:W2:Y:S01]  /*f390*/  LDCU.64 UR6, c[0x4][0x318] ;  /* 0x01006300ff0677ac */ /* 0x000ea20008000a00 */
[----:B------:R-:W1:Y:S01]  /*f3a0*/  LDC.64 R2, c[0x4][R2] ;  /* 0x0100000002027b82 */ /* 0x000e620000000a00 */
[----:B------:R-:W-:Y:S01]  /*f3b0*/  IMAD.MOV.U32 R13, RZ, RZ, RZ ;  /* 0x000000ffff0d7224 */ /* 0x000fe200078e00ff */
[----:B------:R-:W3:Y:S01]  /*f3c0*/  LDCU.64 UR8, c[0x4][0x28] ;  /* 0x01000500ff0877ac */ /* 0x000ee20008000a00 */
[----:B0-----:R-:W-:Y:S01]  /*f3d0*/  IMAD.U32 R4, RZ, RZ, UR4 ;  /* 0x00000004ff047e24 */ /* 0x001fe2000f8e00ff */
[----:B------:R-:W-:Y:S01]  /*f3e0*/  MOV R5, UR5 ;  /* 0x0000000500057c02 */ /* 0x000fe20008000f00 */
[----:B--2---:R-:W-:-:S02]  /*f3f0*/  IMAD.U32 R6, RZ, RZ, UR6 ;  /* 0x00000006ff067e24 */ /* 0x004fc4000f8e00ff */
[----:B------:R-:W-:Y:S01]  /*f400*/  IMAD.U32 R7, RZ, RZ, UR7 ;  /* 0x00000007ff077e24 */ /* 0x000fe2000f8e00ff */
[----:B---3--:R-:W-:Y:S01]  /*f410*/  MOV R10, UR8 ;  /* 0x00000008000a7c02 */ /* 0x008fe20008000f00 */
[----:B------:R-:W-:-:S07]  /*f420*/  IMAD.U32 R11, RZ, RZ, UR9 ;  /* 0x00000009ff0b7e24 */ /* 0x000fce000f8e00ff */
[----:B------:R-:W-:-:S07]  /*f430*/  LEPC R20, `(.L_x_10315) ;  /* 0x000000001014794e */ /* 0x000fce0000000000 */
[----:B-1--45:R-:W-:Y:S05]  /*f440*/  CALL.ABS.NOINC R2 ;  /* 0x0000000002007343 */ /* 0x032fea0003c00000 */
.L_x_10315:
[----:B------:R-:W-:Y:S01]  /*f450*/  CS2R R4, SRZ ;  /* 0x0000000000047805 */ /* 0x000fe2000001ff00 */
[----:B------:R-:W-:Y:S06]  /*f460*/  BRA `(.L_x_10294) ;  /* 0x0000000000147947 */ /* 0x000fec0003800000 */
.L_x_10314:
[----:B0-----:R-:W2:Y:S02]  /*f470*/  LDG.E.64 R4, desc[UR36][R24.64] ;  /* 0x0000002418047981 */ /* 0x001ea4000c1e1b00 */
[----:B--2---:R-:W0:Y:S01]  /*f480*/  I2F.F64.U64 R4, R4 ;  /* 0x0000000400047312 */ /* 0x004e220000301800 */
[----:B------:R-:W-:Y:S05]  /*f490*/  BRA `(.L_x_10294) ;  /* 0x0000000000087947 */ /* 0x000fea0003800000 */
.L_x_10313:
[----:B------:R-:W0:Y:S02]  /*f4a0*/  LDG.E R4, desc[UR36][R24.64] ;  /* 0x0000002418047981 */ /* 0x000e24000c1e1900 */
[----:B0-----:R-:W0:Y:S02]  /*f4b0*/  I2F.F64.U32 R4, R4 ;  /* 0x0000000400047312 */ /* 0x001e240000201800 */
.L_x_10294:
[----:B------:R-:W-:Y:S05]  /*f4c0*/  BSYNC.RECONVERGENT B7 ;  /* 0x0000000000077941 */ /* 0x000fea0003800200 */
.L_x_10288:
[----:B01-3-5:R-:W-:Y:S01]  /*f4d0*/  DADD R2, -R16, 1 ;  /* 0x3ff0000010027429 */ /* 0x02bfe20000000100 */
[----:B------:R-:W-:Y:S01]  /*f4e0*/  UMOV UR4, 0x80000000 ;  /* 0x8000000000047882 */ /* 0x000fe20000000000 */
[----:B------:R-:W-:Y:S01]  /*f4f0*/  UMOV UR5, 0x3d719799 ;  /* 0x3d71979900057882 */ /* 0x000fe20000000000 */
[----:B------:R-:W-:Y:S01]  /*f500*/  DADD R4, -R4, R16 ;  /* 0x0000000004047229 */ /* 0x000fe20000000110 */
[----:B------:R-:W-:Y:S01]  /*f510*/  UMOV UR6, UR5 ;  /* 0x0000000500067c82 */ /* 0x000fe20008000000 */
[----:B------:R-:W-:Y:S01]  /*f520*/  BSSY.RECONVERGENT B0, `(.L_x_10316) ;  /* 0x000001e000007945 */ /* 0x000fe20003800200 */
[----:B------:R-:W-:Y:S02]  /*f530*/  MOV R6, UR6 ;  /* 0x0000000600067c02 */ /* 0x000fe40008000f00 */
[----:B------:R-:W-:-:S03]  /*f540*/  DMUL R2, R2, R16 ;  /* 0x0000001002027228 */ /* 0x000fc60000000000 */
[----:B----4-:R-:W-:-:S05]  /*f550*/  DMUL R10, R4, R18 ;  /* 0x00000012040a7228 */ /* 0x010fca0000000000 */
[----:B------:R-:W-:Y:S02]  /*f560*/  DSETP.MAX.AND P0, P1, R2, UR4, PT ;  /* 0x0000000402007e2a */ /* 0x000fe4000b90f000 */
[----:B--2---:R-:W-:-:S03]  /*f570*/  IMAD.MOV.U32 R0, RZ, RZ, R3 ;  /* 0x000000ffff007224 */ /* 0x004fc600078e0003 */
[----:B------:R-:W-:Y:S02]  /*f580*/  FSETP.GEU.AND P2, PT, |R11|, 6.5827683646048100446e-37, PT ;  /* 0x036000000b00780b */ /* 0x000fe40003f4e200 */
[----:B------:R-:W-:Y:S02]  /*f590*/  FSEL R7, R0, UR6, P0 ;  /* 0x0000000600077c08 */ /* 0x000fe40008000000 */
[----:B------:R-:W-:Y:S01]  /*f5a0*/  SEL R2, R2, UR4, P0 ;  /* 0x0000000402027c07 */ /* 0x000fe20008000000 */
[----:B------:R-:W0:Y:S04]  /*f5b0*/  LDCU.64 UR4, c[0x0][0x648] ;  /* 0x0000c900ff0477ac */ /* 0x000e280008000a00 */
[----:B------:R-:W-:Y:S01]  /*f5c0*/  @P1 LOP3.LUT R7, R6, 0x80000, RZ, 0xfc, !PT ;  /* 0x0008000006071812 */ /* 0x000fe200078efcff */
[----:B------:R-:W-:-:S04]  /*f5d0*/  IMAD.MOV.U32 R6, RZ, RZ, 0x1 ;  /* 0x00000001ff067424 */ /* 0x000fc800078e00ff */
[----:B------:R-:W-:-:S04]  /*f5e0*/  IMAD.MOV.U32 R3, RZ, RZ, R7 ;  /* 0x000000ffff037224 */ /* 0x000fc800078e0007 */
[----:B------:R-:W1:Y:S01]  /*f5f0*/  MUFU.RCP64H R7, R3 ;  /* 0x0000000300077308 */ /* 0x000e620000001800 */
[----:B0-----:R-:W-:-:S04]  /*f600*/  IADD3 R16, P1, PT, R22, UR4, RZ ;  /* 0x0000000416107c10 */ /* 0x001fc8000ff3e0ff */
[----:B------:R-:W-:Y:S01]  /*f610*/  IADD3.X R17, PT, PT, RZ, UR5, RZ, P1, !PT ;  /* 0x00000005ff117c10 */ /* 0x000fe20008ffe4ff */
        /* <DEDUP_REMOVED lines=14> */
.L_x_10317:
[----:B------:R-:W-:Y:S05]  /*f700*/  BSYNC.RECONVERGENT B0 ;  /* 0x0000000000007941 */ /* 0x000fea0003800200 */
.L_x_10316:
        /* <DEDUP_REMOVED lines=14> */
.L_x_10321:
[----:B------:R-:W0:Y:S02]  /*f7f0*/  F2I.S64.F64.TRUNC R4, R4 ;  /* 0x0000000400047311 */ /* 0x000e24000030d900 */
[----:B0-----:R-:W-:-:S05]  /*f800*/  MOV R3, R4 ;  /* 0x0000000400037202 */ /* 0x001fca0000000f00 */
[----:B------:R0:W-:Y:S01]  /*f810*/  STG.E.U8 desc[UR36][R16.64], R3 ;  /* 0x0000000310007986 */ /* 0x0001e2000c101124 */
[----:B------:R-:W-:Y:S05]  /*f820*/  BRA `(.L_x_10323) ;  /* 0x0000000c00e07947 */ /* 0x000fea0003800000 */
.L_x_10320:
        /* <DEDUP_REMOVED lines=9> */
.L_x_10325:
[----:B------:R-:W0:Y:S02]  /*f8c0*/  F2I.F64.TRUNC R5, R4 ;  /* 0x0000000400057311 */ /* 0x000e24000030d100 */
[----:B0-----:R0:W-:Y:S01]  /*f8d0*/  STG.E desc[UR36][R16.64], R5 ;  /* 0x0000000510007986 */ /* 0x0011e2000c101924 */
[----:B------:R-:W-:Y:S05]  /*f8e0*/  BRA `(.L_x_10323) ;  /* 0x0000000c00b07947 */ /* 0x000fea0003800000 */
.L_x_10324:
[----:B------:R-:W0:Y:S02]  /*f8f0*/  F2I.F64.TRUNC R5, R4 ;  /* 0x0000000400057311 */ /* 0x000e24000030d100 */
[----:B0-----:R0:W-:Y:S01]  /*f900*/  STG.E.U16 desc[UR36][R16.64], R5 ;  /* 0x0000000510007986 */ /* 0x0011e2000c101524 */
[----:B------:R-:W-:Y:S05]  /*f910*/  BRA `(.L_x_10323) ;  /* 0x0000000c00a47947 */ /* 0x000fea0003800000 */
.L_x_10319:
        /* <DEDUP_REMOVED lines=13> */
.L_x_10327:
        /* <DEDUP_REMOVED lines=8> */
.L_x_10326:
        /* <DEDUP_REMOVED lines=14> */
.L_x_10329:
        /* <DEDUP_REMOVED lines=9> */
.L_x_10328:
[----:B------:R0:W-:Y:S01]  /*fbe0*/  STG.E.64 desc[UR36][R16.64], R4 ;  /* 0x0000000410007986 */ /* 0x0001e2000c101b24 */
[----:B------:R-:W-:Y:S05]  /*fbf0*/  BRA `(.L_x_10323) ;  /* 0x0000000800ec7947 */ /* 0x000fea0003800000 */
.L_x_10318:
        /* <DEDUP_REMOVED lines=13> */
.L_x_10333:
        /* <DEDUP_REMOVED lines=21> */
.L_x_10336:
[----:B------:R-:W-:-:S04]  /*fe20*/  SHF.R.U32.HI R3, RZ, 0x18, R3 ;  /* 0x00000018ff037819 */ /* 0x000fc80000011603 */
[----:B------:R-:W-:-:S04]  /*fe30*/  LOP3.LUT R0, R0, 0x80, R3, 0xf8, !PT ;  /* 0x0000008000007812 */ /* 0x000fc800078ef803 */
[----:B------:R-:W-:-:S07]  /*fe40*/  PRMT R8, R0, 0x7610, R8 ;  /* 0x0000761000087816 */ /* 0x000fce0000000008 */
.L_x_10335:
[----:B------:R-:W-:Y:S05]  /*fe50*/  BSYNC.RECONVERGENT B0 ;  /* 0x0000000000007941 */ /* 0x000fea0003800200 */
.L_x_10334:
[----:B------:R0:W-:Y:S01]  /*fe60*/  STG.E.U8 desc[UR36][R16.64], R8 ;  /* 0x0000000810007986 */ /* 0x0001e2000c101124 */
[----:B------:R-:W-:Y:S05]  /*fe70*/  BRA `(.L_x_10323) ;  /* 0x00000008004c7947 */ /* 0x000fea0003800000 */
.L_x_10332:
        /* <DEDUP_REMOVED lines=21> */
.L_x_10339:
[----:B------:R-:W-:-:S04]  /*ffd0*/  SHF.R.U32.HI R3, RZ, 0x18, R3 ;  /* 0x00000018ff037819 */ /* 0x000fc80000011603 */
[----:B------:R-:W-:-:S04]  /*ffe0*/  LOP3.LUT R0, R0, 0x80, R3, 0xf8, !PT ;  /* 0x0000008000007812 */ /* 0x000fc800078ef803 */
[----:B------:R-:W-:-:S07]  /*fff0*/  PRMT R8, R0, 0x7610, R8 ;  /* 0x0000761000087816 */ /* 0x000fce0000000008 */
.L_x_10338:
[----:B------:R-:W-:Y:S05]  /*10000*/  BSYNC.RECONVERGENT B0 ;  /* 0x0000000000007941 */ /* 0x000fea0003800200 */
.L_x_10337:
[----:B------:R0:W-:Y:S01]  /*10010*/  STG.E.U8 desc[UR36][R16.64], R8 ;  /* 0x0000000810007986 */ /* 0x0001e2000c101124 */
[----:B------:R-:W-:Y:S05]  /*10020*/  BRA `(.L_x_10323) ;  /* 0x0000000400e07947 */ /* 0x000fea0003800000 */
.L_x_10331:
        /* <DEDUP_REMOVED lines=26> */
.L_x_10341:
[----:B------:R-:W0:Y:S02]  /*101d0*/  F2I.U64.F64.TRUNC R4, R4 ;  /* 0x0000000400047311 */ /* 0x000e24000030d800 */
[----:B0-----:R0:W-:Y:S01]  /*101e0*/  STG.E.64 desc[UR36][R16.64], R4 ;  /* 0x0000000410007986 */ /* 0x0011e2000c101b24 */
[----:B------:R-:W-:Y:S05]  /*101f0*/  BRA `(.L_x_10323) ;  /* 0x00000004006c7947 */ /* 0x000fea0003800000 */
.L_x_10340:
[----:B------:R-:W0:Y:S02]  /*10200*/  F2I.U32.F64.TRUNC R5, R4 ;  /* 0x0000000400057311 */ /* 0x000e24000030d000 */
[----:B0-----:R0:W-:Y:S01]  /*10210*/  STG.E desc[UR36][R16.64], R5 ;  /* 0x0000000510007986 */ /* 0x0011e2000c101924 */
[----:B------:R-:W-:Y:S05]  /*10220*/  BRA `(.L_x_10323) ;  /* 0x0000000400607947 */ /* 0x000fea0003800000 */
.L_x_10330:
        /* <DEDUP_REMOVED lines=10> */
.L_x_10343:
[----:B------:R-:W-:-:S05]  /*102d0*/  CS2R R6, SRZ ;  /* 0x0000000000067805 */ /* 0x000fca000001ff00 */
[----:B------:R4:W-:Y:S01]  /*102e0*/  STG.E.128 desc[UR36][R16.64], R4 ;  /* 0x0000000410007986 */ /* 0x0009e2000c101d24 */
[----:B------:R-:W-:Y:S05]  /*102f0*/  BRA `(.L_x_10323) ;  /* 0x00000004002c7947 */ /* 0x000fea0003800000 */
.L_x_10342:
[----:B------:R-:W-:-:S09]  /*10300*/  UISETP.NE.AND UP0, UPT, UR4, 0xf, UPT ;  /* 0x0000000f0400788c */ /* 0x000fd2000bf05270 */
[----:B------:R-:W-:Y:S05]  /*10310*/  BRA.U !UP0, `(.L_x_10344) ;  /* 0x0000000508087547 */ /* 0x000fea000b800000 */
[----:B------:R-:W-:-:S09]  /*10320*/  UISETP.NE.AND UP0, UPT, UR4, 0x17, UPT ;  /* 0x000000170400788c */ /* 0x000fd2000bf05270 */
[----:B------:R-:W-:Y:S05]  /*10330*/  BRA.U !UP0, `(.L_x_10345) ;  /* 0x0000000108a07547 */ /* 0x000fea000b800000 */
[----:B------:R-:W-:-:S09]  /*10340*/  UISETP.NE.AND UP0, UPT, UR4, 0x18, UPT ;  /* 0x000000180400788c */ /* 0x000fd2000bf05270 */
[----:B------:R-:W-:Y:S05]  /*10350*/  BRA.U !UP0, `(.L_x_10346) ;  /* 0x0000000108447547 */ /* 0x000fea000b800000 */
.L_x_10322:
        /* <DEDUP_REMOVED lines=16> */
.L_x_10347:
[----:B------:R-:W-:Y:S05]  /*10460*/  BRA `(.L_x_10323) ;  /* 0x0000000000d07947 */ /* 0x000fea0003800000 */
.L_x_10346:
        /* <DEDUP_REMOVED lines=17> */
.L_x_10349:
[----:B------:R-:W-:Y:S05]  /*10580*/  BSYNC.RECONVERGENT B0 ;  /* 0x0000000000007941 */ /* 0x000fea0003800200 */
.L_x_10348:
[----:B------:R-:W-:-:S05]  /*10590*/  LOP3.LUT R3, R0, 0x80, R3, 0xf8, !PT ;  /* 0x0000008000037812 */ /* 0x000fca00078ef803 */
[----:B------:R1:W-:Y:S01]  /*105a0*/  STG.E.U8 desc[UR36][R16.64], R3 ;  /* 0x0000000310007986 */ /* 0x0003e2000c101124 */
[----:B------:R-:W-:Y:S05]  /*105b0*/  BRA `(.L_x_10323) ;  /* 0x00000000007c7947 */ /* 0x000fea0003800000 */
.L_x_10345:
        /* <DEDUP_REMOVED lines=16> */
.L_x_10351:
[----:B------:R-:W-:Y:S02]  /*106c0*/  ISETP.GT.U32.AND P0, PT, R2, 0x7f800000, PT ;  /* 0x7f8000000200780c */ /* 0x000fe40003f04070 */
[----:B------:R-:W-:-:S04]  /*106d0*/  MOV R0, 0x7f ;  /* 0x0000007f00007802 */ /* 0x000fc80000000f00 */
[----:B------:R-:W-:-:S07]  /*106e0*/  SEL R0, R0, 0x7c, P0 ;  /* 0x0000007c00007807 */ /* 0x000fce0000000000 */
.L_x_10352:
[----:B------:R-:W-:Y:S05]  /*106f0*/  BSYNC.RECONVERGENT B0 ;  /* 0x0000000000007941 */ /* 0x000fea0003800200 */
.L_x_10350:
[----:B------:R-:W-:-:S04]  /*10700*/  SHF.R.U32.HI R3, RZ, 0x18, R3 ;  /* 0x00000018ff037819 */ /* 0x000fc80000011603 */
[----:B------:R-:W-:-:S05]  /*10710*/  LOP3.LUT R3, R0, 0x80, R3, 0xf8, !PT ;  /* 0x0000008000037812 */ /* 0x000fca00078ef803 */
[----:B------:R0:W-:Y:S01]  /*10720*/  STG.E.U8 desc[UR36][R16.64], R3 ;  /* 0x0000000310007986 */ /* 0x0001e2000c101124 */
[----:B------:R-:W-:Y:S05]  /*10730*/  BRA `(.L_x_10323) ;  /* 0x00000000001c7947 */ /* 0x000fea0003800000 */
.L_x_10344:
[----:B------:R-:W-:Y:S01]  /*10740*/  UMOV UR4, 0xf0000000 ;  /* 0xf000000000047882 */ /* 0x000fe20000000000 */
[----:B------:R-:W-:Y:S01]  /*10750*/  UMOV UR5, 0x380fffff ;  /* 0x380fffff00057882 */ /* 0x000fe20000000000 */
[----:B------:R-:W0:Y:S01]  /*10760*/  F2F.F32.F64 R0, R4 ;  /* 0x0000000400007310 */ /* 0x000e220000301000 */
[----:B------:R-:W-:-:S14]  /*10770*/  DSETP.GEU.AND P0, PT, |R4|, UR4, PT ;  /* 0x0000000404007e2a */ /* 0x000fdc000bf0e200 */
[----:B0-----:R-:W-:-:S05]  /*10780*/  @!P0 FMUL R0, R0, 1.175494350822287508e-38 ;  /* 0x0080000000008820 */ /* 0x001fca0000400000 */
[----:B------:R-:W-:-:S05]  /*10790*/  F2FP.BF16.F32.PACK_AB R0, RZ, R0 ;  /* 0x00000000ff00723e */ /* 0x000fca00000010ff */
[----:B------:R2:W-:Y:S02]  /*107a0*/  STG.E.U16 desc[UR36][R16.64], R0 ;  /* 0x0000000010007986 */ /* 0x0005e4000c101524 */
.L_x_10323:
[----:B------:R-:W-:-:S07]  /*107b0*/  VIADD R23, R23, 0x80 ;  /* 0x0000008017177836 */ /* 0x000fce0000000000 */
.L_x_10230:
[----:B------:R-:W-:Y:S05]  /*107c0*/  BSYNC.RECONVERGENT B6 ;  /* 0x0000000000067941 */ /* 0x000fea0003800200 */
.L_x_10229:
[----:B------:R-:W5:Y:S02]  /*107d0*/  LDCU UR4, c[0x0][0x380] ;  /* 0x00007000ff0477ac */ /* 0x000f640008000800 */
[----:B-----5:R-:W-:-:S13]  /*107e0*/  ISETP.GE.AND P0, PT, R23, UR4, PT ;  /* 0x0000000417007c0c */ /* 0x020fda000bf06270 */
[----:B------:R-:W-:Y:S05]  /*107f0*/  @P0 EXIT ;  /* 0x000000000000094d */ /* 0x000fea0003800000 */
[----:B------:R-:W5:Y:S01]  /*10800*/  LDCU UR4, c[0x0][0x388] ;  /* 0x00007100ff0477ac */ /* 0x000f620008000800 */
[----:B0-2---:R-:W-:Y:S01]  /*10810*/  HFMA2 R0, -RZ, RZ, 0, 0 ;  /* 0x00000000ff007431 */ /* 0x005fe200000001ff */
[----:B------:R-:W-:Y:S01]  /*10820*/  MOV R24, RZ ;  /* 0x000000ff00187202 */ /* 0x000fe20000000f00 */
[----:B------:R-:W-:Y:S02]  /*10830*/  IMAD.MOV.U32 R18, RZ, RZ, RZ ;  /* 0x000000ffff127224 */ /* 0x000fe400078e00ff */
[----:B-1-34-:R-:W-:Y:S01]  /*10840*/  IMAD.MOV.U32 R16, RZ, RZ, RZ ;  /* 0x000000ffff107224 */ /* 0x01afe200078e00ff */
[----:B-----5:R-:W-:-:S09]  /*10850*/  UISETP.NE.AND UP0, UPT, UR4, URZ, UPT ;  /* 0x000000ff0400728c */ /* 0x020fd2000bf05270 */
[----:B------:R-:W-:Y:S05]  /*10860*/  BRA.U !UP0, `(.L_x_10353) ;  /* 0x0000001508d47547 */ /* 0x000fea000b800000 */
[----:B------:R-:W0:Y:S01]  /*10870*/  LDCU.64 UR4, c[0x0][0x390] ;  /* 0x00007200ff0477ac */ /* 0x000e220008000a00 */
[----:B------:R-:W-:Y:S01]  /*10880*/  MOV R22, RZ ;  /* 0x000000ff00167202 */ /* 0x000fe20000000f00 */
        /* <DEDUP_REMOVED lines=371> */
.L_x_10353:
[----:B------:R-:W0:Y:S01]  /*11fc0*/  LDCU.64 UR8, c[0x0][0x650] ;  /* 0x0000ca00ff0877ac */ /* 0x000e220008000a00 */
[----:B------:R-:W-:Y:S01]  /*11fd0*/  BSSY.RECONVERGENT B6, `(.L_x_10354) ;  /* 0x00000ef000067945 */ /* 0x000fe20003800200 */
[----:B------:R-:W1:Y:S01]  /*11fe0*/  LDCU.64 UR6, c[0x0][0x648] ;  /* 0x0000c900ff0677ac */ /* 0x000e620008000a00 */
[----:B------:R-:W-:-:S04]  /*11ff0*/  UPRMT UR4, UR40, 0x9910, URZ ;  /* 0x0000991028047896 */ /* 0x000fc800080000ff */
[----:B------:R-:W-:Y:S01]  /*12000*/  UISETP.GT.AND UP0, UPT, UR4, 0x9, UPT ;  /* 0x000000090400788c */ /* 0x000fe2000bf04270 */
[----:B0-----:R-:W-:Y:S02]  /*12010*/  IADD3 R2, P1, PT, R0, UR8, RZ ;  /* 0x0000000800027c10 */ /* 0x001fe4000ff3e0ff */
[----:B-1----:R-:W-:-:S03]  /*12020*/  IADD3 R16, P0, PT, R16, UR6, RZ ;  /* 0x0000000610107c10 */ /* 0x002fc6000ff1e0ff */
        /* <DEDUP_REMOVED lines=14> */
.L_x_10358:
[----:B------:R-:W2:Y:S02]  /*12110*/  LDG.E.U8 R2, desc[UR36][R2.64] ;  /* 0x0000002402027981 */ /* 0x000ea4000c1e1100 */
[----:B--2---:R2:W3:Y:S01]  /*12120*/  I2F.F64.U16 R22, R2 ;  /* 0x0000000200167312 */ /* 0x0044e20000101800 */
[----:B------:R-:W-:Y:S05]  /*12130*/  BRA `(.L_x_10360) ;  /* 0x0000000c00607947 */ /* 0x000fea0003800000 */
.L_x_10357:
        /* <DEDUP_REMOVED lines=9> */
.L_x_10362:
[----:B------:R-:W2:Y:S02]  /*121d0*/  LDG.E R2, desc[UR36][R2.64] ;  /* 0x0000002402027981 */ /* 0x000ea4000c1e1900 */
[----:B--2---:R0:W1:Y:S01]  /*121e0*/  I2F.F64 R22, R2 ;  /* 0x0000000200167312 */ /* 0x0040620000201c00 */
[----:B------:R-:W-:Y:S05]  /*121f0*/  BRA `(.L_x_10360) ;  /* 0x0000000c00307947 */ /* 0x000fea0003800000 */
.L_x_10361:
[----:B------:R-:W2:Y:S02]  /*12200*/  LDG.E.U16 R2, desc[UR36][R2.64] ;  /* 0x0000002402027981 */ /* 0x000ea4000c1e1500 */
[----:B--2---:R4:W0:Y:S01]  /*12210*/  I2F.F64.S16 R22, R2 ;  /* 0x0000000200167312 */ /* 0x0048220000101c00 */
[----:B------:R-:W-:Y:S05]  /*12220*/  BRA `(.L_x_10360) ;  /* 0x0000000c00247947 */ /* 0x000fea0003800000 */
.L_x_10356:
        /* <DEDUP_REMOVED lines=10> */
.L_x_10364:
[----:B------:R-:W2:Y:S02]  /*122d0*/  LDG.E.U16 R0, desc[UR36][R2.64] ;  /* 0x0000002402007981 */ /* 0x000ea4000c1e1500 */
[----:B--2---:R-:W-:-:S05]  /*122e0*/  HADD2.F32 R0, -RZ, R0.H0_H0 ;  /* 0x20000000ff007230 */ /* 0x004fca0000004100 */
[----:B------:R-:W-:-:S04]  /*122f0*/  FMUL.FTZ R0, R0, 1 ;  /* 0x3f80000000007820 */ /* 0x000fc80000410000 */
[----:B------:R0:W1:Y:S01]  /*12300*/  F2F.F64.F32 R22, R0 ;  /* 0x0000000000167310 */ /* 0x0000620000201800 */
[----:B------:R-:W-:Y:S05]  /*12310*/  BRA `(.L_x_10360) ;  /* 0x0000000800e87947 */ /* 0x000fea0003800000 */
.L_x_10363:
        /* <DEDUP_REMOVED lines=10> */
.L_x_10366:
[----:B------:R-:W2:Y:S02]  /*123c0*/  LDG.E.U16 R2, desc[UR36][R2.64] ;  /* 0x0000002402027981 */ /* 0x000ea4000c1e1500 */
[----:B--2---:R-:W-:-:S05]  /*123d0*/  HADD2.F32 R0, -RZ, R2.H0_H0 ;  /* 0x20000002ff007230 */ /* 0x004fca0000004100 */
[----:B------:R-:W-:-:S04]  /*123e0*/  FMUL.FTZ R0, R0, 1 ;  /* 0x3f80000000007820 */ /* 0x000fc80000410000 */
[----:B------:R0:W1:Y:S01]  /*123f0*/  F2F.F64.F32 R22, R0 ;  /* 0x0000000000167310 */ /* 0x0000620000201800 */
[----:B------:R-:W-:Y:S05]  /*12400*/  BRA `(.L_x_10360) ;  /* 0x0000000800ac7947 */ /* 0x000fea0003800000 */
.L_x_10365:
[----:B------:R0:W5:Y:S01]  /*12410*/  LDG.E.64 R22, desc[UR36][R2.64] ;  /* 0x0000002402167981 */ /* 0x000162000c1e1b00 */
[----:B------:R-:W-:Y:S05]  /*12420*/  BRA `(.L_x_10360) ;  /* 0x0000000800a47947 */ /* 0x000fea0003800000 */
.L_x_10355:
        /* <DEDUP_REMOVED lines=13> */
.L_x_10369:
[----:B------:R0:W5:Y:S01]  /*12500*/  LDG.E.64 R22, desc[UR36][R2.64] ;  /* 0x0000002402167981 */ /* 0x000162000c1e1b00 */
[----:B------:R-:W-:Y:S05]  /*12510*/  BRA `(.L_x_10360) ;  /* 0x0000000800687947 */ /* 0x000fea0003800000 */
.L_x_10368:
        /* <DEDUP_REMOVED lines=16> */
[----:B------:R-:W-:Y:S01]  /*12620*/  IMAD.SHL.U32 R7, R5, 0x800000, RZ ;  /* 0x0080000005077824 */ /* 0x000fe200078e00ff */
[----:B------:R-:W-:-:S04]  /*12630*/  IADD3 R5, PT, PT, R4, 0x1000000, RZ ;  /* 0x0100000004057810 */ /* 0x000fc80007ffe0ff */
        /* <DEDUP_REMOVED lines=9> */
.L_x_10371:
        /* <DEDUP_REMOVED lines=14> */
.L_x_10370:
[----:B------:R-:W2:Y:S02]  /*127b0*/  LDG.E.U16 R0, desc[UR36][R2.64] ;  /* 0x0000002402007981 */ /* 0x000ea4000c1e1500 */
[----:B--2---:R-:W-:-:S05]  /*127c0*/  SHF.L.U32 R0, R0, 0x10, RZ ;  /* 0x0000001000007819 */ /* 0x004fca00000006ff */
[----:B------:R-:W-:-:S04]  /*127d0*/  FMUL.FTZ R0, R0, 1 ;  /* 0x3f80000000007820 */ /* 0x000fc80000410000 */
[----:B------:R0:W1:Y:S01]  /*127e0*/  F2F.F64.F32 R22, R0 ;  /* 0x0000000000167310 */ /* 0x0000620000201800 */
[----:B------:R-:W-:Y:S05]  /*127f0*/  BRA `(.L_x_10360) ;  /* 0x0000000400b07947 */ /* 0x000fea0003800000 */
.L_x_10367:
        /* <DEDUP_REMOVED lines=11> */
.L_x_10374:
        /* <DEDUP_REMOVED lines=21> */
.L_x_10376:
[----:B------:R-:W-:Y:S05]  /*12a00*/  BSYNC.RECONVERGENT B0 ;  /* 0x0000000000007941 */ /* 0x000fea0003800200 */
.L_x_10375:
[----:B------:R-:W-:Y:S01]  /*12a10*/  IMAD.SHL.U32 R0, R0, 0x100000, RZ ;  /* 0x0010000000007824 */ /* 0x000fe200078e00ff */
[----:B------:R-:W-:-:S04]  /*12a20*/  LEA R2, R2, 0x3b800000, 0x17 ;  /* 0x3b80000002027811 */ /* 0x000fc800078eb8ff */
[----:B------:R-:W-:-:S05]  /*12a30*/  LOP3.LUT R0, R2, R0, R7, 0xfe, !PT ;  /* 0x0000000002007212 */ /* 0x000fca00078efe07 */
[----:B------:R-:W-:-:S04]  /*12a40*/  FMUL.FTZ R0, R0, 1 ;  /* 0x3f80000000007820 */ /* 0x000fc80000410000 */
[----:B------:R0:W1:Y:S01]  /*12a50*/  F2F.F64.F32 R22, R0 ;  /* 0x0000000000167310 */ /* 0x0000620000201800 */
[----:B------:R-:W-:Y:S05]  /*12a60*/  BRA `(.L_x_10360) ;  /* 0x0000000400147947 */ /* 0x000fea0003800000 */
.L_x_10373:
        /* <DEDUP_REMOVED lines=21> */
.L_x_10378:
[----:B------:R-:W-:Y:S05]  /*12bc0*/  BSYNC.RECONVERGENT B0 ;  /* 0x0000000000007941 */ /* 0x000fea0003800200 */
.L_x_10377:
[----:B------:R-:W-:Y:S02]  /*12bd0*/  SHF.L.U32 R0, R0, 0x15, RZ ;  /* 0x0000001500007819 */ /* 0x000fe400000006ff */
[----:B------:R-:W-:-:S04]  /*12be0*/  LEA R2, R2, 0x37800000, 0x17 ;  /* 0x3780000002027811 */ /* 0x000fc800078eb8ff */
[----:B------:R-:W-:-:S05]  /*12bf0*/  LOP3.LUT R0, R2, R0, R7, 0xfe, !PT ;  /* 0x0000000002007212 */ /* 0x000fca00078efe07 */
[----:B------:R-:W-:-:S04]  /*12c00*/  FMUL.FTZ R0, R0, 1 ;  /* 0x3f80000000007820 */ /* 0x000fc80000410000 */
[----:B------:R0:W1:Y:S01]  /*12c10*/  F2F.F64.F32 R22, R0 ;  /* 0x0000000000167310 */ /* 0x0000620000201800 */
[----:B------:R-:W-:Y:S05]  /*12c20*/  BRA `(.L_x_10360) ;  /* 0x0000000000a47947 */ /* 0x000fea0003800000 */
.L_x_10372:
        /* <DEDUP_REMOVED lines=18> */
.L_x_10359:
[----:B------:R-:W-:Y:S01]  /*12d50*/  MOV R2, 0x0 ;  /* 0x0000000000027802 */ /* 0x000fe20000000f00 */
[----:B------:R-:W0:Y:S01]  /*12d60*/  LDCU.64 UR4, c[0x4][0x310] ;  /* 0x01006200ff0477ac */ /* 0x000e220008000a00 */
[----:B------:R-:W-:Y:S02]  /*12d70*/  HFMA2 R8, -RZ, RZ, 0, 4.64916229248046875e-06 ;  /* 0x0000004eff087431 */ /* 0x000fe400000001ff */
        /* <DEDUP_REMOVED lines=13> */
.L_x_10381:
[----:B------:R-:W-:Y:S01]  /*12e50*/  CS2R R22, SRZ ;  /* 0x0000000000167805 */ /* 0x000fe2000001ff00 */
[----:B------:R-:W-:Y:S06]  /*12e60*/  BRA `(.L_x_10360) ;  /* 0x0000000000147947 */ /* 0x000fec0003800000 */
.L_x_10380:
[----:B------:R-:W2:Y:S02]  /*12e70*/  LDG.E.64 R22, desc[UR36][R2.64] ;  /* 0x0000002402167981 */ /* 0x000ea4000c1e1b00 */
[----:B--2---:R-:W0:Y:S01]  /*12e80*/  I2F.F64.U64 R22, R22 ;  /* 0x0000001600167312 */ /* 0x004e220000301800 */
[----:B------:R-:W-:Y:S05]  /*12e90*/  BRA `(.L_x_10360) ;  /* 0x0000000000087947 */ /* 0x000fea0003800000 */
.L_x_10379:
[----:B------:R-:W2:Y:S02]  /*12ea0*/  LDG.E R2, desc[UR36][R2.64] ;  /* 0x0000002402027981 */ /* 0x000ea4000c1e1900 */
[----:B--2---:R0:W1:Y:S02]  /*12eb0*/  I2F.F64.U32 R22, R2 ;  /* 0x0000000200167312 */ /* 0x0040640000201800 */
.L_x_10360:
[----:B------:R-:W-:Y:S05]  /*12ec0*/  BSYNC.RECONVERGENT B6 ;  /* 0x0000000000067941 */ /* 0x000fea0003800200 */
.L_x_10354:
        /* <DEDUP_REMOVED lines=18> */
.L_x_10386:
[----:B------:R-:W2:Y:S02]  /*12ff0*/  LDG.E.U8 R2, desc[UR36][R2.64] ;  /* 0x0000002402027981 */ /* 0x000ea4000c1e1100 */
[----:B--2---:R4:W0:Y:S01]  /*13000*/  I2F.F64.U16 R18, R2 ;  /* 0x0000000200127312 */ /* 0x0048220000101800 */
[----:B------:R-:W-:Y:S05]  /*13010*/  BRA `(.L_x_10388) ;  /* 0x0000000c00607947 */ /* 0x000fea0003800000 */
.L_x_10385:
        /* <DEDUP_REMOVED lines=9> */
.L_x_10390:
[----:B------:R-:W2:Y:S02]  /*130b0*/  LDG.E R2, desc[UR36][R2.64] ;  /* 0x0000002402027981 */ /* 0x000ea4000c1e1900 */
[----:B--2---:R0:W2:Y:S01]  /*130c0*/  I2F.F64 R18, R2 ;  /* 0x0000000200127312 */ /* 0x0040a20000201c00 */
[----:B------:R-:W-:Y:S05]  /*130d0*/  BRA `(.L_x_10388) ;  /* 0x0000000c00307947 */ /* 0x000fea0003800000 */
.L_x_10389:
[----:B------:R-:W2:Y:S02]  /*130e0*/  LDG.E.U16 R2, desc[UR36][R2.64] ;  /* 0x0000002402027981 */ /* 0x000ea4000c1e1500 */
[----:B--2---:R0:W2:Y:S01]  /*130f0*/  I2F.F64.S16 R18, R2 ;  /* 0x0000000200127312 */ /* 0x0040a20000101c00 */
[----:B------:R-:W-:Y:S05]  /*13100*/  BRA `(.L_x_10388) ;  /* 0x0000000c00247947 */ /* 0x000fea0003800000 */
.L_x_10384:
        /* <DEDUP_REMOVED lines=10> */
.L_x_10392:
[----:B------:R-:W2:Y:S02]  /*131b0*/  LDG.E.U16 R0, desc[UR36][R2.64] ;  /* 0x0000002402007981 */ /* 0x000ea4000c1e1500 */
[----:B--2---:R-:W-:-:S05]  /*131c0*/  HADD2.F32 R0, -RZ, R0.H0_H0 ;  /* 0x20000000ff007230 */ /* 0x004fca0000004100 */
[----:B------:R-:W-:-:S04]  /*131d0*/  FMUL.FTZ R0, R0, 1 ;  /* 0x3f80000000007820 */ /* 0x000fc80000410000 */
[----:B------:R0:W2:Y:S01]  /*131e0*/  F2F.F64.F32 R18, R0 ;  /* 0x0000000000127310 */ /* 0x0000a20000201800 */
[----:B------:R-:W-:Y:S05]  /*131f0*/  BRA `(.L_x_10388) ;  /* 0x0000000800e87947 */ /* 0x000fea0003800000 */
.L_x_10391:
        /* <DEDUP_REMOVED lines=10> */
.L_x_10394:
[----:B------:R-:W2:Y:S02]  /*132a0*/  LDG.E.U16 R2, desc[UR36][R2.64] ;  /* 0x0000002402027981 */ /* 0x000ea4000c1e1500 */
[----:B--2---:R-:W-:-:S05]  /*132b0*/  HADD2.F32 R0, -RZ, R2.H0_H0 ;  /* 0x20000002ff007230 */ /* 0x004fca0000004100 */
[----:B------:R-:W-:-:S04]  /*132c0*/  FMUL.FTZ R0, R0, 1 ;  /* 0x3f80000000007820 */ /* 0x000fc80000410000 */
[----:B------:R0:W2:Y:S01]  /*132d0*/  F2F.F64.F32 R18, R0 ;  /* 0x0000000000127310 */ /* 0x0000a20000201800 */
[----:B------:R-:W-:Y:S05]  /*132e0*/  BRA `(.L_x_10388) ;  /* 0x0000000800ac7947 */ /* 0x000fea0003800000 */
.L_x_10393:
[----:B------:R0:W5:Y:S01]  /*132f0*/  LDG.E.64 R18, desc[UR36][R2.64] ;  /* 0x0000002402127981 */ /* 0x000162000c1e1b00 */
[----:B------:R-:W-:Y:S05]  /*13300*/  BRA `(.L_x_10388) ;  /* 0x0000000800a47947 */ /* 0x000fea0003800000 */
.L_x_10383:
        /* <DEDUP_REMOVED lines=13> */
.L_x_10397:
[----:B------:R0:W5:Y:S01]  /*133e0*/  LDG.E.64 R18, desc[UR36][R2.64] ;  /* 0x0000002402127981 */ /* 0x000162000c1e1b00 */
[----:B------:R-:W-:Y:S05]  /*133f0*/  BRA `(.L_x_10388) ;  /* 0x0000000800687947 */ /* 0x000fea0003800000 */
.L_x_10396:
        /* <DEDUP_REMOVED lines=27> */
.L_x_10399:
        /* <DEDUP_REMOVED lines=14> */
.L_x_10398:
[----:B------:R-:W2:Y:S02]  /*13690*/  LDG.E.U16 R0, desc[UR36][R2.64] ;  /* 0x0000002402007981 */ /* 0x000ea4000c1e1500 */
[----:B--2---:R-:W-:-:S05]  /*136a0*/  SHF.L.U32 R0, R0, 0x10, RZ ;  /* 0x0000001000007819 */ /* 0x004fca00000006ff */
[----:B------:R-:W-:-:S04]  /*136b0*/  FMUL.FTZ R0, R0, 1 ;  /* 0x3f80000000007820 */ /* 0x000fc80000410000 */
[----:B------:R0:W2:Y:S01]  /*136c0*/  F2F.F64.F32 R18, R0 ;  /* 0x0000000000127310 */ /* 0x0000a20000201800 */
[----:B------:R-:W-:Y:S05]  /*136d0*/  BRA `(.L_x_10388) ;  /* 0x0000000400b07947 */ /* 0x000fea0003800000 */
.L_x_10395:
        /* <DEDUP_REMOVED lines=11> */
.L_x_10402:
        /* <DEDUP_REMOVED lines=21> */
.L_x_10404:
[----:B------:R-:W-:Y:S05]  /*138e0*/  BSYNC.RECONVERGENT B0 ;  /* 0x0000000000007941 */ /* 0x000fea0003800200 */
.L_x_10403:
[----:B------:R-:W-:Y:S01]  /*138f0*/  IMAD.SHL.U32 R0, R0, 0x100000, RZ ;  /* 0x0010000000007824 */ /* 0x000fe200078e00ff */
[----:B------:R-:W-:-:S04]  /*13900*/  LEA R2, R2, 0x3b800000, 0x17 ;  /* 0x3b80000002027811 */ /* 0x000fc800078eb8ff */
[----:B------:R-:W-:-:S05]  /*13910*/  LOP3.LUT R0, R2, R0, R7, 0xfe, !PT ;  /* 0x0000000002007212 */ /* 0x000fca00078efe07 */
[----:B------:R-:W-:-:S04]  /*13920*/  FMUL.FTZ R0, R0, 1 ;  /* 0x3f80000000007820 */ /* 0x000fc80000410000 */
[----:B------:R0:W2:Y:S01]  /*13930*/  F2F.F64.F32 R18, R0 ;  /* 0x0000000000127310 */ /* 0x0000a20000201800 */
[----:B------:R-:W-:Y:S05]  /*13940*/  BRA `(.L_x_10388) ;  /* 0x0000000400147947 */ /* 0x000fea0003800000 */
.L_x_10401:
        /* <DEDUP_REMOVED lines=21> */
.L_x_10406:
[----:B------:R-:W-:Y:S05]  /*13aa0*/  BSYNC.RECONVERGENT B0 ;  /* 0x0000000000007941 */ /* 0x000fea0003800200 */
.L_x_10405:
[----:B------:R-:W-:Y:S02]  /*13ab0*/  SHF.L.U32 R0, R0, 0x15, RZ ;  /* 0x0000001500007819 */ /* 0x000fe400000006ff */
[----:B------:R-:W-:-:S04]  /*13ac0*/  LEA R2, R2, 0x37800000, 0x17 ;  /* 0x3780000002027811 */ /* 0x000fc800078eb8ff */
[----:B------:R-:W-:-:S05]  /*13ad0*/  LOP3.LUT R0, R2, R0, R7, 0xfe, !PT ;  /* 0x0000000002007212 */ /* 0x000fca00078efe07 */
[----:B------:R-:W-:-:S04]  /*13ae0*/  FMUL.FTZ R0, R0, 1 ;  /* 0x3f80000000007820 */ /* 0x000fc80000410000 */
[----:B------:R0:W2:Y:S01]  /*13af0*/  F2F.F64.F32 R18, R0 ;  /* 0x0000000000127310 */ /* 0x0000a20000201800 */
[----:B------:R-:W-:Y:S05]  /*13b00*/  BRA `(.L_x_10388) ;  /* 0x0000000000a47947 */ /* 0x000fea0003800000 */
.L_x_10400:
        /* <DEDUP_REMOVED lines=18> */
.L_x_10387:
[----:B------:R-:W-:Y:S01]  /*13c30*/  MOV R2, 0x0 ;  /* 0x0000000000027802 */ /* 0x000fe20000000f00 */
[----:B------:R-:W0:Y:S01]  /*13c40*/  LDCU.64 UR4, c[0x4][0x310] ;  /* 0x01006200ff0477ac */ /* 0x000e220008000a00 */
[----:B------:R-:W-:Y:S02]  /*13c50*/  HFMA2 R8, -RZ, RZ, 0, 4.64916229248046875e-06 ;  /* 0x0000004eff087431 */ /* 0x000fe400000001ff */
[----:B------:R-:W-:Y:S01]  /*13c60*/  IMAD.MOV.U32 R12, RZ, RZ, 0x1 ;  /* 0x00000001ff0c7424 */ /* 0x000fe200078e00ff */
[----:B------:R-:W-:Y:S01]  /*13c70*/  MOV R13, RZ ;  /* 0x000000ff000d7202 */ /* 0x000fe20000000f00 */
[----:B------:R-:W2:Y:S01]  /*13c80*/  LDCU.64 UR6, c[0x4][0x318] ;  /* 0x01006300ff0677ac */ /* 0x000ea20008000a00 */
[----:B------:R-:W4:Y:S01]  /*13c90*/  LDC.64 R2, c[0x4][R2] ;  /* 0x0100000002027b82 */ /* 0x000f220000000a00 */
[----:B------:R-:W1:Y:S01]  /*13ca0*/  LDCU.64 UR8, c[0x4][0x28] ;  /* 0x01000500ff0877ac */ /* 0x000e620008000a00 */
[----:B0-----:R-:W-:Y:S01]  /*13cb0*/  MOV R4, UR4 ;  /* 0x0000000400047c02 */ /* 0x001fe20008000f00 */
[----:B------:R-:W-:Y:S01]  /*13cc0*/  IMAD.U32 R5, RZ, RZ, UR5 ;  /* 0x00000005ff057e24 */ /* 0x000fe2000f8e00ff */
[----:B--2---:R-:W-:Y:S01]  /*13cd0*/  MOV R6, UR6 ;  /* 0x0000000600067c02 */ /* 0x004fe20008000f00 */
[----:B------:R-:W-:Y:S01]  /*13ce0*/  IMAD.U32 R7, RZ, RZ, UR7 ;  /* 0x00000007ff077e24 */ /* 0x000fe2000f8e00ff */
[----:B-1----:R-:W-:Y:S01]  /*13cf0*/  MOV R10, UR8 ;  /* 0x00000008000a7c02 */ /* 0x002fe20008000f00 */
[----:B------:R-:W-:-:S07]  /*13d00*/  IMAD.U32 R11, RZ, RZ, UR9 ;  /* 0x00000009ff0b7e24 */ /* 0x000fce000f8e00ff */
[----:B------:R-:W-:-:S07]  /*13d10*/  LEPC R20, `(.L_x_10409) ;  /* 0x000000001014794e */ /* 0x000fce0000000000 */
[----:B---345:R-:W-:Y:S05]  /*13d20*/  CALL.ABS.NOINC R2 ;  /* 0x0000000002007343 */ /* 0x038fea0003c00000 */
.L_x_10409:
[----:B------:R-:W-:Y:S01]  /*13d30*/  CS2R R18, SRZ ;  /* 0x0000000000127805 */ /* 0x000fe2000001ff00 */
[----:B------:R-:W-:Y:S06]  /*13d40*/  BRA `(.L_x_10388) ;  /* 0x0000000000147947 */ /* 0x000fec0003800000 */
.L_x_10408:
[----:B------:R-:W2:Y:S02]  /*13d50*/  LDG.E.64 R18, desc[UR36][R2.64] ;  /* 0x0000002402127981 */ /* 0x000ea4000c1e1b00 */
[----:B--2---:R-:W0:Y:S01]  /*13d60*/  I2F.F64.U64 R18, R18 ;  /* 0x0000001200127312 */ /* 0x004e220000301800 */
[----:B------:R-:W-:Y:S05]  /*13d70*/  BRA `(.L_x_10388) ;  /* 0x0000000000087947 */ /* 0x000fea0003800000 */
.L_x_10407:
[----:B------:R-:W2:Y:S02]  /*13d80*/  LDG.E R2, desc[UR36][R2.64] ;  /* 0x0000002402027981 */ /* 0x000ea4000c1e1900 */
[----:B--2---:R0:W2:Y:S02]  /*13d90*/  I2F.F64.U32 R18, R2 ;  /* 0x0000000200127312 */ /* 0x0040a40000201800 */
.L_x_10388:
[----:B------:R-:W-:Y:S05]  /*13da0*/  BSYNC.RECONVERGENT B6 ;  /* 0x0000000000067941 */ /* 0x000fea0003800200 */
.L_x_10382:
        /* <DEDUP_REMOVED lines=18> */
.L_x_10414:
[----:B------:R-:W0:Y:S02]  /*13ed0*/  LDG.E.U8 R4, desc[UR36][R24.64] ;  /* 0x0000002418047981 */ /* 0x000e24000c1e1100 */
[----:B0-----:R-:W0:Y:S01]  /*13ee0*/  I2F.F64.U16 R4, R4 ;  /* 0x0000000400047312 */ /* 0x001e220000101800 */
[----:B------:R-:W-:Y:S05]  /*13ef0*/  BRA `(.L_x_10416) ;  /* 0x0000000c00607947 */ /* 0x000fea0003800000 */
.L_x_10413:
        /* <DEDUP_REMOVED lines=9> */
.L_x_10418:
[----:B------:R-:W0:Y:S02]  /*13f90*/  LDG.E R4, desc[UR36][R24.64] ;  /* 0x0000002418047981 */ /* 0x000e24000c1e1900 */
[----:B0-----:R-:W0:Y:S01]  /*13fa0*/  I2F.F64 R4, R4 ;  /* 0x0000000400047312 */ /* 0x001e220000201c00 */
[----:B------:R-:W-:Y:S05]  /*13fb0*/  BRA `(.L_x_10416) ;  /* 0x0000000c00307947 */ /* 0x000fea0003800000 */
.L_x_10417:
[----:B------:R-:W0:Y:S02]  /*13fc0*/  LDG.E.U16 R4, desc[UR36][R24.64] ;  /* 0x0000002418047981 */ /* 0x000e24000c1e1500 */
[----:B0-----:R-:W0:Y:S01]  /*13fd0*/  I2F.F64.S16 R4, R4 ;  /* 0x0000000400047312 */ /* 0x001e220000101c00 */
[----:B------:R-:W-:Y:S05]  /*13fe0*/  BRA `(.L_x_10416) ;  /* 0x0000000c00247947 */ /* 0x000fea0003800000 */
.L_x_10412:
        /* <DEDUP_REMOVED lines=10> */
.L_x_10420:
[----:B0-----:R-:W2:Y:S02]  /*14090*/  LDG.E.U16 R0, desc[UR36][R24.64] ;  /* 0x0000002418007981 */ /* 0x001ea4000c1e1500 */
[----:B--2---:R-:W-:-:S05]  /*140a0*/  HADD2.F32 R0, -RZ, R0.H0_H0 ;  /* 0x20000000ff007230 */ /* 0x004fca0000004100 */
[----:B------:R-:W-:-:S04]  /*140b0*/  FMUL.FTZ R0, R0, 1 ;  /* 0x3f80000000007820 */ /* 0x000fc80000410000 */
[----:B------:R0:W1:Y:S01]  /*140c0*/  F2F.F64.F32 R4, R0 ;  /* 0x0000000000047310 */ /* 0x0000620000201800 */
[----:B------:R-:W-:Y:S05]  /*140d0*/  BRA `(.L_x_10416) ;  /* 0x0000000800e87947 */ /* 0x000fea0003800000 */
.L_x_10419:
        /* <DEDUP_REMOVED lines=10> */
.L_x_10422:
[----:B------:R-:W0:Y:S02]  /*14180*/  LDG.E.U16 R24, desc[UR36][R24.64] ;  /* 0x0000002418187981 */ /* 0x000e24000c1e1500 */
[----:B0-----:R-:W-:-:S05]  /*14190*/  HADD2.F32 R0, -RZ, R24.H0_H0 ;  /* 0x20000018ff007230 */ /* 0x001fca0000004100 */
[----:B------:R-:W-:-:S04]  /*141a0*/  FMUL.FTZ R0, R0, 1 ;  /* 0x3f80000000007820 */ /* 0x000fc80000410000 */
[----:B------:R0:W1:Y:S01]  /*141b0*/  F2F.F64.F32 R4, R0 ;  /* 0x0000000000047310 */ /* 0x0000620000201800 */
[----:B------:R-:W-:Y:S05]  /*141c0*/  BRA `(.L_x_10416) ;  /* 0x0000000800ac7947 */ /* 0x000fea0003800000 */
.L_x_10421:
[----:B0-----:R0:W5:Y:S01]  /*141d0*/  LDG.E.64 R4, desc[UR36][R24.64] ;  /* 0x0000002418047981 */ /* 0x001162000c1e1b00 */
[----:B------:R-:W-:Y:S05]  /*141e0*/  BRA `(.L_x_10416) ;  /* 0x0000000800a47947 */ /* 0x000fea0003800000 */
.L_x_10411:
        /* <DEDUP_REMOVED lines=11> */
[----:B0-----:R-:W-:Y:S01]  /*142a0*/  FSEL R5, RZ, 1.875, !P0 ;  /* 0x3ff00000ff057808 */ /* 0x001fe20004000000 */
[----:B------:R-:W-:Y:S08]  /*142b0*/  BRA `(.L_x_10416) ;  /* 0x0000000800707947 */ /* 0x000ff00003800000 */
.L_x_10425:
[----:B0-----:R0:W5:Y:S01]  /*142c0*/  LDG.E.64 R4, desc[UR36][R24.64] ;  /* 0x0000002418047981 */ /* 0x001162000c1e1b00 */
[----:B------:R-:W-:Y:S05]  /*142d0*/  BRA `(.L_x_10416) ;  /* 0x0000000800687947 */ /* 0x000fea0003800000 */
.L_x_10424:
        /* <DEDUP_REMOVED lines=9> */
[C---:B----4-:R-:W-:Y:S02]  /*14370*/  LOP3.LUT R2, R0.reuse, 0x7f000000, RZ, 0xc0, !PT ;  /* 0x7f00000000027812 */ /* 0x050fe400078ec0ff */
        /* <DEDUP_REMOVED lines=17> */
.L_x_10427:
[----:B0-----:R-:W2:Y:S02]  /*14490*/  LDG.E.U8 R3, desc[UR36][R24.64] ;  /* 0x0000002418037981 */ /* 0x001ea4000c1e1100 */
[C---:B--2---:R-:W-:Y:S01]  /*144a0*/  SHF.L.U32 R0, R3.reuse, 0x19, RZ ;  /* 0x0000001903007819 */ /* 0x044fe200000006ff */
[----:B------:R-:W-:-:S03]  /*144b0*/  IMAD.SHL.U32 R3, R3, 0x100, RZ ;  /* 0x0000010003037824 */ /* 0x000fc600078e00ff */
[----:B------:R-:W-:-:S13]  /*144c0*/  ISETP.GE.U32.AND P0, PT, R0, 0x8000000, PT ;  /* 0x080000000000780c */ /* 0x000fda0003f06070 */
[C---:B----4-:R-:W-:Y:S02]  /*144d0*/  @!P0 LOP3.LUT R2, R3.reuse, 0x7f00, RZ, 0xc0, !PT ;  /* 0x00007f0003028812 */ /* 0x050fe400078ec0ff */
[----:B------:R-:W-:Y:S02]  /*144e0*/  @P0 LEA.HI R0, R0, 0x70000000, RZ, 0x1c ;  /* 0x7000000000000811 */ /* 0x000fe400078fe0ff */
[----:B------:R-:W-:Y:S02]  /*144f0*/  @!P0 LOP3.LUT R2, R2, 0x3f000000, RZ, 0xfc, !PT ;  /* 0x3f00000002028812 */ /* 0x000fe400078efcff */
[----:B------:R-:W-:Y:S01]  /*14500*/  PRMT R3, R3, 0x9910, RZ ;  /* 0x0000991003037816 */ /* 0x000fe200000000ff */
[----:B------:R-:W-:Y:S02]  /*14510*/  @P0 FMUL.FTZ R0, R0, 1.9259299443872358531e-34 ;  /* 0x0780000000000820 */ /* 0x000fe40000410000 */
[----:B------:R-:W-:-:S05]  /*14520*/  @!P0 FADD.FTZ R0, R2, -0.5 ;  /* 0xbf00000002008421 */ /* 0x000fca0000010000 */
[----:B------:R-:W-:-:S05]  /*14530*/  LOP3.LUT R0, R0, 0x80000000, R3, 0xf8, !PT ;  /* 0x8000000000007812 */ /* 0x000fca00078ef803 */
[----:B------:R-:W-:-:S04]  /*14540*/  FMUL.FTZ R0, R0, 1 ;  /* 0x3f80000000007820 */ /* 0x000fc80000410000 */
[----:B------:R2:W4:Y:S01]  /*14550*/  F2F.F64.F32 R4, R0 ;  /* 0x0000000000047310 */ /* 0x0005220000201800 */
[----:B------:R-:W-:Y:S05]  /*14560*/  BRA `(.L_x_10416) ;  /* 0x0000000400c47947 */ /* 0x000fea0003800000 */
.L_x_10426:
[----:B0-----:R-:W2:Y:S02]  /*14570*/  LDG.E.U16 R0, desc[UR36][R24.64] ;  /* 0x0000002418007981 */ /* 0x001ea4000c1e1500 */
[----:B--2---:R-:W-:-:S05]  /*14580*/  SHF.L.U32 R0, R0, 0x10, RZ ;  /* 0x0000001000007819 */ /* 0x004fca00000006ff */
[----:B------:R-:W-:-:S04]  /*14590*/  FMUL.FTZ R0, R0, 1 ;  /* 0x3f80000000007820 */ /* 0x000fc80000410000 */
[----:B------:R0:W1:Y:S01]  /*145a0*/  F2F.F64.F32 R4, R0 ;  /* 0x0000000000047310 */ /* 0x0000620000201800 */
[----:B------:R-:W-:Y:S05]  /*145b0*/  BRA `(.L_x_10416) ;  /* 0x0000000400b07947 */ /* 0x000fea0003800000 */
.L_x_10423:
        /* <DEDUP_REMOVED lines=11> */
.L_x_10430:
        /* <DEDUP_REMOVED lines=10> */
[----:B----4-:R-:W-:Y:S02]  /*14710*/  LOP3.LUT P0, R2, R0, 0xf, RZ, 0xc0, !PT ;  /* 0x0000000f00027812 */ /* 0x010fe4000780c0ff */
        /* <DEDUP_REMOVED lines=10> */
.L_x_10432:
[----:B------:R-:W-:Y:S05]  /*147c0*/  BSYNC.RECONVERGENT B0 ;  /* 0x0000000000007941 */ /* 0x000fea0003800200 */
.L_x_10431:
[----:B------:R-:W-:Y:S01]  /*147d0*/  IMAD.SHL.U32 R0, R0, 0x100000, RZ ;  /* 0x0010000000007824 */ /* 0x000fe200078e00ff */
[----:B------:R-:W-:-:S04]  /*147e0*/  LEA R2, R2, 0x3b800000, 0x17 ;  /* 0x3b80000002027811 */ /* 0x000fc800078eb8ff */
[----:B------:R-:W-:-:S05]  /*147f0*/  LOP3.LUT R0, R2, R0, R7, 0xfe, !PT ;  /* 0x0000000002007212 */ /* 0x000fca00078efe07 */
[----:B------:R-:W-:-:S04]  /*14800*/  FMUL.FTZ R0, R0, 1 ;  /* 0x3f80000000007820 */ /* 0x000fc80000410000 */
[----:B------:R0:W1:Y:S01]  /*14810*/  F2F.F64.F32 R4, R0 ;  /* 0x0000000000047310 */ /* 0x0000620000201800 */
[----:B------:R-:W-:Y:S05]  /*14820*/  BRA `(.L_x_10416) ;  /* 0x0000000400147947 */ /* 0x000fea0003800000 */
.L_x_10429:
        /* <DEDUP_REMOVED lines=10> */
[----:B----4-:R-:W-:Y:S02]  /*148d0*/  LOP3.LUT P0, R2, R0, 0x1f, RZ, 0xc0, !PT ;  /* 0x0000001f00027812 */ /* 0x010fe4000780c0ff */
        /* <DEDUP_REMOVED lines=10> */
.L_x_10434:
[----:B------:R-:W-:Y:S05]  /*14980*/  BSYNC.RECONVERGENT B0 ;  /* 0x0000000000007941 */ /* 0x000fea0003800200 */
.L_x_10433:
[----:B------:R-:W-:Y:S02]  /*14990*/  SHF.L.U32 R0, R0, 0x15, RZ ;  /* 0x0000001500007819 */ /* 0x000fe400000006ff */
[----:B------:R-:W-:-:S04]  /*149a0*/  LEA R2, R2, 0x37800000, 0x17 ;  /* 0x3780000002027811 */ /* 0x000fc800078eb8ff */
[----:B------:R-:W-:-:S05]  /*149b0*/  LOP3.LUT R0, R2, R0, R7, 0xfe, !PT ;  /* 0x0000000002007212 */ /* 0x000fca00078efe07 */
[----:B------:R-:W-:-:S04]  /*149c0*/  FMUL.FTZ R0, R0, 1 ;  /* 0x3f80000000007820 */ /* 0x000fc80000410000 */
[----:B------:R0:W1:Y:S01]  /*149d0*/  F2F.F64.F32 R4, R0 ;  /* 0x0000000000047310 */ /* 0x0000620000201800 */
[----:B------:R-:W-:Y:S05]  /*149e0*/  BRA `(.L_x_10416) ;  /* 0x0000000000a47947 */ /* 0x000fea0003800000 */
.L_x_10428:
[----:B------:R-:W-:-:S09]  /*149f0*/  UISETP.NE.AND UP0, UPT, UR4, 0x1c, UPT ;  /* 0x0000001c0400788c */ /* 0x000fd2000bf05270 */
[----:B------:R-:W-:Y:S05]  /*14a00*/  BRA.U !UP0, `(.L_x_10435) ;  /* 0x0000000108947547 */ /* 0x000fea000b800000 */
[----:B------:R-:W-:-:S09]  /*14a10*/  UISETP.NE.AND UP0, UPT, UR4, 0x1d, UPT ;  /* 0x0000001d0400788c */ /* 0x000fd2000bf05270 */
[----:B------:R-:W-:Y:S05]  /*14a20*/  BRA.U !UP0, `(.L_x_10436) ;  /* 0x0000000108807547 */ /* 0x000fea000b800000 */
[----:B------:R-:W-:-:S09]  /*14a30*/  UISETP.NE.AND UP0, UPT, UR4, 0x2c, UPT ;  /* 0x0000002c0400788c */ /* 0x000fd2000bf05270 */
[----:B------:R-:W-:Y:S05]  /*14a40*/  BRA.U UP0, `(.L_x_10415) ;  /* 0x0000000100307547 */ /* 0x000fea000b800000 */
[----:B0-----:R-:W2:Y:S01]  /*14a50*/  LDG.E.U8 R0, desc[UR36][R24.64] ;  /* 0x0000002418007981 */ /* 0x001ea2000c1e1100 */
        /* <DEDUP_REMOVED lines=11> */
.L_x_10415:
[----:B0---4-:R-:W-:Y:S01]  /*14b10*/  MOV R2, 0x0 ;  /* 0x0000000000027802 */ /* 0x011fe20000000f00 */
[----:B------:R-:W0:Y:S01]  /*14b20*/  LDCU.64 UR4, c[0x4][0x310] ;  /* 0x01006200ff0477ac */ /* 0x000e220008000a00 */
[----:B------:R-:W-:Y:S02]  /*14b30*/  HFMA2 R8, -RZ, RZ, 0, 4.64916229248046875e-06 ;  /* 0x0000004eff087431 */ /* 0x000fe400000001ff */
[----:B------:R-:W-:Y:S01]  /*14b40*/  IMAD.MOV.U32 R12, RZ, RZ, 0x1 ;  /* 0x00000001ff0c7424 */ /* 0x000fe200078e00ff */
[----:B------:R-:W-:Y:S01]  /*14b50*/  MOV R13, RZ ;  /* 0x000000ff000d7202 */ /* 0x000fe20000000f00 */
[----:B------:R-:W1:Y:S01]  /*14b60*/  LDCU.64 UR6, c[0x4][0x318] ;  /* 0x01006300ff0677ac */ /* 0x000e620008000a00 */
[----:B------:R-:W4:Y:S01]  /*14b70*/  LDC.64 R2, c[0x4][R2] ;  /* 0x0100000002027b82 */ /* 0x000f220000000a00 */
[----:B------:R-:W2:Y:S01]  /*14b80*/  LDCU.64 UR8, c[0x4][0x28] ;  /* 0x01000500ff0877ac */ /* 0x000ea20008000a00 */
[----:B0-----:R-:W-:Y:S01]  /*14b90*/  MOV R4, UR4 ;  /* 0x0000000400047c02 */ /* 0x001fe20008000f00 */
[----:B------:R-:W-:Y:S01]  /*14ba0*/  IMAD.U32 R5, RZ, RZ, UR5 ;  /* 0x00000005ff057e24 */ /* 0x000fe2000f8e00ff */
[----:B-1----:R-:W-:Y:S01]  /*14bb0*/  MOV R6, UR6 ;  /* 0x0000000600067c02 */ /* 0x002fe20008000f00 */
[----:B------:R-:W-:Y:S01]  /*14bc0*/  IMAD.U32 R7, RZ, RZ, UR7 ;  /* 0x00000007ff077e24 */ /* 0x000fe2000f8e00ff */
[----:B--2---:R-:W-:Y:S01]  /*14bd0*/  MOV R10, UR8 ;  /* 0x00000008000a7c02 */ /* 0x004fe20008000f00 */
[----:B------:R-:W-:-:S07]  /*14be0*/  IMAD.U32 R11, RZ, RZ, UR9 ;  /* 0x00000009ff0b7e24 */ /* 0x000fce000f8e00ff */
[----:B------:R-:W-:-:S07]  /*14bf0*/  LEPC R20, `(.L_x_10437) ;  /* 0x000000001014794e */ /* 0x000fce0000000000 */
[----:B---345:R-:W-:Y:S05]  /*14c00*/  CALL.ABS.NOINC R2 ;  /* 0x0000000002007343 */ /* 0x038fea0003c00000 */
.L_x_10437:
[----:B------:R-:W-:Y:S01]  /*14c10*/  CS2R R4, SRZ ;  /* 0x0000000000047805 */ /* 0x000fe2000001ff00 */
[----:B------:R-:W-:Y:S06]  /*14c20*/  BRA `(.L_x_10416) ;  /* 0x0000000000147947 */ /* 0x000fec0003800000 */
.L_x_10436:
[----:B0-----:R-:W2:Y:S02]  /*14c30*/  LDG.E.64 R4, desc[UR36][R24.64] ;  /* 0x0000002418047981 */ /* 0x001ea4000c1e1b00 */
[----:B--2---:R-:W0:Y:S01]  /*14c40*/  I2F.F64.U64 R4, R4 ;  /* 0x0000000400047312 */ /* 0x004e220000301800 */
[----:B------:R-:W-:Y:S05]  /*14c50*/  BRA `(.L_x_10416) ;  /* 0x0000000000087947 */ /* 0x000fea0003800000 */
.L_x_10435:
[----:B------:R-:W0:Y:S02]  /*14c60*/  LDG.E R4, desc[UR36][R24.64] ;  /* 0x0000002418047981 */ /* 0x000e24000c1e1900 */
[----:B0-----:R-:W0:Y:S02]  /*14c70*/  I2F.F64.U32 R4, R4 ;  /* 0x0000000400047312 */ /* 0x001e240000201800 */
.L_x_10416:
[----:B------:R-:W-:Y:S05]  /*14c80*/  BSYNC.RECONVERGENT B6 ;  /* 0x0000000000067941 */ /* 0x000fea0003800200 */
.L_x_10410:
[----:B0-2-45:R-:W-:Y:S01]  /*14c90*/  DADD R2, -R18, 1 ;  /* 0x3ff0000012027429 */ /* 0x035fe20000000100 */
[----:B------:R-:W-:Y:S01]  /*14ca0*/  UMOV UR4, 0x80000000 ;  /* 0x8000000000047882 */ /* 0x000fe20000000000 */
[----:B------:R-:W-:Y:S01]  /*14cb0*/  UMOV UR5, 0x3d719799 ;  /* 0x3d71979900057882 */ /* 0x000fe20000000000 */
[----:B-1----:R-:W-:Y:S01]  /*14cc0*/  DADD R4, -R4, R18 ;  /* 0x0000000004047229 */ /* 0x002fe20000000112 */
[----:B------:R-:W-:Y:S01]  /*14cd0*/  UMOV UR6, UR5 ;  /* 0x0000000500067c82 */ /* 0x000fe20008000000 */
[----:B------:R-:W-:Y:S01]  /*14ce0*/  BSSY.RECONVERGENT B0, `(.L_x_10438) ;  /* 0x000001b000007945 */ /* 0x000fe20003800200 */
[----:B------:R-:W-:Y:S02]  /*14cf0*/  MOV R6, UR6 ;  /* 0x0000000600067c02 */ /* 0x000fe40008000f00 */
[----:B------:R-:W-:-:S03]  /*14d00*/  DMUL R2, R2, R18 ;  /* 0x0000001202027228 */ /* 0x000fc60000000000 */
[----:B---3--:R-:W-:-:S05]  /*14d10*/  DMUL R10, R4, R22 ;  /* 0x00000016040a7228 */ /* 0x008fca0000000000 */
[----:B------:R-:W-:Y:S02]  /*14d20*/  DSETP.MAX.AND P0, P1, R2, UR4, PT ;  /* 0x0000000402007e2a */ /* 0x000fe4000b90f000 */
[----:B------:R-:W-:-:S04]  /*14d30*/  IMAD.MOV.U32 R0, RZ, RZ, R3 ;  /* 0x000000ffff007224 */ /* 0x000fc800078e0003 */
[----:B------:R-:W-:Y:S02]  /*14d40*/  SEL R2, R2, UR4, P0 ;  /* 0x0000000402027c07 */ /* 0x000fe40008000000 */
[----:B------:R-:W-:-:S06]  /*14d50*/  FSEL R7, R0, UR6, P0 ;  /* 0x0000000600077c08 */ /* 0x000fcc0008000000 */
[----:B------:R-:W-:Y:S01]  /*14d60*/  @P1 LOP3.LUT R7, R6, 0x80000, RZ, 0xfc, !PT ;  /* 0x0008000006071812 */ /* 0x000fe200078efcff */
[----:B------:R-:W-:Y:S01]  /*14d70*/  HFMA2 R6, -RZ, RZ, 0, 5.9604644775390625e-08 ;  /* 0x00000001ff067431 */ /* 0x000fe200000001ff */
[----:B------:R-:W-:-:S03]  /*14d80*/  FSETP.GEU.AND P1, PT, |R11|, 6.5827683646048100446e-37, PT ;  /* 0x036000000b00780b */ /* 0x000fc60003f2e200 */
[----:B------:R-:W-:-:S04]  /*14d90*/  IMAD.MOV.U32 R3, RZ, RZ, R7 ;  /* 0x000000ffff037224 */ /* 0x000fc800078e0007 */
[----:B------:R-:W0:Y:S02]  /*14da0*/  MUFU.RCP64H R7, R3 ;  /* 0x0000000300077308 */ /* 0x000e240000001800 */
[----:B0-----:R-:W-:-:S08]  /*14db0*/  DFMA R8, -R2, R6, 1 ;  /* 0x3ff000000208742b */ /* 0x001fd00000000106 */
        /* <DEDUP_REMOVED lines=13> */
.L_x_10439:
[----:B------:R-:W-:Y:S05]  /*14e90*/  BSYNC.RECONVERGENT B0 ;  /* 0x0000000000007941 */ /* 0x000fea0003800200 */
.L_x_10438:
        /* <DEDUP_REMOVED lines=14> */
.L_x_10443:
[----:B------:R-:W0:Y:S02]  /*14f80*/  F2I.S64.F64.TRUNC R4, R4 ;  /* 0x0000000400047311 */ /* 0x000e24000030d900 */
[----:B0-----:R-:W-:-:S05]  /*14f90*/  MOV R3, R4 ;  /* 0x0000000400037202 */ /* 0x001fca0000000f00 */
[----:B------:R-:W-:Y:S01]  /*14fa0*/  STG.E.U8 desc[UR36][R16.64], R3 ;  /* 0x0000000310007986 */ /* 0x000fe2000c101124 */
[----:B------:R-:W-:Y:S05]  /*14fb0*/  EXIT ;  /* 0x000000000000794d */ /* 0x000fea0003800000 */
.L_x_10442:
        /* <DEDUP_REMOVED lines=9> */
.L_x_10446:
[----:B------:R-:W0:Y:S02]  /*15050*/  F2I.F64.TRUNC R5, R4 ;  /* 0x0000000400057311 */ /* 0x000e24000030d100 */
[----:B0-----:R-:W-:Y:S01]  /*15060*/  STG.E desc[UR36][R16.64], R5 ;  /* 0x0000000510007986 */ /* 0x001fe2000c101924 */
[----:B------:R-:W-:Y:S05]  /*15070*/  EXIT ;  /* 0x000000000000794d */ /* 0x000fea0003800000 */
.L_x_10445:
[----:B------:R-:W0:Y:S02]  /*15080*/  F2I.F64.TRUNC R5, R4 ;  /* 0x0000000400057311 */ /* 0x000e24000030d100 */
[----:B0-----:R-:W-:Y:S01]  /*15090*/  STG.E.U16 desc[UR36][R16.64], R5 ;  /* 0x0000000510007986 */ /* 0x001fe2000c101524 */
[----:B------:R-:W-:Y:S05]  /*150a0*/  EXIT ;  /* 0x000000000000794d */ /* 0x000fea0003800000 */
.L_x_10441:
        /* <DEDUP_REMOVED lines=13> */
.L_x_10448:
        /* <DEDUP_REMOVED lines=8> */
.L_x_10447:
        /* <DEDUP_REMOVED lines=14> */
.L_x_10450:
        /* <DEDUP_REMOVED lines=9> */
.L_x_10449:
[----:B------:R-:W-:Y:S01]  /*15370*/  STG.E.64 desc[UR36][R16.64], R4 ;  /* 0x0000000410007986 */ /* 0x000fe2000c101b24 */
[----:B------:R-:W-:Y:S05]  /*15380*/  EXIT ;  /* 0x000000000000794d */ /* 0x000fea0003800000 */
.L_x_10440:
        /* <DEDUP_REMOVED lines=13> */
.L_x_10454:
        /* <DEDUP_REMOVED lines=21> */
.L_x_10457:
[----:B------:R-:W-:-:S04]  /*155b0*/  SHF.R.U32.HI R3, RZ, 0x18, R3 ;  /* 0x00000018ff037819 */ /* 0x000fc80000011603 */
[----:B------:R-:W-:-:S04]  /*155c0*/  LOP3.LUT R0, R0, 0x80, R3, 0xf8, !PT ;  /* 0x0000008000007812 */ /* 0x000fc800078ef803 */
[----:B------:R-:W-:-:S07]  /*155d0*/  PRMT R8, R0, 0x7610, R8 ;  /* 0x0000761000087816 */ /* 0x000fce0000000008 */
.L_x_10456:
[----:B------:R-:W-:Y:S05]  /*155e0*/  BSYNC.RECONVERGENT B0 ;  /* 0x0000000000007941 */ /* 0x000fea0003800200 */
.L_x_10455:
[----:B------:R-:W-:Y:S01]  /*155f0*/  STG.E.U8 desc[UR36][R16.64], R8 ;  /* 0x0000000810007986 */ /* 0x000fe2000c101124 */
[----:B------:R-:W-:Y:S05]  /*15600*/  EXIT ;  /* 0x000000000000794d */ /* 0x000fea0003800000 */
.L_x_10453:
        /* <DEDUP_REMOVED lines=21> */
.L_x_10460:
[----:B------:R-:W-:-:S04]  /*15760*/  SHF.R.U32.HI R3, RZ, 0x18, R3 ;  /* 0x00000018ff037819 */ /* 0x000fc80000011603 */
[----:B------:R-:W-:-:S04]  /*15770*/  LOP3.LUT R0, R0, 0x80, R3, 0xf8, !PT ;  /* 0x0000008000007812 */ /* 0x000fc800078ef803 */
[----:B------:R-:W-:-:S07]  /*15780*/  PRMT R8, R0, 0x7610, R8 ;  /* 0x0000761000087816 */ /* 0x000fce0000000008 */
.L_x_10459:
[----:B------:R-:W-:Y:S05]  /*15790*/  BSYNC.RECONVERGENT B0 ;  /* 0x0000000000007941 */ /* 0x000fea0003800200 */
.L_x_10458:
[----:B------:R-:W-:Y:S01]  /*157a0*/  STG.E.U8 desc[UR36][R16.64], R8 ;  /* 0x0000000810007986 */ /* 0x000fe2000c101124 */
[----:B------:R-:W-:Y:S05]  /*157b0*/  EXIT ;  /* 0x000000000000794d */ /* 0x000fea0003800000 */
.L_x_10452:
        /* <DEDUP_REMOVED lines=26> */
.L_x_10462:
[----:B------:R-:W0:Y:S02]  /*15960*/  F2I.U64.F64.TRUNC R4, R4 ;  /* 0x0000000400047311 */ /* 0x000e24000030d800 */
[----:B0-----:R-:W-:Y:S01]  /*15970*/  STG.E.64 desc[UR36][R16.64], R4 ;  /* 0x0000000410007986 */ /* 0x001fe2000c101b24 */
[----:B------:R-:W-:Y:S05]  /*15980*/  EXIT ;  /* 0x000000000000794d */ /* 0x000fea0003800000 */
.L_x_10461:
[----:B------:R-:W0:Y:S02]  /*15990*/  F2I.U32.F64.TRUNC R5, R4 ;  /* 0x0000000400057311 */ /* 0x000e24000030d000 */
[----:B0-----:R-:W-:Y:S01]  /*159a0*/  STG.E desc[UR36][R16.64], R5 ;  /* 0x0000000510007986 */ /* 0x001fe2000c101924 */
[----:B------:R-:W-:Y:S05]  /*159b0*/  EXIT ;  /* 0x000000000000794d */ /* 0x000fea0003800000 */
.L_x_10451:
        /* <DEDUP_REMOVED lines=10> */
.L_x_10464:
[----:B------:R-:W-:-:S05]  /*15a60*/  CS2R R6, SRZ ;  /* 0x0000000000067805 */ /* 0x000fca000001ff00 */
[----:B------:R-:W-:Y:S01]  /*15a70*/  STG.E.128 desc[UR36][R16.64], R4 ;  /* 0x0000000410007986 */ /* 0x000fe2000c101d24 */
[----:B------:R-:W-:Y:S05]  /*15a80*/  EXIT ;  /* 0x000000000000794d */ /* 0x000fea0003800000 */
.L_x_10463:
[----:B------:R-:W-:-:S09]  /*15a90*/  UISETP.NE.AND UP0, UPT, UR4, 0xf, UPT ;  /* 0x0000000f0400788c */ /* 0x000fd2000bf05270 */
[----:B------:R-:W-:Y:S05]  /*15aa0*/  BRA.U !UP0, `(.L_x_10465) ;  /* 0x0000000508087547 */ /* 0x000fea000b800000 */
[----:B------:R-:W-:-:S09]  /*15ab0*/  UISETP.NE.AND UP0, UPT, UR4, 0x17, UPT ;  /* 0x000000170400788c */ /* 0x000fd2000bf05270 */
[----:B------:R-:W-:Y:S05]  /*15ac0*/  BRA.U !UP0, `(.L_x_10466) ;  /* 0x0000000108a07547 */ /* 0x000fea000b800000 */
[----:B------:R-:W-:-:S09]  /*15ad0*/  UISETP.NE.AND UP0, UPT, UR4, 0x18, UPT ;  /* 0x000000180400788c */ /* 0x000fd2000bf05270 */
[----:B------:R-:W-:Y:S05]  /*15ae0*/  BRA.U !UP0, `(.L_x_10467) ;  /* 0x0000000108447547 */ /* 0x000fea000b800000 */
.L_x_10444:
        /* <DEDUP_REMOVED lines=16> */
.L_x_10468:
[----:B------:R-:W-:Y:S05]  /*15bf0*/  EXIT ;  /* 0x000000000000794d */ /* 0x000fea0003800000 */
.L_x_10467:
        /* <DEDUP_REMOVED lines=17> */
.L_x_10470:
[----:B------:R-:W-:Y:S05]  /*15d10*/  BSYNC.RECONVERGENT B0 ;  /* 0x0000000000007941 */ /* 0x000fea0003800200 */
.L_x_10469:
[----:B------:R-:W-:-:S05]  /*15d20*/  LOP3.LUT R3, R0, 0x80, R3, 0xf8, !PT ;  /* 0x0000008000037812 */ /* 0x000fca00078ef803 */
[----:B------:R-:W-:Y:S01]  /*15d30*/  STG.E.U8 desc[UR36][R16.64], R3 ;  /* 0x0000000310007986 */ /* 0x000fe2000c101124 */
[----:B------:R-:W-:Y:S05]  /*15d40*/  EXIT ;  /* 0x000000000000794d */ /* 0x000fea0003800000 */
.L_x_10466:
        /* <DEDUP_REMOVED lines=16> */
.L_x_10472:
[----:B------:R-:W-:Y:S02]  /*15e50*/  ISETP.GT.U32.AND P0, PT, R2, 0x7f800000, PT ;  /* 0x7f8000000200780c */ /* 0x000fe40003f04070 */
[----:B------:R-:W-:-:S04]  /*15e60*/  MOV R0, 0x7f ;  /* 0x0000007f00007802 */ /* 0x000fc80000000f00 */
[----:B------:R-:W-:-:S07]  /*15e70*/  SEL R0, R0, 0x7c, P0 ;  /* 0x0000007c00007807 */ /* 0x000fce0000000000 */
.L_x_10473:
[----:B------:R-:W-:Y:S05]  /*15e80*/  BSYNC.RECONVERGENT B0 ;  /* 0x0000000000007941 */ /* 0x000fea0003800200 */
.L_x_10471:
[----:B------:R-:W-:-:S04]  /*15e90*/  SHF.R.U32.HI R3, RZ, 0x18, R3 ;  /* 0x00000018ff037819 */ /* 0x000fc80000011603 */
[----:B------:R-:W-:-:S05]  /*15ea0*/  LOP3.LUT R3, R0, 0x80, R3, 0xf8, !PT ;  /* 0x0000008000037812 */ /* 0x000fca00078ef803 */
[----:B------:R-:W-:Y:S01]  /*15eb0*/  STG.E.U8 desc[UR36][R16.64], R3 ;  /* 0x0000000310007986 */ /* 0x000fe2000c101124 */
[----:B------:R-:W-:Y:S05]  /*15ec0*/  EXIT ;  /* 0x000000000000794d */ /* 0x000fea0003800000 */
.L_x_10465:
        /* <DEDUP_REMOVED lines=8> */
        .weak           $__internal_29_$__cuda_sm20_div_rn_f64_full
        .type           $__internal_29_$__cuda_sm20_div_rn_f64_full,@function
        .size           $__internal_29_$__cuda_sm20_div_rn_f64_full,(.L_x_11238 - $__internal_29_$__cuda_sm20_div_rn_f64_full)
$__internal_29_$__cuda_sm20_div_rn_f64_full:
[C---:B------:R-:W-:Y:S01]  /*15f50*/  FSETP.GEU.AND P0, PT, |R9|.reuse, 1.469367938527859385e-39, PT ;  /* 0x001000000900780b */ /* 0x040fe20003f0e200 */
[----:B------:R-:W-:Y:S01]  /*15f60*/  IMAD.MOV.U32 R8, RZ, RZ, R2 ;  /* 0x000000ffff087224 */ /* 0x000fe200078e0002 */
[----:B------:R-:W-:Y:S01]  /*15f70*/  LOP3.LUT R6, R9, 0x800fffff, RZ, 0xc0, !PT ;  /* 0x800fffff09067812 */ /* 0x000fe200078ec0ff */
[----:B------:R-:W-:Y:S01]  /*15f80*/  IMAD.MOV.U32 R18, RZ, RZ, 0x1 ;  /* 0x00000001ff127424 */ /* 0x000fe200078e00ff */
[C---:B------:R-:W-:Y:S01]  /*15f90*/  FSETP.GEU.AND P2, PT, |R11|.reuse, 1.469367938527859385e-39, PT ;  /* 0x001000000b00780b */ /* 0x040fe20003f4e200 */
[----:B------:R-:W-:Y:S01]  /*15fa0*/  BSSY.RECONVERGENT B1, `(.L_x_10474) ;  /* 0x0000053000017945 */ /* 0x000fe20003800200 */
[----:B------:R-:W-:Y:S02]  /*15fb0*/  LOP3.LUT R7, R6, 0x3ff00000, RZ, 0xfc, !PT ;  /* 0x3ff0000006077812 */ /* 0x000fe400078efcff */
[----:B------:R-:W-:Y:S02]  /*15fc0*/  MOV R6, R2 ;  /* 0x0000000200067202 */ /* 0x000fe40000000f00 */
[----:B------:R-:W-:-:S02]  /*15fd0*/  LOP3.LUT R2, R11, 0x7ff00000, RZ, 0xc0, !PT ;  /* 0x7ff000000b027812 */ /* 0x000fc400078ec0ff */
[C---:B------:R-:W-:Y:S01]  /*15fe0*/  LOP3.LUT R5, R9.reuse, 0x7ff00000, RZ, 0xc0, !PT ;  /* 0x7ff0000009057812 */ /* 0x040fe200078ec0ff */
[----:B------:R-:W-:Y:S02]  /*15ff0*/  @!P0 DMUL R6, R8, 8.98846567431157953865e+307 ;  /* 0x7fe0000008068828 */ /* 0x000fe40000000000 */
[----:B------:R-:W-:Y:S01]  /*16000*/  IMAD.MOV.U32 R4, RZ, RZ, R2 ;  /* 0x000000ffff047224 */ /* 0x000fe200078e0002 */
[C---:B------:R-:W-:Y:S02]  /*16010*/  ISETP.GE.U32.AND P1, PT, R2.reuse, R5, PT ;  /* 0x000000050200720c */ /* 0x040fe40003f26070 */
[----:B------:R-:W-:Y:S01]  /*16020*/  @!P2 LOP3.LUT R3, R9, 0x7ff00000, RZ, 0xc0, !PT ;  /* 0x7ff000000903a812 */ /* 0x000fe200078ec0ff */
[----:B------:R-:W0:Y:S03]  /*16030*/  MUFU.RCP64H R19, R7 ;  /* 0x0000000700137308 */ /* 0x000e260000001800 */
[----:B------:R-:W-:-:S02]  /*16040*/  @!P2 ISETP.GE.U32.AND P3, PT, R2, R3, PT ;  /* 0x000000030200a20c */ /* 0x000fc40003f66070 */
[----:B------:R-:W-:Y:S02]  /*16050*/  MOV R3, 0x1ca00000 ;  /* 0x1ca0000000037802 */ /* 0x000fe40000000f00 */
[----:B------:R-:W-:Y:S02]  /*16060*/  @!P0 LOP3.LUT R5, R7, 0x7ff00000, RZ, 0xc0, !PT ;  /* 0x7ff0000007058812 */ /* 0x000fe400078ec0ff */
[----:B------:R-:W-:-:S03]  /*16070*/  @!P2 SEL R15, R3, 0x63400000, !P3 ;  /* 0x63400000030fa807 */ /* 0x000fc60005800000 */
[----:B------:R-:W-:Y:S01]  /*16080*/  VIADD R24, R5, 0xffffffff ;  /* 0xffffffff05187836 */ /* 0x000fe20000000000 */
[----:B------:R-:W-:Y:S01]  /*16090*/  @!P2 LOP3.LUT R20, R15, 0x80000000, R11, 0xf8, !PT ;  /* 0x800000000f14a812 */ /* 0x000fe200078ef80b */
[----:B0-----:R-:W-:-:S03]  /*160a0*/  DFMA R12, R18, -R6, 1 ;  /* 0x3ff00000120c742b */ /* 0x001fc60000000806 */
[----:B------:R-:W-:Y:S02]  /*160b0*/  @!P2 LOP3.LUT R21, R20, 0x100000, RZ, 0xfc, !PT ;  /* 0x001000001415a812 */ /* 0x000fe400078efcff */
[----:B------:R-:W-:-:S03]  /*160c0*/  @!P2 MOV R20, RZ ;  /* 0x000000ff0014a202 */ /* 0x000fc60000000f00 */
        /* <DEDUP_REMOVED lines=16> */
[----:B------:R-:W-:Y:S02]  /*161d0*/  LOP3.LUT R5, R9, 0x7ff00000, RZ, 0xc0, !PT ;  /* 0x7ff0000009057812 */ /* 0x000fe400078ec0ff */
[----:B------:R-:W-:Y:S02]  /*161e0*/  MOV R10, RZ ;  /* 0x000000ff000a7202 */ /* 0x000fe40000000f00 */
[CC--:B------:R-:W-:Y:S02]  /*161f0*/  VIADDMNMX R4, R2.reuse, -R5.reuse, 0xb9600000, !PT ;  /* 0xb960000002047446 */ /* 0x0c0fe40007800905 */
[----:B------:R-:W-:Y:S02]  /*16200*/  ISETP.GE.U32.AND P0, PT, R2, R5, PT ;  /* 0x000000050200720c */ /* 0x000fe40003f06070 */
[----:B------:R-:W-:Y:S02]  /*16210*/  VIMNMX R4, PT, PT, R4, 0x46a00000, PT ;  /* 0x46a0000004047848 */ /* 0x000fe40003fe0100 */
[----:B------:R-:W-:-:S04]  /*16220*/  SEL R3, R3, 0x63400000, !P0 ;  /* 0x6340000003037807 */ /* 0x000fc80004000000 */
[----:B------:R-:W-:-:S05]  /*16230*/  IADD3 R4, PT, PT, -R3, R4, RZ ;  /* 0x0000000403047210 */ /* 0x000fca0007ffe1ff */
        /* <DEDUP_REMOVED lines=11> */
[----:B------:R-:W-:Y:S01]  /*162f0*/  IMAD.MOV.U32 R6, RZ, RZ, RZ ;  /* 0x000000ffff067224 */ /* 0x000fe200078e00ff */
[----:B------:R-:W-:Y:S01]  /*16300*/  DMUL.RP R10, R20, R10 ;  /* 0x0000000a140a7228 */ /* 0x000fe20000008000 */
[----:B------:R-:W-:-:S04]  /*16310*/  IADD3 R5, PT, PT, -R4, -0x43300000, RZ ;  /* 0xbcd0000004057810 */ /* 0x000fc80007ffe1ff */
[----:B------:R-:W-:-:S05]  /*16320*/  DFMA R6, R2, -R6, R20 ;  /* 0x800000060206722b */ /* 0x000fca0000000014 */
[----:B------:R-:W-:-:S05]  /*16330*/  LOP3.LUT R9, R11, R9, RZ, 0x3c, !PT ;  /* 0x000000090b097212 */ /* 0x000fca00078e3cff */
[----:B------:R-:W-:-:S04]  /*16340*/  FSETP.NEU.AND P0, PT, |R7|, R5, PT ;  /* 0x000000050700720b */ /* 0x000fc80003f0d200 */
[----:B------:R-:W-:Y:S02]  /*16350*/  FSEL R2, R10, R2, !P0 ;  /* 0x000000020a027208 */ /* 0x000fe40004000000 */
[----:B------:R-:W-:Y:S01]  /*16360*/  FSEL R3, R9, R3, !P0 ;  /* 0x0000000309037208 */ /* 0x000fe20004000000 */
[----:B------:R-:W-:Y:S06]  /*16370*/  BRA `(.L_x_10476) ;  /* 0x0000000000547947 */ /* 0x000fec0003800000 */
.L_x_10475:
        /* <DEDUP_REMOVED lines=16> */
.L_x_10478:
[----:B------:R-:W-:Y:S01]  /*16480*/  LOP3.LUT R3, R9, 0x80000, RZ, 0xfc, !PT ;  /* 0x0008000009037812 */ /* 0x000fe200078efcff */
[----:B------:R-:W-:Y:S01]  /*16490*/  IMAD.MOV.U32 R2, RZ, RZ, R8 ;  /* 0x000000ffff027224 */ /* 0x000fe200078e0008 */
[----:B------:R-:W-:Y:S06]  /*164a0*/  BRA `(.L_x_10476) ;  /* 0x0000000000087947 */ /* 0x000fec0003800000 */
.L_x_10477:
[----:B------:R-:W-:Y:S02]  /*164b0*/  LOP3.LUT R3, R11, 0x80000, RZ, 0xfc, !PT ;  /* 0x000800000b037812 */ /* 0x000fe400078efcff */
[----:B------:R-:W-:-:S07]  /*164c0*/  MOV R2, R10 ;  /* 0x0000000a00027202 */ /* 0x000fce0000000f00 */
.L_x_10476:
[----:B------:R-:W-:Y:S05]  /*164d0*/  BSYNC.RECONVERGENT B1 ;  /* 0x0000000000017941 */ /* 0x000fea0003800200 */
.L_x_10474:
[----:B------:R-:W-:Y:S01]  /*164e0*/  MOV R5, R3 ;  /* 0x0000000300057202 */ /* 0x000fe20000000f00 */
[----:B------:R-:W-:Y:S02]  /*164f0*/  HFMA2 R3, -RZ, RZ, 0, 0 ;  /* 0x00000000ff037431 */ /* 0x000fe400000001ff */
[----:B------:R-:W-:Y:S02]  /*16500*/  IMAD.MOV.U32 R4, RZ, RZ, R2 ;  /* 0x000000ffff047224 */ /* 0x000fe400078e0002 */
[----:B------:R-:W-:-:S04]  /*16510*/  IMAD.MOV.U32 R2, RZ, RZ, R0 ;  /* 0x000000ffff027224 */ /* 0x000fc800078e0000 */
[----:B------:R-:W-:Y:S05]  /*16520*/  RET.REL.NODEC R2 `(_ZN2at6native18elementwise_kernelILi128ELi4EZNS0_15gpu_kernel_implIZZZN37_INTERNAL_cee6930f_7_Loss_cu_5b0651e139_GLOBAL__N__cee6930f_7_Loss_cu_5b0651e140binary_cross_entropy_backward_out_kernelERNS_6TensorERKS5_S8_S8_ENKUlvE_clEvENKUlvE_clEvEUldddE_EEvRNS_18TensorIteratorBaseERKT_EUliE_EEviT1_) ;  /* 0xfffffe9802b47950 */ /* 0x000fea0003c3ffff */
.L_x_10479:
        /* <DEDUP_REMOVED lines=13> */
.L_x_11238:


//--------------------- .text._ZN2at6native27unrolled_elementwise_kernelIZZZN37_INTERNAL_cee6930f_7_Loss_cu_5b0651e139_GLOBAL__N__cee6930f_7_Loss_cu_5b0651e140binary_cross_entropy_backward_out_kernelERNS_6TensorERKS4_S7_S7_ENKUlvE_clEvENKUlvE_clEvEUldddE_St5arrayIPcLm4EELi4E23TrivialOffsetCalculatorILi3EjESE_ILi1EjENS0_6memory12LoadWithCastILi3EEENSH_13StoreWithCastILi1EEEEEviT_T0_T2_T3_T4_T5_ --------------------------
	.section	.text._ZN2at6native27unrolled_elementwise_kernelIZZZN37_INTERNAL_cee6930f_7_Loss_cu_5b0651e139_GLOBAL__N__cee6930f_7_Loss_cu_5b0651e140binary_cross_entropy_backward_out_kernelERNS_6TensorERKS4_S7_S7_ENKUlvE_clEvENKUlvE_clEvEUldddE_St5arrayIPcLm4EELi4E23TrivialOffsetCalculatorILi3EjESE_ILi1EjENS0_6memory12LoadWithCastILi3EEENSH_13StoreWithCastILi1EEEEEviT_T0_T2_T3_T4_T5_,"ax",@progbits
	.align	128
        .global         _ZN2at6native27unrolled_elementwise_kernelIZZZN37_INTERNAL_cee6930f_7_Loss_cu_5b0651e139_GLOBAL__N__cee6930f_7_Loss_cu_5b0651e140binary_cross_entropy_backward_out_kernelERNS_6TensorERKS4_S7_S7_ENKUlvE_clEvENKUlvE_clEvEUldddE_St5arrayIPcLm4EELi4E23TrivialOffsetCalculatorILi3EjESE_ILi1EjENS0_6memory12LoadWithCastILi3EEENSH_13StoreWithCastILi1EEEEEviT_T0_T2_T3_T4_T5_
        .type           _ZN2at6native27unrolled_elementwise_kernelIZZZN37_INTERNAL_cee6930f_7_Loss_cu_5b0651e139_GLOBAL__N__cee6930f_7_Loss_cu_5b0651e140binary_cross_entropy_backward_out_kernelERNS_6TensorERKS4_S7_S7_ENKUlvE_clEvENKUlvE_clEvEUldddE_St5arrayIPcLm4EELi4E23TrivialOffsetCalculatorILi3EjESE_ILi1EjENS0_6memory12LoadWithCastILi3EEENSH_13StoreWithCastILi1EEEEEviT_T0_T2_T3_T4_T5_,@function
        .size           _ZN2at6native27unrolled_elementwise_kernelIZZZN37_INTERNAL_cee6930f_7_Loss_cu_5b0651e139_GLOBAL__N__cee6930f_7_Loss_cu_5b0651e140binary_cross_entropy_backward_out_kernelERNS_6TensorERKS4_S7_S7_ENKUlvE_clEvENKUlvE_clEvEUldddE_St5arrayIPcLm4EELi4E23TrivialOffsetCalculatorILi3EjESE_ILi1EjENS0_6memory12LoadWithCastILi3EEENSH_13StoreWithCastILi1EEEEEviT_T0_T2_T3_T4_T5_,(.L_x_11239 - _ZN2at6native27unrolled_elementwise_kernelIZZZN37_INTERNAL_cee6930f_7_Loss_cu_5b0651e139_GLOBAL__N__cee6930f_7_Loss_cu_5b0651e140binary_cross_entropy_backward_out_kernelERNS_6TensorERKS4_S7_S7_ENKUlvE_clEvENKUlvE_clEvEUldddE_St5arrayIPcLm4EELi4E23TrivialOffsetCalculatorILi3EjESE_ILi1EjENS0_6memory12LoadWithCastILi3EEENSH_13StoreWithCastILi1EEEEEviT_T0_T2_T3_T4_T5_)
        .other          _ZN2at6native27unrolled_elementwise_kernelIZZZN37_INTERNAL_cee6930f_7_Loss_cu_5b0651e139_GLOBAL__N__cee6930f_7_Loss_cu_5b0651e140binary_cross_entropy_backward_out_kernelERNS_6TensorERKS4_S7_S7_ENKUlvE_clEvENKUlvE_clEvEUldddE_St5arrayIPcLm4EELi4E23TrivialOffsetCalculatorILi3EjESE_ILi1EjENS0_6memory12LoadWithCastILi3EEENSH_13StoreWithCastILi1EEEEEviT_T0_T2_T3_T4_T5_,@"STO_CUDA_ENTRY STV_DEFAULT"
_ZN2at6native27unrolled_elementwise_kernelIZZZN37_INTERNAL_cee6930f_7_Loss_cu_5b0651e139_GLOBAL__N__cee6930f_7_Loss_cu_5b0651e140binary_cross_entropy_backward_out_kernelERNS_6TensorERKS4_S7_S7_ENKUlvE_clEvENKUlvE_clEvEUldddE_St5arrayIPcLm4EELi4E23TrivialOffsetCalculatorILi3EjESE_ILi1EjENS0_6memory12LoadWithCastILi3EEENSH_13StoreWithCastILi1EEEEEviT_T0_T2_T3_T4_T5_:
.text._ZN2at6native27unrolled_elementwise_kernelIZZZN37_INTERNAL_cee6930f_7_Loss_cu_5b0651e139_GLOBAL__N__cee6930f_7_Loss_cu_5b0651e140binary_cross_entropy_backward_out_kernelERNS_6TensorERKS4_S7_S7_ENKUlvE_clEvENKUlvE_clEvEUldddE_St5arrayIPcLm4EELi4E23TrivialOffsetCalculatorILi3EjESE_ILi1EjENS0_6memory12LoadWithCastILi3EEENSH_13StoreWithCastILi1EEEEEviT_T0_T2_T3_T4_T5_:
        /* <DEDUP_REMOVED lines=8> */
[----:B------:R-:W-:-:S02]  /*0080*/  CS2R R40, SRZ ;  /* 0x0000000000287805 */ /* 0x000fc4000001ff00 */
[----:B------:R-:W-:Y:S01]  /*0090*/  CS2R R34, SRZ ;  /* 0x0000000000227805 */ /* 0x000fe2000001ff00 */
        /* <DEDUP_REMOVED lines=27> */
.L_x_10486:
[----:B------:R-:W2:Y:S02]  /*0250*/  LDG.E.U8 R4, desc[UR36][R4.64] ;  /* 0x0000002404047981 */ /* 0x000ea4000c1e1100 */
[----:B--2---:R0:W1:Y:S01]  /*0260*/  I2F.F64.U16 R44, R4 ;  /* 0x00000004002c7312 */ /* 0x0040620000101800 */
[----:B------:R-:W-:Y:S05]  /*0270*/  BRA `(.L_x_10488) ;  /* 0x0000000c00647947 */ /* 0x000fea0003800000 */
.L_x_10485:
        /* <DEDUP_REMOVED lines=9> */
.L_x_10490:
[----:B------:R-:W2:Y:S02]  /*0310*/  LDG.E R4, desc[UR36][R4.64] ;  /* 0x0000002404047981 */ /* 0x000ea4000c1e1900 */
[----:B--2---:R1:W2:Y:S01]  /*0320*/  I2F.F64 R44, R4 ;  /* 0x00000004002c7312 */ /* 0x0042a20000201c00 */
[----:B------:R-:W-:Y:S05]  /*0330*/  BRA `(.L_x_10488) ;  /* 0x0000000c00347947 */ /* 0x000fea0003800000 */
.L_x_10489:
[----:B------:R-:W2:Y:S02]  /*0340*/  LDG.E.U16 R4, desc[UR36][R4.64] ;  /* 0x0000002404047981 */ /* 0x000ea4000c1e1500 */
[----:B--2---:R3:W4:Y:S01]  /*0350*/  I2F.F64.S16 R44, R4 ;  /* 0x00000004002c7312 */ /* 0x0047220000101c00 */
[----:B------:R-:W-:Y:S05]  /*0360*/  BRA `(.L_x_10488) ;  /* 0x0000000c00287947 */ /* 0x000fea0003800000 */
.L_x_10484:
        /* <DEDUP_REMOVED lines=10> */
.L_x_10492:
[----:B------:R-:W2:Y:S02]  /*0410*/  LDG.E.U16 R0, desc[UR36][R4.64] ;  /* 0x0000002404007981 */ /* 0x000ea4000c1e1500 */
[----:B--2---:R-:W-:-:S05]  /*0420*/  HADD2.F32 R0, -RZ, R0.H0_H0 ;  /* 0x20000000ff007230 */ /* 0x004fca0000004100 */
[----:B------:R-:W-:-:S04]  /*0430*/  FMUL.FTZ R0, R0, 1 ;  /* 0x3f80000000007820 */ /* 0x000fc80000410000 */
[----:B------:R0:W1:Y:S01]  /*0440*/  F2F.F64.F32 R44, R0 ;  /* 0x00000000002c7310 */ /* 0x0000620000201800 */
[----:B------:R-:W-:Y:S05]  /*0450*/  BRA `(.L_x_10488) ;  /* 0x0000000800ec7947 */ /* 0x000fea0003800000 */
.L_x_10491:
        /* <DEDUP_REMOVED lines=10> */
.L_x_10494:
[----:B------:R-:W2:Y:S02]  /*0500*/  LDG.E.U16 R4, desc[UR36][R4.64] ;  /* 0x0000002404047981 */ /* 0x000ea4000c1e1500 */
[----:B--2---:R-:W-:-:S05]  /*0510*/  HADD2.F32 R0, -RZ, R4.H0_H0 ;  /* 0x20000004ff007230 */ /* 0x004fca0000004100 */
[----:B------:R-:W-:-:S04]  /*0520*/  FMUL.FTZ R0, R0, 1 ;  /* 0x3f80000000007820 */ /* 0x000fc80000410000 */
[----:B------:R0:W1:Y:S01]  /*0530*/  F2F.F64.F32 R44, R0 ;  /* 0x00000000002c7310 */ /* 0x0000620000201800 */
[----:B------:R-:W-:Y:S05]  /*0540*/  BRA `(.L_x_10488) ;  /* 0x0000000800b07947 */ /* 0x000fea0003800000 */
.L_x_10493:
[----:B------:R0:W5:Y:S01]  /*0550*/  LDG.E.64 R44, desc[UR36][R4.64] ;  /* 0x00000024042c7981 */ /* 0x000162000c1e1b00 */
[----:B------:R-:W-:Y:S05]  /*0560*/  BRA `(.L_x_10488) ;  /* 0x0000000800a87947 */ /* 0x000fea0003800000 */
.L_x_10483:
        /* <DEDUP_REMOVED lines=13> */
.L_x_10497:
[----:B------:R0:W5:Y:S01]  /*0640*/  LDG.E.64 R44, desc[UR36][R4.64] ;  /* 0x00000024042c7981 */ /* 0x000162000c1e1b00 */
[----:B------:R-:W-:Y:S05]  /*0650*/  BRA `(.L_x_10488) ;  /* 0x00000008006c7947 */ /* 0x000fea0003800000 */
.L_x_10496:
        /* <DEDUP_REMOVED lines=27> */
.L_x_10499:
        /* <DEDUP_REMOVED lines=13> */
[----:B------:R0:W1:Y:S01]  /*08e0*/  F2F.F64.F32 R44, R0 ;  /* 0x00000000002c7310 */ /* 0x0000620000201800 */
[----:B------:R-:W-:Y:S05]  /*08f0*/  BRA `(.L_x_10488) ;  /* 0x0000000400c47947 */ /* 0x000fea0003800000 */
.L_x_10498:
[----:B------:R-:W2:Y:S02]  /*0900*/  LDG.E.U16 R0, desc[UR36][R4.64] ;  /* 0x0000002404007981 */ /* 0x000ea4000c1e1500 */
[----:B--2---:R-:W-:-:S04]  /*0910*/  IMAD.U32 R0, R0, 0x10000, RZ ;  /* 0x0001000000007824 */ /* 0x004fc800078e00ff */
[----:B------:R-:W-:-:S04]  /*0920*/  FMUL.FTZ R0, R0, 1 ;  /* 0x3f80000000007820 */ /* 0x000fc80000410000 */
[----:B------:R0:W1:Y:S01]  /*0930*/  F2F.F64.F32 R44, R0 ;  /* 0x00000000002c7310 */ /* 0x0000620000201800 */
[----:B------:R-:W-:Y:S05]  /*0940*/  BRA `(.L_x_10488) ;  /* 0x0000000400b07947 */ /* 0x000fea0003800000 */
.L_x_10495:
        /* <DEDUP_REMOVED lines=11> */
.L_x_10502:
        /* <DEDUP_REMOVED lines=21> */
.L_x_10504:
[----:B------:R-:W-:Y:S05]  /*0b50*/  BSYNC.RECONVERGENT B0 ;  /* 0x0000000000007941 */ /* 0x000fea0003800200 */
.L_x_10503:
[----:B------:R-:W-:Y:S01]  /*0b60*/  IMAD.SHL.U32 R0, R0, 0x100000, RZ ;  /* 0x0010000000007824 */ /* 0x000fe200078e00ff */
[----:B------:R-:W-:-:S04]  /*0b70*/  LEA R3, R3, 0x3b800000, 0x17 ;  /* 0x3b80000003037811 */ /* 0x000fc800078eb8ff */
[----:B------:R-:W-:-:S05]  /*0b80*/  LOP3.LUT R0, R3, R0, R7, 0xfe, !PT ;  /* 0x0000000003007212 */ /* 0x000fca00078efe07 */
[----:B------:R-:W-:-:S04]  /*0b90*/  FMUL.FTZ R0, R0, 1 ;  /* 0x3f80000000007820 */ /* 0x000fc80000410000 */
[----:B------:R0:W1:Y:S01]  /*0ba0*/  F2F.F64.F32 R44, R0 ;  /* 0x00000000002c7310 */ /* 0x0000620000201800 */
[----:B------:R-:W-:Y:S05]  /*0bb0*/  BRA `(.L_x_10488) ;  /* 0x0000000400147947 */ /* 0x000fea0003800000 */
.L_x_10501:
        /* <DEDUP_REMOVED lines=21> */
.L_x_10506:
[----:B------:R-:W-:Y:S05]  /*0d10*/  BSYNC.RECONVERGENT B0 ;  /* 0x0000000000007941 */ /* 0x000fea0003800200 */
.L_x_10505:
[----:B------:R-:W-:Y:S01]  /*0d20*/  IMAD.SHL.U32 R0, R0, 0x200000, RZ ;  /* 0x0020000000007824 */ /* 0x000fe200078e00ff */
[----:B------:R-:W-:-:S04]  /*0d30*/  LEA R3, R3, 0x37800000, 0x17 ;  /* 0x3780000003037811 */ /* 0x000fc800078eb8ff */
[----:B------:R-:W-:-:S05]  /*0d40*/  LOP3.LUT R0, R3, R0, R7, 0xfe, !PT ;  /* 0x0000000003007212 */ /* 0x000fca00078efe07 */
[----:B------:R-:W-:-:S04]  /*0d50*/  FMUL.FTZ R0, R0, 1 ;  /* 0x3f80000000007820 */ /* 0x000fc80000410000 */
[----:B------:R0:W1:Y:S01]  /*0d60*/  F2F.F64.F32 R44, R0 ;  /* 0x00000000002c7310 */ /* 0x0000620000201800 */
[----:B------:R-:W-:Y:S05]  /*0d70*/  BRA `(.L_x_10488) ;  /* 0x0000000000a47947 */ /* 0x000fea0003800000 */
.L_x_10500:
[----:B------:R-:W-:-:S09]  /*0d80*/  UISETP.NE.AND UP0, UPT, UR4, 0x1c, UPT ;  /* 0x0000001c0400788c */ /* 0x000fd2000bf05270 */
[----:B------:R-:W-:Y:S05]  /*0d90*/  BRA.U !UP0, `(.L_x_10507) ;  /* 0x0000000108947547 */ /* 0x000fea000b800000 */
[----:B------:R-:W-:-:S09]  /*0da0*/  UISETP.NE.AND UP0, UPT, UR4, 0x1d, UPT ;  /* 0x0000001d0400788c */ /* 0x000fd2000bf05270 */
[----:B------:R-:W-:Y:S05]  /*0db0*/  BRA.U !UP0, `(.L_x_10508) ;  /* 0x0000000108807547 */ /* 0x000fea000b800000 */
[----:B------:R-:W-:-:S09]  /*0dc0*/  UISETP.NE.AND UP0, UPT, UR4, 0x2c, UPT ;  /* 0x0000002c0400788c */ /* 0x000fd2000bf05270 */
[----:B------:R-:W-:Y:S05]  /*0dd0*/  BRA.U !UP0, `(.L_x_10509) ;  /* 0x0000000108487547 */ /* 0x000fea000b800000 */
.L_x_10487:
        /* <DEDUP_REMOVED lines=16> */
.L_x_10510:
[----:B------:R-:W-:Y:S01]  /*0ee0*/  CS2R R44, SRZ ;  /* 0x00000000002c7805 */ /* 0x000fe2000001ff00 */
[----:B------:R-:W-:Y:S06]  /*0ef0*/  BRA `(.L_x_10488) ;  /* 0x0000000000447947 */ /* 0x000fec0003800000 */
.L_x_10509:
        /* <DEDUP_REMOVED lines=12> */
.L_x_10508:
[----:B------:R-:W2:Y:S02]  /*0fc0*/  LDG.E.64 R44, desc[UR36][R4.64] ;  /* 0x00000024042c7981 */ /* 0x000ea4000c1e1b00 */
[----:B--2---:R-:W0:Y:S01]  /*0fd0*/  I2F.F64.U64 R44, R44 ;  /* 0x0000002c002c7312 */ /* 0x004e220000301800 */
[----:B------:R-:W-:Y:S05]  /*0fe0*/  BRA `(.L_x_10488) ;  /* 0x0000000000087947 */ /* 0x000fea0003800000 */
.L_x_10507:
[----:B------:R-:W2:Y:S02]  /*0ff0*/  LDG.E R4, desc[UR36][R4.64] ;  /* 0x0000002404047981 */ /* 0x000ea4000c1e1900 */
[----:B--2---:R0:W1:Y:S02]  /*1000*/  I2F.F64.U32 R44, R4 ;  /* 0x00000004002c7312 */ /* 0x0040640000201800 */
.L_x_10488:
[----:B------:R-:W-:Y:S05]  /*1010*/  BSYNC.RECONVERGENT B6 ;  /* 0x0000000000067941 */ /* 0x000fea0003800200 */
.L_x_10482:
        /* <DEDUP_REMOVED lines=20> */
.L_x_10515:
[----:B------:R-:W3:Y:S02]  /*1160*/  LDG.E.U8 R4, desc[UR36][R4.64] ;  /* 0x0000002404047981 */ /* 0x000ee4000c1e1100 */
[----:B---3--:R0:W1:Y:S01]  /*1170*/  I2F.F64.U16 R40, R4 ;  /* 0x0000000400287312 */ /* 0x0080620000101800 */
[----:B------:R-:W-:Y:S05]  /*1180*/  BRA `(.L_x_10517) ;  /* 0x0000000c00647947 */ /* 0x000fea0003800000 */
.L_x_10514:
        /* <DEDUP_REMOVED lines=9> */
.L_x_10519:
[----:B------:R-:W3:Y:S02]  /*1220*/  LDG.E R4, desc[UR36][R4.64] ;  /* 0x0000002404047981 */ /* 0x000ee4000c1e1900 */
[----:B---3--:R0:W1:Y:S01]  /*1230*/  I2F.F64 R40, R4 ;  /* 0x0000000400287312 */ /* 0x0080620000201c00 */
[----:B------:R-:W-:Y:S05]  /*1240*/  BRA `(.L_x_10517) ;  /* 0x0000000c00347947 */ /* 0x000fea0003800000 */
.L_x_10518:
[----:B------:R-:W3:Y:S02]  /*1250*/  LDG.E.U16 R4, desc[UR36][R4.64] ;  /* 0x0000002404047981 */ /* 0x000ee4000c1e1500 */
[----:B---3--:R0:W1:Y:S01]  /*1260*/  I2F.F64.S16 R40, R4 ;  /* 0x0000000400287312 */ /* 0x0080620000101c00 */
[----:B------:R-:W-:Y:S05]  /*1270*/  BRA `(.L_x_10517) ;  /* 0x0000000c00287947 */ /* 0x000fea0003800000 */
.L_x_10513:
        /* <DEDUP_REMOVED lines=10> */
.L_x_10521:
[----:B------:R-:W3:Y:S02]  /*1320*/  LDG.E.U16 R0, desc[UR36][R4.64] ;  /* 0x0000002404007981 */ /* 0x000ee4000c1e1500 */
[----:B---3--:R-:W-:-:S05]  /*1330*/  HADD2.F32 R0, -RZ, R0.H0_H0 ;  /* 0x20000000ff007230 */ /* 0x008fca0000004100 */
[----:B------:R-:W-:-:S04]  /*1340*/  FMUL.FTZ R0, R0, 1 ;  /* 0x3f80000000007820 */ /* 0x000fc80000410000 */
[----:B------:R0:W1:Y:S01]  /*1350*/  F2F.F64.F32 R40, R0 ;  /* 0x0000000000287310 */ /* 0x0000620000201800 */
[----:B------:R-:W-:Y:S05]  /*1360*/  BRA `(.L_x_10517) ;  /* 0x0000000800ec7947 */ /* 0x000fea0003800000 */
.L_x_10520:
        /* <DEDUP_REMOVED lines=10> */
.L_x_10523:
[----:B------:R-:W3:Y:S02]  /*1410*/  LDG.E.U16 R4, desc[UR36][R4.64] ;  /* 0x0000002404047981 */ /* 0x000ee4000c1e1500 */
[----:B---3--:R-:W-:-:S05]  /*1420*/  HADD2.F32 R0, -RZ, R4.H0_H0 ;  /* 0x20000004ff007230 */ /* 0x008fca0000004100 */
[----:B------:R-:W-:-:S04]  /*1430*/  FMUL.FTZ R0, R0, 1 ;  /* 0x3f80000000007820 */ /* 0x000fc80000410000 */
[----:B------:R0:W1:Y:S01]  /*1440*/  F2F.F64.F32 R40, R0 ;  /* 0x0000000000287310 */ /* 0x0000620000201800 */
[----:B------:R-:W-:Y:S05]  /*1450*/  BRA `(.L_x_10517) ;  /* 0x0000000800b07947 */ /* 0x000fea0003800000 */
.L_x_10522:
[----:B------:R0:W5:Y:S01]  /*1460*/  LDG.E.64 R40, desc[UR36][R4.64] ;  /* 0x0000002404287981 */ /* 0x000162000c1e1b00 */
[----:B------:R-:W-:Y:S05]  /*1470*/  BRA `(.L_x_10517) ;  /* 0x0000000800a87947 */ /* 0x000fea0003800000 */
.L_x_10512:
        /* <DEDUP_REMOVED lines=13> */
.L_x_10526:
[----:B------:R0:W5:Y:S01]  /*1550*/  LDG.E.64 R40, desc[UR36][R4.64] ;  /* 0x0000002404287981 */ /* 0x000162000c1e1b00 */
[----:B------:R-:W-:Y:S05]  /*1560*/  BRA `(.L_x_10517) ;  /* 0x00000008006c7947 */ /* 0x000fea0003800000 */
.L_x_10525:
        /* <DEDUP_REMOVED lines=27> */
.L_x_10528:
[----:B------:R-:W3:Y:S02]  /*1720*/  LDG.E.U8 R4, desc[UR36][R4.64] ;  /* 0x0000002404047981 */ /* 0x000ee4000c1e1100 */
[C---:B---3--:R-:W-:Y:S02]  /*1730*/  IMAD.SHL.U32 R3, R4.reuse, 0x2000000, RZ ;  /* 0x0200000004037824 */ /* 0x048fe400078e00ff */
        /* <DEDUP_REMOVED lines=11> */
[----:B------:R3:W0:Y:S01]  /*17f0*/  F2F.F64.F32 R40, R0 ;  /* 0x0000000000287310 */ /* 0x0006220000201800 */
[----:B------:R-:W-:Y:S05]  /*1800*/  BRA `(.L_x_10517) ;  /* 0x0000000400c47947 */ /* 0x000fea0003800000 */
.L_x_10527:
[----:B------:R-:W3:Y:S02]  /*1810*/  LDG.E.U16 R0, desc[UR36][R4.64] ;  /* 0x0000002404007981 */ /* 0x000ee4000c1e1500 */
[----:B---3--:R-:W-:-:S04]  /*1820*/  IMAD.U32 R0, R0, 0x10000, RZ ;  /* 0x0001000000007824 */ /* 0x008fc800078e00ff */
[----:B------:R-:W-:-:S04]  /*1830*/  FMUL.FTZ R0, R0, 1 ;  /* 0x3f80000000007820 */ /* 0x000fc80000410000 */
[----:B------:R0:W1:Y:S01]  /*1840*/  F2F.F64.F32 R40, R0 ;  /* 0x0000000000287310 */ /* 0x0000620000201800 */
[----:B------:R-:W-:Y:S05]  /*1850*/  BRA `(.L_x_10517) ;  /* 0x0000000400b07947 */ /* 0x000fea0003800000 */
.L_x_10524:
        /* <DEDUP_REMOVED lines=11> */
.L_x_10531:
        /* <DEDUP_REMOVED lines=21> */
.L_x_10533:
[----:B------:R-:W-:Y:S05]  /*1a60*/  BSYNC.RECONVERGENT B0 ;  /* 0x0000000000007941 */ /* 0x000fea0003800200 */
.L_x_10532:
[----:B------:R-:W-:Y:S01]  /*1a70*/  IMAD.SHL.U32 R0, R0, 0x100000, RZ ;  /* 0x0010000000007824 */ /* 0x000fe200078e00ff */
[----:B------:R-:W-:-:S04]  /*1a80*/  LEA R3, R3, 0x3b800000, 0x17 ;  /* 0x3b80000003037811 */ /* 0x000fc800078eb8ff */
[----:B------:R-:W-:-:S05]  /*1a90*/  LOP3.LUT R0, R3, R0, R7, 0xfe, !PT ;  /* 0x0000000003007212 */ /* 0x000fca00078efe07 */
[----:B------:R-:W-:-:S04]  /*1aa0*/  FMUL.FTZ R0, R0, 1 ;  /* 0x3f80000000007820 */ /* 0x000fc80000410000 */
[----:B------:R0:W1:Y:S01]  /*1ab0*/  F2F.F64.F32 R40, R0 ;  /* 0x0000000000287310 */ /* 0x0000620000201800 */
[----:B------:R-:W-:Y:S05]  /*1ac0*/  BRA `(.L_x_10517) ;  /* 0x0000000400147947 */ /* 0x000fea0003800000 */
.L_x_10530:
        /* <DEDUP_REMOVED lines=21> */
.L_x_10535:
[----:B------:R-:W-:Y:S05]  /*1c20*/  BSYNC.RECONVERGENT B0 ;  /* 0x0000000000007941 */ /* 0x000fea0003800200 */
.L_x_10534:
[----:B------:R-:W-:Y:S01]  /*1c30*/  IMAD.SHL.U32 R0, R0, 0x200000, RZ ;  /* 0x0020000000007824 */ /* 0x000fe200078e00ff */
[----:B------:R-:W-:-:S04]  /*1c40*/  LEA R3, R3, 0x37800000, 0x17 ;  /* 0x3780000003037811 */ /* 0x000fc800078eb8ff */
[----:B------:R-:W-:-:S05]  /*1c50*/  LOP3.LUT R0, R3, R0, R7, 0xfe, !PT ;  /* 0x0000000003007212 */ /* 0x000fca00078efe07 */
[----:B------:R-:W-:-:S04]  /*1c60*/  FMUL.FTZ R0, R0, 1 ;  /* 0x3f80000000007820 */ /* 0x000fc80000410000 */
[----:B------:R0:W1:Y:S01]  /*1c70*/  F2F.F64.F32 R40, R0 ;  /* 0x0000000000287310 */ /* 0x0000620000201800 */
[----:B------:R-:W-:Y:S05]  /*1c80*/  BRA `(.L_x_10517) ;  /* 0x0000000000a47947 */ /* 0x000fea0003800000 */
.L_x_10529:
[----:B------:R-:W-:-:S09]  /*1c90*/  UISETP.NE.AND UP0, UPT, UR4, 0x1c, UPT ;  /* 0x0000001c0400788c */ /* 0x000fd2000bf05270 */
[----:B------:R-:W-:Y:S05]  /*1ca0*/  BRA.U !UP0, `(.L_x_10536) ;  /* 0x0000000108947547 */ /* 0x000fea000b800000 */
[----:B------:R-:W-:-:S09]  /*1cb0*/  UISETP.NE.AND UP0, UPT, UR4, 0x1d, UPT ;  /* 0x0000001d0400788c */ /* 0x000fd2000bf05270 */
[----:B------:R-:W-:Y:S05]  /*1cc0*/  BRA.U !UP0, `(.L_x_10537) ;  /* 0x0000000108807547 */ /* 0x000fea000b800000 */
[----:B------:R-:W-:-:S09]  /*1cd0*/  UISETP.NE.AND UP0, UPT, UR4, 0x2c, UPT ;  /* 0x0000002c0400788c */ /* 0x000fd2000bf05270 */
[----:B------:R-:W-:Y:S05]  /*1ce0*/  BRA.U !UP0, `(.L_x_10538) ;  /* 0x0000000108487547 */ /* 0x000fea000b800000 */
.L_x_10516:
        /* <DEDUP_REMOVED lines=16> */
.L_x_10539:
[----:B------:R-:W-:Y:S01]  /*1df0*/  CS2R R40, SRZ ;  /* 0x0000000000287805 */ /* 0x000fe2000001ff00 */
[----:B------:R-:W-:Y:S06]  /*1e00*/  BRA `(.L_x_10517) ;  /* 0x0000000000447947 */ /* 0x000fec0003800000 */
.L_x_10538:
        /* <DEDUP_REMOVED lines=12> */
.L_x_10537:
[----:B------:R-:W3:Y:S02]  /*1ed0*/  LDG.E.64 R40, desc[UR36][R4.64] ;  /* 0x0000002404287981 */ /* 0x000ee4000c1e1b00 */
[----:B---3--:R-:W0:Y:S01]  /*1ee0*/  I2F.F64.U64 R40, R40 ;  /* 0x0000002800287312 */ /* 0x008e220000301800 */
[----:B------:R-:W-:Y:S05]  /*1ef0*/  BRA `(.L_x_10517) ;  /* 0x0000000000087947 */ /* 0x000fea0003800000 */
.L_x_10536:
[----:B------:R-:W3:Y:S02]  /*1f00*/  LDG.E R4, desc[UR36][R4.64] ;  /* 0x0000002404047981 */ /* 0x000ee4000c1e1900 */
[----:B---3--:R0:W1:Y:S02]  /*1f10*/  I2F.F64.U32 R40, R4 ;  /* 0x0000000400287312 */ /* 0x0080640000201800 */
.L_x_10517:
[----:B------:R-:W-:Y:S05]  /*1f20*/  BSYNC.RECONVERGENT B6 ;  /* 0x0000000000067941 */ /* 0x000fea0003800200 */
.L_x_10511:
        /* <DEDUP_REMOVED lines=20> */
.L_x_10544:
[----:B------:R-:W2:Y:S02]  /*2070*/  LDG.E.U8 R4, desc[UR36][R4.64] ;  /* 0x0000002404047981 */ /* 0x000ea4000c1e1100 */
[----:B--2---:R0:W2:Y:S01]  /*2080*/  I2F.F64.U16 R34, R4 ;  /* 0x0000000400227312 */ /* 0x0040a20000101800 */
[----:B------:R-:W-:Y:S05]  /*2090*/  BRA `(.L_x_10546) ;  /* 0x0000000c00647947 */ /* 0x000fea0003800000 */
.L_x_10543:
        /* <DEDUP_REMOVED lines=9> */
.L_x_10548:
[----:B------:R-:W2:Y:S02]  /*2130*/  LDG.E R4, desc[UR36][R4.64] ;  /* 0x0000002404047981 */ /* 0x000ea4000c1e1900 */
[----:B--2---:R0:W2:Y:S01]  /*2140*/  I2F.F64 R34, R4 ;  /* 0x0000000400227312 */ /* 0x0040a20000201c00 */
[----:B------:R-:W-:Y:S05]  /*2150*/  BRA `(.L_x_10546) ;  /* 0x0000000c00347947 */ /* 0x000fea0003800000 */
.L_x_10547:
[----:B------:R-:W2:Y:S02]  /*2160*/  LDG.E.U16 R4, desc[UR36][R4.64] ;  /* 0x0000002404047981 */ /* 0x000ea4000c1e1500 */
[----:B--2---:R0:W2:Y:S01]  /*2170*/  I2F.F64.S16 R34, R4 ;  /* 0x0000000400227312 */ /* 0x0040a20000101c00 */
[----:B------:R-:W-:Y:S05]  /*2180*/  BRA `(.L_x_10546) ;  /* 0x0000000c00287947 */ /* 0x000fea0003800000 */
.L_x_10542:
        /* <DEDUP_REMOVED lines=10> */
.L_x_10550:
[----:B---3--:R-:W2:Y:S02]  /*2230*/  LDG.E.U16 R0, desc[UR36][R4.64] ;  /* 0x0000002404007981 */ /* 0x008ea4000c1e1500 */
[----:B--2---:R-:W-:-:S05]  /*2240*/  HADD2.F32 R0, -RZ, R0.H0_H0 ;  /* 0x20000000ff007230 */ /* 0x004fca0000004100 */
[----:B------:R-:W-:-:S04]  /*2250*/  FMUL.FTZ R0, R0, 1 ;  /* 0x3f80000000007820 */ /* 0x000fc80000410000 */
[----:B------:R0:W2:Y:S01]  /*2260*/  F2F.F64.F32 R34, R0 ;  /* 0x0000000000227310 */ /* 0x0000a20000201800 */
[----:B------:R-:W-:Y:S05]  /*2270*/  BRA `(.L_x_10546) ;  /* 0x0000000800ec7947 */ /* 0x000fea0003800000 */
.L_x_10549:
        /* <DEDUP_REMOVED lines=10> */
.L_x_10552:
[----:B------:R-:W3:Y:S02]  /*2320*/  LDG.E.U16 R4, desc[UR36][R4.64] ;  /* 0x0000002404047981 */ /* 0x000ee4000c1e1500 */
[----:B---3--:R-:W-:-:S05]  /*2330*/  HADD2.F32 R0, -RZ, R4.H0_H0 ;  /* 0x20000004ff007230 */ /* 0x008fca0000004100 */
[----:B------:R-:W-:-:S04]  /*2340*/  FMUL.FTZ R0, R0, 1 ;  /* 0x3f80000000007820 */ /* 0x000fc80000410000 */
[----:B------:R0:W2:Y:S01]  /*2350*/  F2F.F64.F32 R34, R0 ;  /* 0x0000000000227310 */ /* 0x0000a20000201800 */
[----:B------:R-:W-:Y:S05]  /*2360*/  BRA `(.L_x_10546) ;  /* 0x0000000800b07947 */ /* 0x000fea0003800000 */
.L_x_10551:
[----:B------:R0:W5:Y:S01]  /*2370*/  LDG.E.64 R34, desc[UR36][R4.64] ;  /* 0x0000002404227981 */ /* 0x000162000c1e1b00 */
[----:B------:R-:W-:Y:S05]  /*2380*/  BRA `(.L_x_10546) ;  /* 0x0000000800a87947 */ /* 0x000fea0003800000 */
.L_x_10541:
        /* <DEDUP_REMOVED lines=13> */
.L_x_10555:
[----:B------:R0:W5:Y:S01]  /*2460*/  LDG.E.64 R34, desc[UR36][R4.64] ;  /* 0x0000002404227981 */ /* 0x000162000c1e1b00 */
[----:B------:R-:W-:Y:S05]  /*2470*/  BRA `(.L_x_10546) ;  /* 0x00000008006c7947 */ /* 0x000fea0003800000 */
.L_x_10554:
        /* <DEDUP_REMOVED lines=27> */
.L_x_10557:
[----:B------:R-:W2:Y:S02]  /*2630*/  LDG.E.U8 R4, desc[UR36][R4.64] ;  /* 0x0000002404047981 */ /* 0x000ea4000c1e1100 */
[C---:B--2---:R-:W-:Y:S02]  /*2640*/  IMAD.SHL.U32 R3, R4.reuse, 0x2000000, RZ ;  /* 0x0200000004037824 */ /* 0x044fe400078e00ff */
[----:B------:R-:W-:-:S03]  /*2650*/  IMAD.SHL.U32 R6, R4, 0x100, RZ ;  /* 0x0000010004067824 */ /* 0x000fc600078e00ff */
[----:B------:R-:W-:-:S13]  /*2660*/  ISETP.GT.U32.AND P0, PT, R3, 0x7ffffff, PT ;  /* 0x07ffffff0300780c */ /* 0x000fda0003f04070 */
[----:B---3--:R-:W-:Y:S02]  /*2670*/  @!P0 LOP3.LUT R0, R6, 0x7f00, RZ, 0xc0, !PT ;  /* 0x00007f0006008812 */ /* 0x008fe400078ec0ff */
        /* <DEDUP_REMOVED lines=10> */
.L_x_10556:
[----:B---3--:R-:W2:Y:S02]  /*2720*/  LDG.E.U16 R0, desc[UR36][R4.64] ;  /* 0x0000002404007981 */ /* 0x008ea4000c1e1500 */
[----:B--2---:R-:W-:-:S04]  /*2730*/  IMAD.U32 R0, R0, 0x10000, RZ ;  /* 0x0001000000007824 */ /* 0x004fc800078e00ff */
[----:B------:R-:W-:-:S04]  /*2740*/  FMUL.FTZ R0, R0, 1 ;  /* 0x3f80000000007820 */ /* 0x000fc80000410000 */
[----:B------:R0:W2:Y:S01]  /*2750*/  F2F.F64.F32 R34, R0 ;  /* 0x0000000000227310 */ /* 0x0000a20000201800 */
[----:B------:R-:W-:Y:S05]  /*2760*/  BRA `(.L_x_10546) ;  /* 0x0000000400b07947 */ /* 0x000fea0003800000 */
.L_x_10553:
        /* <DEDUP_REMOVED lines=11> */
.L_x_10560:
        /* <DEDUP_REMOVED lines=21> */
.L_x_10562:
[----:B------:R-:W-:Y:S05]  /*2970*/  BSYNC.RECONVERGENT B0 ;  /* 0x0000000000007941 */ /* 0x000fea0003800200 */
.L_x_10561:
[----:B------:R-:W-:Y:S01]  /*2980*/  IMAD.SHL.U32 R0, R0, 0x100000, RZ ;  /* 0x0010000000007824 */ /* 0x000fe200078e00ff */
[----:B------:R-:W-:-:S04]  /*2990*/  LEA R3, R3, 0x3b800000, 0x17 ;  /* 0x3b80000003037811 */ /* 0x000fc800078eb8ff */
[----:B------:R-:W-:-:S05]  /*29a0*/  LOP3.LUT R0, R3, R0, R7, 0xfe, !PT ;  /* 0x0000000003007212 */ /* 0x000fca00078efe07 */
[----:B------:R-:W-:-:S04]  /*29b0*/  FMUL.FTZ R0, R0, 1 ;  /* 0x3f80000000007820 */ /* 0x000fc80000410000 */
[----:B------:R0:W2:Y:S01]  /*29c0*/  F2F.F64.F32 R34, R0 ;  /* 0x0000000000227310 */ /* 0x0000a20000201800 */
[----:B------:R-:W-:Y:S05]  /*29d0*/  BRA `(.L_x_10546) ;  /* 0x0000000400147947 */ /* 0x000fea0003800000 */
.L_x_10559:
        /* <DEDUP_REMOVED lines=21> */
.L_x_10564:
[----:B------:R-:W-:Y:S05]  /*2b30*/  BSYNC.RECONVERGENT B0 ;  /* 0x0000000000007941 */ /* 0x000fea0003800200 */
.L_x_10563:
[----:B------:R-:W-:Y:S01]  /*2b40*/  IMAD.SHL.U32 R0, R0, 0x200000, RZ ;  /* 0x0020000000007824 */ /* 0x000fe200078e00ff */
[----:B------:R-:W-:-:S04]  /*2b50*/  LEA R3, R3, 0x37800000, 0x17 ;  /* 0x3780000003037811 */ /* 0x000fc800078eb8ff */
[----:B------:R-:W-:-:S05]  /*2b60*/  LOP3.LUT R0, R3, R0, R7, 0xfe, !PT ;  /* 0x0000000003007212 */ /* 0x000fca00078efe07 */
[----:B------:R-:W-:-:S04]  /*2b70*/  FMUL.FTZ R0, R0, 1 ;  /* 0x3f80000000007820 */ /* 0x000fc80000410000 */
[----:B------:R0:W2:Y:S01]  /*2b80*/  F2F.F64.F32 R34, R0 ;  /* 0x0000000000227310 */ /* 0x0000a20000201800 */
[----:B------:R-:W-:Y:S05]  /*2b90*/  BRA `(.L_x_10546) ;  /* 0x0000000000a47947 */ /* 0x000fea0003800000 */
.L_x_10558:
[----:B------:R-:W-:-:S09]  /*2ba0*/  UISETP.NE.AND UP0, UPT, UR4, 0x1c, UPT ;  /* 0x0000001c0400788c */ /* 0x000fd2000bf05270 */
[----:B------:R-:W-:Y:S05]  /*2bb0*/  BRA.U !UP0, `(.L_x_10565) ;  /* 0x0000000108947547 */ /* 0x000fea000b800000 */
[----:B------:R-:W-:-:S09]  /*2bc0*/  UISETP.NE.AND UP0, UPT, UR4, 0x1d, UPT ;  /* 0x0000001d0400788c */ /* 0x000fd2000bf05270 */
[----:B------:R-:W-:Y:S05]  /*2bd0*/  BRA.U !UP0, `(.L_x_10566) ;  /* 0x0000000108807547 */ /* 0x000fea000b800000 */
[----:B------:R-:W-:-:S09]  /*2be0*/  UISETP.NE.AND UP0, UPT, UR4, 0x2c, UPT ;  /* 0x0000002c0400788c */ /* 0x000fd2000bf05270 */
[----:B------:R-:W-:Y:S05]  /*2bf0*/  BRA.U !UP0, `(.L_x_10567) ;  /* 0x0000000108487547 */ /* 0x000fea000b800000 */
.L_x_10545:
[----:B---3--:R-:W-:Y:S01]  /*2c00*/  MOV R0, 0x0 ;  /* 0x0000000000007802 */ /* 0x008fe20000000f00 */
[----:B------:R-:W0:Y:S01]  /*2c10*/  LDCU.64 UR4, c[0x4][0x310] ;  /* 0x01006200ff0477ac */ /* 0x000e220008000a00 */
[----:B------:R-:W-:Y:S02]  /*2c20*/  IMAD.MOV.U32 R8, RZ, RZ, 0x4e ;  /* 0x0000004eff087424 */ /* 0x000fe400078e00ff */
[----:B------:R2:W3:Y:S01]  /*2c30*/  LDC.64 R14, c[0x4][R0] ;  /* 0x01000000000e7b82 */ /* 0x0004e20000000a00 */
[----:B------:R-:W1:Y:S01]  /*2c40*/  LDCU.64 UR6, c[0x4][0x318] ;  /* 0x01006300ff0677ac */ /* 0x000e620008000a00 */
[----:B------:R-:W-:Y:S02]  /*2c50*/  IMAD.MOV.U32 R12, RZ, RZ, 0x1 ;  /* 0x00000001ff0c7424 */ /* 0x000fe400078e00ff */
[----:B------:R-:W-:Y:S01]  /*2c60*/  IMAD.MOV.U32 R13, RZ, RZ, RZ ;  /* 0x000000ffff0d7224 */ /* 0x000fe200078e00ff */
[----:B------:R-:W4:Y:S01]  /*2c70*/  LDCU.64 UR8, c[0x4][0x28] ;  /* 0x01000500ff0877ac */ /* 0x000f220008000a00 */
[----:B0-----:R-:W-:-:S02]  /*2c80*/  IMAD.U32 R4, RZ, RZ, UR4 ;  /* 0x00000004ff047e24 */ /* 0x001fc4000f8e00ff */
[----:B------:R-:W-:Y:S02]  /*2c90*/  IMAD.U32 R5, RZ, RZ, UR5 ;  /* 0x00000005ff057e24 */ /* 0x000fe4000f8e00ff */
[----:B-1----:R-:W-:Y:S02]  /*2ca0*/  IMAD.U32 R6, RZ, RZ, UR6 ;  /* 0x00000006ff067e24 */ /* 0x002fe4000f8e00ff */
[----:B------:R-:W-:Y:S02]  /*2cb0*/  IMAD.U32 R7, RZ, RZ, UR7 ;  /* 0x00000007ff077e24 */ /* 0x000fe4000f8e00ff */
[----:B----4-:R-:W-:Y:S02]  /*2cc0*/  IMAD.U32 R10, RZ, RZ, UR8 ;  /* 0x00000008ff0a7e24 */ /* 0x010fe4000f8e00ff */
[----:B--2---:R-:W-:-:S07]  /*2cd0*/  IMAD.U32 R11, RZ, RZ, UR9 ;  /* 0x00000009ff0b7e24 */ /* 0x004fce000f8e00ff */
[----:B------:R-:W-:-:S07]  /*2ce0*/  LEPC R20, `(.L_x_10568) ;  /* 0x000000001014794e */ /* 0x000fce0000000000 */
[----:B---3-5:R-:W-:Y:S05]  /*2cf0*/  CALL.ABS.NOINC R14 ;  /* 0x000000000e007343 */ /* 0x028fea0003c00000 */
.L_x_10568:
[----:B------:R-:W-:Y:S01]  /*2d00*/  CS2R R34, SRZ ;  /* 0x0000000000227805 */ /* 0x000fe2000001ff00 */
[----:B------:R-:W-:Y:S06]  /*2d10*/  BRA `(.L_x_10546) ;  /* 0x0000000000447947 */ /* 0x000fec0003800000 */
.L_x_10567:
        /* <DEDUP_REMOVED lines=10> */
[----:B------:R0:W2:Y:S01]  /*2dc0*/  @P0 F2F.F64.F32 R34, R0 ;  /* 0x0000000000220310 */ /* 0x0000a20000201800 */
[----:B------:R-:W-:Y:S05]  /*2dd0*/  BRA `(.L_x_10546) ;  /* 0x0000000000147947 */ /* 0x000fea0003800000 */
.L_x_10566:
[----:B------:R-:W2:Y:S02]  /*2de0*/  LDG.E.64 R34, desc[UR36][R4.64] ;  /* 0x0000002404227981 */ /* 0x000ea4000c1e1b00 */
[----:B--2---:R-:W0:Y:S01]  /*2df0*/  I2F.F64.U64 R34, R34 ;  /* 0x0000002200227312 */ /* 0x004e220000301800 */
[----:B------:R-:W-:Y:S05]  /*2e00*/  BRA `(.L_x_10546) ;  /* 0x0000000000087947 */ /* 0x000fea0003800000 */
.L_x_10565:
[----:B------:R-:W2:Y:S02]  /*2e10*/  LDG.E R4, desc[UR36][R4.64] ;  /* 0x0000002404047981 */ /* 0x000ea4000c1e1900 */
[----:B--2---:R0:W2:Y:S02]  /*2e20*/  I2F.F64.U32 R34, R4 ;  /* 0x0000000400227312 */ /* 0x0040a40000201800 */
.L_x_10546:
[----:B------:R-:W-:Y:S05]  /*2e30*/  BSYNC.RECONVERGENT B6 ;  /* 0x0000000000067941 */ /* 0x000fea0003800200 */
.L_x_10540:
[----:B------:R-:W-:-:S07]  /*2e40*/  VIADD R43, R33, 0x80 ;  /* 0x00000080212b7836 */ /* 0x000fce0000000000 */
.L_x_10481:
[----:B------:R-:W-:Y:S05]  /*2e50*/  BSYNC.RECONVERGENT B7 ;  /* 0x0000000000077941 */ /* 0x000fea0003800200 */
.L_x_10480:
[----:B------:R-:W-:Y:S01]  /*2e60*/  ISETP.GE.AND P0, PT, R43, R2, PT ;  /* 0x000000022b00720c */ /* 0x000fe20003f06270 */
[----:B------:R-:W-:Y:S01]  /*2e70*/  BSSY.RECONVERGENT B7, `(.L_x_10569) ;  /* 0x00002da000077945 */ /* 0x000fe20003800200 */
[----:B------:R-:W-:Y:S02]  /*2e80*/  CS2R R38, SRZ ;  /* 0x0000000000267805 */ /* 0x000fe4000001ff00 */
[----:B------:R-:W-:Y:S02]  /*2e90*/  CS2R R36, SRZ ;  /* 0x0000000000247805 */ /* 0x000fe4000001ff00 */
[----:B------:R-:W-:-:S07]  /*2ea0*/  CS2R R28, SRZ ;  /* 0x00000000001c7805 */ /* 0x000fce000001ff00 */
        /* <DEDUP_REMOVED lines=22> */
.L_x_10575:
[----:B------:R-:W2:Y:S02]  /*3010*/  LDG.E.U8 R4, desc[UR36][R4.64] ;  /* 0x0000002404047981 */ /* 0x000ea4000c1e1100 */
[----:B--2---:R2:W0:Y:S01]  /*3020*/  I2F.F64.U16 R38, R4 ;  /* 0x0000000400267312 */ /* 0x0044220000101800 */
[----:B------:R-:W-:Y:S05]  /*3030*/  BRA `(.L_x_10577) ;  /* 0x0000000c00647947 */ /* 0x000fea0003800000 */
.L_x_10574:
        /* <DEDUP_REMOVED lines=9> */
.L_x_10579:
[----:B------:R-:W2:Y:S02]  /*30d0*/  LDG.E R4, desc[UR36][R4.64] ;  /* 0x0000002404047981 */ /* 0x000ea4000c1e1900 */
[----:B--2---:R0:W1:Y:S01]  /*30e0*/  I2F.F64 R38, R4 ;  /* 0x0000000400267312 */ /* 0x0040620000201c00 */
[----:B------:R-:W-:Y:S05]  /*30f0*/  BRA `(.L_x_10577) ;  /* 0x0000000c00347947 */ /* 0x000fea0003800000 */
.L_x_10578:
[----:B------:R-:W2:Y:S02]  /*3100*/  LDG.E.U16 R4, desc[UR36][R4.64] ;  /* 0x0000002404047981 */ /* 0x000ea4000c1e1500 */
[----:B--2---:R0:W1:Y:S01]  /*3110*/  I2F.F64.S16 R38, R4 ;  /* 0x0000000400267312 */ /* 0x0040620000101c00 */
[----:B------:R-:W-:Y:S05]  /*3120*/  BRA `(.L_x_10577) ;  /* 0x0000000c00287947 */ /* 0x000fea0003800000 */
.L_x_10573:
        /* <DEDUP_REMOVED lines=10> */
.L_x_10581:
[----:B---3--:R-:W3:Y:S02]  /*31d0*/  LDG.E.U16 R0, desc[UR36][R4.64] ;  /* 0x0000002404007981 */ /* 0x008ee4000c1e1500 */
[----:B---3--:R-:W-:-:S05]  /*31e0*/  HADD2.F32 R0, -RZ, R0.H0_H0 ;  /* 0x20000000ff007230 */ /* 0x008fca0000004100 */
[----:B------:R-:W-:-:S04]  /*31f0*/  FMUL.FTZ R0, R0, 1 ;  /* 0x3f80000000007820 */ /* 0x000fc80000410000 */
[----:B------:R0:W1:Y:S01]  /*3200*/  F2F.F64.F32 R38, R0 ;  /* 0x0000000000267310 */ /* 0x0000620000201800 */
[----:B------:R-:W-:Y:S05]  /*3210*/  BRA `(.L_x_10577) ;  /* 0x0000000800ec7947 */ /* 0x000fea0003800000 */
.L_x_10580:
        /* <DEDUP_REMOVED lines=10> */
.L_x_10583:
[----:B------:R-:W3:Y:S02]  /*32c0*/  LDG.E.U16 R4, desc[UR36][R4.64] ;  /* 0x0000002404047981 */ /* 0x000ee4000c1e1500 */
[----:B---3--:R-:W-:-:S05]  /*32d0*/  HADD2.F32 R0, -RZ, R4.H0_H0 ;  /* 0x20000004ff007230 */ /* 0x008fca0000004100 */
[----:B------:R-:W-:-:S04]  /*32e0*/  FMUL.FTZ R0, R0, 1 ;  /* 0x3f80000000007820 */ /* 0x000fc80000410000 */
[----:B------:R0:W1:Y:S01]  /*32f0*/  F2F.F64.F32 R38, R0 ;  /* 0x0000000000267310 */ /* 0x0000620000201800 */
[----:B------:R-:W-:Y:S05]  /*3300*/  BRA `(.L_x_10577) ;  /* 0x0000000800b07947 */ /* 0x000fea0003800000 */
.L_x_10582:
[----:B------:R0:W5:Y:S01]  /*3310*/  LDG.E.64 R38, desc[UR36][R4.64] ;  /* 0x0000002404267981 */ /* 0x000162000c1e1b00 */
[----:B------:R-:W-:Y:S05]  /*3320*/  BRA `(.L_x_10577) ;  /* 0x0000000800a87947 */ /* 0x000fea0003800000 */
.L_x_10572:
        /* <DEDUP_REMOVED lines=13> */
.L_x_10586:
[----:B------:R0:W5:Y:S01]  /*3400*/  LDG.E.64 R38, desc[UR36][R4.64] ;  /* 0x0000002404267981 */ /* 0x000162000c1e1b00 */
[----:B------:R-:W-:Y:S05]  /*3410*/  BRA `(.L_x_10577) ;  /* 0x00000008006c7947 */ /* 0x000fea0003800000 */
.L_x_10585:
        /* <DEDUP_REMOVED lines=27> */
.L_x_10588:
[----:B------:R-:W3:Y:S02]  /*35d0*/  LDG.E.U8 R4, desc[UR36][R4.64] ;  /* 0x0000002404047981 */ /* 0x000ee4000c1e1100 */
[C---:B---3--:R-:W-:Y:S02]  /*35e0*/  IMAD.SHL.U32 R0, R4.reuse, 0x2000000, RZ ;  /* 0x0200000004007824 */ /* 0x048fe400078e00ff */
        /* <DEDUP_REMOVED lines=13> */
.L_x_10587:
[----:B---3--:R-:W3:Y:S02]  /*36c0*/  LDG.E.U16 R0, desc[UR36][R4.64] ;  /* 0x0000002404007981 */ /* 0x008ee4000c1e1500 */
[----:B---3--:R-:W-:-:S04]  /*36d0*/  IMAD.U32 R0, R0, 0x10000, RZ ;  /* 0x0001000000007824 */ /* 0x008fc800078e00ff */
[----:B------:R-:W-:-:S04]  /*36e0*/  FMUL.FTZ R0, R0, 1 ;  /* 0x3f80000000007820 */ /* 0x000fc80000410000 */
[----:B------:R0:W1:Y:S01]  /*36f0*/  F2F.F64.F32 R38, R0 ;  /* 0x0000000000267310 */ /* 0x0000620000201800 */
[----:B------:R-:W-:Y:S05]  /*3700*/  BRA `(.L_x_10577) ;  /* 0x0000000400b07947 */ /* 0x000fea0003800000 */
.L_x_10584:
        /* <DEDUP_REMOVED lines=11> */
.L_x_10591:
        /* <DEDUP_REMOVED lines=21> */
.L_x_10593:
[----:B------:R-:W-:Y:S05]  /*3910*/  BSYNC.RECONVERGENT B0 ;  /* 0x0000000000007941 */ /* 0x000fea0003800200 */
.L_x_10592:
[----:B------:R-:W-:Y:S01]  /*3920*/  IMAD.SHL.U32 R0, R0, 0x100000, RZ ;  /* 0x0010000000007824 */ /* 0x000fe200078e00ff */
[----:B------:R-:W-:-:S04]  /*3930*/  LEA R3, R3, 0x3b800000, 0x17 ;  /* 0x3b80000003037811 */ /* 0x000fc800078eb8ff */
[----:B------:R-:W-:-:S05]  /*3940*/  LOP3.LUT R0, R3, R0, R7, 0xfe, !PT ;  /* 0x0000000003007212 */ /* 0x000fca00078efe07 */
[----:B------:R-:W-:-:S04]  /*3950*/  FMUL.FTZ R0, R0, 1 ;  /* 0x3f80000000007820 */ /* 0x000fc80000410000 */
[----:B------:R0:W1:Y:S01]  /*3960*/  F2F.F64.F32 R38, R0 ;  /* 0x0000000000267310 */ /* 0x0000620000201800 */
[----:B------:R-:W-:Y:S05]  /*3970*/  BRA `(.L_x_10577) ;  /* 0x0000000400147947 */ /* 0x000fea0003800000 */
.L_x_10590:
        /* <DEDUP_REMOVED lines=21> */
.L_x_10595:
[----:B------:R-:W-:Y:S05]  /*3ad0*/  BSYNC.RECONVERGENT B0 ;  /* 0x0000000000007941 */ /* 0x000fea0003800200 */
.L_x_10594:
[----:B------:R-:W-:Y:S01]  /*3ae0*/  IMAD.SHL.U32 R0, R0, 0x200000, RZ ;  /* 0x0020000000007824 */ /* 0x000fe200078e00ff */
[----:B------:R-:W-:-:S04]  /*3af0*/  LEA R3, R3, 0x37800000, 0x17 ;  /* 0x3780000003037811 */ /* 0x000fc800078eb8ff */
[----:B------:R-:W-:-:S05]  /*3b00*/  LOP3.LUT R0, R3, R0, R7, 0xfe, !PT ;  /* 0x0000000003007212 */ /* 0x000fca00078efe07 */
[----:B------:R-:W-:-:S04]  /*3b10*/  FMUL.FTZ R0, R0, 1 ;  /* 0x3f80000000007820 */ /* 0x000fc80000410000 */
[----:B------:R0:W1:Y:S01]  /*3b20*/  F2F.F64.F32 R38, R0 ;  /* 0x0000000000267310 */ /* 0x0000620000201800 */
[----:B------:R-:W-:Y:S05]  /*3b30*/  BRA `(.L_x_10577) ;  /* 0x0000000000a47947 */ /* 0x000fea0003800000 */
.L_x_10589:
        /* <DEDUP_REMOVED lines=18> */
.L_x_10576:
        /* <DEDUP_REMOVED lines=16> */
.L_x_10598:
[----:B------:R-:W-:Y:S01]  /*3d60*/  CS2R R38, SRZ ;  /* 0x0000000000267805 */ /* 0x000fe2000001ff00 */
[----:B------:R-:W-:Y:S06]  /*3d70*/  BRA `(.L_x_10577) ;  /* 0x0000000000147947 */ /* 0x000fec0003800000 */
.L_x_10597:
[----:B------:R-:W2:Y:S02]  /*3d80*/  LDG.E.64 R38, desc[UR36][R4.64] ;  /* 0x0000002404267981 */ /* 0x000ea4000c1e1b00 */
[----:B--2---:R-:W0:Y:S01]  /*3d90*/  I2F.F64.U64 R38, R38 ;  /* 0x0000002600267312 */ /* 0x004e220000301800 */
[----:B------:R-:W-:Y:S05]  /*3da0*/  BRA `(.L_x_10577) ;  /* 0x0000000000087947 */ /* 0x000fea0003800000 */
.L_x_10596:
[----:B------:R-:W2:Y:S02]  /*3db0*/  LDG.E R4, desc[UR36][R4.64] ;  /* 0x0000002404047981 */ /* 0x000ea4000c1e1900 */
[----:B--2---:R0:W1:Y:S02]  /*3dc0*/  I2F.F64.U32 R38, R4 ;  /* 0x0000000400267312 */ /* 0x0040640000201800 */
.L_x_10577:
[----:B------:R-:W-:Y:S05]  /*3dd0*/  BSYNC.RECONVERGENT B6 ;  /* 0x0000000000067941 */ /* 0x000fea0003800200 */
.L_x_10571:
        /* <DEDUP_REMOVED lines=20> */
.L_x_10603:
[----:B------:R-:W2:Y:S02]  /*3f20*/  LDG.E.U8 R4, desc[UR36][R4.64] ;  /* 0x0000002404047981 */ /* 0x000ea4000c1e1100 */
[----:B--2---:R0:W2:Y:S01]  /*3f30*/  I2F.F64.U16 R36, R4 ;  /* 0x0000000400247312 */ /* 0x0040a20000101800 */
[----:B------:R-:W-:Y:S05]  /*3f40*/  BRA `(.L_x_10605) ;  /* 0x0000000c00647947 */ /* 0x000fea0003800000 */
.L_x_10602:
        /* <DEDUP_REMOVED lines=9> */
.L_x_10607:
[----:B------:R-:W2:Y:S02]  /*3fe0*/  LDG.E R4, desc[UR36][R4.64] ;  /* 0x0000002404047981 */ /* 0x000ea4000c1e1900 */
[----:B--2---:R0:W2:Y:S01]  /*3ff0*/  I2F.F64 R36, R4 ;  /* 0x0000000400247312 */ /* 0x0040a20000201c00 */
[----:B------:R-:W-:Y:S05]  /*4000*/  BRA `(.L_x_10605) ;  /* 0x0000000c00347947 */ /* 0x000fea0003800000 */
.L_x_10606:
[----:B------:R-:W2:Y:S02]  /*4010*/  LDG.E.U16 R4, desc[UR36][R4.64] ;  /* 0x0000002404047981 */ /* 0x000ea4000c1e1500 */
[----:B--2---:R0:W2:Y:S01]  /*4020*/  I2F.F64.S16 R36, R4 ;  /* 0x0000000400247312 */ /* 0x0040a20000101c00 */
[----:B------:R-:W-:Y:S05]  /*4030*/  BRA `(.L_x_10605) ;  /* 0x0000000c00287947 */ /* 0x000fea0003800000 */
.L_x_10601:
        /* <DEDUP_REMOVED lines=10> */
.L_x_10609:
[----:B---3--:R-:W2:Y:S02]  /*40e0*/  LDG.E.U16 R0, desc[UR36][R4.64] ;  /* 0x0000002404007981 */ /* 0x008ea4000c1e1500 */
[----:B--2---:R-:W-:-:S05]  /*40f0*/  HADD2.F32 R0, -RZ, R0.H0_H0 ;  /* 0x20000000ff007230 */ /* 0x004fca0000004100 */
[----:B------:R-:W-:-:S04]  /*4100*/  FMUL.FTZ R0, R0, 1 ;  /* 0x3f80000000007820 */ /* 0x000fc80000410000 */
[----:B------:R0:W2:Y:S01]  /*4110*/  F2F.F64.F32 R36, R0 ;  /* 0x0000000000247310 */ /* 0x0000a20000201800 */
[----:B------:R-:W-:Y:S05]  /*4120*/  BRA `(.L_x_10605) ;  /* 0x0000000800ec7947 */ /* 0x000fea0003800000 */
.L_x_10608:
        /* <DEDUP_REMOVED lines=10> */
.L_x_10611:
[----:B------:R-:W3:Y:S02]  /*41d0*/  LDG.E.U16 R4, desc[UR36][R4.64] ;  /* 0x0000002404047981 */ /* 0x000ee4000c1e1500 */
[----:B---3--:R-:W-:-:S05]  /*41e0*/  HADD2.F32 R0, -RZ, R4.H0_H0 ;  /* 0x20000004ff007230 */ /* 0x008fca0000004100 */
[----:B------:R-:W-:-:S04]  /*41f0*/  FMUL.FTZ R0, R0, 1 ;  /* 0x3f80000000007820 */ /* 0x000fc80000410000 */
[----:B------:R0:W2:Y:S01]  /*4200*/  F2F.F64.F32 R36, R0 ;  /* 0x0000000000247310 */ /* 0x0000a20000201800 */
[----:B------:R-:W-:Y:S05]  /*4210*/  BRA `(.L_x_10605) ;  /* 0x0000000800b07947 */ /* 0x000fea0003800000 */
.L_x_10610:
[----:B------:R0:W5:Y:S01]  /*4220*/  LDG.E.64 R36, desc[UR36][R4.64] ;  /* 0x0000002404247981 */ /* 0x000162000c1e1b00 */
[----:B------:R-:W-:Y:S05]  /*4230*/  BRA `(.L_x_10605) ;  /* 0x0000000800a87947 */ /* 0x000fea0003800000 */
.L_x_10600:
        /* <DEDUP_REMOVED lines=13> */
.L_x_10614:
[----:B------:R0:W5:Y:S01]  /*4310*/  LDG.E.64 R36, desc[UR36][R4.64] ;  /* 0x0000002404247981 */ /* 0x000162000c1e1b00 */
[----:B------:R-:W-:Y:S05]  /*4320*/  BRA `(.L_x_10605) ;  /* 0x00000008006c7947 */ /* 0x000fea0003800000 */
.L_x_10613:
        /* <DEDUP_REMOVED lines=27> */
.L_x_10616:
        /* <DEDUP_REMOVED lines=13> */
[----:B------:R0:W2:Y:S01]  /*45b0*/  F2F.F64.F32 R36, R0 ;  /* 0x0000000000247310 */ /* 0x0000a20000201800 */
[----:B------:R-:W-:Y:S05]  /*45c0*/  BRA `(.L_x_10605) ;  /* 0x0000000400c47947 */ /* 0x000fea0003800000 */
.L_x_10615:
[----:B---3--:R-:W2:Y:S02]  /*45d0*/  LDG.E.U16 R0, desc[UR36][R4.64] ;  /* 0x0000002404007981 */ /* 0x008ea4000c1e1500 */
[----:B--2---:R-:W-:-:S04]  /*45e0*/  IMAD.U32 R0, R0, 0x10000, RZ ;  /* 0x0001000000007824 */ /* 0x004fc800078e00ff */
[----:B------:R-:W-:-:S04]  /*45f0*/  FMUL.FTZ R0, R0, 1 ;  /* 0x3f80000000007820 */ /* 0x000fc80000410000 */
[----:B------:R0:W2:Y:S01]  /*4600*/  F2F.F64.F32 R36, R0 ;  /* 0x0000000000247310 */ /* 0x0000a20000201800 */
[----:B------:R-:W-:Y:S05]  /*4610*/  BRA `(.L_x_10605) ;  /* 0x0000000400b07947 */ /* 0x000fea0003800000 */
.L_x_10612:
        /* <DEDUP_REMOVED lines=11> */
.L_x_10619:
        /* <DEDUP_REMOVED lines=21> */
.L_x_10621:
[----:B------:R-:W-:Y:S05]  /*4820*/  BSYNC.RECONVERGENT B0 ;  /* 0x0000000000007941 */ /* 0x000fea0003800200 */
.L_x_10620:
[----:B------:R-:W-:Y:S01]  /*4830*/  IMAD.SHL.U32 R0, R0, 0x100000, RZ ;  /* 0x0010000000007824 */ /* 0x000fe200078e00ff */
[----:B------:R-:W-:-:S04]  /*4840*/  LEA R3, R3, 0x3b800000, 0x17 ;  /* 0x3b80000003037811 */ /* 0x000fc800078eb8ff */
[----:B------:R-:W-:-:S05]  /*4850*/  LOP3.LUT R0, R3, R0, R7, 0xfe, !PT ;  /* 0x0000000003007212 */ /* 0x000fca00078efe07 */
[----:B------:R-:W-:-:S04]  /*4860*/  FMUL.FTZ R0, R0, 1 ;  /* 0x3f80000000007820 */ /* 0x000fc80000410000 */
[----:B------:R0:W2:Y:S01]  /*4870*/  F2F.F64.F32 R36, R0 ;  /* 0x0000000000247310 */ /* 0x0000a20000201800 */
[----:B------:R-:W-:Y:S05]  /*4880*/  BRA `(.L_x_10605) ;  /* 0x0000000400147947 */ /* 0x000fea0003800000 */
.L_x_10618:
        /* <DEDUP_REMOVED lines=21> */
.L_x_10623:
[----:B------:R-:W-:Y:S05]  /*49e0*/  BSYNC.RECONVERGENT B0 ;  /* 0x0000000000007941 */ /* 0x000fea0003800200 */
.L_x_10622:
[----:B------:R-:W-:Y:S01]  /*49f0*/  IMAD.SHL.U32 R0, R0, 0x200000, RZ ;  /* 0x0020000000007824 */ /* 0x000fe200078e00ff */
[----:B------:R-:W-:-:S04]  /*4a00*/  LEA R3, R3, 0x37800000, 0x17 ;  /* 0x3780000003037811 */ /* 0x000fc800078eb8ff */
[----:B------:R-:W-:-:S05]  /*4a10*/  LOP3.LUT R0, R3, R0, R7, 0xfe, !PT ;  /* 0x0000000003007212 */ /* 0x000fca00078efe07 */
[----:B------:R-:W-:-:S04]  /*4a20*/  FMUL.FTZ R0, R0, 1 ;  /* 0x3f80000000007820 */ /* 0x000fc80000410000 */
[----:B------:R0:W2:Y:S01]  /*4a30*/  F2F.F64.F32 R36, R0 ;  /* 0x0000000000247310 */ /* 0x0000a20000201800 */
[----:B------:R-:W-:Y:S05]  /*4a40*/  BRA `(.L_x_10605) ;  /* 0x0000000000a47947 */ /* 0x000fea0003800000 */
.L_x_10617:
        /* <DEDUP_REMOVED lines=18> */
.L_x_10604:
        /* <DEDUP_REMOVED lines=16> */
.L_x_10626:
[----:B------:R-:W-:Y:S01]  /*4c70*/  CS2R R36, SRZ ;  /* 0x0000000000247805 */ /* 0x000fe2000001ff00 */
[----:B------:R-:W-:Y:S06]  /*4c80*/  BRA `(.L_x_10605) ;  /* 0x0000000000147947 */ /* 0x000fec0003800000 */
.L_x_10625:
[----:B------:R-:W2:Y:S02]  /*4c90*/  LDG.E.64 R36, desc[UR36][R4.64] ;  /* 0x0000002404247981 */ /* 0x000ea4000c1e1b00 */
[----:B--2---:R-:W0:Y:S01]  /*4ca0*/  I2F.F64.U64 R36, R36 ;  /* 0x0000002400247312 */ /* 0x004e220000301800 */
[----:B------:R-:W-:Y:S05]  /*4cb0*/  BRA `(.L_x_10605) ;  /* 0x0000000000087947 */ /* 0x000fea0003800000 */
.L_x_10624:
[----:B------:R-:W2:Y:S02]  /*4cc0*/  LDG.E R4, desc[UR36][R4.64] ;  /* 0x0000002404047981 */ /* 0x000ea4000c1e1900 */
[----:B--2---:R0:W2:Y:S02]  /*4cd0*/  I2F.F64.U32 R36, R4 ;  /* 0x0000000400247312 */ /* 0x0040a40000201800 */
.L_x_10605:
[----:B------:R-:W-:Y:S05]  /*4ce0*/  BSYNC.RECONVERGENT B6 ;  /* 0x0000000000067941 */ /* 0x000fea0003800200 */
.L_x_10599:
        /* <DEDUP_REMOVED lines=20> */
.L_x_10631:
[----:B------:R-:W2:Y:S02]  /*4e30*/  LDG.E.U8 R4, desc[UR36][R4.64] ;  /* 0x0000002404047981 */ /* 0x000ea4000c1e1100 */
[----:B--2---:R0:W1:Y:S01]  /*4e40*/  I2F.F64.U16 R28, R4 ;  /* 0x00000004001c7312 */ /* 0x0040620000101800 */
[----:B------:R-:W-:Y:S05]  /*4e50*/  BRA `(.L_x_10633) ;  /* 0x0000000c00647947 */ /* 0x000fea0003800000 */
.L_x_10630:
        /* <DEDUP_REMOVED lines=9> */
.L_x_10635:
[----:B------:R-:W2:Y:S02]  /*4ef0*/  LDG.E R4, desc[UR36][R4.64] ;  /* 0x0000002404047981 */ /* 0x000ea4000c1e1900 */
[----:B--2---:R0:W1:Y:S01]  /*4f00*/  I2F.F64 R28, R4 ;  /* 0x00000004001c7312 */ /* 0x0040620000201c00 */
[----:B------:R-:W-:Y:S05]  /*4f10*/  BRA `(.L_x_10633) ;  /* 0x0000000c00347947 */ /* 0x000fea0003800000 */
.L_x_10634:
[----:B------:R-:W2:Y:S02]  /*4f20*/  LDG.E.U16 R4, desc[UR36][R4.64] ;  /* 0x0000002404047981 */ /* 0x000ea4000c1e1500 */
[----:B--2---:R0:W1:Y:S01]  /*4f30*/  I2F.F64.S16 R28, R4 ;  /* 0x00000004001c7312 */ /* 0x0040620000101c00 */
[----:B------:R-:W-:Y:S05]  /*4f40*/  BRA `(.L_x_10633) ;  /* 0x0000000c00287947 */ /* 0x000fea0003800000 */
.L_x_10629:
        /* <DEDUP_REMOVED lines=10> */
.L_x_10637:
[----:B---3--:R-:W3:Y:S02]  /*4ff0*/  LDG.E.U16 R0, desc[UR36][R4.64] ;  /* 0x0000002404007981 */ /* 0x008ee4000c1e1500 */
[----:B---3--:R-:W-:-:S05]  /*5000*/  HADD2.F32 R0, -RZ, R0.H0_H0 ;  /* 0x20000000ff007230 */ /* 0x008fca0000004100 */
[----:B------:R-:W-:-:S04]  /*5010*/  FMUL.FTZ R0, R0, 1 ;  /* 0x3f80000000007820 */ /* 0x000fc80000410000 */
[----:B------:R0:W1:Y:S01]  /*5020*/  F2F.F64.F32 R28, R0 ;  /* 0x00000000001c7310 */ /* 0x0000620000201800 */
[----:B------:R-:W-:Y:S05]  /*5030*/  BRA `(.L_x_10633) ;  /* 0x0000000800ec7947 */ /* 0x000fea0003800000 */
.L_x_10636:
        /* <DEDUP_REMOVED lines=10> */
.L_x_10639:
[----:B------:R-:W3:Y:S02]  /*50e0*/  LDG.E.U16 R4, desc[UR36][R4.64] ;  /* 0x0000002404047981 */ /* 0x000ee4000c1e1500 */
[----:B---3--:R-:W-:-:S05]  /*50f0*/  HADD2.F32 R0, -RZ, R4.H0_H0 ;  /* 0x20000004ff007230 */ /* 0x008fca0000004100 */
[----:B------:R-:W-:-:S04]  /*5100*/  FMUL.FTZ R0, R0, 1 ;  /* 0x3f80000000007820 */ /* 0x000fc80000410000 */
[----:B------:R0:W1:Y:S01]  /*5110*/  F2F.F64.F32 R28, R0 ;  /* 0x00000000001c7310 */ /* 0x0000620000201800 */
[----:B------:R-:W-:Y:S05]  /*5120*/  BRA `(.L_x_10633) ;  /* 0x0000000800b07947 */ /* 0x000fea0003800000 */
.L_x_10638:
[----:B------:R0:W5:Y:S01]  /*5130*/  LDG.E.64 R28, desc[UR36][R4.64] ;  /* 0x00000024041c7981 */ /* 0x000162000c1e1b00 */
[----:B------:R-:W-:Y:S05]  /*5140*/  BRA `(.L_x_10633) ;  /* 0x0000000800a87947 */ /* 0x000fea0003800000 */
.L_x_10628:
        /* <DEDUP_REMOVED lines=13> */
.L_x_10642:
[----:B------:R0:W5:Y:S01]  /*5220*/  LDG.E.64 R28, desc[UR36][R4.64] ;  /* 0x00000024041c7981 */ /* 0x000162000c1e1b00 */
[----:B------:R-:W-:Y:S05]  /*5230*/  BRA `(.L_x_10633) ;  /* 0x00000008006c7947 */ /* 0x000fea0003800000 */
.L_x_10641:
        /* <DEDUP_REMOVED lines=25> */
[----:B------:R3:W0:Y:S01]  /*53d0*/  F2F.F64.F32 R28, R3 ;  /* 0x00000003001c7310 */ /* 0x0006220000201800 */
[----:B------:R-:W-:Y:S05]  /*53e0*/  BRA `(.L_x_10633) ;  /* 0x0000000800007947 */ /* 0x000fea0003800000 */
.L_x_10644:
        /* <DEDUP_REMOVED lines=15> */
.L_x_10643:
[----:B---3--:R-:W3:Y:S02]  /*54e0*/  LDG.E.U16 R0, desc[UR36][R4.64] ;  /* 0x0000002404007981 */ /* 0x008ee4000c1e1500 */
[----:B---3--:R-:W-:-:S04]  /*54f0*/  IMAD.U32 R0, R0, 0x10000, RZ ;  /* 0x0001000000007824 */ /* 0x008fc800078e00ff */
[----:B------:R-:W-:-:S04]  /*5500*/  FMUL.FTZ R0, R0, 1 ;  /* 0x3f80000000007820 */ /* 0x000fc80000410000 */
[----:B------:R0:W1:Y:S01]  /*5510*/  F2F.F64.F32 R28, R0 ;  /* 0x00000000001c7310 */ /* 0x0000620000201800 */
[----:B------:R-:W-:Y:S05]  /*5520*/  BRA `(.L_x_10633) ;  /* 0x0000000400b07947 */ /* 0x000fea0003800000 */
.L_x_10640:
        /* <DEDUP_REMOVED lines=11> */
.L_x_10647:
        /* <DEDUP_REMOVED lines=21> */
.L_x_10649:
[----:B------:R-:W-:Y:S05]  /*5730*/  BSYNC.RECONVERGENT B0 ;  /* 0x0000000000007941 */ /* 0x000fea0003800200 */
.L_x_10648:
[----:B------:R-:W-:Y:S01]  /*5740*/  IMAD.SHL.U32 R0, R0, 0x100000, RZ ;  /* 0x0010000000007824 */ /* 0x000fe200078e00ff */
[----:B------:R-:W-:-:S04]  /*5750*/  LEA R3, R3, 0x3b800000, 0x17 ;  /* 0x3b80000003037811 */ /* 0x000fc800078eb8ff */
[----:B------:R-:W-:-:S05]  /*5760*/  LOP3.LUT R0, R3, R0, R7, 0xfe, !PT ;  /* 0x0000000003007212 */ /* 0x000fca00078efe07 */
[----:B------:R-:W-:-:S04]  /*5770*/  FMUL.FTZ R0, R0, 1 ;  /* 0x3f80000000007820 */ /* 0x000fc80000410000 */
[----:B------:R0:W1:Y:S01]  /*5780*/  F2F.F64.F32 R28, R0 ;  /* 0x00000000001c7310 */ /* 0x0000620000201800 */
[----:B------:R-:W-:Y:S05]  /*5790*/  BRA `(.L_x_10633) ;  /* 0x0000000400147947 */ /* 0x000fea0003800000 */
.L_x_10646:
        /* <DEDUP_REMOVED lines=21> */
.L_x_10651:
[----:B------:R-:W-:Y:S05]  /*58f0*/  BSYNC.RECONVERGENT B0 ;  /* 0x0000000000007941 */ /* 0x000fea0003800200 */
.L_x_10650:
[----:B------:R-:W-:Y:S01]  /*5900*/  IMAD.SHL.U32 R0, R0, 0x200000, RZ ;  /* 0x0020000000007824 */ /* 0x000fe200078e00ff */
[----:B------:R-:W-:-:S04]  /*5910*/  LEA R3, R3, 0x37800000, 0x17 ;  /* 0x3780000003037811 */ /* 0x000fc800078eb8ff */
[----:B------:R-:W-:-:S05]  /*5920*/  LOP3.LUT R0, R3, R0, R7, 0xfe, !PT ;  /* 0x0000000003007212 */ /* 0x000fca00078efe07 */
[----:B------:R-:W-:-:S04]  /*5930*/  FMUL.FTZ R0, R0, 1 ;  /* 0x3f80000000007820 */ /* 0x000fc80000410000 */
[----:B------:R0:W1:Y:S01]  /*5940*/  F2F.F64.F32 R28, R0 ;  /* 0x00000000001c7310 */ /* 0x0000620000201800 */
[----:B------:R-:W-:Y:S05]  /*5950*/  BRA `(.L_x_10633) ;  /* 0x0000000000a47947 */ /* 0x000fea0003800000 */
.L_x_10645:
        /* <DEDUP_REMOVED lines=18> */
.L_x_10632:
        /* <DEDUP_REMOVED lines=16> */
.L_x_10654:
[----:B------:R-:W-:Y:S01]  /*5b80*/  CS2R R28, SRZ ;  /* 0x00000000001c7805 */ /* 0x000fe2000001ff00 */
[----:B------:R-:W-:Y:S06]  /*5b90*/  BRA `(.L_x_10633) ;  /* 0x0000000000147947 */ /* 0x000fec0003800000 */
.L_x_10653:
[----:B------:R-:W2:Y:S02]  /*5ba0*/  LDG.E.64 R28, desc[UR36][R4.64] ;  /* 0x00000024041c7981 */ /* 0x000ea4000c1e1b00 */
[----:B--2---:R-:W0:Y:S01]  /*5bb0*/  I2F.F64.U64 R28, R28 ;  /* 0x0000001c001c7312 */ /* 0x004e220000301800 */
[----:B------:R-:W-:Y:S05]  /*5bc0*/  BRA `(.L_x_10633) ;  /* 0x0000000000087947 */ /* 0x000fea0003800000 */
.L_x_10652:
[----:B------:R-:W2:Y:S02]  /*5bd0*/  LDG.E R4, desc[UR36][R4.64] ;  /* 0x0000002404047981 */ /* 0x000ea4000c1e1900 */
[----:B--2---:R0:W1:Y:S02]  /*5be0*/  I2F.F64.U32 R28, R4 ;  /* 0x00000004001c7312 */ /* 0x0040640000201800 */
.L_x_10633:
[----:B------:R-:W-:Y:S05]  /*5bf0*/  BSYNC.RECONVERGENT B6 ;  /* 0x0000000000067941 */ /* 0x000fea0003800200 */
.L_x_10627:
[----:B------:R-:W-:-:S07]  /*5c00*/  VIADD R43, R43, 0x80 ;  /* 0x000000802b2b7836 */ /* 0x000fce0000000000 */
.L_x_10570:
[----:B------:R-:W-:Y:S05]  /*5c10*/  BSYNC.RECONVERGENT B7 ;  /* 0x0000000000077941 */ /* 0x000fea0003800200 */
.L_x_10569:
[----:B------:R-:W-:Y:S01]  /*5c20*/  ISETP.GE.AND P0, PT, R43, R2, PT ;  /* 0x000000022b00720c */ /* 0x000fe20003f06270 */
[----:B------:R-:W-:Y:S01]  /*5c30*/  BSSY.RECONVERGENT B7, `(.L_x_10655) ;  /* 0x00002da000077945 */ /* 0x000fe20003800200 */
[----:B------:R-:W-:Y:S02]  /*5c40*/  CS2R R30, SRZ ;  /* 0x00000000001e7805 */ /* 0x000fe4000001ff00 */
[----:B------:R-:W-:Y:S02]  /*5c50*/  CS2R R26, SRZ ;  /* 0x00000000001a7805 */ /* 0x000fe4000001ff00 */
[----:B------:R-:W-:-:S07]  /*5c60*/  CS2R R24, SRZ ;  /* 0x0000000000187805 */ /* 0x000fce000001ff00 */
[----:B------:R-:W-:Y:S05]  /*5c70*/  @P0 BRA `(.L_x_10656) ;  /* 0x0000002c00540947 */ /* 0x000fea0003800000 */
[----:B0-----:R-:W0:Y:S01]  /*5c80*/  LDC.64 R4, c[0x0][0x390] ;  /* 0x0000e400ff047b82 */ /* 0x001e220000000a00 */
[----:B------:R-:W3:Y:S01]  /*5c90*/  LDCU UR5, c[0x0][0x3b0] ;  /* 0x00007600ff0577ac */ /* 0x000ee20008000800 */
[----:B------:R-:W-:Y:S01]  /*5ca0*/  IMAD R16, R32, 0x200, R43 ;  /* 0x0000020020107824 */ /* 0x000fe200078e022b */
        /* <DEDUP_REMOVED lines=18> */
.L_x_10661:
[----:B------:R-:W3:Y:S02]  /*5dd0*/  LDG.E.U8 R4, desc[UR36][R4.64] ;  /* 0x0000002404047981 */ /* 0x000ee4000c1e1100 */
[----:B---3--:R0:W3:Y:S01]  /*5de0*/  I2F.F64.U16 R30, R4 ;  /* 0x00000004001e7312 */ /* 0x0080e20000101800 */
[----:B------:R-:W-:Y:S05]  /*5df0*/  BRA `(.L_x_10663) ;  /* 0x0000000c00647947 */ /* 0x000fea0003800000 */
.L_x_10660:
        /* <DEDUP_REMOVED lines=9> */
.L_x_10665:
[----:B------:R-:W3:Y:S02]  /*5e90*/  LDG.E R4, desc[UR36][R4.64] ;  /* 0x0000002404047981 */ /* 0x000ee4000c1e1900 */
[----:B---3--:R0:W3:Y:S01]  /*5ea0*/  I2F.F64 R30, R4 ;  /* 0x00000004001e7312 */ /* 0x0080e20000201c00 */
[----:B------:R-:W-:Y:S05]  /*5eb0*/  BRA `(.L_x_10663) ;  /* 0x0000000c00347947 */ /* 0x000fea0003800000 */
.L_x_10664:
[----:B------:R-:W3:Y:S02]  /*5ec0*/  LDG.E.U16 R4, desc[UR36][R4.64] ;  /* 0x0000002404047981 */ /* 0x000ee4000c1e1500 */
[----:B---3--:R0:W3:Y:S01]  /*5ed0*/  I2F.F64.S16 R30, R4 ;  /* 0x00000004001e7312 */ /* 0x0080e20000101c00 */
[----:B------:R-:W-:Y:S05]  /*5ee0*/  BRA `(.L_x_10663) ;  /* 0x0000000c00287947 */ /* 0x000fea0003800000 */
.L_x_10659:
        /* <DEDUP_REMOVED lines=10> */
.L_x_10667:
[----:B------:R-:W3:Y:S02]  /*5f90*/  LDG.E.U16 R0, desc[UR36][R4.64] ;  /* 0x0000002404007981 */ /* 0x000ee4000c1e1500 */
[----:B---3--:R-:W-:-:S05]  /*5fa0*/  HADD2.F32 R0, -RZ, R0.H0_H0 ;  /* 0x20000000ff007230 */ /* 0x008fca0000004100 */
[----:B------:R-:W-:-:S04]  /*5fb0*/  FMUL.FTZ R0, R0, 1 ;  /* 0x3f80000000007820 */ /* 0x000fc80000410000 */
[----:B------:R0:W3:Y:S01]  /*5fc0*/  F2F.F64.F32 R30, R0 ;  /* 0x00000000001e7310 */ /* 0x0000e20000201800 */
[----:B------:R-:W-:Y:S05]  /*5fd0*/  BRA `(.L_x_10663) ;  /* 0x0000000800ec7947 */ /* 0x000fea0003800000 */
.L_x_10666:
        /* <DEDUP_REMOVED lines=10> */
.L_x_10669:
[----:B------:R-:W3:Y:S02]  /*6080*/  LDG.E.U16 R4, desc[UR36][R4.64] ;  /* 0x0000002404047981 */ /* 0x000ee4000c1e1500 */
[----:B---3--:R-:W-:-:S05]  /*6090*/  HADD2.F32 R0, -RZ, R4.H0_H0 ;  /* 0x20000004ff007230 */ /* 0x008fca0000004100 */
[----:B------:R-:W-:-:S04]  /*60a0*/  FMUL.FTZ R0, R0, 1 ;  /* 0x3f80000000007820 */ /* 0x000fc80000410000 */
[----:B------:R0:W3:Y:S01]  /*60b0*/  F2F.F64.F32 R30, R0 ;  /* 0x00000000001e7310 */ /* 0x0000e20000201800 */
[----:B------:R-:W-:Y:S05]  /*60c0*/  BRA `(.L_x_10663) ;  /* 0x0000000800b07947 */ /* 0x000fea0003800000 */
.L_x_10668:
[----:B------:R0:W5:Y:S01]  /*60d0*/  LDG.E.64 R30, desc[UR36][R4.64] ;  /* 0x00000024041e7981 */ /* 0x000162000c1e1b00 */
[----:B------:R-:W-:Y:S05]  /*60e0*/  BRA `(.L_x_10663) ;  /* 0x0000000800a87947 */ /* 0x000fea0003800000 */
.L_x_10658:
        /* <DEDUP_REMOVED lines=13> */
.L_x_10672:
[----:B------:R0:W5:Y:S01]  /*61c0*/  LDG.E.64 R30, desc[UR36][R4.64] ;  /* 0x00000024041e7981 */ /* 0x000162000c1e1b00 */
[----:B------:R-:W-:Y:S05]  /*61d0*/  BRA `(.L_x_10663) ;  /* 0x00000008006c7947 */ /* 0x000fea0003800000 */
.L_x_10671:
        /* <DEDUP_REMOVED lines=27> */
.L_x_10674:
        /* <DEDUP_REMOVED lines=13> */
[----:B------:R0:W3:Y:S01]  /*6460*/  F2F.F64.F32 R30, R0 ;  /* 0x00000000001e7310 */ /* 0x0000e20000201800 */
[----:B------:R-:W-:Y:S05]  /*6470*/  BRA `(.L_x_10663) ;  /* 0x0000000400c47947 */ /* 0x000fea0003800000 */
.L_x_10673:
[----:B------:R-:W3:Y:S02]  /*6480*/  LDG.E.U16 R0, desc[UR36][R4.64] ;  /* 0x0000002404007981 */ /* 0x000ee4000c1e1500 */
[----:B---3--:R-:W-:-:S04]  /*6490*/  IMAD.U32 R0, R0, 0x10000, RZ ;  /* 0x0001000000007824 */ /* 0x008fc800078e00ff */
[----:B------:R-:W-:-:S04]  /*64a0*/  FMUL.FTZ R0, R0, 1 ;  /* 0x3f80000000007820 */ /* 0x000fc80000410000 */
[----:B------:R0:W3:Y:S01]  /*64b0*/  F2F.F64.F32 R30, R0 ;  /* 0x00000000001e7310 */ /* 0x0000e20000201800 */
[----:B------:R-:W-:Y:S05]  /*64c0*/  BRA `(.L_x_10663) ;  /* 0x0000000400b07947 */ /* 0x000fea0003800000 */
.L_x_10670:
        /* <DEDUP_REMOVED lines=11> */
.L_x_10677:
        /* <DEDUP_REMOVED lines=21> */
.L_x_10679:
[----:B------:R-:W-:Y:S05]  /*66d0*/  BSYNC.RECONVERGENT B0 ;  /* 0x0000000000007941 */ /* 0x000fea0003800200 */
.L_x_10678:
[----:B------:R-:W-:Y:S01]  /*66e0*/  IMAD.SHL.U32 R0, R0, 0x100000, RZ ;  /* 0x0010000000007824 */ /* 0x000fe200078e00ff */
[----:B------:R-:W-:-:S04]  /*66f0*/  LEA R3, R3, 0x3b800000, 0x17 ;  /* 0x3b80000003037811 */ /* 0x000fc800078eb8ff */
[----:B------:R-:W-:-:S05]  /*6700*/  LOP3.LUT R0, R3, R0, R7, 0xfe, !PT ;  /* 0x0000000003007212 */ /* 0x000fca00078efe07 */
[----:B------:R-:W-:-:S04]  /*6710*/  FMUL.FTZ R0, R0, 1 ;  /* 0x3f80000000007820 */ /* 0x000fc80000410000 */
[----:B------:R0:W3:Y:S01]  /*6720*/  F2F.F64.F32 R30, R0 ;  /* 0x00000000001e7310 */ /* 0x0000e20000201800 */
[----:B------:R-:W-:Y:S05]  /*6730*/  BRA `(.L_x_10663) ;  /* 0x0000000400147947 */ /* 0x000fea0003800000 */
.L_x_10676:
        /* <DEDUP_REMOVED lines=21> */
.L_x_10681:
[----:B------:R-:W-:Y:S05]  /*6890*/  BSYNC.RECONVERGENT B0 ;  /* 0x0000000000007941 */ /* 0x000fea0003800200 */
.L_x_10680:
[----:B------:R-:W-:Y:S01]  /*68a0*/  IMAD.SHL.U32 R0, R0, 0x200000, RZ ;  /* 0x0020000000007824 */ /* 0x000fe200078e00ff */
[----:B------:R-:W-:-:S04]  /*68b0*/  LEA R3, R3, 0x37800000, 0x17 ;  /* 0x3780000003037811 */ /* 0x000fc800078eb8ff */
[----:B------:R-:W-:-:S05]  /*68c0*/  LOP3.LUT R0, R3, R0, R7, 0xfe, !PT ;  /* 0x0000000003007212 */ /* 0x000fca00078efe07 */
[----:B------:R-:W-:-:S04]  /*68d0*/  FMUL.FTZ R0, R0, 1 ;  /* 0x3f80000000007820 */ /* 0x000fc80000410000 */
[----:B------:R0:W3:Y:S01]  /*68e0*/  F2F.F64.F32 R30, R0 ;  /* 0x00000000001e7310 */ /* 0x0000e20000201800 */
[----:B------:R-:W-:Y:S05]  /*68f0*/  BRA `(.L_x_10663) ;  /* 0x0000000000a47947 */ /* 0x000fea0003800000 */
.L_x_10675:
        /* <DEDUP_REMOVED lines=18> */
.L_x_10662:
[----:B------:R-:W-:Y:S01]  /*6a20*/  MOV R14, 0x0 ;  /* 0x00000000000e7802 */ /* 0x000fe20000000f00 */
[----:B------:R-:W0:Y:S01]  /*6a30*/  LDCU.64 UR4, c[0x4][0x310] ;  /* 0x01006200ff0477ac */ /* 0x000e220008000a00 */
[----:B------:R-:W-:Y:S02]  /*6a40*/  IMAD.MOV.U32 R8, RZ, RZ, 0x4e ;  /* 0x0000004eff087424 */ /* 0x000fe400078e00ff */
[----:B------:R-:W-:Y:S01]  /*6a50*/  IMAD.MOV.U32 R12, RZ, RZ, 0x1 ;  /* 0x00000001ff0c7424 */ /* 0x000fe200078e00ff */
[----:B------:R-:W3:Y:S01]  /*6a60*/  LDCU.64 UR6, c[0x4][0x318] ;  /* 0x01006300ff0677ac */ /* 0x000ee20008000a00 */
[----:B------:R-:W1:Y:S01]  /*6a70*/  LDC.64 R14, c[0x4][R14] ;  /* 0x010000000e0e7b82 */ /* 0x000e620000000a00 */
[----:B------:R-:W-:Y:S01]  /*6a80*/  IMAD.MOV.U32 R13, RZ, RZ, RZ ;  /* 0x000000ffff0d7224 */ /* 0x000fe200078e00ff */
[----:B------:R-:W2:Y:S01]  /*6a90*/  LDCU.64 UR8, c[0x4][0x28] ;  /* 0x01000500ff0877ac */ /* 0x000ea20008000a00 */
[----:B0-----:R-:W-:Y:S02]  /*6aa0*/  IMAD.U32 R4, RZ, RZ, UR4 ;  /* 0x00000004ff047e24 */ /* 0x001fe4000f8e00ff */
[----:B------:R-:W-:-:S02]  /*6ab0*/  IMAD.U32 R5, RZ, RZ, UR5 ;  /* 0x00000005ff057e24 */ /* 0x000fc4000f8e00ff */
[----:B---3--:R-:W-:Y:S02]  /*6ac0*/  IMAD.U32 R6, RZ, RZ, UR6 ;  /* 0x00000006ff067e24 */ /* 0x008fe4000f8e00ff */
[----:B------:R-:W-:Y:S02]  /*6ad0*/  IMAD.U32 R7, RZ, RZ, UR7 ;  /* 0x00000007ff077e24 */ /* 0x000fe4000f8e00ff */
[----:B--2---:R-:W-:Y:S02]  /*6ae0*/  IMAD.U32 R10, RZ, RZ, UR8 ;  /* 0x00000008ff0a7e24 */ /* 0x004fe4000f8e00ff */
[----:B------:R-:W-:-:S07]  /*6af0*/  IMAD.U32 R11, RZ, RZ, UR9 ;  /* 0x00000009ff0b7e24 */ /* 0x000fce000f8e00ff */
[----:B------:R-:W-:-:S07]  /*6b00*/  LEPC R20, `(.L_x_10684) ;  /* 0x000000001014794e */ /* 0x000fce0000000000 */
[----:B-1--45:R-:W-:Y:S05]  /*6b10*/  CALL.ABS.NOINC R14 ;  /* 0x000000000e007343 */ /* 0x032fea0003c00000 */
.L_x_10684:
[----:B------:R-:W-:Y:S01]  /*6b20*/  CS2R R30, SRZ ;  /* 0x00000000001e7805 */ /* 0x000fe2000001ff00 */
[----:B------:R-:W-:Y:S06]  /*6b30*/  BRA `(.L_x_10663) ;  /* 0x0000000000147947 */ /* 0x000fec0003800000 */
.L_x_10683:
[----:B------:R-:W3:Y:S02]  /*6b40*/  LDG.E.64 R30, desc[UR36][R4.64] ;  /* 0x00000024041e7981 */ /* 0x000ee4000c1e1b00 */
[----:B---3--:R-:W0:Y:S01]  /*6b50*/  I2F.F64.U64 R30, R30 ;  /* 0x0000001e001e7312 */ /* 0x008e220000301800 */
[----:B------:R-:W-:Y:S05]  /*6b60*/  BRA `(.L_x_10663) ;  /* 0x0000000000087947 */ /* 0x000fea0003800000 */
.L_x_10682:
[----:B------:R-:W3:Y:S02]  /*6b70*/  LDG.E R4, desc[UR36][R4.64] ;  /* 0x0000002404047981 */ /* 0x000ee4000c1e1900 */
[----:B---3--:R0:W3:Y:S02]  /*6b80*/  I2F.F64.U32 R30, R4 ;  /* 0x00000004001e7312 */ /* 0x0080e40000201800 */
.L_x_10663:
[----:B------:R-:W-:Y:S05]  /*6b90*/  BSYNC.RECONVERGENT B6 ;  /* 0x0000000000067941 */ /* 0x000fea0003800200 */
.L_x_10657:
        /* <DEDUP_REMOVED lines=18> */
[----:B--2---:R2:W0:Y:S01]  /*6cc0*/  I2F.F64.S16 R26, R4 ;  /* 0x00000004001a7312 */ /* 0x0044220000101c00 */
[----:B------:R-:W-:Y:S05]  /*6cd0*/  BRA `(.L_x_10691) ;  /* 0x0000000c00707947 */ /* 0x000fea0003800000 */
.L_x_10689:
[----:B------:R-:W2:Y:S02]  /*6ce0*/  LDG.E.U8 R4, desc[UR36][R4.64] ;  /* 0x0000002404047981 */ /* 0x000ea4000c1e1100 */
[----:B--2---:R0:W1:Y:S01]  /*6cf0*/  I2F.F64.U16 R26, R4 ;  /* 0x00000004001a7312 */ /* 0x0040620000101800 */
[----:B------:R-:W-:Y:S05]  /*6d00*/  BRA `(.L_x_10691) ;  /* 0x0000000c00647947 */ /* 0x000fea0003800000 */
.L_x_10688:
        /* <DEDUP_REMOVED lines=9> */
.L_x_10693:
[----:B------:R-:W2:Y:S02]  /*6da0*/  LDG.E R4, desc[UR36][R4.64] ;  /* 0x0000002404047981 */ /* 0x000ea4000c1e1900 */
[----:B--2---:R0:W1:Y:S01]  /*6db0*/  I2F.F64 R26, R4 ;  /* 0x00000004001a7312 */ /* 0x0040620000201c00 */
[----:B------:R-:W-:Y:S05]  /*6dc0*/  BRA `(.L_x_10691) ;  /* 0x0000000c00347947 */ /* 0x000fea0003800000 */
.L_x_10692:
[----:B------:R-:W2:Y:S02]  /*6dd0*/  LDG.E.U16 R4, desc[UR36][R4.64] ;  /* 0x0000002404047981 */ /* 0x000ea4000c1e1500 */
[----:B--2---:R0:W1:Y:S01]  /*6de0*/  I2F.F64.S16 R26, R4 ;  /* 0x00000004001a7312 */ /* 0x0040620000101c00 */
[----:B------:R-:W-:Y:S05]  /*6df0*/  BRA `(.L_x_10691) ;  /* 0x0000000c00287947 */ /* 0x000fea0003800000 */
.L_x_10687:
        /* <DEDUP_REMOVED lines=10> */
.L_x_10695:
[----:B------:R-:W2:Y:S02]  /*6ea0*/  LDG.E.U16 R0, desc[UR36][R4.64] ;  /* 0x0000002404007981 */ /* 0x000ea4000c1e1500 */
[----:B--2---:R-:W-:-:S05]  /*6eb0*/  HADD2.F32 R0, -RZ, R0.H0_H0 ;  /* 0x20000000ff007230 */ /* 0x004fca0000004100 */
[----:B------:R-:W-:-:S04]  /*6ec0*/  FMUL.FTZ R0, R0, 1 ;  /* 0x3f80000000007820 */ /* 0x000fc80000410000 */
[----:B------:R0:W1:Y:S01]  /*6ed0*/  F2F.F64.F32 R26, R0 ;  /* 0x00000000001a7310 */ /* 0x0000620000201800 */
[----:B------:R-:W-:Y:S05]  /*6ee0*/  BRA `(.L_x_10691) ;  /* 0x0000000800ec7947 */ /* 0x000fea0003800000 */
.L_x_10694:
        /* <DEDUP_REMOVED lines=10> */
.L_x_10697:
[----:B------:R-:W2:Y:S02]  /*6f90*/  LDG.E.U16 R4, desc[UR36][R4.64] ;  /* 0x0000002404047981 */ /* 0x000ea4000c1e1500 */
[----:B--2---:R-:W-:-:S05]  /*6fa0*/  HADD2.F32 R0, -RZ, R4.H0_H0 ;  /* 0x20000004ff007230 */ /* 0x004fca0000004100 */
[----:B------:R-:W-:-:S04]  /*6fb0*/  FMUL.FTZ R0, R0, 1 ;  /* 0x3f80000000007820 */ /* 0x000fc80000410000 */
[----:B------:R0:W1:Y:S01]  /*6fc0*/  F2F.F64.F32 R26, R0 ;  /* 0x00000000001a7310 */ /* 0x0000620000201800 */
[----:B------:R-:W-:Y:S05]  /*6fd0*/  BRA `(.L_x_10691) ;  /* 0x0000000800b07947 */ /* 0x000fea0003800000 */
.L_x_10696:
[----:B------:R0:W5:Y:S01]  /*6fe0*/  LDG.E.64 R26, desc[UR36][R4.64] ;  /* 0x00000024041a7981 */ /* 0x000162000c1e1b00 */
[----:B------:R-:W-:Y:S05]  /*6ff0*/  BRA `(.L_x_10691) ;  /* 0x0000000800a87947 */ /* 0x000fea0003800000 */
.L_x_10686:
        /* <DEDUP_REMOVED lines=13> */
.L_x_10700:
[----:B------:R0:W5:Y:S01]  /*70d0*/  LDG.E.64 R26, desc[UR36][R4.64] ;  /* 0x00000024041a7981 */ /* 0x000162000c1e1b00 */
[----:B------:R-:W-:Y:S05]  /*70e0*/  BRA `(.L_x_10691) ;  /* 0x00000008006c7947 */ /* 0x000fea0003800000 */
.L_x_10699:
        /* <DEDUP_REMOVED lines=27> */
.L_x_10702:
        /* <DEDUP_REMOVED lines=15> */
.L_x_10701:
[----:B------:R-:W2:Y:S02]  /*7390*/  LDG.E.U16 R0, desc[UR36][R4.64] ;  /* 0x0000002404007981 */ /* 0x000ea4000c1e1500 */
[----:B--2---:R-:W-:-:S04]  /*73a0*/  IMAD.U32 R0, R0, 0x10000, RZ ;  /* 0x0001000000007824 */ /* 0x004fc800078e00ff */
[----:B------:R-:W-:-:S04]  /*73b0*/  FMUL.FTZ R0, R0, 1 ;  /* 0x3f80000000007820 */ /* 0x000fc80000410000 */
[----:B------:R0:W1:Y:S01]  /*73c0*/  F2F.F64.F32 R26, R0 ;  /* 0x00000000001a7310 */ /* 0x0000620000201800 */
[----:B------:R-:W-:Y:S05]  /*73d0*/  BRA `(.L_x_10691) ;  /* 0x0000000400b07947 */ /* 0x000fea0003800000 */
.L_x_10698:
        /* <DEDUP_REMOVED lines=11> */
.L_x_10705:
        /* <DEDUP_REMOVED lines=21> */
.L_x_10707:
[----:B------:R-:W-:Y:S05]  /*75e0*/  BSYNC.RECONVERGENT B0 ;  /* 0x0000000000007941 */ /* 0x000fea0003800200 */
.L_x_10706:
[----:B------:R-:W-:Y:S01]  /*75f0*/  IMAD.SHL.U32 R0, R0, 0x100000, RZ ;  /* 0x0010000000007824 */ /* 0x000fe200078e00ff */
[----:B------:R-:W-:-:S04]  /*7600*/  LEA R3, R3, 0x3b800000, 0x17 ;  /* 0x3b80000003037811 */ /* 0x000fc800078eb8ff */
[----:B------:R-:W-:-:S05]  /*7610*/  LOP3.LUT R0, R3, R0, R7, 0xfe, !PT ;  /* 0x0000000003007212 */ /* 0x000fca00078efe07 */
[----:B------:R-:W-:-:S04]  /*7620*/  FMUL.FTZ R0, R0, 1 ;  /* 0x3f80000000007820 */ /* 0x000fc80000410000 */
[----:B------:R0:W1:Y:S01]  /*7630*/  F2F.F64.F32 R26, R0 ;  /* 0x00000000001a7310 */ /* 0x0000620000201800 */
[----:B------:R-:W-:Y:S05]  /*7640*/  BRA `(.L_x_10691) ;  /* 0x0000000400147947 */ /* 0x000fea0003800000 */
.L_x_10704:
        /* <DEDUP_REMOVED lines=21> */
.L_x_10709:
[----:B------:R-:W-:Y:S05]  /*77a0*/  BSYNC.RECONVERGENT B0 ;  /* 0x0000000000007941 */ /* 0x000fea0003800200 */
.L_x_10708:
[----:B------:R-:W-:Y:S01]  /*77b0*/  IMAD.SHL.U32 R0, R0, 0x200000, RZ ;  /* 0x0020000000007824 */ /* 0x000fe200078e00ff */
[----:B------:R-:W-:-:S04]  /*77c0*/  LEA R3, R3, 0x37800000, 0x17 ;  /* 0x3780000003037811 */ /* 0x000fc800078eb8ff */
[----:B------:R-:W-:-:S05]  /*77d0*/  LOP3.LUT R0, R3, R0, R7, 0xfe, !PT ;  /* 0x0000000003007212 */ /* 0x000fca00078efe07 */
[----:B------:R-:W-:-:S04]  /*77e0*/  FMUL.FTZ R0, R0, 1 ;  /* 0x3f80000000007820 */ /* 0x000fc80000410000 */
[----:B------:R0:W1:Y:S01]  /*77f0*/  F2F.F64.F32 R26, R0 ;  /* 0x00000000001a7310 */ /* 0x0000620000201800 */
[----:B------:R-:W-:Y:S05]  /*7800*/  BRA `(.L_x_10691) ;  /* 0x0000000000a47947 */ /* 0x000fea0003800000 */
.L_x_10703:
        /* <DEDUP_REMOVED lines=18> */
.L_x_10690:
        /* <DEDUP_REMOVED lines=16> */
.L_x_10712:
[----:B------:R-:W-:Y:S01]  /*7a30*/  CS2R R26, SRZ ;  /* 0x00000000001a7805 */ /* 0x000fe2000001ff00 */
[----:B------:R-:W-:Y:S06]  /*7a40*/  BRA `(.L_x_10691) ;  /* 0x0000000000147947 */ /* 0x000fec0003800000 */
.L_x_10711:
[----:B------:R-:W2:Y:S02]  /*7a50*/  LDG.E.64 R26, desc[UR36][R4.64] ;  /* 0x00000024041a7981 */ /* 0x000ea4000c1e1b00 */
[----:B--2---:R-:W0:Y:S01]  /*7a60*/  I2F.F64.U64 R26, R26 ;  /* 0x0000001a001a7312 */ /* 0x004e220000301800 */
[----:B------:R-:W-:Y:S05]  /*7a70*/  BRA `(.L_x_10691) ;  /* 0x0000000000087947 */ /* 0x000fea0003800000 */
.L_x_10710:
[----:B------:R-:W2:Y:S02]  /*7a80*/  LDG.E R4, desc[UR36][R4.64] ;  /* 0x0000002404047981 */ /* 0x000ea4000c1e1900 */
[----:B--2---:R0:W1:Y:S02]  /*7a90*/  I2F.F64.U32 R26, R4 ;  /* 0x00000004001a7312 */ /* 0x0040640000201800 */
.L_x_10691:
[----:B------:R-:W-:Y:S05]  /*7aa0*/  BSYNC.RECONVERGENT B6 ;  /* 0x0000000000067941 */ /* 0x000fea0003800200 */
.L_x_10685:
        /* <DEDUP_REMOVED lines=20> */
.L_x_10717:
[----:B------:R-:W2:Y:S02]  /*7bf0*/  LDG.E.U8 R4, desc[UR36][R4.64] ;  /* 0x0000002404047981 */ /* 0x000ea4000c1e1100 */
[----:B--2---:R0:W2:Y:S01]  /*7c00*/  I2F.F64.U16 R24, R4 ;  /* 0x0000000400187312 */ /* 0x0040a20000101800 */
[----:B------:R-:W-:Y:S05]  /*7c10*/  BRA `(.L_x_10719) ;  /* 0x0000000c00647947 */ /* 0x000fea0003800000 */
.L_x_10716:
        /* <DEDUP_REMOVED lines=9> */
.L_x_10721:
[----:B------:R-:W2:Y:S02]  /*7cb0*/  LDG.E R4, desc[UR36][R4.64] ;  /* 0x0000002404047981 */ /* 0x000ea4000c1e1900 */
[----:B--2---:R0:W2:Y:S01]  /*7cc0*/  I2F.F64 R24, R4 ;  /* 0x0000000400187312 */ /* 0x0040a20000201c00 */
[----:B------:R-:W-:Y:S05]  /*7cd0*/  BRA `(.L_x_10719) ;  /* 0x0000000c00347947 */ /* 0x000fea0003800000 */
.L_x_10720:
[----:B------:R-:W2:Y:S02]  /*7ce0*/  LDG.E.U16 R4, desc[UR36][R4.64] ;  /* 0x0000002404047981 */ /* 0x000ea4000c1e1500 */
[----:B--2---:R0:W2:Y:S01]  /*7cf0*/  I2F.F64.S16 R24, R4 ;  /* 0x0000000400187312 */ /* 0x0040a20000101c00 */
[----:B------:R-:W-:Y:S05]  /*7d00*/  BRA `(.L_x_10719) ;  /* 0x0000000c00287947 */ /* 0x000fea0003800000 */
.L_x_10715:
        /* <DEDUP_REMOVED lines=10> */
.L_x_10723:
[----:B------:R-:W2:Y:S02]  /*7db0*/  LDG.E.U16 R0, desc[UR36][R4.64] ;  /* 0x0000002404007981 */ /* 0x000ea4000c1e1500 */
[----:B--2---:R-:W-:-:S05]  /*7dc0*/  HADD2.F32 R0, -RZ, R0.H0_H0 ;  /* 0x20000000ff007230 */ /* 0x004fca0000004100 */
[----:B------:R-:W-:-:S04]  /*7dd0*/  FMUL.FTZ R0, R0, 1 ;  /* 0x3f80000000007820 */ /* 0x000fc80000410000 */
[----:B------:R0:W2:Y:S01]  /*7de0*/  F2F.F64.F32 R24, R0 ;  /* 0x0000000000187310 */ /* 0x0000a20000201800 */
[----:B------:R-:W-:Y:S05]  /*7df0*/  BRA `(.L_x_10719) ;  /* 0x0000000800ec7947 */ /* 0x000fea0003800000 */
.L_x_10722:
        /* <DEDUP_REMOVED lines=10> */
.L_x_10725:
[----:B------:R-:W2:Y:S02]  /*7ea0*/  LDG.E.U16 R4, desc[UR36][R4.64] ;  /* 0x0000002404047981 */ /* 0x000ea4000c1e1500 */
[----:B--2---:R-:W-:-:S05]  /*7eb0*/  HADD2.F32 R0, -RZ, R4.H0_H0 ;  /* 0x20000004ff007230 */ /* 0x004fca0000004100 */
[----:B------:R-:W-:-:S04]  /*7ec0*/  FMUL.FTZ R0, R0, 1 ;  /* 0x3f80000000007820 */ /* 0x000fc80000410000 */
[----:B------:R0:W2:Y:S01]  /*7ed0*/  F2F.F64.F32 R24, R0 ;  /* 0x0000000000187310 */ /* 0x0000a20000201800 */
[----:B------:R-:W-:Y:S05]  /*7ee0*/  BRA `(.L_x_10719) ;  /* 0x0000000800b07947 */ /* 0x000fea0003800000 */
.L_x_10724:
[----:B------:R0:W5:Y:S01]  /*7ef0*/  LDG.E.64 R24, desc[UR36][R4.64] ;  /* 0x0000002404187981 */ /* 0x000162000c1e1b00 */
[----:B------:R-:W-:Y:S05]  /*7f00*/  BRA `(.L_x_10719) ;  /* 0x0000000800a87947 */ /* 0x000fea0003800000 */
.L_x_10714:
        /* <DEDUP_REMOVED lines=13> */
.L_x_10728:
[----:B------:R0:W5:Y:S01]  /*7fe0*/  LDG.E.64 R24, desc[UR36][R4.64] ;  /* 0x0000002404187981 */ /* 0x000162000c1e1b00 */
[----:B------:R-:W-:Y:S05]  /*7ff0*/  BRA `(.L_x_10719) ;  /* 0x00000008006c7947 */ /* 0x000fea0003800000 */
.L_x_10727:
        /* <DEDUP_REMOVED lines=27> */
.L_x_10730:
        /* <DEDUP_REMOVED lines=15> */
.L_x_10729:
[----:B------:R-:W2:Y:S02]  /*82a0*/  LDG.E.U16 R0, desc[UR36][R4.64] ;  /* 0x0000002404007981 */ /* 0x000ea4000c1e1500 */
[----:B--2---:R-:W-:-:S04]  /*82b0*/  IMAD.U32 R0, R0, 0x10000, RZ ;  /* 0x0001000000007824 */ /* 0x004fc800078e00ff */
[----:B------:R-:W-:-:S04]  /*82c0*/  FMUL.FTZ R0, R0, 1 ;  /* 0x3f80000000007820 */ /* 0x000fc80000410000 */
[----:B------:R0:W2:Y:S01]  /*82d0*/  F2F.F64.F32 R24, R0 ;  /* 0x0000000000187310 */ /* 0x0000a20000201800 */
[----:B------:R-:W-:Y:S05]  /*82e0*/  BRA `(.L_x_10719) ;  /* 0x0000000400b07947 */ /* 0x000fea0003800000 */
.L_x_10726:
        /* <DEDUP_REMOVED lines=11> */
.L_x_10733:
        /* <DEDUP_REMOVED lines=21> */
.L_x_10735:
[----:B------:R-:W-:Y:S05]  /*84f0*/  BSYNC.RECONVERGENT B0 ;  /* 0x0000000000007941 */ /* 0x000fea0003800200 */
.L_x_10734:
[----:B------:R-:W-:Y:S01]  /*8500*/  IMAD.SHL.U32 R0, R0, 0x100000, RZ ;  /* 0x0010000000007824 */ /* 0x000fe200078e00ff */
[----:B------:R-:W-:-:S04]  /*8510*/  LEA R3, R3, 0x3b800000, 0x17 ;  /* 0x3b80000003037811 */ /* 0x000fc800078eb8ff */
[----:B------:R-:W-:-:S05]  /*8520*/  LOP3.LUT R0, R3, R0, R7, 0xfe, !PT ;  /* 0x0000000003007212 */ /* 0x000fca00078efe07 */
[----:B------:R-:W-:-:S04]  /*8530*/  FMUL.FTZ R0, R0, 1 ;  /* 0x3f80000000007820 */ /* 0x000fc80000410000 */
[----:B------:R0:W2:Y:S01]  /*8540*/  F2F.F64.F32 R24, R0 ;  /* 0x0000000000187310 */ /* 0x0000a20000201800 */
[----:B------:R-:W-:Y:S05]  /*8550*/  BRA `(.L_x_10719) ;  /* 0x0000000400147947 */ /* 0x000fea0003800000 */
.L_x_10732:
        /* <DEDUP_REMOVED lines=21> */
.L_x_10737:
[----:B------:R-:W-:Y:S05]  /*86b0*/  BSYNC.RECONVERGENT B0 ;  /* 0x0000000000007941 */ /* 0x000fea0003800200 */
.L_x_10736:
[----:B------:R-:W-:Y:S01]  /*86c0*/  IMAD.SHL.U32 R0, R0, 0x200000, RZ ;  /* 0x0020000000007824 */ /* 0x000fe200078e00ff */
[----:B------:R-:W-:-:S04]  /*86d0*/  LEA R3, R3, 0x37800000, 0x17 ;  /* 0x3780000003037811 */ /* 0x000fc800078eb8ff */
[----:B------:R-:W-:-:S05]  /*86e0*/  LOP3.LUT R0, R3, R0, R7, 0xfe, !PT ;  /* 0x0000000003007212 */ /* 0x000fca00078efe07 */
[----:B------:R-:W-:-:S04]  /*86f0*/  FMUL.FTZ R0, R0, 1 ;  /* 0x3f80000000007820 */ /* 0x000fc80000410000 */
[----:B------:R0:W2:Y:S01]  /*8700*/  F2F.F64.F32 R24, R0 ;  /* 0x0000000000187310 */ /* 0x0000a20000201800 */
[----:B------:R-:W-:Y:S05]  /*8710*/  BRA `(.L_x_10719) ;  /* 0x0000000000a47947 */ /* 0x000fea0003800000 */
.L_x_10731:
        /* <DEDUP_REMOVED lines=18> */
.L_x_10718:
        /* <DEDUP_REMOVED lines=16> */
.L_x_10740:
[----:B------:R-:W-:Y:S01]  /*8940*/  CS2R R24, SRZ ;  /* 0x0000000000187805 */ /* 0x000fe2000001ff00 */
[----:B------:R-:W-:Y:S06]  /*8950*/  BRA `(.L_x_10719) ;  /* 0x0000000000147947 */ /* 0x000fec0003800000 */
.L_x_10739:
[----:B------:R-:W2:Y:S02]  /*8960*/  LDG.E.64 R24, desc[UR36][R4.64] ;  /* 0x0000002404187981 */ /* 0x000ea4000c1e1b00 */
[----:B--2---:R-:W0:Y:S01]  /*8970*/  I2F.F64.U64 R24, R24 ;  /* 0x0000001800187312 */ /* 0x004e220000301800 */
[----:B------:R-:W-:Y:S05]  /*8980*/  BRA `(.L_x_10719) ;  /* 0x0000000000087947 */ /* 0x000fea0003800000 */
.L_x_10738:
[----:B------:R-:W2:Y:S02]  /*8990*/  LDG.E R4, desc[UR36][R4.64] ;  /* 0x0000002404047981 */ /* 0x000ea4000c1e1900 */
[----:B--2---:R0:W2:Y:S02]  /*89a0*/  I2F.F64.U32 R24, R4 ;  /* 0x0000000400187312 */ /* 0x0040a40000201800 */
.L_x_10719:
[----:B------:R-:W-:Y:S05]  /*89b0*/  BSYNC.RECONVERGENT B6 ;  /* 0x0000000000067941 */ /* 0x000fea0003800200 */
.L_x_10713:
[----:B------:R-:W-:-:S07]  /*89c0*/  VIADD R43, R43, 0x80 ;  /* 0x000000802b2b7836 */ /* 0x000fce0000000000 */
.L_x_10656:
[----:B------:R-:W-:Y:S05]  /*89d0*/  BSYNC.RECONVERGENT B7 ;  /* 0x0000000000077941 */ /* 0x000fea0003800200 */
.L_x_10655:
        /* <DEDUP_REMOVED lines=27> */
.L_x_10747:
[----:B------:R-:W3:Y:S02]  /*8b90*/  LDG.E.U8 R4, desc[UR36][R4.64] ;  /* 0x0000002404047981 */ /* 0x000ee4000c1e1100 */
[----:B---3--:R0:W3:Y:S01]  /*8ba0*/  I2F.F64.U16 R18, R4 ;  /* 0x0000000400127312 */ /* 0x0080e20000101800 */
[----:B------:R-:W-:Y:S05]  /*8bb0*/  BRA `(.L_x_10749) ;  /* 0x0000000c00647947 */ /* 0x000fea0003800000 */
.L_x_10746:
        /* <DEDUP_REMOVED lines=9> */
.L_x_10751:
[----:B------:R-:W3:Y:S02]  /*8c50*/  LDG.E R4, desc[UR36][R4.64] ;  /* 0x0000002404047981 */ /* 0x000ee4000c1e1900 */
[----:B---3--:R0:W3:Y:S01]  /*8c60*/  I2F.F64 R18, R4 ;  /* 0x0000000400127312 */ /* 0x0080e20000201c00 */
[----:B------:R-:W-:Y:S05]  /*8c70*/  BRA `(.L_x_10749) ;  /* 0x0000000c00347947 */ /* 0x000fea0003800000 */
.L_x_10750:
[----:B------:R-:W3:Y:S02]  /*8c80*/  LDG.E.U16 R4, desc[UR36][R4.64] ;  /* 0x0000002404047981 */ /* 0x000ee4000c1e1500 */
[----:B---3--:R0:W3:Y:S01]  /*8c90*/  I2F.F64.S16 R18, R4 ;  /* 0x0000000400127312 */ /* 0x0080e20000101c00 */
[----:B------:R-:W-:Y:S05]  /*8ca0*/  BRA `(.L_x_10749) ;  /* 0x0000000c00287947 */ /* 0x000fea0003800000 */
.L_x_10745:
        /* <DEDUP_REMOVED lines=10> */
.L_x_10753:
[----:B------:R-:W3:Y:S02]  /*8d50*/  LDG.E.U16 R0, desc[UR36][R4.64] ;  /* 0x0000002404007981 */ /* 0x000ee4000c1e1500 */
[----:B---3--:R-:W-:-:S05]  /*8d60*/  HADD2.F32 R0, -RZ, R0.H0_H0 ;  /* 0x20000000ff007230 */ /* 0x008fca0000004100 */
[----:B------:R-:W-:-:S04]  /*8d70*/  FMUL.FTZ R0, R0, 1 ;  /* 0x3f80000000007820 */ /* 0x000fc80000410000 */
[----:B------:R0:W3:Y:S01]  /*8d80*/  F2F.F64.F32 R18, R0 ;  /* 0x0000000000127310 */ /* 0x0000e20000201800 */
[----:B------:R-:W-:Y:S05]  /*8d90*/  BRA `(.L_x_10749) ;  /* 0x0000000800ec7947 */ /* 0x000fea0003800000 */
.L_x_10752:
        /* <DEDUP_REMOVED lines=10> */
.L_x_10755:
[----:B------:R-:W3:Y:S02]  /*8e40*/  LDG.E.U16 R4, desc[UR36][R4.64] ;  /* 0x0000002404047981 */ /* 0x000ee4000c1e1500 */
[----:B---3--:R-:W-:-:S05]  /*8e50*/  HADD2.F32 R0, -RZ, R4.H0_H0 ;  /* 0x20000004ff007230 */ /* 0x008fca0000004100 */
[----:B------:R-:W-:-:S04]  /*8e60*/  FMUL.FTZ R0, R0, 1 ;  /* 0x3f80000000007820 */ /* 0x000fc80000410000 */
[----:B------:R0:W3:Y:S01]  /*8e70*/  F2F.F64.F32 R18, R0 ;  /* 0x0000000000127310 */ /* 0x0000e20000201800 */
[----:B------:R-:W-:Y:S05]  /*8e80*/  BRA `(.L_x_10749) ;  /* 0x0000000800b07947 */ /* 0x000fea0003800000 */
.L_x_10754:
[----:B------:R0:W5:Y:S01]  /*8e90*/  LDG.E.64 R18, desc[UR36][R4.64] ;  /* 0x0000002404127981 */ /* 0x000162000c1e1b00 */
[----:B------:R-:W-:Y:S05]  /*8ea0*/  BRA `(.L_x_10749) ;  /* 0x0000000800a87947 */ /* 0x000fea0003800000 */
.L_x_10744:
        /* <DEDUP_REMOVED lines=13> */
.L_x_10758:
[----:B------:R0:W5:Y:S01]  /*8f80*/  LDG.E.64 R18, desc[UR36][R4.64] ;  /* 0x0000002404127981 */ /* 0x000162000c1e1b00 */
[----:B------:R-:W-:Y:S05]  /*8f90*/  BRA `(.L_x_10749) ;  /* 0x00000008006c7947 */ /* 0x000fea0003800000 */
.L_x_10757:
        /* <DEDUP_REMOVED lines=27> */
.L_x_10760:
        /* <DEDUP_REMOVED lines=15> */
.L_x_10759:
[----:B------:R-:W3:Y:S02]  /*9240*/  LDG.E.U16 R0, desc[UR36][R4.64] ;  /* 0x0000002404007981 */ /* 0x000ee4000c1e1500 */
[----:B---3--:R-:W-:-:S04]  /*9250*/  IMAD.U32 R0, R0, 0x10000, RZ ;  /* 0x0001000000007824 */ /* 0x008fc800078e00ff */
[----:B------:R-:W-:-:S04]  /*9260*/  FMUL.FTZ R0, R0, 1 ;  /* 0x3f80000000007820 */ /* 0x000fc80000410000 */
[----:B------:R0:W3:Y:S01]  /*9270*/  F2F.F64.F32 R18, R0 ;  /* 0x0000000000127310 */ /* 0x0000e20000201800 */
[----:B------:R-:W-:Y:S05]  /*9280*/  BRA `(.L_x_10749) ;  /* 0x0000000400b07947 */ /* 0x000fea0003800000 */
.L_x_10756:
        /* <DEDUP_REMOVED lines=11> */
.L_x_10763:
        /* <DEDUP_REMOVED lines=21> */
.L_x_10765:
[----:B------:R-:W-:Y:S05]  /*9490*/  BSYNC.RECONVERGENT B0 ;  /* 0x0000000000007941 */ /* 0x000fea0003800200 */
.L_x_10764:
[----:B------:R-:W-:Y:S01]  /*94a0*/  IMAD.SHL.U32 R0, R0, 0x100000, RZ ;  /* 0x0010000000007824 */ /* 0x000fe200078e00ff */
[----:B------:R-:W-:-:S04]  /*94b0*/  LEA R3, R3, 0x3b800000, 0x17 ;  /* 0x3b80000003037811 */ /* 0x000fc800078eb8ff */
[----:B------:R-:W-:-:S05]  /*94c0*/  LOP3.LUT R0, R3, R0, R7, 0xfe, !PT ;  /* 0x0000000003007212 */ /* 0x000fca00078efe07 */
[----:B------:R-:W-:-:S04]  /*94d0*/  FMUL.FTZ R0, R0, 1 ;  /* 0x3f80000000007820 */ /* 0x000fc80000410000 */
[----:B------:R0:W3:Y:S01]  /*94e0*/  F2F.F64.F32 R18, R0 ;  /* 0x0000000000127310 */ /* 0x0000e20000201800 */
[----:B------:R-:W-:Y:S05]  /*94f0*/  BRA `(.L_x_10749) ;  /* 0x0000000400147947 */ /* 0x000fea0003800000 */
.L_x_10762:
        /* <DEDUP_REMOVED lines=21> */
.L_x_10767:
[----:B------:R-:W-:Y:S05]  /*9650*/  BSYNC.RECONVERGENT B0 ;  /* 0x0000000000007941 */ /* 0x000fea0003800200 */
.L_x_10766:
[----:B------:R-:W-:Y:S01]  /*9660*/  IMAD.SHL.U32 R0, R0, 0x200000, RZ ;  /* 0x0020000000007824 */ /* 0x000fe200078e00ff */
[----:B------:R-:W-:-:S04]  /*9670*/  LEA R3, R3, 0x37800000, 0x17 ;  /* 0x3780000003037811 */ /* 0x000fc800078eb8ff */
[----:B------:R-:W-:-:S05]  /*9680*/  LOP3.LUT R0, R3, R0, R7, 0xfe, !PT ;  /* 0x0000000003007212 */ /* 0x000fca00078efe07 */
[----:B------:R-:W-:-:S04]  /*9690*/  FMUL.FTZ R0, R0, 1 ;  /* 0x3f80000000007820 */ /* 0x000fc80000410000 */
[----:B------:R0:W3:Y:S01]  /*96a0*/  F2F.F64.F32 R18, R0 ;  /* 0x0000000000127310 */ /* 0x0000e20000201800 */
[----:B------:R-:W-:Y:S05]  /*96b0*/  BRA `(.L_x_10749) ;  /* 0x0000000000a47947 */ /* 0x000fea0003800000 */
.L_x_10761:
        /* <DEDUP_REMOVED lines=18> */
.L_x_10748:
        /* <DEDUP_REMOVED lines=16> */
.L_x_10770:
[----:B------:R-:W-:Y:S01]  /*98e0*/  CS2R R18, SRZ ;  /* 0x0000000000127805 */ /* 0x000fe2000001ff00 */
[----:B------:R-:W-:Y:S06]  /*98f0*/  BRA `(.L_x_10749) ;  /* 0x0000000000147947 */ /* 0x000fec0003800000 */
.L_x_10769:
[----:B------:R-:W3:Y:S02]  /*9900*/  LDG.E.64 R18, desc[UR36][R4.64] ;  /* 0x0000002404127981 */ /* 0x000ee4000c1e1b00 */
[----:B---3--:R-:W0:Y:S01]  /*9910*/  I2F.F64.U64 R18, R18 ;  /* 0x0000001200127312 */ /* 0x008e220000301800 */
[----:B------:R-:W-:Y:S05]  /*9920*/  BRA `(.L_x_10749) ;  /* 0x0000000000087947 */ /* 0x000fea0003800000 */
.L_x_10768:
[----:B------:R-:W3:Y:S02]  /*9930*/  LDG.E R4, desc[UR36][R4.64] ;  /* 0x0000002404047981 */ /* 0x000ee4000c1e1900 */
[----:B---3--:R0:W3:Y:S02]  /*9940*/  I2F.F64.U32 R18, R4 ;  /* 0x0000000400127312 */ /* 0x0080e40000201800 */
.L_x_10749:
[----:B------:R-:W-:Y:S05]  /*9950*/  BSYNC.RECONVERGENT B6 ;  /* 0x0000000000067941 */ /* 0x000fea0003800200 */
.L_x_10743:
        /* <DEDUP_REMOVED lines=20> */
.L_x_10775:
[----:B------:R-:W2:Y:S02]  /*9aa0*/  LDG.E.U8 R4, desc[UR36][R4.64] ;  /* 0x0000002404047981 */ /* 0x000ea4000c1e1100 */
[----:B--2---:R0:W1:Y:S01]  /*9ab0*/  I2F.F64.U16 R22, R4 ;  /* 0x0000000400167312 */ /* 0x0040620000101800 */
[----:B------:R-:W-:Y:S05]  /*9ac0*/  BRA `(.L_x_10777) ;  /* 0x0000000c00647947 */ /* 0x000fea0003800000 */
.L_x_10774:
        /* <DEDUP_REMOVED lines=9> */
.L_x_10779:
[----:B------:R-:W2:Y:S02]  /*9b60*/  LDG.E R4, desc[UR36][R4.64] ;  /* 0x0000002404047981 */ /* 0x000ea4000c1e1900 */
[----:B--2---:R0:W1:Y:S01]  /*9b70*/  I2F.F64 R22, R4 ;  /* 0x0000000400167312 */ /* 0x0040620000201c00 */
[----:B------:R-:W-:Y:S05]  /*9b80*/  BRA `(.L_x_10777) ;  /* 0x0000000c00347947 */ /* 0x000fea0003800000 */
.L_x_10778:
[----:B------:R-:W2:Y:S02]  /*9b90*/  LDG.E.U16 R4, desc[UR36][R4.64] ;  /* 0x0000002404047981 */ /* 0x000ea4000c1e1500 */
[----:B--2---:R0:W1:Y:S01]  /*9ba0*/  I2F.F64.S16 R22, R4 ;  /* 0x0000000400167312 */ /* 0x0040620000101c00 */
[----:B------:R-:W-:Y:S05]  /*9bb0*/  BRA `(.L_x_10777) ;  /* 0x0000000c00287947 */ /* 0x000fea0003800000 */
.L_x_10773:
        /* <DEDUP_REMOVED lines=8> */
[----:B------:R-:W2:Y:S01]  /*9c40*/  F2F.F64.F32 R22, R22 ;  /* 0x0000001600167310 */ /* 0x000ea20000201800 */
[----:B------:R-:W-:Y:S05]  /*9c50*/  BRA `(.L_x_10777) ;  /* 0x0000000c00007947 */ /* 0x000fea0003800000 */
.L_x_10781:
[----:B------:R-:W2:Y:S02]  /*9c60*/  LDG.E.U16 R0, desc[UR36][R4.64] ;  /* 0x0000002404007981 */ /* 0x000ea4000c1e1500 */
[----:B--2---:R-:W-:-:S05]  /*9c70*/  HADD2.F32 R0, -RZ, R0.H0_H0 ;  /* 0x20000000ff007230 */ /* 0x004fca0000004100 */
[----:B------:R-:W-:-:S04]  /*9c80*/  FMUL.FTZ R0, R0, 1 ;  /* 0x3f80000000007820 */ /* 0x000fc80000410000 */
[----:B------:R0:W1:Y:S01]  /*9c90*/  F2F.F64.F32 R22, R0 ;  /* 0x0000000000167310 */ /* 0x0000620000201800 */
[----:B------:R-:W-:Y:S05]  /*9ca0*/  BRA `(.L_x_10777) ;  /* 0x0000000800ec7947 */ /* 0x000fea0003800000 */
.L_x_10780:
        /* <DEDUP_REMOVED lines=10> */
.L_x_10783:
[----:B------:R-:W2:Y:S02]  /*9d50*/  LDG.E.U16 R4, desc[UR36][R4.64] ;  /* 0x0000002404047981 */ /* 0x000ea4000c1e1500 */
[----:B--2---:R-:W-:-:S05]  /*9d60*/  HADD2.F32 R0, -RZ, R4.H0_H0 ;  /* 0x20000004ff007230 */ /* 0x004fca0000004100 */
[----:B------:R-:W-:-:S04]  /*9d70*/  FMUL.FTZ R0, R0, 1 ;  /* 0x3f80000000007820 */ /* 0x000fc80000410000 */
[----:B------:R0:W1:Y:S01]  /*9d80*/  F2F.F64.F32 R22, R0 ;  /* 0x0000000000167310 */ /* 0x0000620000201800 */
[----:B------:R-:W-:Y:S05]  /*9d90*/  BRA `(.L_x_10777) ;  /* 0x0000000800b07947 */ /* 0x000fea0003800000 */
.L_x_10782:
[----:B------:R0:W5:Y:S01]  /*9da0*/  LDG.E.64 R22, desc[UR36][R4.64] ;  /* 0x0000002404167981 */ /* 0x000162000c1e1b00 */
[----:B------:R-:W-:Y:S05]  /*9db0*/  BRA `(.L_x_10777) ;  /* 0x0000000800a87947 */ /* 0x000fea0003800000 */
.L_x_10772:
        /* <DEDUP_REMOVED lines=13> */
.L_x_10786:
[----:B------:R0:W5:Y:S01]  /*9e90*/  LDG.E.64 R22, desc[UR36][R4.64] ;  /* 0x0000002404167981 */ /* 0x000162000c1e1b00 */
[----:B------:R-:W-:Y:S05]  /*9ea0*/  BRA `(.L_x_10777) ;  /* 0x00000008006c7947 */ /* 0x000fea0003800000 */
.L_x_10785:
        /* <DEDUP_REMOVED lines=27> */
.L_x_10788:
        /* <DEDUP_REMOVED lines=15> */
.L_x_10787:
[----:B------:R-:W2:Y:S02]  /*a150*/  LDG.E.U16 R0, desc[UR36][R4.64] ;  /* 0x0000002404007981 */ /* 0x000ea4000c1e1500 */
[----:B--2---:R-:W-:-:S04]  /*a160*/  IMAD.U32 R0, R0, 0x10000, RZ ;  /* 0x0001000000007824 */ /* 0x004fc800078e00ff */
[----:B------:R-:W-:-:S04]  /*a170*/  FMUL.FTZ R0, R0, 1 ;  /* 0x3f80000000007820 */ /* 0x000fc80000410000 */
[----:B------:R0:W1:Y:S01]  /*a180*/  F2F.F64.F32 R22, R0 ;  /* 0x0000000000167310 */ /* 0x0000620000201800 */
[----:B------:R-:W-:Y:S05]  /*a190*/  BRA `(.L_x_10777) ;  /* 0x0000000400b07947 */ /* 0x000fea0003800000 */
.L_x_10784:
        /* <DEDUP_REMOVED lines=11> */
.L_x_10791:
        /* <DEDUP_REMOVED lines=21> */
.L_x_10793:
[----:B------:R-:W-:Y:S05]  /*a3a0*/  BSYNC.RECONVERGENT B0 ;  /* 0x0000000000007941 */ /* 0x000fea0003800200 */
.L_x_10792:
[----:B------:R-:W-:Y:S01]  /*a3b0*/  IMAD.SHL.U32 R0, R0, 0x100000, RZ ;  /* 0x0010000000007824 */ /* 0x000fe200078e00ff */
[----:B------:R-:W-:-:S04]  /*a3c0*/  LEA R3, R3, 0x3b800000, 0x17 ;  /* 0x3b80000003037811 */ /* 0x000fc800078eb8ff */
[----:B------:R-:W-:-:S05]  /*a3d0*/  LOP3.LUT R0, R3, R0, R7, 0xfe, !PT ;  /* 0x0000000003007212 */ /* 0x000fca00078efe07 */
[----:B------:R-:W-:-:S04]  /*a3e0*/  FMUL.FTZ R0, R0, 1 ;  /* 0x3f80000000007820 */ /* 0x000fc80000410000 */
[----:B------:R0:W1:Y:S01]  /*a3f0*/  F2F.F64.F32 R22, R0 ;  /* 0x0000000000167310 */ /* 0x0000620000201800 */
[----:B------:R-:W-:Y:S05]  /*a400*/  BRA `(.L_x_10777) ;  /* 0x0000000400147947 */ /* 0x000fea0003800000 */
.L_x_10790:
        /* <DEDUP_REMOVED lines=21> */
.L_x_10795:
[----:B------:R-:W-:Y:S05]  /*a560*/  BSYNC.RECONVERGENT B0 ;  /* 0x0000000000007941 */ /* 0x000fea0003800200 */
.L_x_10794:
[----:B------:R-:W-:Y:S01]  /*a570*/  IMAD.SHL.U32 R0, R0, 0x200000, RZ ;  /* 0x0020000000007824 */ /* 0x000fe200078e00ff */
[----:B------:R-:W-:-:S04]  /*a580*/  LEA R3, R3, 0x37800000, 0x17 ;  /* 0x3780000003037811 */ /* 0x000fc800078eb8ff */
[----:B------:R-:W-:-:S05]  /*a590*/  LOP3.LUT R0, R3, R0, R7, 0xfe, !PT ;  /* 0x0000000003007212 */ /* 0x000fca00078efe07 */
[----:B------:R-:W-:-:S04]  /*a5a0*/  FMUL.FTZ R0, R0, 1 ;  /* 0x3f80000000007820 */ /* 0x000fc80000410000 */
[----:B------:R0:W1:Y:S01]  /*a5b0*/  F2F.F64.F32 R22, R0 ;  /* 0x0000000000167310 */ /* 0x0000620000201800 */
[----:B------:R-:W-:Y:S05]  /*a5c0*/  BRA `(.L_x_10777) ;  /* 0x0000000000a47947 */ /* 0x000fea0003800000 */
.L_x_10789:
        /* <DEDUP_REMOVED lines=18> */
.L_x_10776:
        /* <DEDUP_REMOVED lines=16> */
.L_x_10798:
[----:B------:R-:W-:Y:S01]  /*a7f0*/  CS2R R22, SRZ ;  /* 0x0000000000167805 */ /* 0x000fe2000001ff00 */
[----:B------:R-:W-:Y:S06]  /*a800*/  BRA `(.L_x_10777) ;  /* 0x0000000000147947 */ /* 0x000fec0003800000 */
.L_x_10797:
[----:B------:R-:W2:Y:S02]  /*a810*/  LDG.E.64 R22, desc[UR36][R4.64] ;  /* 0x0000002404167981 */ /* 0x000ea4000c1e1b00 */
[----:B--2---:R-:W0:Y:S01]  /*a820*/  I2F.F64.U64 R22, R22 ;  /* 0x0000001600167312 */ /* 0x004e220000301800 */
[----:B------:R-:W-:Y:S05]  /*a830*/  BRA `(.L_x_10777) ;  /* 0x0000000000087947 */ /* 0x000fea0003800000 */
.L_x_10796:
[----:B------:R-:W2:Y:S02]  /*a840*/  LDG.E R4, desc[UR36][R4.64] ;  /* 0x0000002404047981 */ /* 0x000ea4000c1e1900 */
[----:B--2---:R0:W1:Y:S02]  /*a850*/  I2F.F64.U32 R22, R4 ;  /* 0x0000000400167312 */ /* 0x0040640000201800 */
.L_x_10777:
[----:B------:R-:W-:Y:S05]  /*a860*/  BSYNC.RECONVERGENT B6 ;  /* 0x0000000000067941 */ /* 0x000fea0003800200 */
.L_x_10771:
        /* <DEDUP_REMOVED lines=19> */
.L_x_10802:
[----:B------:R-:W3:Y:S02]  /*a9a0*/  LDG.E.U8 R4, desc[UR36][R4.64] ;  /* 0x0000002404047981 */ /* 0x000ee4000c1e1100 */
[----:B---3--:R0:W3:Y:S01]  /*a9b0*/  I2F.F64.U16 R16, R4 ;  /* 0x0000000400107312 */ /* 0x0080e20000101800 */
[----:B------:R-:W-:Y:S05]  /*a9c0*/  BRA `(.L_x_10742) ;  /* 0x0000000c00587947 */ /* 0x000fea0003800000 */
.L_x_10801:
        /* <DEDUP_REMOVED lines=9> */
.L_x_10805:
[----:B------:R-:W3:Y:S02]  /*aa60*/  LDG.E R4, desc[UR36][R4.64] ;  /* 0x0000002404047981 */ /* 0x000ee4000c1e1900 */
[----:B---3--:R0:W3:Y:S01]  /*aa70*/  I2F.F64 R16, R4 ;  /* 0x0000000400107312 */ /* 0x0080e20000201c00 */
[----:B------:R-:W-:Y:S05]  /*aa80*/  BRA `(.L_x_10742) ;  /* 0x0000000c00287947 */ /* 0x000fea0003800000 */
.L_x_10804:
[----:B------:R-:W3:Y:S02]  /*aa90*/  LDG.E.U16 R4, desc[UR36][R4.64] ;  /* 0x0000002404047981 */ /* 0x000ee4000c1e1500 */
[----:B---3--:R0:W3:Y:S01]  /*aaa0*/  I2F.F64.S16 R16, R4 ;  /* 0x0000000400107312 */ /* 0x0080e20000101c00 */
[----:B------:R-:W-:Y:S05]  /*aab0*/  BRA `(.L_x_10742) ;  /* 0x0000000c001c7947 */ /* 0x000fea0003800000 */
.L_x_10800:
        /* <DEDUP_REMOVED lines=10> */
.L_x_10807:
[----:B------:R-:W3:Y:S02]  /*ab60*/  LDG.E.U16 R0, desc[UR36][R4.64] ;  /* 0x0000002404007981 */ /* 0x000ee4000c1e1500 */
[----:B---3--:R-:W-:-:S05]  /*ab70*/  HADD2.F32 R0, -RZ, R0.H0_H0 ;  /* 0x20000000ff007230 */ /* 0x008fca0000004100 */
[----:B------:R-:W-:-:S04]  /*ab80*/  FMUL.FTZ R0, R0, 1 ;  /* 0x3f80000000007820 */ /* 0x000fc80000410000 */
[----:B------:R0:W3:Y:S01]  /*ab90*/  F2F.F64.F32 R16, R0 ;  /* 0x0000000000107310 */ /* 0x0000e20000201800 */
[----:B------:R-:W-:Y:S05]  /*aba0*/  BRA `(.L_x_10742) ;  /* 0x0000000800e07947 */ /* 0x000fea0003800000 */
.L_x_10806:
        /* <DEDUP_REMOVED lines=10> */
.L_x_10809:
[----:B------:R-:W3:Y:S02]  /*ac50*/  LDG.E.U16 R4, desc[UR36][R4.64] ;  /* 0x0000002404047981 */ /* 0x000ee4000c1e1500 */
[----:B---3--:R-:W-:-:S05]  /*ac60*/  HADD2.F32 R0, -RZ, R4.H0_H0 ;  /* 0x20000004ff007230 */ /* 0x008fca0000004100 */
[----:B------:R-:W-:-:S04]  /*ac70*/  FMUL.FTZ R0, R0, 1 ;  /* 0x3f80000000007820 */ /* 0x000fc80000410000 */
[----:B------:R0:W3:Y:S01]  /*ac80*/  F2F.F64.F32 R16, R0 ;  /* 0x0000000000107310 */ /* 0x0000e20000201800 */
[----:B------:R-:W-:Y:S05]  /*ac90*/  BRA `(.L_x_10742) ;  /* 0x0000000800a47947 */ /* 0x000fea0003800000 */
.L_x_10808:
[----:B------:R0:W5:Y:S01]  /*aca0*/  LDG.E.64 R16, desc[UR36][R4.64] ;  /* 0x0000002404107981 */ /* 0x000162000c1e1b00 */
[----:B------:R-:W-:Y:S05]  /*acb0*/  BRA `(.L_x_10742) ;  /* 0x00000008009c7947 */ /* 0x000fea0003800000 */
.L_x_10799:
        /* <DEDUP_REMOVED lines=13> */
.L_x_10812:
[----:B------:R0:W5:Y:S01]  /*ad90*/  LDG.E.64 R16, desc[UR36][R4.64] ;  /* 0x0000002404107981 */ /* 0x000162000c1e1b00 */
[----:B------:R-:W-:Y:S05]  /*ada0*/  BRA `(.L_x_10742) ;  /* 0x0000000800607947 */ /* 0x000fea0003800000 */
.L_x_10811:
        /* <DEDUP_REMOVED lines=27> */
.L_x_10814:
        /* <DEDUP_REMOVED lines=15> */
.L_x_10813:
[----:B------:R-:W3:Y:S02]  /*b050*/  LDG.E.U16 R0, desc[UR36][R4.64] ;  /* 0x0000002404007981 */ /* 0x000ee4000c1e1500 */
[----:B---3--:R-:W-:-:S04]  /*b060*/  IMAD.U32 R0, R0, 0x10000, RZ ;  /* 0x0001000000007824 */ /* 0x008fc800078e00ff */
[----:B------:R-:W-:-:S04]  /*b070*/  FMUL.FTZ R0, R0, 1 ;  /* 0x3f80000000007820 */ /* 0x000fc80000410000 */
[----:B------:R0:W3:Y:S01]  /*b080*/  F2F.F64.F32 R16, R0 ;  /* 0x0000000000107310 */ /* 0x0000e20000201800 */
[----:B------:R-:W-:Y:S05]  /*b090*/  BRA `(.L_x_10742) ;  /* 0x0000000400a47947 */ /* 0x000fea0003800000 */
.L_x_10810:
        /* <DEDUP_REMOVED lines=11> */
.L_x_10817:
        /* <DEDUP_REMOVED lines=20> */
.L_x_10819:
[----:B------:R-:W-:Y:S05]  /*b290*/  BSYNC.RECONVERGENT B0 ;  /* 0x0000000000007941 */ /* 0x000fea0003800200 */
.L_x_10818:
[----:B------:R-:W-:Y:S01]  /*b2a0*/  IMAD.SHL.U32 R0, R0, 0x100000, RZ ;  /* 0x0010000000007824 */ /* 0x000fe200078e00ff */
[----:B------:R-:W-:-:S04]  /*b2b0*/  LEA R3, R3, 0x3b800000, 0x17 ;  /* 0x3b80000003037811 */ /* 0x000fc800078eb8ff */
[----:B------:R-:W-:-:S05]  /*b2c0*/  LOP3.LUT R0, R3, R0, R7, 0xfe, !PT ;  /* 0x0000000003007212 */ /* 0x000fca00078efe07 */
[----:B------:R-:W-:-:S04]  /*b2d0*/  FMUL.FTZ R0, R0, 1 ;  /* 0x3f80000000007820 */ /* 0x000fc80000410000 */
[----:B------:R0:W3:Y:S01]  /*b2e0*/  F2F.F64.F32 R16, R0 ;  /* 0x0000000000107310 */ /* 0x0000e20000201800 */
[----:B------:R-:W-:Y:S05]  /*b2f0*/  BRA `(.L_x_10742) ;  /* 0x00000004000c7947 */ /* 0x000fea0003800000 */
.L_x_10816:
        /* <DEDUP_REMOVED lines=20> */
.L_x_10821:
[----:B------:R-:W-:Y:S05]  /*b440*/  BSYNC.RECONVERGENT B0 ;  /* 0x0000000000007941 */ /* 0x000fea0003800200 */
.L_x_10820:
[----:B------:R-:W-:Y:S01]  /*b450*/  IMAD.SHL.U32 R0, R0, 0x200000, RZ ;  /* 0x0020000000007824 */ /* 0x000fe200078e00ff */
[----:B------:R-:W-:-:S04]  /*b460*/  LEA R3, R3, 0x37800000, 0x17 ;  /* 0x3780000003037811 */ /* 0x000fc800078eb8ff */
[----:B------:R-:W-:-:S05]  /*b470*/  LOP3.LUT R0, R3, R0, R7, 0xfe, !PT ;  /* 0x0000000003007212 */ /* 0x000fca00078efe07 */
[----:B------:R-:W-:-:S04]  /*b480*/  FMUL.FTZ R0, R0, 1 ;  /* 0x3f80000000007820 */ /* 0x000fc80000410000 */
[----:B------:R0:W3:Y:S01]  /*b490*/  F2F.F64.F32 R16, R0 ;  /* 0x0000000000107310 */ /* 0x0000e20000201800 */
[----:B------:R-:W-:Y:S05]  /*b4a0*/  BRA `(.L_x_10742) ;  /* 0x0000000000a07947 */ /* 0x000fea0003800000 */
.L_x_10815:
        /* <DEDUP_REMOVED lines=18> */
.L_x_10803:
        /* <DEDUP_REMOVED lines=16> */
.L_x_10824:
[----:B------:R-:W-:Y:S05]  /*b6d0*/  BRA `(.L_x_10742) ;  /* 0x0000000000147947 */ /* 0x000fea0003800000 */
.L_x_10823:
[----:B------:R-:W3:Y:S02]  /*b6e0*/  LDG.E.64 R16, desc[UR36][R4.64] ;  /* 0x0000002404107981 */ /* 0x000ee4000c1e1b00 */
[----:B---3--:R-:W0:Y:S01]  /*b6f0*/  I2F.F64.U64 R16, R16 ;  /* 0x0000001000107312 */ /* 0x008e220000301800 */
[----:B------:R-:W-:Y:S05]  /*b700*/  BRA `(.L_x_10742) ;  /* 0x0000000000087947 */ /* 0x000fea0003800000 */
.L_x_10822:
[----:B------:R-:W3:Y:S02]  /*b710*/  LDG.E R4, desc[UR36][R4.64] ;  /* 0x0000002404047981 */ /* 0x000ee4000c1e1900 */
[----:B---3--:R0:W3:Y:S02]  /*b720*/  I2F.F64.U32 R16, R4 ;  /* 0x0000000400107312 */ /* 0x0080e40000201800 */
.L_x_10742:
[----:B------:R-:W-:Y:S05]  /*b730*/  BSYNC.RECONVERGENT B7 ;  /* 0x0000000000077941 */ /* 0x000fea0003800200 */
.L_x_10741:
[----:B------:R-:W-:Y:S01]  /*b740*/  ISETP.GE.AND P0, PT, R33, R2, PT ;  /* 0x000000022100720c */ /* 0x000fe20003f06270 */
[----:B------:R-:W-:-:S12]  /*b750*/  BSSY.RECONVERGENT B0, `(.L_x_10825) ;  /* 0x0000024000007945 */ /* 0x000fd80003800200 */
[----:B------:R-:W-:Y:S05]  /*b760*/  @P0 BRA `(.L_x_10826) ;  /* 0x0000000000880947 */ /* 0x000fea0003800000 */
[----:B01---5:R-:W-:Y:S01]  /*b770*/  DADD R4, -R40, 1 ;  /* 0x3ff0000028047429 */ /* 0x023fe20000000100 */
[----:B------:R-:W-:Y:S01]  /*b780*/  UMOV UR4, 0x80000000 ;  /* 0x8000000000047882 */ /* 0x000fe20000000000 */
[----:B------:R-:W-:Y:S01]  /*b790*/  UMOV UR5, 0x3d719799 ;  /* 0x3d71979900057882 */ /* 0x000fe20000000000 */
[----:B--2---:R-:W-:Y:S01]  /*b7a0*/  DADD R34, -R34, R40 ;  /* 0x0000000022227229 */ /* 0x004fe20000000128 */
[----:B------:R-:W-:Y:S02]  /*b7b0*/  UMOV UR6, UR5 ;  /* 0x0000000500067c82 */ /* 0x000fe40008000000 */
[----:B---3--:R-:W-:Y:S02]  /*b7c0*/  IMAD.U32 R3, RZ, RZ, UR6 ;  /* 0x00000006ff037e24 */ /* 0x008fe4000f8e00ff */
[----:B------:R-:W-:-:S03]  /*b7d0*/  DMUL R4, R4, R40 ;  /* 0x0000002804047228 */ /* 0x000fc60000000000 */
[----:B----4-:R-:W-:-:S05]  /*b7e0*/  DMUL R34, R34, R44 ;  /* 0x0000002c22227228 */ /* 0x010fca0000000000 */
[----:B------:R-:W-:Y:S02]  /*b7f0*/  DSETP.MAX.AND P0, P1, R4, UR4, PT ;  /* 0x0000000404007e2a */ /* 0x000fe4000b90f000 */
[----:B------:R-:W-:-:S04]  /*b800*/  IMAD.MOV.U32 R0, RZ, RZ, R5 ;  /* 0x000000ffff007224 */ /* 0x000fc800078e0005 */
[----:B------:R-:W-:Y:S01]  /*b810*/  SEL R8, R4, UR4, P0 ;  /* 0x0000000404087c07 */ /* 0x000fe20008000000 */
[----:B------:R-:W-:Y:S01]  /*b820*/  IMAD.MOV.U32 R4, RZ, RZ, 0x1 ;  /* 0x00000001ff047424 */ /* 0x000fe200078e00ff */
[----:B------:R-:W-:-:S06]  /*b830*/  FSEL R9, R0, UR6, P0 ;  /* 0x0000000600097c08 */ /* 0x000fcc0008000000 */
[----:B------:R-:W-:Y:S02]  /*b840*/  @P1 LOP3.LUT R9, R3, 0x80000, RZ, 0xfc, !PT ;  /* 0x0008000003091812 */ /* 0x000fe400078efcff */
[----:B------:R-:W-:Y:S02]  /*b850*/  FSETP.GEU.AND P1, PT, |R35|, 6.5827683646048100446e-37, PT ;  /* 0x036000002300780b */ /* 0x000fe40003f2e200 */
        /* <DEDUP_REMOVED lines=16> */
[----:B------:R-:W-:Y:S05]  /*b960*/  CALL.REL.NOINC `($__internal_30_$__cuda_sm20_div_rn_f64_full) ;  /* 0x0000004c00887944 */ /* 0x000fea0003c00000 */
[----:B------:R-:W-:Y:S02]  /*b970*/  IMAD.MOV.U32 R4, RZ, RZ, R42 ;  /* 0x000000ffff047224 */ /* 0x000fe400078e002a */
[----:B------:R-:W-:-:S07]  /*b980*/  IMAD.MOV.U32 R5, RZ, RZ, R43 ;  /* 0x000000ffff057224 */ /* 0x000fce00078e002b */
.L_x_10826:
[----:B------:R-:W-:Y:S05]  /*b990*/  BSYNC.RECONVERGENT B0 ;  /* 0x0000000000007941 */ /* 0x000fea0003800200 */
.L_x_10825:
[----:B0-2--5:R-:W-:Y:S01]  /*b9a0*/  VIADD R35, R33, 0x80 ;  /* 0x0000008021237836 */ /* 0x025fe20000000000 */
[----:B------:R-:W-:Y:S04]  /*b9b0*/  BSSY.RECONVERGENT B0, `(.L_x_10827) ;  /* 0x0000025000007945 */ /* 0x000fe80003800200 */
[----:B------:R-:W-:-:S13]  /*b9c0*/  ISETP.GE.AND P0, PT, R35, R2, PT ;  /* 0x000000022300720c */ /* 0x000fda0003f06270 */
[----:B------:R-:W-:Y:S05]  /*b9d0*/  @P0 BRA `(.L_x_10828) ;  /* 0x0000000000880947 */ /* 0x000fea0003800000 */
[----:B------:R-:W-:Y:S01]  /*b9e0*/  DADD R6, -R36, 1 ;  /* 0x3ff0000024067429 */ /* 0x000fe20000000100 */
[----:B------:R-:W-:Y:S01]  /*b9f0*/  UMOV UR4, 0x80000000 ;  /* 0x8000000000047882 */ /* 0x000fe20000000000 */
[----:B------:R-:W-:Y:S01]  /*ba00*/  UMOV UR5, 0x3d719799 ;  /* 0x3d71979900057882 */ /* 0x000fe20000000000 */
[----:B-1----:R-:W-:Y:S01]  /*ba10*/  DADD R28, -R28, R36 ;  /* 0x000000001c1c7229 */ /* 0x002fe20000000124 */
[----:B------:R-:W-:Y:S02]  /*ba20*/  UMOV UR6, UR5 ;  /* 0x0000000500067c82 */ /* 0x000fe40008000000 */
[----:B---3--:R-:W-:Y:S02]  /*ba30*/  IMAD.U32 R3, RZ, RZ, UR6 ;  /* 0x00000006ff037e24 */ /* 0x008fe4000f8e00ff */
[----:B------:R-:W-:-:S03]  /*ba40*/  DMUL R6, R6, R36 ;  /* 0x0000002406067228 */ /* 0x000fc60000000000 */
[----:B------:R-:W-:-:S05]  /*ba50*/  DMUL R38, R28, R38 ;  /* 0x000000261c267228 */ /* 0x000fca0000000000 */
        /* <DEDUP_REMOVED lines=23> */
[----:B----4-:R-:W-:Y:S05]  /*bbd0*/  CALL.REL.NOINC `($__internal_30_$__cuda_sm20_div_rn_f64_full) ;  /* 0x0000004800ec7944 */ /* 0x010fea0003c00000 */
[----:B------:R-:W-:Y:S02]  /*bbe0*/  IMAD.MOV.U32 R28, RZ, RZ, R42 ;  /* 0x000000ffff1c7224 */ /* 0x000fe400078e002a */
[----:B------:R-:W-:-:S07]  /*bbf0*/  IMAD.MOV.U32 R29, RZ, RZ, R43 ;  /* 0x000000ffff1d7224 */ /* 0x000fce00078e002b */
.L_x_10828:
[----:B------:R-:W-:Y:S05]  /*bc00*/  BSYNC.RECONVERGENT B0 ;  /* 0x0000000000007941 */ /* 0x000fea0003800200 */
.L_x_10827:
[----:B---3--:R-:W-:Y:S01]  /*bc10*/  VIADD R3, R33, 0x100 ;  /* 0x0000010021037836 */ /* 0x008fe20000000000 */
[----:B------:R-:W-:Y:S04]  /*bc20*/  BSSY.RECONVERGENT B0, `(.L_x_10829) ;  /* 0x0000025000007945 */ /* 0x000fe80003800200 */
[----:B------:R-:W-:-:S13]  /*bc30*/  ISETP.GE.AND P0, PT, R3, R2, PT ;  /* 0x000000020300720c */ /* 0x000fda0003f06270 */
[----:B------:R-:W-:Y:S05]  /*bc40*/  @P0 BRA `(.L_x_10830) ;  /* 0x0000000000880947 */ /* 0x000fea0003800000 */
[----:B-1----:R-:W-:Y:S01]  /*bc50*/  DADD R6, -R26, 1 ;  /* 0x3ff000001a067429 */ /* 0x002fe20000000100 */
[----:B------:R-:W-:Y:S01]  /*bc60*/  UMOV UR4, 0x80000000 ;  /* 0x8000000000047882 */ /* 0x000fe20000000000 */
[----:B------:R-:W-:Y:S01]  /*bc70*/  UMOV UR5, 0x3d719799 ;  /* 0x3d71979900057882 */ /* 0x000fe20000000000 */
[----:B------:R-:W-:Y:S01]  /*bc80*/  DADD R24, -R24, R26 ;  /* 0x0000000018187229 */ /* 0x000fe2000000011a */
[----:B------:R-:W-:Y:S02]  /*bc90*/  UMOV UR6, UR5 ;  /* 0x0000000500067c82 */ /* 0x000fe40008000000 */
[----:B------:R-:W-:Y:S02]  /*bca0*/  IMAD.U32 R3, RZ, RZ, UR6 ;  /* 0x00000006ff037e24 */ /* 0x000fe4000f8e00ff */
        /* <DEDUP_REMOVED lines=28> */
.L_x_10830:
[----:B------:R-:W-:Y:S05]  /*be70*/  BSYNC.RECONVERGENT B0 ;  /* 0x0000000000007941 */ /* 0x000fea0003800200 */
.L_x_10829:
[----:B------:R-:W-:Y:S01]  /*be80*/  VIADD R3, R33, 0x180 ;  /* 0x0000018021037836 */ /* 0x000fe20000000000 */
[----:B------:R-:W-:Y:S04]  /*be90*/  BSSY.RECONVERGENT B0, `(.L_x_10831) ;  /* 0x0000025000007945 */ /* 0x000fe80003800200 */
[----:B------:R-:W-:-:S13]  /*bea0*/  ISETP.GE.AND P0, PT, R3, R2, PT ;  /* 0x000000020300720c */ /* 0x000fda0003f06270 */
[----:B------:R-:W-:Y:S05]  /*beb0*/  @P0 BRA `(.L_x_10832) ;  /* 0x0000000000880947 */ /* 0x000fea0003800000 */
[C---:B-1----:R-:W-:Y:S01]  /*bec0*/  DADD R6, -R22.reuse, 1 ;  /* 0x3ff0000016067429 */ /* 0x042fe20000000100 */
[----:B------:R-:W-:Y:S01]  /*bed0*/  UMOV UR4, 0x80000000 ;  /* 0x8000000000047882 */ /* 0x000fe20000000000 */
[----:B------:R-:W-:Y:S01]  /*bee0*/  UMOV UR5, 0x3d719799 ;  /* 0x3d71979900057882 */ /* 0x000fe20000000000 */
[----:B------:R-:W-:Y:S01]  /*bef0*/  DADD R16, R22, -R16 ;  /* 0x0000000016107229 */ /* 0x000fe20000000810 */
        /* <DEDUP_REMOVED lines=30> */
.L_x_10832:
[----:B------:R-:W-:Y:S05]  /*c0e0*/  BSYNC.RECONVERGENT B0 ;  /* 0x0000000000007941 */ /* 0x000fea0003800200 */
.L_x_10831:
[----:B------:R-:W0:Y:S01]  /*c0f0*/  LDC.U8 R18, c[0x0][0x3bc] ;  /* 0x0000ef00ff127b82 */ /* 0x000e220000000000 */
[----:B------:R-:W-:Y:S01]  /*c100*/  ISETP.GE.AND P0, PT, R33, R2, PT ;  /* 0x000000022100720c */ /* 0x000fe20003f06270 */
[----:B------:R-:W-:Y:S04]  /*c110*/  BSSY.RECONVERGENT B7, `(.L_x_10833) ;  /* 0x0000354000077945 */ /* 0x000fe80003800200 */
[----:B------:R-:W-:Y:S08]  /*c120*/  BSSY.RELIABLE B6, `(.L_x_10834) ;  /* 0x0000240000067945 */ /* 0x000ff00003800100 */
[----:B------:R-:W-:Y:S05]  /*c130*/  @P0 BRA `(.L_x_10835) ;  /* 0x0000002000ec0947 */ /* 0x000fea0003800000 */
[----:B------:R-:W2:Y:S01]  /*c140*/  LDCU UR4, c[0x0][0x3c0] ;  /* 0x00007800ff0477ac */ /* 0x000ea20008000800 */
[----:B------:R-:W3:Y:S01]  /*c150*/  LDC.64 R8, c[0x0][0x388] ;  /* 0x0000e200ff087b82 */ /* 0x000ee20000000a00 */
[----:B------:R-:W-:Y:S01]  /*c160*/  IMAD R0, R32, 0x200, R33 ;  /* 0x0000020020007824 */ /* 0x000fe200078e0221 */
[----:B0-----:R-:W-:-:S03]  /*c170*/  PRMT R6, R18, 0x9910, RZ ;  /* 0x0000991012067816 */ /* 0x001fc600000000ff */
[----:B--2---:R-:W-:Y:S02]  /*c180*/  IMAD R3, R0, UR4, RZ ;  /* 0x0000000400037c24 */ /* 0x004fe4000f8e02ff */
[----:B------:R-:W-:-:S05]  /*c190*/  IMAD.MOV.U32 R0, RZ, RZ, R6 ;  /* 0x000000ffff007224 */ /* 0x000fca00078e0006 */
[----:B------:R-:W-:Y:S02]  /*c1a0*/  ISETP.GT.AND P0, PT, R0, 0x9, PT ;  /* 0x000000090000780c */ /* 0x000fe40003f04270 */
[----:B---3--:R-:W-:-:S05]  /*c1b0*/  IADD3 R8, P1, PT, R3, R8, RZ ;  /* 0x0000000803087210 */ /* 0x008fca0007f3e0ff */
        /* <DEDUP_REMOVED lines=10> */
[----:B------:R-:W0:Y:S01]  /*c260*/  F2I.F64.TRUNC R5, R4 ;  /* 0x0000000400057311 */ /* 0x000e22000030d100 */
[----:B------:R-:W-:Y:S01]  /*c270*/  IMAD.MOV.U32 R33, RZ, RZ, R35 ;  /* 0x000000ffff217224 */ /* 0x000fe200078e0023 */
[----:B0-----:R0:W-:Y:S01]  /*c280*/  STG.E.U8 desc[UR36][R8.64], R5 ;  /* 0x0000000508007986 */ /* 0x0011e2000c101124 */
[----:B------:R-:W-:Y:S05]  /*c290*/  BRA `(.L_x_10841) ;  /* 0x0000001000407947 */ /* 0x000fea0003800000 */
.L_x_10839:
[----:B------:R-:W0:Y:S01]  /*c2a0*/  F2I.S64.F64.TRUNC R4, R4 ;  /* 0x0000000400047311 */ /* 0x000e22000030d900 */
[----:B------:R-:W-:Y:S02]  /*c2b0*/  IMAD.MOV.U32 R33, RZ, RZ, R35 ;  /* 0x000000ffff217224 */ /* 0x000fe400078e0023 */
[----:B0-----:R-:W-:-:S05]  /*c2c0*/  IMAD.MOV.U32 R3, RZ, RZ, R4 ;  /* 0x000000ffff037224 */ /* 0x001fca00078e0004 */
[----:B------:R0:W-:Y:S01]  /*c2d0*/  STG.E.U8 desc[UR36][R8.64], R3 ;  /* 0x0000000308007986 */ /* 0x0001e2000c101124 */
[----:B------:R-:W-:Y:S05]  /*c2e0*/  BRA `(.L_x_10841) ;  /* 0x00000010002c7947 */ /* 0x000fea0003800000 */
.L_x_10838:
[----:B------:R-:W-:-:S13]  /*c2f0*/  ISETP.NE.AND P0, PT, R0, 0x2, PT ;  /* 0x000000020000780c */ /* 0x000fda0003f05270 */
[----:B------:R-:W-:Y:S05]  /*c300*/  @!P0 BRA `(.L_x_10842) ;  /* 0x0000000000308947 */ /* 0x000fea0003800000 */
[----:B------:R-:W-:-:S13]  /*c310*/  ISETP.NE.AND P0, PT, R0, 0x3, PT ;  /* 0x000000030000780c */ /* 0x000fda0003f05270 */
[----:B------:R-:W-:Y:S05]  /*c320*/  @!P0 BRA `(.L_x_10843) ;  /* 0x0000000000188947 */ /* 0x000fea0003800000 */
[----:B------:R-:W-:-:S13]  /*c330*/  ISETP.NE.AND P0, PT, R0, 0x4, PT ;  /* 0x000000040000780c */ /* 0x000fda0003f05270 */
[----:B------:R-:W-:Y:S05]  /*c340*/  @P0 BRA `(.L_x_10840) ;  /* 0x0000000c005c0947 */ /* 0x000fea0003800000 */
[----:B------:R-:W0:Y:S01]  /*c350*/  F2I.S64.F64.TRUNC R4, R4 ;  /* 0x0000000400047311 */ /* 0x000e22000030d900 */
[----:B------:R-:W-:Y:S01]  /*c360*/  IMAD.MOV.U32 R33, RZ, RZ, R35 ;  /* 0x000000ffff217224 */ /* 0x000fe200078e0023 */
[----:B0-----:R0:W-:Y:S01]  /*c370*/  STG.E.64 desc[UR36][R8.64], R4 ;  /* 0x0000000408007986 */ /* 0x0011e2000c101b24 */
[----:B------:R-:W-:Y:S05]  /*c380*/  BRA `(.L_x_10841) ;  /* 0x0000001000047947 */ /* 0x000fea0003800000 */
.L_x_10843:
[----:B------:R-:W0:Y:S01]  /*c390*/  F2I.F64.TRUNC R5, R4 ;  /* 0x0000000400057311 */ /* 0x000e22000030d100 */
[----:B------:R-:W-:Y:S01]  /*c3a0*/  IMAD.MOV.U32 R33, RZ, RZ, R35 ;  /* 0x000000ffff217224 */ /* 0x000fe200078e0023 */
[----:B0-----:R0:W-:Y:S01]  /*c3b0*/  STG.E desc[UR36][R8.64], R5 ;  /* 0x0000000508007986 */ /* 0x0011e2000c101924 */
[----:B------:R-:W-:Y:S05]  /*c3c0*/  BRA `(.L_x_10841) ;  /* 0x0000000c00f47947 */ /* 0x000fea0003800000 */
.L_x_10842:
[----:B------:R-:W0:Y:S01]  /*c3d0*/  F2I.F64.TRUNC R5, R4 ;  /* 0x0000000400057311 */ /* 0x000e22000030d100 */
[----:B------:R-:W-:Y:S01]  /*c3e0*/  IMAD.MOV.U32 R33, RZ, RZ, R35 ;  /* 0x000000ffff217224 */ /* 0x000fe200078e0023 */
[----:B0-----:R0:W-:Y:S01]  /*c3f0*/  STG.E.U16 desc[UR36][R8.64], R5 ;  /* 0x0000000508007986 */ /* 0x0011e2000c101524 */
[----:B------:R-:W-:Y:S05]  /*c400*/  BRA `(.L_x_10841) ;  /* 0x0000000c00e47947 */ /* 0x000fea0003800000 */
.L_x_10837:
        /* <DEDUP_REMOVED lines=10> */
[----:B------:R-:W-:-:S13]  /*c4b0*/  IMAD.MOV.U32 R33, RZ, RZ, R35 ;  /* 0x000000ffff217224 */ /* 0x000fda00078e0023 */
[----:B0-----:R-:W-:-:S05]  /*c4c0*/  @!P0 FMUL R3, R3, 1.175494350822287508e-38 ;  /* 0x0080000003038820 */ /* 0x001fca0000400000 */
[----:B------:R0:W-:Y:S01]  /*c4d0*/  STG.E desc[UR36][R8.64], R3 ;  /* 0x0000000308007986 */ /* 0x0001e2000c101924 */
[----:B------:R-:W-:Y:S05]  /*c4e0*/  BRA `(.L_x_10841) ;  /* 0x0000000c00ac7947 */ /* 0x000fea0003800000 */
.L_x_10845:
[----:B------:R-:W-:Y:S01]  /*c4f0*/  UMOV UR4, 0xf0000000 ;  /* 0xf000000000047882 */ /* 0x000fe20000000000 */
[----:B------:R-:W-:Y:S01]  /*c500*/  UMOV UR5, 0x380fffff ;  /* 0x380fffff00057882 */ /* 0x000fe20000000000 */
[----:B------:R-:W0:Y:S01]  /*c510*/  F2F.F32.F64 R0, R4 ;  /* 0x0000000400007310 */ /* 0x000e220000301000 */
[----:B------:R-:W-:Y:S01]  /*c520*/  DSETP.GEU.AND P0, PT, |R4|, UR4, PT ;  /* 0x0000000404007e2a */ /* 0x000fe2000bf0e200 */
[----:B------:R-:W-:-:S13]  /*c530*/  IMAD.MOV.U32 R33, RZ, RZ, R35 ;  /* 0x000000ffff217224 */ /* 0x000fda00078e0023 */
[----:B0-----:R-:W-:-:S05]  /*c540*/  @!P0 FMUL R0, R0, 1.175494350822287508e-38 ;  /* 0x0080000000008820 */ /* 0x001fca0000400000 */
[----:B------:R-:W-:-:S05]  /*c550*/  F2FP.F16.F32.PACK_AB R0, RZ, R0 ;  /* 0x00000000ff00723e */ /* 0x000fca00000000ff */
[----:B------:R0:W-:Y:S01]  /*c560*/  STG.E.U16 desc[UR36][R8.64], R0 ;  /* 0x0000000008007986 */ /* 0x0001e2000c101524 */
[----:B------:R-:W-:Y:S05]  /*c570*/  BRA `(.L_x_10841) ;  /* 0x0000000c00887947 */ /* 0x000fea0003800000 */
.L_x_10844:
        /* <DEDUP_REMOVED lines=10> */
[----:B------:R-:W-:Y:S02]  /*c620*/  IMAD.MOV.U32 R7, RZ, RZ, RZ ;  /* 0x000000ffff077224 */ /* 0x000fe400078e00ff */
[----:B------:R-:W-:-:S11]  /*c630*/  IMAD.MOV.U32 R33, RZ, RZ, R35 ;  /* 0x000000ffff217224 */ /* 0x000fd600078e0023 */
[----:B0-----:R-:W-:-:S05]  /*c640*/  @!P0 FMUL R6, R6, 1.175494350822287508e-38 ;  /* 0x0080000006068820 */ /* 0x001fca0000400000 */
[----:B------:R0:W-:Y:S01]  /*c650*/  STG.E.64 desc[UR36][R8.64], R6 ;  /* 0x0000000608007986 */ /* 0x0001e2000c101b24 */
[----:B------:R-:W-:Y:S05]  /*c660*/  BRA `(.L_x_10841) ;  /* 0x0000000c004c7947 */ /* 0x000fea0003800000 */
.L_x_10847:
[----:B------:R-:W-:Y:S01]  /*c670*/  UMOV UR4, 0xf0000000 ;  /* 0xf000000000047882 */ /* 0x000fe20000000000 */
[----:B------:R-:W-:Y:S01]  /*c680*/  UMOV UR5, 0x380fffff ;  /* 0x380fffff00057882 */ /* 0x000fe20000000000 */
[----:B------:R-:W0:Y:S01]  /*c690*/  F2F.F32.F64 R0, R4 ;  /* 0x0000000400007310 */ /* 0x000e220000301000 */
[----:B------:R-:W-:Y:S01]  /*c6a0*/  DSETP.GEU.AND P0, PT, |R4|, UR4, PT ;  /* 0x0000000404007e2a */ /* 0x000fe2000bf0e200 */
[----:B------:R-:W-:-:S13]  /*c6b0*/  IMAD.MOV.U32 R33, RZ, RZ, R35 ;  /* 0x000000ffff217224 */ /* 0x000fda00078e0023 */
[----:B0-----:R-:W-:-:S05]  /*c6c0*/  @!P0 FMUL R0, R0, 1.175494350822287508e-38 ;  /* 0x0080000000008820 */ /* 0x001fca0000400000 */
[----:B------:R-:W-:-:S04]  /*c6d0*/  F2FP.F16.F32.PACK_AB R3, RZ, R0 ;  /* 0x00000000ff03723e */ /* 0x000fc800000000ff */
[----:B------:R-:W-:-:S05]  /*c6e0*/  PRMT R3, R3, 0x5410, RZ ;  /* 0x0000541003037816 */ /* 0x000fca00000000ff */
[----:B------:R0:W-:Y:S01]  /*c6f0*/  STG.E desc[UR36][R8.64], R3 ;  /* 0x0000000308007986 */ /* 0x0001e2000c101924 */
[----:B------:R-:W-:Y:S05]  /*c700*/  BRA `(.L_x_10841) ;  /* 0x0000000c00247947 */ /* 0x000fea0003800000 */
.L_x_10846:
[----:B------:R0:W-:Y:S01]  /*c710*/  STG.E.64 desc[UR36][R8.64], R4 ;  /* 0x0000000408007986 */ /* 0x0001e2000c101b24 */
[----:B------:R-:W-:Y:S01]  /*c720*/  IMAD.MOV.U32 R33, RZ, RZ, R35 ;  /* 0x000000ffff217224 */ /* 0x000fe200078e0023 */
[----:B------:R-:W-:Y:S06]  /*c730*/  BRA `(.L_x_10841) ;  /* 0x0000000c00187947 */ /* 0x000fec0003800000 */
.L_x_10836:
        /* <DEDUP_REMOVED lines=8> */
[----:B------:R-:W-:Y:S01]  /*c7c0*/  DSETP.NEU.AND P0, PT, R4, RZ, PT ;  /* 0x000000ff0400722a */ /* 0x000fe20003f0d000 */
[----:B------:R-:W-:-:S05]  /*c7d0*/  IMAD.MOV.U32 R33, RZ, RZ, R35 ;  /* 0x000000ffff217224 */ /* 0x000fca00078e0023 */
[----:B------:R-:W-:-:S05]  /*c7e0*/  SEL R3, RZ, 0x1, !P0 ;  /* 0x00000001ff037807 */ /* 0x000fca0004000000 */
[----:B------:R0:W-:Y:S01]  /*c7f0*/  STG.E.U8 desc[UR36][R8.64], R3 ;  /* 0x0000000308007986 */ /* 0x0001e2000c101124 */
[----:B------:R-:W-:Y:S05]  /*c800*/  BRA `(.L_x_10841) ;  /* 0x0000000800e47947 */ /* 0x000fea0003800000 */
.L_x_10850:
[----:B------:R-:W-:Y:S01]  /*c810*/  CS2R R6, SRZ ;  /* 0x0000000000067805 */ /* 0x000fe2000001ff00 */
[----:B------:R-:W-:-:S04]  /*c820*/  IMAD.MOV.U32 R33, RZ, RZ, R35 ;  /* 0x000000ffff217224 */ /* 0x000fc800078e0023 */
[----:B------:R0:W-:Y:S01]  /*c830*/  STG.E.128 desc[UR36][R8.64], R4 ;  /* 0x0000000408007986 */ /* 0x0001e2000c101d24 */
[----:B------:R-:W-:Y:S05]  /*c840*/  BRA `(.L_x_10841) ;  /* 0x0000000800d47947 */ /* 0x000fea0003800000 */
.L_x_10849:
        /* <DEDUP_REMOVED lines=23> */
.L_x_10854:
[----:B------:R-:W-:Y:S05]  /*c9c0*/  BSYNC.RECONVERGENT B0 ;  /* 0x0000000000007941 */ /* 0x000fea0003800200 */
.L_x_10853:
[----:B------:R-:W-:Y:S01]  /*c9d0*/  LOP3.LUT R7, R0, 0x80, R7, 0xf8, !PT ;  /* 0x0000008000077812 */ /* 0x000fe200078ef807 */
[----:B------:R-:W-:-:S04]  /*c9e0*/  IMAD.MOV.U32 R33, RZ, RZ, R35 ;  /* 0x000000ffff217224 */ /* 0x000fc800078e0023 */
[----:B------:R0:W-:Y:S01]  /*c9f0*/  STG.E.U8 desc[UR36][R8.64], R7 ;  /* 0x0000000708007986 */ /* 0x0001e2000c101124 */
[----:B------:R-:W-:Y:S05]  /*ca00*/  BRA `(.L_x_10841) ;  /* 0x0000000800647947 */ /* 0x000fea0003800000 */
.L_x_10852:
        /* <DEDUP_REMOVED lines=19> */
.L_x_10856:
[----:B------:R-:W-:Y:S05]  /*cb40*/  BSYNC.RECONVERGENT B0 ;  /* 0x0000000000007941 */ /* 0x000fea0003800200 */
.L_x_10855:
[----:B------:R-:W-:Y:S01]  /*cb50*/  LOP3.LUT R7, R0, 0x80, R7, 0xf8, !PT ;  /* 0x0000008000077812 */ /* 0x000fe200078ef807 */
[----:B------:R-:W-:-:S04]  /*cb60*/  IMAD.MOV.U32 R33, RZ, RZ, R35 ;  /* 0x000000ffff217224 */ /* 0x000fc800078e0023 */
[----:B------:R0:W-:Y:S01]  /*cb70*/  STG.E.U8 desc[UR36][R8.64], R7 ;  /* 0x0000000708007986 */ /* 0x0001e2000c101124 */
[----:B------:R-:W-:Y:S05]  /*cb80*/  BRA `(.L_x_10841) ;  /* 0x0000000800047947 */ /* 0x000fea0003800000 */
.L_x_10851:
[----:B------:R-:W-:Y:S01]  /*cb90*/  UMOV UR4, 0xf0000000 ;  /* 0xf000000000047882 */ /* 0x000fe20000000000 */
[----:B------:R-:W-:Y:S01]  /*cba0*/  UMOV UR5, 0x380fffff ;  /* 0x380fffff00057882 */ /* 0x000fe20000000000 */
[----:B------:R-:W0:Y:S01]  /*cbb0*/  F2F.F32.F64 R0, R4 ;  /* 0x0000000400007310 */ /* 0x000e220000301000 */
[----:B------:R-:W-:Y:S01]  /*cbc0*/  DSETP.GEU.AND P0, PT, |R4|, UR4, PT ;  /* 0x0000000404007e2a */ /* 0x000fe2000bf0e200 */
[----:B------:R-:W-:-:S13]  /*cbd0*/  IMAD.MOV.U32 R33, RZ, RZ, R35 ;  /* 0x000000ffff217224 */ /* 0x000fda00078e0023 */
[----:B0-----:R-:W-:-:S05]  /*cbe0*/  @!P0 FMUL R0, R0, 1.175494350822287508e-38 ;  /* 0x0080000000008820 */ /* 0x001fca0000400000 */
[----:B------:R-:W-:-:S05]  /*cbf0*/  F2FP.BF16.F32.PACK_AB R0, RZ, R0 ;  /* 0x00000000ff00723e */ /* 0x000fca00000010ff */
[----:B------:R0:W-:Y:S01]  /*cc00*/  STG.E.U16 desc[UR36][R8.64], R0 ;  /* 0x0000000008007986 */ /* 0x0001e2000c101524 */
[----:B------:R-:W-:Y:S05]  /*cc10*/  BRA `(.L_x_10841) ;  /* 0x0000000400e07947 */ /* 0x000fea0003800000 */
.L_x_10848:
        /* <DEDUP_REMOVED lines=8> */
[----:B------:R-:W0:Y:S01]  /*cca0*/  F2I.U32.F64.TRUNC R5, R4 ;  /* 0x0000000400057311 */ /* 0x000e22000030d000 */
[----:B------:R-:W-:Y:S01]  /*ccb0*/  IMAD.MOV.U32 R33, RZ, RZ, R35 ;  /* 0x000000ffff217224 */ /* 0x000fe200078e0023 */
[----:B0-----:R0:W-:Y:S01]  /*ccc0*/  STG.E.U16 desc[UR36][R8.64], R5 ;  /* 0x0000000508007986 */ /* 0x0011e2000c101524 */
[----:B------:R-:W-:Y:S05]  /*ccd0*/  BRA `(.L_x_10841) ;  /* 0x0000000400b07947 */ /* 0x000fea0003800000 */
.L_x_10859:
        /* <DEDUP_REMOVED lines=17> */
.L_x_10862:
[----:B------:R-:W-:-:S04]  /*cdf0*/  SHF.R.U32.HI R0, RZ, 0x14, R7 ;  /* 0x00000014ff007819 */ /* 0x000fc80000011607 */
[----:B------:R-:W-:-:S04]  /*ce00*/  LOP3.LUT R0, R0, 0x1, RZ, 0xc0, !PT ;  /* 0x0000000100007812 */ /* 0x000fc800078ec0ff */
[----:B------:R-:W-:-:S04]  /*ce10*/  IADD3 R0, PT, PT, R7, 0x487ffff, R0 ;  /* 0x0487ffff07007810 */ /* 0x000fc80007ffe000 */
[----:B------:R-:W-:-:S04]  /*ce20*/  SHF.R.U32.HI R0, RZ, 0x14, R0 ;  /* 0x00000014ff007819 */ /* 0x000fc80000011600 */
[----:B------:R-:W-:-:S07]  /*ce30*/  LOP3.LUT R3, R0, 0xff, RZ, 0xc0, !PT ;  /* 0x000000ff00037812 */ /* 0x000fce00078ec0ff */
.L_x_10863:
[----:B------:R-:W-:-:S04]  /*ce40*/  SHF.R.U32.HI R0, RZ, 0x18, R7 ;  /* 0x00000018ff007819 */ /* 0x000fc80000011607 */
[----:B------:R-:W-:-:S07]  /*ce50*/  LOP3.LUT R0, R3, 0x80, R0, 0xf8, !PT ;  /* 0x0000008003007812 */ /* 0x000fce00078ef800 */
.L_x_10861:
[----:B------:R-:W-:Y:S05]  /*ce60*/  BSYNC.RECONVERGENT B0 ;  /* 0x0000000000007941 */ /* 0x000fea0003800200 */
.L_x_10860:
[----:B------:R0:W-:Y:S01]  /*ce70*/  STG.E.U8 desc[UR36][R8.64], R0 ;  /* 0x0000000008007986 */ /* 0x0001e2000c101124 */
[----:B------:R-:W-:Y:S01]  /*ce80*/  IMAD.MOV.U32 R33, RZ, RZ, R35 ;  /* 0x000000ffff217224 */ /* 0x000fe200078e0023 */
[----:B------:R-:W-:Y:S06]  /*ce90*/  BRA `(.L_x_10841) ;  /* 0x0000000400407947 */ /* 0x000fec0003800000 */
.L_x_10858:
        /* <DEDUP_REMOVED lines=17> */
.L_x_10866:
[----:B------:R-:W-:-:S04]  /*cfb0*/  SHF.R.U32.HI R0, RZ, 0x15, R7 ;  /* 0x00000015ff007819 */ /* 0x000fc80000011607 */
[----:B------:R-:W-:-:S04]  /*cfc0*/  LOP3.LUT R0, R0, 0x1, RZ, 0xc0, !PT ;  /* 0x0000000100007812 */ /* 0x000fc800078ec0ff */
[----:B------:R-:W-:-:S04]  /*cfd0*/  IADD3 R0, PT, PT, R7, 0x88fffff, R0 ;  /* 0x088fffff07007810 */ /* 0x000fc80007ffe000 */
[----:B------:R-:W-:-:S04]  /*cfe0*/  SHF.R.U32.HI R0, RZ, 0x15, R0 ;  /* 0x00000015ff007819 */ /* 0x000fc80000011600 */
[----:B------:R-:W-:-:S07]  /*cff0*/  LOP3.LUT R3, R0, 0xff, RZ, 0xc0, !PT ;  /* 0x000000ff00037812 */ /* 0x000fce00078ec0ff */
.L_x_10867:
[----:B------:R-:W-:-:S04]  /*d000*/  SHF.R.U32.HI R0, RZ, 0x18, R7 ;  /* 0x00000018ff007819 */ /* 0x000fc80000011607 */
[----:B------:R-:W-:-:S07]  /*d010*/  LOP3.LUT R0, R3, 0x80, R0, 0xf8, !PT ;  /* 0x0000008003007812 */ /* 0x000fce00078ef800 */
.L_x_10865:
[----:B------:R-:W-:Y:S05]  /*d020*/  BSYNC.RECONVERGENT B0 ;  /* 0x0000000000007941 */ /* 0x000fea0003800200 */
.L_x_10864:
[----:B------:R0:W-:Y:S01]  /*d030*/  STG.E.U8 desc[UR36][R8.64], R0 ;  /* 0x0000000008007986 */ /* 0x0001e2000c101124 */
[----:B------:R-:W-:Y:S01]  /*d040*/  IMAD.MOV.U32 R33, RZ, RZ, R35 ;  /* 0x000000ffff217224 */ /* 0x000fe200078e0023 */
[----:B------:R-:W-:Y:S06]  /*d050*/  BRA `(.L_x_10841) ;  /* 0x0000000000d07947 */ /* 0x000fec0003800000 */
.L_x_10857:
[----:B------:R-:W-:-:S13]  /*d060*/  ISETP.NE.AND P0, PT, R0, 0x1c, PT ;  /* 0x0000001c0000780c */ /* 0x000fda0003f05270 */
[----:B------:R-:W-:Y:S05]  /*d070*/  @!P0 BRA `(.L_x_10868) ;  /* 0x0000000000bc8947 */ /* 0x000fea0003800000 */
[----:B------:R-:W-:-:S13]  /*d080*/  ISETP.NE.AND P0, PT, R0, 0x1d, PT ;  /* 0x0000001d0000780c */ /* 0x000fda0003f05270 */
[----:B------:R-:W-:Y:S05]  /*d090*/  @!P0 BRA `(.L_x_10869) ;  /* 0x0000000000a48947 */ /* 0x000fea0003800000 */
[----:B------:R-:W-:-:S13]  /*d0a0*/  ISETP.NE.AND P0, PT, R0, 0x2c, PT ;  /* 0x0000002c0000780c */ /* 0x000fda0003f05270 */
[----:B------:R-:W-:Y:S05]  /*d0b0*/  @!P0 BRA `(.L_x_10870) ;  /* 0x0000000000488947 */ /* 0x000fea0003800000 */
.L_x_10840:
[----:B------:R-:W-:Y:S01]  /*d0c0*/  MOV R0, 0x0 ;  /* 0x0000000000007802 */ /* 0x000fe20000000f00 */
[----:B------:R-:W0:Y:S01]  /*d0d0*/  LDCU.64 UR6, c[0x4][0x310] ;  /* 0x01006200ff0677ac */ /* 0x000e220008000a00 */
[----:B------:R-:W-:Y:S02]  /*d0e0*/  IMAD.MOV.U32 R8, RZ, RZ, 0x65 ;  /* 0x00000065ff087424 */ /* 0x000fe400078e00ff */
[----:B------:R2:W3:Y:S01]  /*d0f0*/  LDC.64 R14, c[0x4][R0] ;  /* 0x01000000000e7b82 */ /* 0x0004e20000000a00 */
[----:B------:R-:W5:Y:S01]  /*d100*/  LDCU.64 UR8, c[0x4][0x318] ;  /* 0x01006300ff0877ac */ /* 0x000f620008000a00 */
[----:B------:R-:W-:Y:S02]  /*d110*/  IMAD.MOV.U32 R12, RZ, RZ, 0x1 ;  /* 0x00000001ff0c7424 */ /* 0x000fe400078e00ff */
[----:B------:R-:W-:Y:S01]  /*d120*/  IMAD.MOV.U32 R13, RZ, RZ, RZ ;  /* 0x000000ffff0d7224 */ /* 0x000fe200078e00ff */
[----:B------:R-:W1:Y:S01]  /*d130*/  LDCU.64 UR4, c[0x4][0x30] ;  /* 0x01000600ff0477ac */ /* 0x000e620008000a00 */
[----:B0-----:R-:W-:-:S02]  /*d140*/  IMAD.U32 R4, RZ, RZ, UR6 ;  /* 0x00000006ff047e24 */ /* 0x001fc4000f8e00ff */
[----:B------:R-:W-:Y:S02]  /*d150*/  IMAD.U32 R5, RZ, RZ, UR7 ;  /* 0x00000007ff057e24 */ /* 0x000fe4000f8e00ff */
[----:B-----5:R-:W-:Y:S02]  /*d160*/  IMAD.U32 R6, RZ, RZ, UR8 ;  /* 0x00000008ff067e24 */ /* 0x020fe4000f8e00ff */
[----:B------:R-:W-:Y:S02]  /*d170*/  IMAD.U32 R7, RZ, RZ, UR9 ;  /* 0x00000009ff077e24 */ /* 0x000fe4000f8e00ff */
[----:B-1----:R-:W-:Y:S02]  /*d180*/  IMAD.U32 R10, RZ, RZ, UR4 ;  /* 0x00000004ff0a7e24 */ /* 0x002fe4000f8e00ff */
[----:B--2---:R-:W-:-:S07]  /*d190*/  IMAD.U32 R11, RZ, RZ, UR5 ;  /* 0x00000005ff0b7e24 */ /* 0x004fce000f8e00ff */
[----:B------:R-:W-:-:S07]  /*d1a0*/  LEPC R20, `(.L_x_10871) ;  /* 0x000000001014794e */ /* 0x000fce0000000000 */
[----:B---34-:R-:W-:Y:S05]  /*d1b0*/  CALL.ABS.NOINC R14 ;  /* 0x000000000e007343 */ /* 0x018fea0003c00000 */
.L_x_10871:
[----:B------:R-:W-:Y:S01]  /*d1c0*/  IMAD.MOV.U32 R33, RZ, RZ, R35 ;  /* 0x000000ffff217224 */ /* 0x000fe200078e0023 */
[----:B------:R-:W-:Y:S06]  /*d1d0*/  BRA `(.L_x_10841) ;  /* 0x0000000000707947 */ /* 0x000fec0003800000 */
.L_x_10870:
[----:B------:R-:W-:Y:S01]  /*d1e0*/  UMOV UR4, 0xf0000000 ;  /* 0xf000000000047882 */ /* 0x000fe20000000000 */
[----:B------:R-:W-:Y:S01]  /*d1f0*/  UMOV UR5, 0x380fffff ;  /* 0x380fffff00057882 */ /* 0x000fe20000000000 */
[----:B------:R-:W0:Y:S01]  /*d200*/  F2F.F32.F64 R10, R4 ;  /* 0x00000004000a7310 */ /* 0x000e220000301000 */
        /* <DEDUP_REMOVED lines=18> */
.L_x_10869:
[----:B------:R-:W0:Y:S01]  /*d330*/  F2I.U64.F64.TRUNC R4, R4 ;  /* 0x0000000400047311 */ /* 0x000e22000030d800 */
[----:B------:R-:W-:Y:S01]  /*d340*/  IMAD.MOV.U32 R33, RZ, RZ, R35 ;  /* 0x000000ffff217224 */ /* 0x000fe200078e0023 */
[----:B0-----:R2:W-:Y:S01]  /*d350*/  STG.E.64 desc[UR36][R8.64], R4 ;  /* 0x0000000408007986 */ /* 0x0015e2000c101b24 */
[----:B------:R-:W-:Y:S05]  /*d360*/  BRA `(.L_x_10841) ;  /* 0x00000000000c7947 */ /* 0x000fea0003800000 */
.L_x_10868:
[----:B------:R-:W0:Y:S01]  /*d370*/  F2I.U32.F64.TRUNC R5, R4 ;  /* 0x0000000400057311 */ /* 0x000e22000030d000 */
[----:B------:R-:W-:Y:S01]  /*d380*/  IMAD.MOV.U32 R33, RZ, RZ, R35 ;  /* 0x000000ffff217224 */ /* 0x000fe200078e0023 */
[----:B0-----:R0:W-:Y:S06]  /*d390*/  STG.E desc[UR36][R8.64], R5 ;  /* 0x0000000508007986 */ /* 0x0011ec000c101924 */
.L_x_10841:
[----:B------:R-:W-:-:S13]  /*d3a0*/  ISETP.GE.AND P0, PT, R33, R2, PT ;  /* 0x000000022100720c */ /* 0x000fda0003f06270 */
[----:B------:R-:W-:Y:S05]  /*d3b0*/  @P0 BREAK.RELIABLE B6 ;  /* 0x0000000000060942 */ /* 0x000fea0003800100 */
[----:B------:R-:W-:Y:S05]  /*d3c0*/  @P0 BRA `(.L_x_10872) ;  /* 0x0000002000a00947 */ /* 0x000fea0003800000 */
[----:B------:R-:W3:Y:S01]  /*d3d0*/  LDCU UR4, c[0x0][0x3c0] ;  /* 0x00007800ff0477ac */ /* 0x000ee20008000800 */
[----:B0-2---:R-:W0:Y:S01]  /*d3e0*/  LDC.64 R4, c[0x0][0x388] ;  /* 0x0000e200ff047b82 */ /* 0x005e220000000a00 */
[----:B------:R-:W-:Y:S01]  /*d3f0*/  IMAD R0, R32, 0x200, R33 ;  /* 0x0000020020007824 */ /* 0x000fe200078e0221 */
[----:B------:R-:W-:-:S03]  /*d400*/  PRMT R6, R18, 0x9910, RZ ;  /* 0x0000991012067816 */ /* 0x000fc600000000ff */
[----:B---3--:R-:W-:Y:S02]  /*d410*/  IMAD R3, R0, UR4, RZ ;  /* 0x0000000400037c24 */ /* 0x008fe4000f8e02ff */
        /* <DEDUP_REMOVED lines=13> */
[----:B-1----:R-:W0:Y:S02]  /*d4f0*/  F2I.F64.TRUNC R29, R28 ;  /* 0x0000001c001d7311 */ /* 0x002e24000030d100 */
[----:B0-----:R0:W-:Y:S01]  /*d500*/  STG.E.U8 desc[UR36][R4.64], R29 ;  /* 0x0000001d04007986 */ /* 0x0011e2000c101124 */
[----:B------:R-:W-:Y:S05]  /*d510*/  BRA `(.L_x_10878) ;  /* 0x0000000c00f07947 */ /* 0x000fea0003800000 */
.L_x_10876:
[----:B-1----:R-:W0:Y:S02]  /*d520*/  F2I.S64.F64.TRUNC R28, R28 ;  /* 0x0000001c001c7311 */ /* 0x002e24000030d900 */
[----:B0-----:R-:W-:-:S05]  /*d530*/  IMAD.MOV.U32 R3, RZ, RZ, R28 ;  /* 0x000000ffff037224 */ /* 0x001fca00078e001c */
[----:B------:R0:W-:Y:S01]  /*d540*/  STG.E.U8 desc[UR36][R4.64], R3 ;  /* 0x0000000304007986 */ /* 0x0001e2000c101124 */
[----:B------:R-:W-:Y:S05]  /*d550*/  BRA `(.L_x_10878) ;  /* 0x0000000c00e07947 */ /* 0x000fea0003800000 */
.L_x_10875:
[----:B------:R-:W-:-:S13]  /*d560*/  ISETP.NE.AND P0, PT, R0, 0x2, PT ;  /* 0x000000020000780c */ /* 0x000fda0003f05270 */
[----:B------:R-:W-:Y:S05]  /*d570*/  @!P0 BRA `(.L_x_10879) ;  /* 0x0000000000288947 */ /* 0x000fea0003800000 */
[----:B------:R-:W-:-:S13]  /*d580*/  ISETP.NE.AND P0, PT, R0, 0x3, PT ;  /* 0x000000030000780c */ /* 0x000fda0003f05270 */
[----:B------:R-:W-:Y:S05]  /*d590*/  @!P0 BRA `(.L_x_10880) ;  /* 0x0000000000148947 */ /* 0x000fea0003800000 */
[----:B------:R-:W-:-:S13]  /*d5a0*/  ISETP.NE.AND P0, PT, R0, 0x4, PT ;  /* 0x000000040000780c */ /* 0x000fda0003f05270 */
[----:B------:R-:W-:Y:S05]  /*d5b0*/  @P0 BRA `(.L_x_10877) ;  /* 0x0000000800b40947 */ /* 0x000fea0003800000 */
[----:B-1----:R-:W0:Y:S02]  /*d5c0*/  F2I.S64.F64.TRUNC R28, R28 ;  /* 0x0000001c001c7311 */ /* 0x002e24000030d900 */
[----:B0-----:R0:W-:Y:S01]  /*d5d0*/  STG.E.64 desc[UR36][R4.64], R28 ;  /* 0x0000001c04007986 */ /* 0x0011e2000c101b24 */
[----:B------:R-:W-:Y:S05]  /*d5e0*/  BRA `(.L_x_10878) ;  /* 0x0000000c00bc7947 */ /* 0x000fea0003800000 */
.L_x_10880:
[----:B-1----:R-:W0:Y:S02]  /*d5f0*/  F2I.F64.TRUNC R29, R28 ;  /* 0x0000001c001d7311 */ /* 0x002e24000030d100 */
[----:B0-----:R0:W-:Y:S01]  /*d600*/  STG.E desc[UR36][R4.64], R29 ;  /* 0x0000001d04007986 */ /* 0x0011e2000c101924 */
[----:B------:R-:W-:Y:S05]  /*d610*/  BRA `(.L_x_10878) ;  /* 0x0000000c00b07947 */ /* 0x000fea0003800000 */
.L_x_10879:
[----:B-1----:R-:W0:Y:S02]  /*d620*/  F2I.F64.TRUNC R29, R28 ;  /* 0x0000001c001d7311 */ /* 0x002e24000030d100 */
[----:B0-----:R0:W-:Y:S01]  /*d630*/  STG.E.U16 desc[UR36][R4.64], R29 ;  /* 0x0000001d04007986 */ /* 0x0011e2000c101524 */
[----:B------:R-:W-:Y:S05]  /*d640*/  BRA `(.L_x_10878) ;  /* 0x0000000c00a47947 */ /* 0x000fea0003800000 */
.L_x_10874:
        /* <DEDUP_REMOVED lines=8> */
[----:B-1----:R-:W0:Y:S01]  /*d6d0*/  F2F.F32.F64 R3, R28 ;  /* 0x0000001c00037310 */ /* 0x002e220000301000 */
[----:B------:R-:W-:-:S14]  /*d6e0*/  DSETP.GEU.AND P0, PT, |R28|, UR4, PT ;  /* 0x000000041c007e2a */ /* 0x000fdc000bf0e200 */
[----:B0-----:R-:W-:-:S05]  /*d6f0*/  @!P0 FMUL R3, R3, 1.175494350822287508e-38 ;  /* 0x0080000003038820 */ /* 0x001fca0000400000 */
[----:B------:R0:W-:Y:S01]  /*d700*/  STG.E desc[UR36][R4.64], R3 ;  /* 0x0000000304007986 */ /* 0x0001e2000c101924 */
[----:B------:R-:W-:Y:S05]  /*d710*/  BRA `(.L_x_10878) ;  /* 0x0000000c00707947 */ /* 0x000fea0003800000 */
.L_x_10882:
[----:B------:R-:W-:Y:S01]  /*d720*/  UMOV UR4, 0xf0000000 ;  /* 0xf000000000047882 */ /* 0x000fe20000000000 */
[----:B------:R-:W-:Y:S01]  /*d730*/  UMOV UR5, 0x380fffff ;  /* 0x380fffff00057882 */ /* 0x000fe20000000000 */
[----:B-1----:R-:W0:Y:S01]  /*d740*/  F2F.F32.F64 R0, R28 ;  /* 0x0000001c00007310 */ /* 0x002e220000301000 */
[----:B------:R-:W-:-:S14]  /*d750*/  DSETP.GEU.AND P0, PT, |R28|, UR4, PT ;  /* 0x000000041c007e2a */ /* 0x000fdc000bf0e200 */
[----:B0-----:R-:W-:-:S05]  /*d760*/  @!P0 FMUL R0, R0, 1.175494350822287508e-38 ;  /* 0x0080000000008820 */ /* 0x001fca0000400000 */
[----:B------:R-:W-:-:S05]  /*d770*/  F2FP.F16.F32.PACK_AB R0, RZ, R0 ;  /* 0x00000000ff00723e */ /* 0x000fca00000000ff */
[----:B------:R0:W-:Y:S01]  /*d780*/  STG.E.U16 desc[UR36][R4.64], R0 ;  /* 0x0000000004007986 */ /* 0x0001e2000c101524 */
[----:B------:R-:W-:Y:S05]  /*d790*/  BRA `(.L_x_10878) ;  /* 0x0000000c00507947 */ /* 0x000fea0003800000 */
.L_x_10881:
        /* <DEDUP_REMOVED lines=8> */
[----:B-1----:R-:W0:Y:S01]  /*d820*/  F2F.F32.F64 R6, R28 ;  /* 0x0000001c00067310 */ /* 0x002e220000301000 */
[----:B------:R-:W-:Y:S01]  /*d830*/  DSETP.GEU.AND P0, PT, |R28|, UR4, PT ;  /* 0x000000041c007e2a */ /* 0x000fe2000bf0e200 */
[----:B------:R-:W-:-:S13]  /*d840*/  IMAD.MOV.U32 R7, RZ, RZ, RZ ;  /* 0x000000ffff077224 */ /* 0x000fda00078e00ff */
[----:B0-----:R-:W-:-:S05]  /*d850*/  @!P0 FMUL R6, R6, 1.175494350822287508e-38 ;  /* 0x0080000006068820 */ /* 0x001fca0000400000 */
[----:B------:R0:W-:Y:S01]  /*d860*/  STG.E.64 desc[UR36][R4.64], R6 ;  /* 0x0000000604007986 */ /* 0x0001e2000c101b24 */
[----:B------:R-:W-:Y:S05]  /*d870*/  BRA `(.L_x_10878) ;  /* 0x0000000c00187947 */ /* 0x000fea0003800000 */
.L_x_10884:
[----:B------:R-:W-:Y:S01]  /*d880*/  UMOV UR4, 0xf0000000 ;  /* 0xf000000000047882 */ /* 0x000fe20000000000 */
[----:B------:R-:W-:Y:S01]  /*d890*/  UMOV UR5, 0x380fffff ;  /* 0x380fffff00057882 */ /* 0x000fe20000000000 */
[----:B-1----:R-:W0:Y:S01]  /*d8a0*/  F2F.F32.F64 R0, R28 ;  /* 0x0000001c00007310 */ /* 0x002e220000301000 */
[----:B------:R-:W-:-:S14]  /*d8b0*/  DSETP.GEU.AND P0, PT, |R28|, UR4, PT ;  /* 0x000000041c007e2a */ /* 0x000fdc000bf0e200 */
[----:B0-----:R-:W-:-:S05]  /*d8c0*/  @!P0 FMUL R0, R0, 1.175494350822287508e-38 ;  /* 0x0080000000008820 */ /* 0x001fca0000400000 */
[----:B------:R-:W-:-:S04]  /*d8d0*/  F2FP.F16.F32.PACK_AB R3, RZ, R0 ;  /* 0x00000000ff03723e */ /* 0x000fc800000000ff */
[----:B------:R-:W-:-:S05]  /*d8e0*/  PRMT R3, R3, 0x5410, RZ ;  /* 0x0000541003037816 */ /* 0x000fca00000000ff */
[----:B------:R0:W-:Y:S01]  /*d8f0*/  STG.E desc[UR36][R4.64], R3 ;  /* 0x0000000304007986 */ /* 0x0001e2000c101924 */
[----:B------:R-:W-:Y:S05]  /*d900*/  BRA `(.L_x_10878) ;  /* 0x0000000800f47947 */ /* 0x000fea0003800000 */
.L_x_10883:
[----:B-1----:R0:W-:Y:S01]  /*d910*/  STG.E.64 desc[UR36][R4.64], R28 ;  /* 0x0000001c04007986 */ /* 0x0021e2000c101b24 */
[----:B------:R-:W-:Y:S05]  /*d920*/  BRA `(.L_x_10878) ;  /* 0x0000000800ec7947 */ /* 0x000fea0003800000 */
.L_x_10873:
        /* <DEDUP_REMOVED lines=10> */
[----:B-1----:R-:W0:Y:S02]  /*d9d0*/  F2I.U32.F64.TRUNC R29, R28 ;  /* 0x0000001c001d7311 */ /* 0x002e24000030d000 */
[----:B0-----:R0:W-:Y:S01]  /*d9e0*/  STG.E.U16 desc[UR36][R4.64], R29 ;  /* 0x0000001d04007986 */ /* 0x0011e2000c101524 */
[----:B------:R-:W-:Y:S05]  /*d9f0*/  BRA `(.L_x_10878) ;  /* 0x0000000800b87947 */ /* 0x000fea0003800000 */
.L_x_10888:
[----:B------:R-:W-:Y:S01]  /*da00*/  UMOV UR4, 0xf0000000 ;  /* 0xf000000000047882 */ /* 0x000fe20000000000 */
[----:B------:R-:W-:Y:S01]  /*da10*/  UMOV UR5, 0x380fffff ;  /* 0x380fffff00057882 */ /* 0x000fe20000000000 */
[----:B-1----:R-:W0:Y:S01]  /*da20*/  F2F.F32.F64 R7, R28 ;  /* 0x0000001c00077310 */ /* 0x002e220000301000 */
        /* <DEDUP_REMOVED lines=19> */
.L_x_10891:
[----:B------:R-:W-:-:S04]  /*db60*/  SHF.R.U32.HI R3, RZ, 0x18, R7 ;  /* 0x00000018ff037819 */ /* 0x000fc80000011607 */
[----:B------:R-:W-:-:S07]  /*db70*/  LOP3.LUT R0, R0, 0x80, R3, 0xf8, !PT ;  /* 0x0000008000007812 */ /* 0x000fce00078ef803 */
.L_x_10890:
[----:B------:R-:W-:Y:S05]  /*db80*/  BSYNC.RECONVERGENT B0 ;  /* 0x0000000000007941 */ /* 0x000fea0003800200 */
.L_x_10889:
[----:B------:R0:W-:Y:S01]  /*db90*/  STG.E.U8 desc[UR36][R4.64], R0 ;  /* 0x0000000004007986 */ /* 0x0001e2000c101124 */
[----:B------:R-:W-:Y:S05]  /*dba0*/  BRA `(.L_x_10878) ;  /* 0x00000008004c7947 */ /* 0x000fea0003800000 */
.L_x_10887:
        /* <DEDUP_REMOVED lines=22> */
.L_x_10894:
[----:B------:R-:W-:-:S04]  /*dd10*/  SHF.R.U32.HI R3, RZ, 0x18, R7 ;  /* 0x00000018ff037819 */ /* 0x000fc80000011607 */
[----:B------:R-:W-:-:S07]  /*dd20*/  LOP3.LUT R0, R0, 0x80, R3, 0xf8, !PT ;  /* 0x0000008000007812 */ /* 0x000fce00078ef803 */
.L_x_10893:
[----:B------:R-:W-:Y:S05]  /*dd30*/  BSYNC.RECONVERGENT B0 ;  /* 0x0000000000007941 */ /* 0x000fea0003800200 */
.L_x_10892:
[----:B------:R0:W-:Y:S01]  /*dd40*/  STG.E.U8 desc[UR36][R4.64], R0 ;  /* 0x0000000004007986 */ /* 0x0001e2000c101124 */
[----:B------:R-:W-:Y:S05]  /*dd50*/  BRA `(.L_x_10878) ;  /* 0x0000000400e07947 */ /* 0x000fea0003800000 */
.L_x_10886:
        /* <DEDUP_REMOVED lines=26> */
.L_x_10896:
[----:B-1----:R-:W0:Y:S02]  /*df00*/  F2I.U64.F64.TRUNC R28, R28 ;  /* 0x0000001c001c7311 */ /* 0x002e24000030d800 */
[----:B0-----:R0:W-:Y:S01]  /*df10*/  STG.E.64 desc[UR36][R4.64], R28 ;  /* 0x0000001c04007986 */ /* 0x0011e2000c101b24 */
[----:B------:R-:W-:Y:S05]  /*df20*/  BRA `(.L_x_10878) ;  /* 0x00000004006c7947 */ /* 0x000fea0003800000 */
.L_x_10895:
[----:B-1----:R-:W0:Y:S02]  /*df30*/  F2I.U32.F64.TRUNC R29, R28 ;  /* 0x0000001c001d7311 */ /* 0x002e24000030d000 */
[----:B0-----:R0:W-:Y:S01]  /*df40*/  STG.E desc[UR36][R4.64], R29 ;  /* 0x0000001d04007986 */ /* 0x0011e2000c101924 */
[----:B------:R-:W-:Y:S05]  /*df50*/  BRA `(.L_x_10878) ;  /* 0x0000000400607947 */ /* 0x000fea0003800000 */
.L_x_10885:
[----:B------:R-:W-:-:S13]  /*df60*/  ISETP.GT.AND P0, PT, R0, 0xe, PT ;  /* 0x0000000e0000780c */ /* 0x000fda0003f04270 */
[----:B------:R-:W-:Y:S05]  /*df70*/  @P0 BRA `(.L_x_10897) ;  /* 0x00000000002c0947 */ /* 0x000fea0003800000 */
[----:B------:R-:W-:-:S13]  /*df80*/  ISETP.NE.AND P0, PT, R0, 0xa, PT ;  /* 0x0000000a0000780c */ /* 0x000fda0003f05270 */
[----:B------:R-:W-:Y:S05]  /*df90*/  @!P0 BRA `(.L_x_10898) ;  /* 0x0000000000188947 */ /* 0x000fea0003800000 */
[----:B------:R-:W-:-:S13]  /*dfa0*/  ISETP.NE.AND P0, PT, R0, 0xb, PT ;  /* 0x0000000b0000780c */ /* 0x000fda0003f05270 */
[----:B------:R-:W-:Y:S05]  /*dfb0*/  @P0 BRA `(.L_x_10877) ;  /* 0x0000000000340947 */ /* 0x000fea0003800000 */
[----:B-1----:R-:W-:-:S06]  /*dfc0*/  DSETP.NEU.AND P0, PT, R28, RZ, PT ;  /* 0x000000ff1c00722a */ /* 0x002fcc0003f0d000 */
[----:B------:R-:W-:-:S05]  /*dfd0*/  SEL R3, RZ, 0x1, !P0 ;  /* 0x00000001ff037807 */ /* 0x000fca0004000000 */
[----:B------:R0:W-:Y:S01]  /*dfe0*/  STG.E.U8 desc[UR36][R4.64], R3 ;  /* 0x0000000304007986 */ /* 0x0001e2000c101124 */
[----:B------:R-:W-:Y:S05]  /*dff0*/  BRA `(.L_x_10878) ;  /* 0x0000000400387947 */ /* 0x000fea0003800000 */
.L_x_10898:
[----:B------:R-:W-:-:S05]  /*e000*/  CS2R R30, SRZ ;  /* 0x00000000001e7805 */ /* 0x000fca000001ff00 */
[----:B-1----:R3:W-:Y:S01]  /*e010*/  STG.E.128 desc[UR36][R4.64], R28 ;  /* 0x0000001c04007986 */ /* 0x0027e2000c101d24 */
[----:B------:R-:W-:Y:S05]  /*e020*/  BRA `(.L_x_10878) ;  /* 0x00000004002c7947 */ /* 0x000fea0003800000 */
.L_x_10897:
[----:B------:R-:W-:-:S13]  /*e030*/  ISETP.NE.AND P0, PT, R0, 0xf, PT ;  /* 0x0000000f0000780c */ /* 0x000fda0003f05270 */
[----:B------:R-:W-:Y:S05]  /*e040*/  @!P0 BRA `(.L_x_10899) ;  /* 0x0000000400088947 */ /* 0x000fea0003800000 */
[----:B------:R-:W-:-:S13]  /*e050*/  ISETP.NE.AND P0, PT, R0, 0x17, PT ;  /* 0x000000170000780c */ /* 0x000fda0003f05270 */
[----:B------:R-:W-:Y:S05]  /*e060*/  @!P0 BRA `(.L_x_10900) ;  /* 0x0000000000a08947 */ /* 0x000fea0003800000 */
[----:B------:R-:W-:-:S13]  /*e070*/  ISETP.NE.AND P0, PT, R0, 0x18, PT ;  /* 0x000000180000780c */ /* 0x000fda0003f05270 */
[----:B------:R-:W-:Y:S05]  /*e080*/  @!P0 BRA `(.L_x_10901) ;  /* 0x0000000000448947 */ /* 0x000fea0003800000 */
.L_x_10877:
        /* <DEDUP_REMOVED lines=16> */
.L_x_10902:
[----:B------:R-:W-:Y:S05]  /*e190*/  BRA `(.L_x_10878) ;  /* 0x0000000000d07947 */ /* 0x000fea0003800000 */
.L_x_10901:
[----:B------:R-:W-:Y:S01]  /*e1a0*/  UMOV UR4, 0xf0000000 ;  /* 0xf000000000047882 */ /* 0x000fe20000000000 */
[----:B------:R-:W-:Y:S01]  /*e1b0*/  UMOV UR5, 0x380fffff ;  /* 0x380fffff00057882 */ /* 0x000fe20000000000 */
[----:B-1----:R-:W0:Y:S01]  /*e1c0*/  F2F.F32.F64 R7, R28 ;  /* 0x0000001c00077310 */ /* 0x002e220000301000 */
        /* <DEDUP_REMOVED lines=14> */
.L_x_10904:
[----:B------:R-:W-:Y:S05]  /*e2b0*/  BSYNC.RECONVERGENT B0 ;  /* 0x0000000000007941 */ /* 0x000fea0003800200 */
.L_x_10903:
[----:B------:R-:W-:-:S05]  /*e2c0*/  LOP3.LUT R3, R0, 0x80, R3, 0xf8, !PT ;  /* 0x0000008000037812 */ /* 0x000fca00078ef803 */
[----:B------:R1:W-:Y:S01]  /*e2d0*/  STG.E.U8 desc[UR36][R4.64], R3 ;  /* 0x0000000304007986 */ /* 0x0003e2000c101124 */
[----:B------:R-:W-:Y:S05]  /*e2e0*/  BRA `(.L_x_10878) ;  /* 0x00000000007c7947 */ /* 0x000fea0003800000 */
.L_x_10900:
[----:B------:R-:W-:Y:S01]  /*e2f0*/  UMOV UR4, 0xf0000000 ;  /* 0xf000000000047882 */ /* 0x000fe20000000000 */
[----:B------:R-:W-:Y:S01]  /*e300*/  UMOV UR5, 0x380fffff ;  /* 0x380fffff00057882 */ /* 0x000fe20000000000 */
[----:B-1----:R-:W0:Y:S01]  /*e310*/  F2F.F32.F64 R7, R28 ;  /* 0x0000001c00077310 */ /* 0x002e220000301000 */
        /* <DEDUP_REMOVED lines=13> */
.L_x_10906:
[----:B------:R-:W-:Y:S01]  /*e3f0*/  IMAD.MOV.U32 R0, RZ, RZ, 0x7f ;  /* 0x0000007fff007424 */ /* 0x000fe200078e00ff */
[----:B------:R-:W-:-:S04]  /*e400*/  ISETP.GT.U32.AND P0, PT, R3, 0x7f800000, PT ;  /* 0x7f8000000300780c */ /* 0x000fc80003f04070 */
[----:B------:R-:W-:-:S09]  /*e410*/  SEL R0, R0, 0x7c, P0 ;  /* 0x0000007c00007807 */ /* 0x000fd20000000000 */
.L_x_10907:
[----:B------:R-:W-:Y:S05]  /*e420*/  BSYNC.RECONVERGENT B0 ;  /* 0x0000000000007941 */ /* 0x000fea0003800200 */
.L_x_10905:
[----:B------:R-:W-:-:S04]  /*e430*/  SHF.R.U32.HI R3, RZ, 0x18, R7 ;  /* 0x00000018ff037819 */ /* 0x000fc80000011607 */
[----:B------:R-:W-:-:S05]  /*e440*/  LOP3.LUT R3, R0, 0x80, R3, 0xf8, !PT ;  /* 0x0000008000037812 */ /* 0x000fca00078ef803 */
[----:B------:R0:W-:Y:S01]  /*e450*/  STG.E.U8 desc[UR36][R4.64], R3 ;  /* 0x0000000304007986 */ /* 0x0001e2000c101124 */
[----:B------:R-:W-:Y:S05]  /*e460*/  BRA `(.L_x_10878) ;  /* 0x00000000001c7947 */ /* 0x000fea0003800000 */
.L_x_10899:
[----:B------:R-:W-:Y:S01]  /*e470*/  UMOV UR4, 0xf0000000 ;  /* 0xf000000000047882 */ /* 0x000fe20000000000 */
[----:B------:R-:W-:Y:S01]  /*e480*/  UMOV UR5, 0x380fffff ;  /* 0x380fffff00057882 */ /* 0x000fe20000000000 */
[----:B-1----:R-:W0:Y:S01]  /*e490*/  F2F.F32.F64 R0, R28 ;  /* 0x0000001c00007310 */ /* 0x002e220000301000 */
[----:B------:R-:W-:-:S14]  /*e4a0*/  DSETP.GEU.AND P0, PT, |R28|, UR4, PT ;  /* 0x000000041c007e2a */ /* 0x000fdc000bf0e200 */
[----:B0-----:R-:W-:-:S05]  /*e4b0*/  @!P0 FMUL R0, R0, 1.175494350822287508e-38 ;  /* 0x0080000000008820 */ /* 0x001fca0000400000 */
[----:B------:R-:W-:-:S05]  /*e4c0*/  F2FP.BF16.F32.PACK_AB R0, RZ, R0 ;  /* 0x00000000ff00723e */ /* 0x000fca00000010ff */
[----:B------:R2:W-:Y:S02]  /*e4d0*/  STG.E.U16 desc[UR36][R4.64], R0 ;  /* 0x0000000004007986 */ /* 0x0005e4000c101524 */
.L_x_10878:
[----:B------:R-:W-:-:S07]  /*e4e0*/  VIADD R33, R33, 0x80 ;  /* 0x0000008021217836 */ /* 0x000fce0000000000 */
.L_x_10835:
[----:B------:R-:W-:-:S13]  /*e4f0*/  ISETP.GE.AND P0, PT, R33, R2, PT ;  /* 0x000000022100720c */ /* 0x000fda0003f06270 */
[----:B------:R-:W-:Y:S05]  /*e500*/  @P0 BREAK.RELIABLE B6 ;  /* 0x0000000000060942 */ /* 0x000fea0003800100 */
[----:B------:R-:W-:Y:S05]  /*e510*/  @P0 BRA `(.L_x_10872) ;  /* 0x00000010004c0947 */ /* 0x000fea0003800000 */
[----:B------:R-:W-:Y:S05]  /*e520*/  BSYNC.RELIABLE B6 ;  /* 0x0000000000067941 */ /* 0x000fea0003800100 */
.L_x_10834:
        /* <DEDUP_REMOVED lines=21> */
.L_x_10911:
[----:B------:R-:W0:Y:S02]  /*e680*/  F2I.S64.F64.TRUNC R24, R24 ;  /* 0x0000001800187311 */ /* 0x000e24000030d900 */
[----:B0-----:R-:W-:-:S05]  /*e690*/  IMAD.MOV.U32 R3, RZ, RZ, R24 ;  /* 0x000000ffff037224 */ /* 0x001fca00078e0018 */
[----:B------:R1:W-:Y:S01]  /*e6a0*/  STG.E.U8 desc[UR36][R4.64], R3 ;  /* 0x0000000304007986 */ /* 0x0003e2000c101124 */
[----:B------:R-:W-:Y:S05]  /*e6b0*/  BRA `(.L_x_10913) ;  /* 0x0000000c00e07947 */ /* 0x000fea0003800000 */
.L_x_10910:
        /* <DEDUP_REMOVED lines=9> */
.L_x_10915:
[----:B------:R-:W0:Y:S02]  /*e750*/  F2I.F64.TRUNC R25, R24 ;  /* 0x0000001800197311 */ /* 0x000e24000030d100 */
[----:B0-----:R3:W-:Y:S01]  /*e760*/  STG.E desc[UR36][R4.64], R25 ;  /* 0x0000001904007986 */ /* 0x0017e2000c101924 */
[----:B------:R-:W-:Y:S05]  /*e770*/  BRA `(.L_x_10913) ;  /* 0x0000000c00b07947 */ /* 0x000fea0003800000 */
.L_x_10914:
[----:B------:R-:W0:Y:S02]  /*e780*/  F2I.F64.TRUNC R25, R24 ;  /* 0x0000001800197311 */ /* 0x000e24000030d100 */
[----:B0-----:R2:W-:Y:S01]  /*e790*/  STG.E.U16 desc[UR36][R4.64], R25 ;  /* 0x0000001904007986 */ /* 0x0015e2000c101524 */
[----:B------:R-:W-:Y:S05]  /*e7a0*/  BRA `(.L_x_10913) ;  /* 0x0000000c00a47947 */ /* 0x000fea0003800000 */
.L_x_10909:
        /* <DEDUP_REMOVED lines=13> */
.L_x_10917:
        /* <DEDUP_REMOVED lines=8> */
.L_x_10916:
        /* <DEDUP_REMOVED lines=14> */
.L_x_10919:
        /* <DEDUP_REMOVED lines=9> */
.L_x_10918:
[----:B------:R0:W-:Y:S01]  /*ea70*/  STG.E.64 desc[UR36][R4.64], R24 ;  /* 0x0000001804007986 */ /* 0x0001e2000c101b24 */
[----:B------:R-:W-:Y:S05]  /*ea80*/  BRA `(.L_x_10913) ;  /* 0x0000000800ec7947 */ /* 0x000fea0003800000 */
.L_x_10908:
        /* <DEDUP_REMOVED lines=13> */
.L_x_10923:
        /* <DEDUP_REMOVED lines=22> */
.L_x_10926:
[----:B------:R-:W-:-:S04]  /*ecc0*/  SHF.R.U32.HI R3, RZ, 0x18, R7 ;  /* 0x00000018ff037819 */ /* 0x000fc80000011607 */
[----:B------:R-:W-:-:S07]  /*ecd0*/  LOP3.LUT R0, R0, 0x80, R3, 0xf8, !PT ;  /* 0x0000008000007812 */ /* 0x000fce00078ef803 */
.L_x_10925:
[----:B------:R-:W-:Y:S05]  /*ece0*/  BSYNC.RECONVERGENT B0 ;  /* 0x0000000000007941 */ /* 0x000fea0003800200 */
.L_x_10924:
[----:B------:R0:W-:Y:S01]  /*ecf0*/  STG.E.U8 desc[UR36][R4.64], R0 ;  /* 0x0000000004007986 */ /* 0x0001e2000c101124 */
[----:B------:R-:W-:Y:S05]  /*ed00*/  BRA `(.L_x_10913) ;  /* 0x00000008004c7947 */ /* 0x000fea0003800000 */
.L_x_10922:
        /* <DEDUP_REMOVED lines=22> */
.L_x_10929:
[----:B------:R-:W-:-:S04]  /*ee70*/  SHF.R.U32.HI R3, RZ, 0x18, R7 ;  /* 0x00000018ff037819 */ /* 0x000fc80000011607 */
[----:B------:R-:W-:-:S07]  /*ee80*/  LOP3.LUT R0, R0, 0x80, R3, 0xf8, !PT ;  /* 0x0000008000007812 */ /* 0x000fce00078ef803 */
.L_x_10928:
[----:B------:R-:W-:Y:S05]  /*ee90*/  BSYNC.RECONVERGENT B0 ;  /* 0x0000000000007941 */ /* 0x000fea0003800200 */
.L_x_10927:
[----:B------:R0:W-:Y:S01]  /*eea0*/  STG.E.U8 desc[UR36][R4.64], R0 ;  /* 0x0000000004007986 */ /* 0x0001e2000c101124 */
[----:B------:R-:W-:Y:S05]  /*eeb0*/  BRA `(.L_x_10913) ;  /* 0x0000000400e07947 */ /* 0x000fea0003800000 */
.L_x_10921:
        /* <DEDUP_REMOVED lines=26> */
.L_x_10931:
[----:B------:R-:W0:Y:S02]  /*f060*/  F2I.U64.F64.TRUNC R24, R24 ;  /* 0x0000001800187311 */ /* 0x000e24000030d800 */
[----:B0-----:R0:W-:Y:S01]  /*f070*/  STG.E.64 desc[UR36][R4.64], R24 ;  /* 0x0000001804007986 */ /* 0x0011e2000c101b24 */
[----:B------:R-:W-:Y:S05]  /*f080*/  BRA `(.L_x_10913) ;  /* 0x00000004006c7947 */ /* 0x000fea0003800000 */
.L_x_10930:
[----:B------:R-:W0:Y:S02]  /*f090*/  F2I.U32.F64.TRUNC R25, R24 ;  /* 0x0000001800197311 */ /* 0x000e24000030d000 */
[----:B0-----:R0:W-:Y:S01]  /*f0a0*/  STG.E desc[UR36][R4.64], R25 ;  /* 0x0000001904007986 */ /* 0x0011e2000c101924 */
[----:B------:R-:W-:Y:S05]  /*f0b0*/  BRA `(.L_x_10913) ;  /* 0x0000000400607947 */ /* 0x000fea0003800000 */
.L_x_10920:
        /* <DEDUP_REMOVED lines=10> */
.L_x_10933:
[----:B------:R-:W-:-:S05]  /*f160*/  CS2R R26, SRZ ;  /* 0x00000000001a7805 */ /* 0x000fca000001ff00 */
[----:B------:R0:W-:Y:S01]  /*f170*/  STG.E.128 desc[UR36][R4.64], R24 ;  /* 0x0000001804007986 */ /* 0x0001e2000c101d24 */
[----:B------:R-:W-:Y:S05]  /*f180*/  BRA `(.L_x_10913) ;  /* 0x00000004002c7947 */ /* 0x000fea0003800000 */
.L_x_10932:
[----:B------:R-:W-:-:S13]  /*f190*/  ISETP.NE.AND P0, PT, R0, 0xf, PT ;  /* 0x0000000f0000780c */ /* 0x000fda0003f05270 */
[----:B------:R-:W-:Y:S05]  /*f1a0*/  @!P0 BRA `(.L_x_10934) ;  /* 0x0000000400088947 */ /* 0x000fea0003800000 */
[----:B------:R-:W-:-:S13]  /*f1b0*/  ISETP.NE.AND P0, PT, R0, 0x17, PT ;  /* 0x000000170000780c */ /* 0x000fda0003f05270 */
[----:B------:R-:W-:Y:S05]  /*f1c0*/  @!P0 BRA `(.L_x_10935) ;  /* 0x0000000000a08947 */ /* 0x000fea0003800000 */
[----:B------:R-:W-:-:S13]  /*f1d0*/  ISETP.NE.AND P0, PT, R0, 0x18, PT ;  /* 0x000000180000780c */ /* 0x000fda0003f05270 */
[----:B------:R-:W-:Y:S05]  /*f1e0*/  @!P0 BRA `(.L_x_10936) ;  /* 0x0000000000448947 */ /* 0x000fea0003800000 */
.L_x_10912:
        /* <DEDUP_REMOVED lines=16> */
.L_x_10937:
[----:B------:R-:W-:Y:S05]  /*f2f0*/  BRA `(.L_x_10913) ;  /* 0x0000000000d07947 */ /* 0x000fea0003800000 */
.L_x_10936:
        /* <DEDUP_REMOVED lines=17> */
.L_x_10939:
[----:B------:R-:W-:Y:S05]  /*f410*/  BSYNC.RECONVERGENT B0 ;  /* 0x0000000000007941 */ /* 0x000fea0003800200 */
.L_x_10938:
[----:B------:R-:W-:-:S05]  /*f420*/  LOP3.LUT R3, R0, 0x80, R3, 0xf8, !PT ;  /* 0x0000008000037812 */ /* 0x000fca00078ef803 */
[----:B------:R0:W-:Y:S01]  /*f430*/  STG.E.U8 desc[UR36][R4.64], R3 ;  /* 0x0000000304007986 */ /* 0x0001e2000c101124 */
[----:B------:R-:W-:Y:S05]  /*f440*/  BRA `(.L_x_10913) ;  /* 0x00000000007c7947 */ /* 0x000fea0003800000 */
.L_x_10935:
        /* <DEDUP_REMOVED lines=16> */
.L_x_10941:
[----:B------:R-:W-:Y:S01]  /*f550*/  IMAD.MOV.U32 R0, RZ, RZ, 0x7f ;  /* 0x0000007fff007424 */ /* 0x000fe200078e00ff */
[----:B------:R-:W-:-:S04]  /*f560*/  ISETP.GT.U32.AND P0, PT, R3, 0x7f800000, PT ;  /* 0x7f8000000300780c */ /* 0x000fc80003f04070 */
[----:B------:R-:W-:-:S09]  /*f570*/  SEL R0, R0, 0x7c, P0 ;  /* 0x0000007c00007807 */ /* 0x000fd20000000000 */
.L_x_10942:
[----:B------:R-:W-:Y:S05]  /*f580*/  BSYNC.RECONVERGENT B0 ;  /* 0x0000000000007941 */ /* 0x000fea0003800200 */
.L_x_10940:
[----:B------:R-:W-:-:S04]  /*f590*/  SHF.R.U32.HI R3, RZ, 0x18, R7 ;  /* 0x00000018ff037819 */ /* 0x000fc80000011607 */
[----:B------:R-:W-:-:S05]  /*f5a0*/  LOP3.LUT R3, R0, 0x80, R3, 0xf8, !PT ;  /* 0x0000008000037812 */ /* 0x000fca00078ef803 */
[----:B------:R0:W-:Y:S01]  /*f5b0*/  STG.E.U8 desc[UR36][R4.64], R3 ;  /* 0x0000000304007986 */ /* 0x0001e2000c101124 */
[----:B------:R-:W-:Y:S05]  /*f5c0*/  BRA `(.L_x_10913) ;  /* 0x00000000001c7947 */ /* 0x000fea0003800000 */
.L_x_10934:
[----:B------:R-:W-:Y:S01]  /*f5d0*/  UMOV UR4, 0xf0000000 ;  /* 0xf000000000047882 */ /* 0x000fe20000000000 */
[----:B------:R-:W-:Y:S01]  /*f5e0*/  UMOV UR5, 0x380fffff ;  /* 0x380fffff00057882 */ /* 0x000fe20000000000 */
[----:B------:R-:W0:Y:S01]  /*f5f0*/  F2F.F32.F64 R0, R24 ;  /* 0x0000001800007310 */ /* 0x000e220000301000 */
[----:B------:R-:W-:-:S14]  /*f600*/  DSETP.GEU.AND P0, PT, |R24|, UR4, PT ;  /* 0x0000000418007e2a */ /* 0x000fdc000bf0e200 */
[----:B0-----:R-:W-:-:S05]  /*f610*/  @!P0 FMUL R0, R0, 1.175494350822287508e-38 ;  /* 0x0080000000008820 */ /* 0x001fca0000400000 */
[----:B------:R-:W-:-:S05]  /*f620*/  F2FP.BF16.F32.PACK_AB R0, RZ, R0 ;  /* 0x00000000ff00723e */ /* 0x000fca00000010ff */
[----:B------:R0:W-:Y:S02]  /*f630*/  STG.E.U16 desc[UR36][R4.64], R0 ;  /* 0x0000000004007986 */ /* 0x0001e4000c101524 */
.L_x_10913:
[----:B------:R-:W-:-:S07]  /*f640*/  VIADD R33, R33, 0x80 ;  /* 0x0000008021217836 */ /* 0x000fce0000000000 */
.L_x_10872:
[----:B------:R-:W-:Y:S05]  /*f650*/  BSYNC.RECONVERGENT B7 ;  /* 0x0000000000077941 */ /* 0x000fea0003800200 */
.L_x_10833:
[----:B------:R-:W-:-:S13]  /*f660*/  ISETP.GE.AND P0, PT, R33, R2, PT ;  /* 0x000000022100720c */ /* 0x000fda0003f06270 */
[----:B------:R-:W-:Y:S05]  /*f670*/  @P0 EXIT ;  /* 0x000000000000094d */ /* 0x000fea0003800000 */
[----:B01-3--:R-:W0:Y:S01]  /*f680*/  LDC.64 R2, c[0x0][0x388] ;  /* 0x0000e200ff027b82 */ /* 0x00be220000000a00 */
[----:B------:R-:W1:Y:S01]  /*f690*/  LDCU UR4, c[0x0][0x3c0] ;  /* 0x00007800ff0477ac */ /* 0x000e620008000800 */
[----:B--2---:R-:W-:Y:S01]  /*f6a0*/  PRMT R0, R18, 0x9910, RZ ;  /* 0x0000991012007816 */ /* 0x004fe200000000ff */
        /* <DEDUP_REMOVED lines=17> */
.L_x_10946:
[----:B------:R-:W0:Y:S02]  /*f7c0*/  F2I.S64.F64.TRUNC R16, R16 ;  /* 0x0000001000107311 */ /* 0x000e24000030d900 */
[----:B0-----:R-:W-:-:S05]  /*f7d0*/  IMAD.MOV.U32 R5, RZ, RZ, R16 ;  /* 0x000000ffff057224 */ /* 0x001fca00078e0010 */
[----:B------:R-:W-:Y:S01]  /*f7e0*/  STG.E.U8 desc[UR36][R2.64], R5 ;  /* 0x0000000502007986 */ /* 0x000fe2000c101124 */
[----:B------:R-:W-:Y:S05]  /*f7f0*/  EXIT ;  /* 0x000000000000794d */ /* 0x000fea0003800000 */
.L_x_10945:
        /* <DEDUP_REMOVED lines=9> */
.L_x_10949:
[----:B------:R-:W0:Y:S02]  /*f890*/  F2I.F64.TRUNC R17, R16 ;  /* 0x0000001000117311 */ /* 0x000e24000030d100 */
[----:B0-----:R-:W-:Y:S01]  /*f8a0*/  STG.E desc[UR36][R2.64], R17 ;  /* 0x0000001102007986 */ /* 0x001fe2000c101924 */
[----:B------:R-:W-:Y:S05]  /*f8b0*/  EXIT ;  /* 0x000000000000794d */ /* 0x000fea0003800000 */
.L_x_10948:
[----:B------:R-:W0:Y:S02]  /*f8c0*/  F2I.F64.TRUNC R17, R16 ;  /* 0x0000001000117311 */ /* 0x000e24000030d100 */
[----:B0-----:R-:W-:Y:S01]  /*f8d0*/  STG.E.U16 desc[UR36][R2.64], R17 ;  /* 0x0000001102007986 */ /* 0x001fe2000c101524 */
[----:B------:R-:W-:Y:S05]  /*f8e0*/  EXIT ;  /* 0x000000000000794d */ /* 0x000fea0003800000 */
.L_x_10944:
        /* <DEDUP_REMOVED lines=13> */
.L_x_10951:
        /* <DEDUP_REMOVED lines=8> */
.L_x_10950:
        /* <DEDUP_REMOVED lines=14> */
.L_x_10953:
        /* <DEDUP_REMOVED lines=9> */
.L_x_10952:
[----:B------:R-:W-:Y:S01]  /*fbb0*/  STG.E.64 desc[UR36][R2.64], R16 ;  /* 0x0000001002007986 */ /* 0x000fe2000c101b24 */
[----:B------:R-:W-:Y:S05]  /*fbc0*/  EXIT ;  /* 0x000000000000794d */ /* 0x000fea0003800000 */
.L_x_10943:
        /* <DEDUP_REMOVED lines=13> */
.L_x_10957:
        /* <DEDUP_REMOVED lines=22> */
.L_x_10960:
[----:B------:R-:W-:-:S04]  /*fe00*/  SHF.R.U32.HI R5, RZ, 0x18, R5 ;  /* 0x00000018ff057819 */ /* 0x000fc80000011605 */
[----:B------:R-:W-:-:S07]  /*fe10*/  LOP3.LUT R0, R0, 0x80, R5, 0xf8, !PT ;  /* 0x0000008000007812 */ /* 0x000fce00078ef805 */
.L_x_10959:
[----:B------:R-:W-:Y:S05]  /*fe20*/  BSYNC.RECONVERGENT B0 ;  /* 0x0000000000007941 */ /* 0x000fea0003800200 */
.L_x_10958:
[----:B------:R-:W-:Y:S01]  /*fe30*/  STG.E.U8 desc[UR36][R2.64], R0 ;  /* 0x0000000002007986 */ /* 0x000fe2000c101124 */
[----:B------:R-:W-:Y:S05]  /*fe40*/  EXIT ;  /* 0x000000000000794d */ /* 0x000fea0003800000 */
.L_x_10956:
        /* <DEDUP_REMOVED lines=22> */
.L_x_10963:
[----:B------:R-:W-:-:S04]  /*ffb0*/  SHF.R.U32.HI R5, RZ, 0x18, R5 ;  /* 0x00000018ff057819 */ /* 0x000fc80000011605 */
[----:B------:R-:W-:-:S07]  /*ffc0*/  LOP3.LUT R0, R0, 0x80, R5, 0xf8, !PT ;  /* 0x0000008000007812 */ /* 0x000fce00078ef805 */
.L_x_10962:
[----:B------:R-:W-:Y:S05]  /*ffd0*/  BSYNC.RECONVERGENT B0 ;  /* 0x0000000000007941 */ /* 0x000fea0003800200 */
.L_x_10961:
[----:B------:R-:W-:Y:S01]  /*ffe0*/  STG.E.U8 desc[UR36][R2.64], R0 ;  /* 0x0000000002007986 */ /* 0x000fe2000c101124 */
[----:B------:R-:W-:Y:S05]  /*fff0*/  EXIT ;  /* 0x000000000000794d */ /* 0x000fea0003800000 */
.L_x_10955:
        /* <DEDUP_REMOVED lines=26> */
.L_x_10965:
[----:B------:R-:W0:Y:S02]  /*101a0*/  F2I.U64.F64.TRUNC R16, R16 ;  /* 0x0000001000107311 */ /* 0x000e24000030d800 */
[----:B0-----:R-:W-:Y:S01]  /*101b0*/  STG.E.64 desc[UR36][R2.64], R16 ;  /* 0x0000001002007986 */ /* 0x001fe2000c101b24 */
[----:B------:R-:W-:Y:S05]  /*101c0*/  EXIT ;  /* 0x000000000000794d */ /* 0x000fea0003800000 */
.L_x_10964:
[----:B------:R-:W0:Y:S02]  /*101d0*/  F2I.U32.F64.TRUNC R17, R16 ;  /* 0x0000001000117311 */ /* 0x000e24000030d000 */
[----:B0-----:R-:W-:Y:S01]  /*101e0*/  STG.E desc[UR36][R2.64], R17 ;  /* 0x0000001102007986 */ /* 0x001fe2000c101924 */
[----:B------:R-:W-:Y:S05]  /*101f0*/  EXIT ;  /* 0x000000000000794d */ /* 0x000fea0003800000 */
.L_x_10954:
        /* <DEDUP_REMOVED lines=10> */
.L_x_10967:
[----:B------:R-:W-:-:S05]  /*102a0*/  CS2R R18, SRZ ;  /* 0x0000000000127805 */ /* 0x000fca000001ff00 */
[----:B------:R-:W-:Y:S01]  /*102b0*/  STG.E.128 desc[UR36][R2.64], R16 ;  /* 0x0000001002007986 */ /* 0x000fe2000c101d24 */
[----:B------:R-:W-:Y:S05]  /*102c0*/  EXIT ;  /* 0x000000000000794d */ /* 0x000fea0003800000 */
.L_x_10966:
[----:B------:R-:W-:-:S13]  /*102d0*/  ISETP.NE.AND P0, PT, R0, 0xf, PT ;  /* 0x0000000f0000780c */ /* 0x000fda0003f05270 */
[----:B------:R-:W-:Y:S05]  /*102e0*/  @!P0 BRA `(.L_x_10968) ;  /* 0x0000000400088947 */ /* 0x000fea0003800000 */
[----:B------:R-:W-:-:S13]  /*102f0*/  ISETP.NE.AND P0, PT, R0, 0x17, PT ;  /* 0x000000170000780c */ /* 0x000fda0003f05270 */
[----:B------:R-:W-:Y:S05]  /*10300*/  @!P0 BRA `(.L_x_10969) ;  /* 0x0000000000a08947 */ /* 0x000fea0003800000 */
[----:B------:R-:W-:-:S13]  /*10310*/  ISETP.NE.AND P0, PT, R0, 0x18, PT ;  /* 0x000000180000780c */ /* 0x000fda0003f05270 */
[----:B------:R-:W-:Y:S05]  /*10320*/  @!P0 BRA `(.L_x_10970) ;  /* 0x0000000000448947 */ /* 0x000fea0003800000 */
.L_x_10947:
        /* <DEDUP_REMOVED lines=16> */
.L_x_10971:
[----:B------:R-:W-:Y:S05]  /*10430*/  EXIT ;  /* 0x000000000000794d */ /* 0x000fea0003800000 */
.L_x_10970:
        /* <DEDUP_REMOVED lines=17> */
.L_x_10973:
[----:B------:R-:W-:Y:S05]  /*10550*/  BSYNC.RECONVERGENT B0 ;  /* 0x0000000000007941 */ /* 0x000fea0003800200 */
.L_x_10972:
[----:B------:R-:W-:-:S05]  /*10560*/  LOP3.LUT R5, R0, 0x80, R5, 0xf8, !PT ;  /* 0x0000008000057812 */ /* 0x000fca00078ef805 */
[----:B------:R-:W-:Y:S01]  /*10570*/  STG.E.U8 desc[UR36][R2.64], R5 ;  /* 0x0000000502007986 */ /* 0x000fe2000c101124 */
[----:B------:R-:W-:Y:S05]  /*10580*/  EXIT ;  /* 0x000000000000794d */ /* 0x000fea0003800000 */
.L_x_10969:
        /* <DEDUP_REMOVED lines=16> */
.L_x_10975:
[----:B------:R-:W-:Y:S01]  /*10690*/  IMAD.MOV.U32 R0, RZ, RZ, 0x7f ;  /* 0x0000007fff007424 */ /* 0x000fe200078e00ff */
[----:B------:R-:W-:-:S04]  /*106a0*/  ISETP.GT.U32.AND P0, PT, R4, 0x7f800000, PT ;  /* 0x7f8000000400780c */ /* 0x000fc80003f04070 */
[----:B------:R-:W-:-:S09]  /*106b0*/  SEL R0, R0, 0x7c, P0 ;  /* 0x0000007c00007807 */ /* 0x000fd20000000000 */
.L_x_10976:
[----:B------:R-:W-:Y:S05]  /*106c0*/  BSYNC.RECONVERGENT B0 ;  /* 0x0000000000007941 */ /* 0x000fea0003800200 */
.L_x_10974:
[----:B------:R-:W-:-:S04]  /*106d0*/  SHF.R.U32.HI R5, RZ, 0x18, R5 ;  /* 0x00000018ff057819 */ /* 0x000fc80000011605 */
[----:B------:R-:W-:-:S05]  /*106e0*/  LOP3.LUT R5, R0, 0x80, R5, 0xf8, !PT ;  /* 0x0000008000057812 */ /* 0x000fca00078ef805 */
[----:B------:R-:W-:Y:S01]  /*106f0*/  STG.E.U8 desc[UR36][R2.64], R5 ;  /* 0x0000000502007986 */ /* 0x000fe2000c101124 */
[----:B------:R-:W-:Y:S05]  /*10700*/  EXIT ;  /* 0x000000000000794d */ /* 0x000fea0003800000 */
.L_x_10968:
        /* <DEDUP_REMOVED lines=8> */
        .weak           $__internal_30_$__cuda_sm20_div_rn_f64_full
        .type           $__internal_30_$__cuda_sm20_div_rn_f64_full,@function
        .size           $__internal_30_$__cuda_sm20_div_rn_f64_full,(.L_x_11239 - $__internal_30_$__cuda_sm20_div_rn_f64_full)
$__internal_30_$__cuda_sm20_div_rn_f64_full:
[----:B------:R-:W-:Y:S01]  /*10790*/  FSETP.GEU.AND P2, PT, |R11|, 1.469367938527859385e-39, PT ;  /* 0x001000000b00780b */ /* 0x000fe20003f4e200 */
[----:B------:R-:W-:Y:S01]  /*107a0*/  IMAD.MOV.U32 R6, RZ, RZ, R8 ;  /* 0x000000ffff067224 */ /* 0x000fe200078e0008 */
[C---:B------:R-:W-:Y:S01]  /*107b0*/  FSETP.GEU.AND P0, PT, |R7|.reuse, 1.469367938527859385e-39, PT ;  /* 0x001000000700780b */ /* 0x040fe20003f0e200 */
[----:B------:R-:W-:Y:S01]  /*107c0*/  IMAD.MOV.U32 R12, RZ, RZ, R10 ;  /* 0x000000ffff0c7224 */ /* 0x000fe200078e000a */
[----:B------:R-:W-:Y:S01]  /*107d0*/  LOP3.LUT R9, R7, 0x800fffff, RZ, 0xc0, !PT ;  /* 0x800fffff07097812 */ /* 0x000fe200078ec0ff */
[----:B------:R-:W-:Y:S01]  /*107e0*/  IMAD.MOV.U32 R42, RZ, RZ, 0x1 ;  /* 0x00000001ff2a7424 */ /* 0x000fe200078e00ff */
[----:B------:R-:W-:Y:S01]  /*107f0*/  LOP3.LUT R0, R11, 0x7ff00000, RZ, 0xc0, !PT ;  /* 0x7ff000000b007812 */ /* 0x000fe200078ec0ff */
[----:B------:R-:W-:Y:S01]  /*10800*/  BSSY.RECONVERGENT B1, `(.L_x_10977) ;  /* 0x0000050000017945 */ /* 0x000fe20003800200 */
[----:B------:R-:W-:Y:S02]  /*10810*/  LOP3.LUT R9, R9, 0x3ff00000, RZ, 0xfc, !PT ;  /* 0x3ff0000009097812 */ /* 0x000fe400078efcff */
[----:B------:R-:W-:Y:S01]  /*10820*/  LOP3.LUT R21, R7, 0x7ff00000, RZ, 0xc0, !PT ;  /* 0x7ff0000007157812 */ /* 0x000fe200078ec0ff */
[----:B------:R-:W-:-:S02]  /*10830*/  IMAD.MOV.U32 R20, RZ, RZ, R0 ;  /* 0x000000ffff147224 */ /* 0x000fc400078e0000 */
[----:B------:R-:W-:Y:S02]  /*10840*/  @!P2 LOP3.LUT R3, R7, 0x7ff00000, RZ, 0xc0, !PT ;  /* 0x7ff000000703a812 */ /* 0x000fe400078ec0ff */
[----:B------:R-:W-:Y:S01]  /*10850*/  @!P0 DMUL R8, R6, 8.98846567431157953865e+307 ;  /* 0x7fe0000006088828 */ /* 0x000fe20000000000 */
[C---:B------:R-:W-:Y:S02]  /*10860*/  ISETP.GE.U32.AND P1, PT, R0.reuse, R21, PT ;  /* 0x000000150000720c */ /* 0x040fe40003f26070 */
[----:B------:R-:W-:Y:S01]  /*10870*/  @!P2 ISETP.GE.U32.AND P3, PT, R0, R3, PT ;  /* 0x000000030000a20c */ /* 0x000fe20003f66070 */
[----:B------:R-:W-:Y:S02]  /*10880*/  IMAD.MOV.U32 R3, RZ, RZ, 0x1ca00000 ;  /* 0x1ca00000ff037424 */ /* 0x000fe400078e00ff */
[----:B------:R-:W0:Y:S03]  /*10890*/  MUFU.RCP64H R43, R9 ;  /* 0x00000009002b7308 */ /* 0x000e260000001800 */
[----:B------:R-:W-:-:S02]  /*108a0*/  @!P2 SEL R15, R3, 0x63400000, !P3 ;  /* 0x63400000030fa807 */ /* 0x000fc40005800000 */
[----:B------:R-:W-:Y:S02]  /*108b0*/  SEL R13, R3, 0x63400000, !P1 ;  /* 0x63400000030d7807 */ /* 0x000fe40004800000 */
[--C-:B------:R-:W-:Y:S02]  /*108c0*/  @!P2 LOP3.LUT R14, R15, 0x80000000, R11.reuse, 0xf8, !PT ;  /* 0x800000000f0ea812 */ /* 0x100fe400078ef80b */
[----:B------:R-:W-:Y:S02]  /*108d0*/  LOP3.LUT R13, R13, 0x800fffff, R11, 0xf8, !PT ;  /* 0x800fffff0d0d7812 */ /* 0x000fe400078ef80b */
[----:B------:R-:W-:Y:S01]  /*108e0*/  @!P2 LOP3.LUT R15, R14, 0x100000, RZ, 0xfc, !PT ;  /* 0x001000000e0fa812 */ /* 0x000fe200078efcff */
[----:B------:R-:W-:Y:S01]  /*108f0*/  @!P2 IMAD.MOV.U32 R14, RZ, RZ, RZ ;  /* 0x000000ffff0ea224 */ /* 0x000fe200078e00ff */
[----:B------:R-:W-:-:S05]  /*10900*/  @!P0 LOP3.LUT R21, R9, 0x7ff00000, RZ, 0xc0, !PT ;  /* 0x7ff0000009158812 */ /* 0x000fca00078ec0ff */
[----:B------:R-:W-:Y:S02]  /*10910*/  @!P2 DFMA R12, R12, 2, -R14 ;  /* 0x400000000c0ca82b */ /* 0x000fe4000000080e */
[----:B0-----:R-:W-:-:S08]  /*10920*/  DFMA R14, R42, -R8, 1 ;  /* 0x3ff000002a0e742b */ /* 0x001fd00000000808 */
[----:B------:R-:W-:Y:S01]  /*10930*/  DFMA R14, R14, R14, R14 ;  /* 0x0000000e0e0e722b */ /* 0x000fe2000000000e */
[----:B------:R-:W-:-:S05]  /*10940*/  @!P2 LOP3.LUT R20, R13, 0x7ff00000, RZ, 0xc0, !PT ;  /* 0x7ff000000d14a812 */ /* 0x000fca00078ec0ff */
[----:B------:R-:W-:Y:S02]  /*10950*/  VIADD R34, R20, 0xffffffff ;  /* 0xffffffff14227836 */ /* 0x000fe40000000000 */
[----:B------:R-:W-:-:S03]  /*10960*/  DFMA R14, R42, R14, R42 ;  /* 0x0000000e2a0e722b */ /* 0x000fc6000000002a */
[----:B------:R-:W-:Y:S01]  /*10970*/  ISETP.GT.U32.AND P0, PT, R34, 0x7feffffe, PT ;  /* 0x7feffffe2200780c */ /* 0x000fe20003f04070 */
[----:B------:R-:W-:-:S04]  /*10980*/  VIADD R34, R21, 0xffffffff ;  /* 0xffffffff15227836 */ /* 0x000fc80000000000 */
[----:B------:R-:W-:Y:S01]  /*10990*/  DFMA R44, R14, -R8, 1 ;  /* 0x3ff000000e2c742b */ /* 0x000fe20000000808 */
[----:B------:R-:W-:-:S07]  /*109a0*/  ISETP.GT.U32.OR P0, PT, R34, 0x7feffffe, P0 ;  /* 0x7feffffe2200780c */ /* 0x000fce0000704470 */
[----:B------:R-:W-:-:S08]  /*109b0*/  DFMA R44, R14, R44, R14 ;  /* 0x0000002c0e2c722b */ /* 0x000fd0000000000e */
[----:B------:R-:W-:-:S08]  /*109c0*/  DMUL R42, R44, R12 ;  /* 0x0000000c2c2a7228 */ /* 0x000fd00000000000 */
[----:B------:R-:W-:-:S08]  /*109d0*/  DFMA R14, R42, -R8, R12 ;  /* 0x800000082a0e722b */ /* 0x000fd0000000000c */
[----:B------:R-:W-:Y:S01]  /*109e0*/  DFMA R14, R44, R14, R42 ;  /* 0x0000000e2c0e722b */ /* 0x000fe2000000002a */
[----:B------:R-:W-:Y:S10]  /*109f0*/  @P0 BRA `(.L_x_10978) ;  /* 0x00000000006c0947 */ /* 0x000ff40003800000 */
[----:B------:R-:W-:-:S04]  /*10a00*/  LOP3.LUT R11, R7, 0x7ff00000, RZ, 0xc0, !PT ;  /* 0x7ff00000070b7812 */ /* 0x000fc800078ec0ff */
[CC--:B------:R-:W-:Y:S02]  /*10a10*/  VIADDMNMX R10, R0.reuse, -R11.reuse, 0xb9600000, !PT ;  /* 0xb9600000000a7446 */ /* 0x0c0fe4000780090b */
[----:B------:R-:W-:Y:S02]  /*10a20*/  ISETP.GE.U32.AND P0, PT, R0, R11, PT ;  /* 0x0000000b0000720c */ /* 0x000fe40003f06070 */
[----:B------:R-:W-:Y:S01]  /*10a30*/  VIMNMX R0, PT, PT, R10, 0x46a00000, PT ;  /* 0x46a000000a007848 */ /* 0x000fe20003fe0100 */
[----:B------:R-:W-:Y:S01]  /*10a40*/  IMAD.MOV.U32 R10, RZ, RZ, RZ ;  /* 0x000000ffff0a7224 */ /* 0x000fe200078e00ff */
[----:B------:R-:W-:-:S05]  /*10a50*/  SEL R3, R3, 0x63400000, !P0 ;  /* 0x6340000003037807 */ /* 0x000fca0004000000 */
[----:B------:R-:W-:-:S04]  /*10a60*/  IMAD.IADD R0, R0, 0x1, -R3 ;  /* 0x0000000100007824 */ /* 0x000fc800078e0a03 */
        /* <DEDUP_REMOVED lines=20> */
.L_x_10978:
        /* <DEDUP_REMOVED lines=16> */
.L_x_10981:
[----:B------:R-:W-:Y:S01]  /*10cb0*/  LOP3.LUT R43, R7, 0x80000, RZ, 0xfc, !PT ;  /* 0x00080000072b7812 */ /* 0x000fe200078efcff */
[----:B------:R-:W-:Y:S01]  /*10cc0*/  IMAD.MOV.U32 R42, RZ, RZ, R6 ;  /* 0x000000ffff2a7224 */ /* 0x000fe200078e0006 */
[----:B------:R-:W-:Y:S06]  /*10cd0*/  BRA `(.L_x_10979) ;  /* 0x0000000000087947 */ /* 0x000fec0003800000 */
.L_x_10980:
[----:B------:R-:W-:Y:S01]  /*10ce0*/  LOP3.LUT R43, R11, 0x80000, RZ, 0xfc, !PT ;  /* 0x000800000b2b7812 */ /* 0x000fe200078efcff */
[----:B------:R-:W-:-:S07]  /*10cf0*/  IMAD.MOV.U32 R42, RZ, RZ, R10 ;  /* 0x000000ffff2a7224 */ /* 0x000fce00078e000a */
.L_x_10979:
[----:B------:R-:W-:Y:S05]  /*10d00*/  BSYNC.RECONVERGENT B1 ;  /* 0x0000000000017941 */ /* 0x000fea0003800200 */
.L_x_10977:
[----:B------:R-:W-:-:S04]  /*10d10*/  IMAD.MOV.U32 R41, RZ, RZ, 0x0 ;  /* 0x00000000ff297424 */ /* 0x000fc800078e00ff */
[----:B------:R-:W-:Y:S05]  /*10d20*/  RET.REL.NODEC R40 `(_ZN2at6native27unrolled_elementwise_kernelIZZZN37_INTERNAL_cee6930f_7_Loss_cu_5b0651e139_GLOBAL__N__cee6930f_7_Loss_cu_5b0651e140binary_cross_entropy_backward_out_kernelERNS_6TensorERKS4_S7_S7_ENKUlvE_clEvENKUlvE_clEvEUldddE_St5arrayIPcLm4EELi4E23TrivialOffsetCalculatorILi3EjESE_ILi1EjENS0_6memory12LoadWithCastILi3EEENSH_13StoreWithCastILi1EEEEEviT_T0_T2_T3_T4_T5_) ;  /* 0xfffffef028b47950 */ /* 0x000fea0003c3ffff */
.L_x_10982:
        /* <DEDUP_REMOVED lines=13> */
.L_x_11239:


//--------------------- .text._ZN2at6native18elementwise_kernelILi128ELi2EZNS0_22gpu_kernel_impl_nocastIZZZN37_INTERNAL_cee6930f_7_Loss_cu_5b0651e139_GLOBAL__N__cee6930f_7_Loss_cu_5b0651e140binary_cross_entropy_backward_out_kernelERNS_6TensorERKS5_S8_S8_ENKUlvE_clEvENKUlvE_clEvEUldddE_EEvRNS_18TensorIteratorBaseERKT_EUliE_EEviT1_ --------------------------
	.section	.text._ZN2at6native18elementwise_kernelILi128ELi2EZNS0_22gpu_kernel_impl_nocastIZZZN37_INTERNAL_cee6930f_7_Loss_cu_5b0651e139_GLOBAL__N__cee6930f_7_Loss_cu_5b0651e140binary_cross_entropy_backward_out_kernelERNS_6TensorERKS5_S8_S8_ENKUlvE_clEvENKUlvE_clEvEUldddE_EEvRNS_18TensorIteratorBaseERKT_EUliE_EEviT1_,"ax",@progbits
	.align	128
        .global         _ZN2at6native18elementwise_kernelILi128ELi2EZNS0_22gpu_kernel_impl_nocastIZZZN37_INTERNAL_cee6930f_7_Loss_cu_5b0651e139_GLOBAL__N__cee6930f_7_Loss_cu_5b0651e140binary_cross_entropy_backward_out_kernelERNS_6TensorERKS5_S8_S8_ENKUlvE_clEvENKUlvE_clEvEUldddE_EEvRNS_18TensorIteratorBaseERKT_EUliE_EEviT1_
        .type           _ZN2at6native18elementwise_kernelILi128ELi2EZNS0_22gpu_kernel_impl_nocastIZZZN37_INTERNAL_cee6930f_7_Loss_cu_5b0651e139_GLOBAL__N__cee6930f_7_Loss_cu_5b0651e140binary_cross_entropy_backward_out_kernelERNS_6TensorERKS5_S8_S8_ENKUlvE_clEvENKUlvE_clEvEUldddE_EEvRNS_18TensorIteratorBaseERKT_EUliE_EEviT1_,@function
        .size           _ZN2at6native18elementwise_kernelILi128ELi2EZNS0_22gpu_kernel_impl_nocastIZZZN37_INTERNAL_cee6930f_7_Loss_cu_5b0651e139_GLOBAL__N__cee6930f_7_Loss_cu_5b0651e140binary_cross_entropy_backward_out_kernelERNS_6TensorERKS5_S8_S8_ENKUlvE_clEvENKUlvE_clEvEUldddE_EEvRNS_18TensorIteratorBaseERKT_EUliE_EEviT1_,(.L_x_11240 - _ZN2at6native18elementwise_kernelILi128ELi2EZNS0_22gpu_kernel_impl_nocastIZZZN37_INTERNAL_cee6930f_7_Loss_cu_5b0651e139_GLOBAL__N__cee6930f_7_Loss_cu_5b0651e140binary_cross_entropy_backward_out_kernelERNS_6TensorERKS5_S8_S8_ENKUlvE_clEvENKUlvE_clEvEUldddE_EEvRNS_18TensorIteratorBaseERKT_EUliE_EEviT1_)
        .other          _ZN2at6native18elementwise_kernelILi128ELi2EZNS0_22gpu_kernel_impl_nocastIZZZN37_INTERNAL_cee6930f_7_Loss_cu_5b0651e139_GLOBAL__N__cee6930f_7_Loss_cu_5b0651e140binary_cross_entropy_backward_out_kernelERNS_6TensorERKS5_S8_S8_ENKUlvE_clEvENKUlvE_clEvEUldddE_EEvRNS_18TensorIteratorBaseERKT_EUliE_EEviT1_,@"STO_CUDA_ENTRY STV_DEFAULT"
_ZN2at6native18elementwise_kernelILi128ELi2EZNS0_22gpu_kernel_impl_nocastIZZZN37_INTERNAL_cee6930f_7_Loss_cu_5b0651e139_GLOBAL__N__cee6930f_7_Loss_cu_5b0651e140binary_cross_entropy_backward_out_kernelERNS_6TensorERKS5_S8_S8_ENKUlvE_clEvENKUlvE_clEvEUldddE_EEvRNS_18TensorIteratorBaseERKT_EUliE_EEviT1_:
.text._ZN2at6native18elementwise_kernelILi128ELi2EZNS0_22gpu_kernel_impl_nocastIZZZN37_INTERNAL_cee6930f_7_Loss_cu_5b0651e139_GLOBAL__N__cee6930f_7_Loss_cu_5b0651e140binary_cross_entropy_backward_out_kernelERNS_6TensorERKS5_S8_S8_ENKUlvE_clEvENKUlvE_clEvEUldddE_EEvRNS_18TensorIteratorBaseERKT_EUliE_EEviT1_:
        /* <DEDUP_REMOVED lines=13> */
[----:B------:R-:W0:Y:S02]  /*00d0*/  LDC.64 R2, c[0x0][0x658] ;  /* 0x00019600ff027b82 */ /* 0x000e240000000a00 */
[----:B0-----:R-:W2:Y:S06]  /*00e0*/  LDG.E.64 R2, desc[UR8][R2.64] ;  /* 0x0000000802027981 */ /* 0x001eac000c1e1b00 */
[----:B------:R-:W0:Y:S08]  /*00f0*/  LDC.64 R8, c[0x0][0x660] ;  /* 0x00019800ff087b82 */ /* 0x000e300000000a00 */
[----:B------:R-:W1:Y:S01]  /*0100*/  LDC.64 R6, c[0x0][0x650] ;  /* 0x00019400ff067b82 */ /* 0x000e620000000a00 */
[----:B0-----:R-:W3:Y:S04]  /*0110*/  LDG.E.64 R8, desc[UR8][R8.64] ;  /* 0x0000000808087981 */ /* 0x001ee8000c1e1b00 */
[----:B-1----:R-:W4:Y:S01]  /*0120*/  LDG.E.64 R6, desc[UR8][R6.64] ;  /* 0x0000000806067981 */ /* 0x002f22000c1e1b00 */
[----:B------:R-:W-:Y:S01]  /*0130*/  UMOV UR4, 0x80000000 ;  /* 0x8000000000047882 */ /* 0x000fe20000000000 */
[----:B------:R-:W-:-:S02]  /*0140*/  UMOV UR5, 0x3d719799 ;  /* 0x3d71979900057882 */ /* 0x000fc40000000000 */
[----:B------:R-:W-:Y:S02]  /*0150*/  UMOV UR6, UR5 ;  /* 0x0000000500067c82 */ /* 0x000fe40008000000 */
[----:B------:R-:W-:Y:S01]  /*0160*/  MOV R10, UR6 ;  /* 0x00000006000a7c02 */ /* 0x000fe20008000f00 */
[----:B--2---:R-:W-:-:S08]  /*0170*/  DADD R4, -R2, 1 ;  /* 0x3ff0000002047429 */ /* 0x004fd00000000100 */
[----:B------:R-:W-:-:S08]  /*0180*/  DMUL R4, R2, R4 ;  /* 0x0000000402047228 */ /* 0x000fd00000000000 */
[----:B------:R-:W-:Y:S02]  /*0190*/  DSETP.MAX.AND P0, P1, R4, UR4, PT ;  /* 0x0000000404007e2a */ /* 0x000fe4000b90f000 */
[----:B------:R-:W-:-:S04]  /*01a0*/  MOV R0, R5 ;  /* 0x0000000500007202 */ /* 0x000fc80000000f00 */
[----:B------:R-:W-:Y:S02]  /*01b0*/  FSEL R11, R0, UR6, P0 ;  /* 0x00000006000b7c08 */ /* 0x000fe40008000000 */
[----:B------:R-:W-:Y:S01]  /*01c0*/  SEL R4, R4, UR4, P0 ;  /* 0x0000000404047c07 */ /* 0x000fe20008000000 */
[----:B---3--:R-:W-:-:S05]  /*01d0*/  DADD R8, R2, -R8 ;  /* 0x0000000002087229 */ /* 0x008fca0000000808 */
[----:B------:R-:W-:Y:S01]  /*01e0*/  @P1 LOP3.LUT R11, R10, 0x80000, RZ, 0xfc, !PT ;  /* 0x000800000a0b1812 */ /* 0x000fe200078efcff */
[----:B------:R-:W-:Y:S02]  /*01f0*/  HFMA2 R10, -RZ, RZ, 0, 5.9604644775390625e-08 ;  /* 0x00000001ff0a7431 */ /* 0x000fe400000001ff */
[----:B----4-:R-:W-:Y:S01]  /*0200*/  DMUL R8, R6, R8 ;  /* 0x0000000806087228 */ /* 0x010fe20000000000 */
[----:B------:R-:W-:-:S04]  /*0210*/  MOV R5, R11 ;  /* 0x0000000b00057202 */ /* 0x000fc80000000f00 */
[----:B------:R-:W0:Y:S05]  /*0220*/  MUFU.RCP64H R11, R5 ;  /* 0x00000005000b7308 */ /* 0x000e2a0000001800 */
[----:B------:R-:W-:Y:S01]  /*0230*/  FSETP.GEU.AND P1, PT, |R9|, 6.5827683646048100446e-37, PT ;  /* 0x036000000900780b */ /* 0x000fe20003f2e200 */
        /* <DEDUP_REMOVED lines=12> */
[----:B------:R-:W-:Y:S02]  /*0300*/  MOV R7, R5 ;  /* 0x0000000500077202 */ /* 0x000fe40000000f00 */
[----:B------:R-:W-:-:S07]  /*0310*/  MOV R14, 0x330 ;  /* 0x00000330000e7802 */ /* 0x000fce0000000f00 */
[----:B------:R-:W-:Y:S05]  /*0320*/  CALL.REL.NOINC `($__internal_31_$__cuda_sm20_div_rn_f64_full) ;  /* 0x00000038001c7944 */ /* 0x000fea0003c00000 */
.L_x_10986:
[----:B------:R-:W0:Y:S01]  /*0330*/  LDC.64 R4, c[0x0][0x648] ;  /* 0x00019200ff047b82 */ /* 0x000e220000000a00 */
[----:B------:R-:W-:Y:S01]  /*0340*/  IADD3 R13, PT, PT, R13, 0x80, RZ ;  /* 0x000000800d0d7810 */ /* 0x000fe20007ffe0ff */
[----:B0-----:R0:W-:Y:S06]  /*0350*/  STG.E.64 desc[UR8][R4.64], R2 ;  /* 0x0000000204007986 */ /* 0x0011ec000c101b08 */
.L_x_10985:
[----:B------:R-:W-:Y:S05]  /*0360*/  BSYNC.RECONVERGENT B0 ;  /* 0x0000000000007941 */ /* 0x000fea0003800200 */
.L_x_10984:
[----:B------:R-:W1:Y:S02]  /*0370*/  LDCU UR4, c[0x0][0x380] ;  /* 0x00007000ff0477ac */ /* 0x000e640008000800 */
[----:B-1----:R-:W-:-:S13]  /*0380*/  ISETP.GE.AND P0, PT, R13, UR4, PT ;  /* 0x000000040d007c0c */ /* 0x002fda000bf06270 */
[----:B------:R-:W-:Y:S05]  /*0390*/  @P0 EXIT ;  /* 0x000000000000094d */ /* 0x000fea0003800000 */
[----:B0-----:R-:W0:Y:S02]  /*03a0*/  LDC.64 R2, c[0x0][0x658] ;  /* 0x00019600ff027b82 */ /* 0x001e240000000a00 */
        /* <DEDUP_REMOVED lines=18> */
[----:B----4-:R-:W-:Y:S02]  /*04d0*/  DMUL R8, R6, R8 ;  /* 0x0000000806087228 */ /* 0x010fe40000000000 */
[----:B------:R-:W-:-:S04]  /*04e0*/  IMAD.MOV.U32 R5, RZ, RZ, R11 ;  /* 0x000000ffff057224 */ /* 0x000fc800078e000b */
[----:B------:R-:W0:Y:S04]  /*04f0*/  MUFU.RCP64H R11, R5 ;  /* 0x00000005000b7308 */ /* 0x000e280000001800 */
        /* <DEDUP_REMOVED lines=16> */
.L_x_10987:
[----:B------:R-:W0:Y:S02]  /*0600*/  LDC.64 R4, c[0x0][0x648] ;  /* 0x00019200ff047b82 */ /* 0x000e240000000a00 */
[----:B0-----:R-:W-:Y:S01]  /*0610*/  STG.E.64 desc[UR8][R4.64], R2 ;  /* 0x0000000204007986 */ /* 0x001fe2000c101b08 */
[----:B------:R-:W-:Y:S05]  /*0620*/  EXIT ;  /* 0x000000000000794d */ /* 0x000fea0003800000 */
.L_x_10983:
        /* <DEDUP_REMOVED lines=8> */
[----:B------:R-:W-:Y:S02]  /*06b0*/  MOV R2, RZ ;  /* 0x000000ff00027202 */ /* 0x000fe40000000f00 */
        /* <DEDUP_REMOVED lines=15> */
[----:B------:R-:W-:Y:S01]  /*07b0*/  IMAD.MOV.U32 R8, RZ, RZ, RZ ;  /* 0x000000ffff087224 */ /* 0x000fe200078e00ff */
        /* <DEDUP_REMOVED lines=330> */
[----:B------:R-:W-:Y:S01]  /*1c60*/  MOV R8, RZ ;  /* 0x000000ff00087202 */ /* 0x000fe20000000f00 */
[----:B------:R-:W1:Y:S01]  /*1c70*/  LDCU UR4, c[0x0][0x4a8] ;  /* 0x00009500ff0477ac */ /* 0x000e620008000800 */
[----:B------:R-:W2:Y:S09]  /*1c80*/  LDCU.64 UR10, c[0x0][0x628] ;  /* 0x0000c500ff0a77ac */ /* 0x000eb20008000a00 */
[----:B------:R-:W3:Y:S01]  /*1c90*/  @P0 LDC.64 R18, c[0x0][0x4b0] ;  /* 0x00012c00ff120b82 */ /* 0x000ee20000000a00 */
[----:B0-----:R-:W-:-:S07]  /*1ca0*/  IMAD.HI.U32 R16, R9, UR7, R8 ;  /* 0x0000000709107c27 */ /* 0x001fce000f8e0008 */
[----:B------:R-:W0:Y:S01]  /*1cb0*/  @P0 LDC R7, c[0x0][0x4ac] ;  /* 0x00012b00ff070b82 */ /* 0x000e220000000800 */
[----:B-1----:R-:W-:Y:S01]  /*1cc0*/  SHF.R.U32.HI R17, RZ, UR4, R16 ;  /* 0x00000004ff117c19 */ /* 0x002fe20008011610 */
[----:B------:R-:W1:Y:S01]  /*1cd0*/  LDCU.64 UR4, c[0x0][0x630] ;  /* 0x0000c600ff0477ac */ /* 0x000e620008000a00 */
[----:B------:R-:W-:Y:S02]  /*1ce0*/  @P0 IMAD.MOV.U32 R16, RZ, RZ, RZ ;  /* 0x000000ffff100224 */ /* 0x000fe400078e00ff */
        /* <DEDUP_REMOVED lines=16> */
.L_x_10990:
[----:B------:R-:W0:Y:S02]  /*1df0*/  LDCU.128 UR4, c[0x0][0x650] ;  /* 0x0000ca00ff0477ac */ /* 0x000e240008000c00 */
[----:B0-----:R-:W-:-:S04]  /*1e00*/  IADD3 R2, P0, PT, R3, UR6, RZ ;  /* 0x0000000603027c10 */ /* 0x001fc8000ff1e0ff */
[----:B------:R-:W-:Y:S01]  /*1e10*/  IADD3.X R3, PT, PT, RZ, UR7, RZ, P0, !PT ;  /* 0x00000007ff037c10 */ /* 0x000fe200087fe4ff */
[----:B------:R-:W0:Y:S05]  /*1e20*/  LDCU.64 UR6, c[0x0][0x660] ;  /* 0x0000cc00ff0677ac */ /* 0x000e2a0008000a00 */
[----:B------:R-:W2:Y:S01]  /*1e30*/  LDG.E.64 R2, desc[UR8][R2.64] ;  /* 0x0000000802027981 */ /* 0x000ea2000c1e1b00 */
[----:B0-----:R-:W-:-:S04]  /*1e40*/  IADD3 R10, P0, PT, R6, UR6, RZ ;  /* 0x00000006060a7c10 */ /* 0x001fc8000ff1e0ff */
[----:B------:R-:W-:Y:S02]  /*1e50*/  IADD3.X R11, PT, PT, RZ, UR7, RZ, P0, !PT ;  /* 0x00000007ff0b7c10 */ /* 0x000fe400087fe4ff */
[----:B------:R-:W-:-:S04]  /*1e60*/  IADD3 R8, P0, PT, R4, UR4, RZ ;  /* 0x0000000404087c10 */ /* 0x000fc8000ff1e0ff */
[----:B------:R-:W3:Y:S01]  /*1e70*/  LDG.E.64 R10, desc[UR8][R10.64] ;  /* 0x000000080a0a7981 */ /* 0x000ee2000c1e1b00 */
[----:B------:R-:W-:-:S06]  /*1e80*/  IADD3.X R9, PT, PT, RZ, UR5, RZ, P0, !PT ;  /* 0x00000005ff097c10 */ /* 0x000fcc00087fe4ff */
[----:B------:R-:W4:Y:S01]  /*1e90*/  LDG.E.64 R8, desc[UR8][R8.64] ;  /* 0x0000000808087981 */ /* 0x000f22000c1e1b00 */
[----:B------:R-:W-:Y:S01]  /*1ea0*/  UMOV UR4, 0x80000000 ;  /* 0x8000000000047882 */ /* 0x000fe20000000000 */
[----:B------:R-:W-:Y:S01]  /*1eb0*/  UMOV UR5, 0x3d719799 ;  /* 0x3d71979900057882 */ /* 0x000fe20000000000 */
[----:B------:R-:W-:Y:S01]  /*1ec0*/  BSSY.RECONVERGENT B1, `(.L_x_10991) ;  /* 0x0000020000017945 */ /* 0x000fe20003800200 */
[----:B------:R-:W-:Y:S02]  /*1ed0*/  UMOV UR6, UR5 ;  /* 0x0000000500067c82 */ /* 0x000fe40008000000 */
[----:B------:R-:W-:Y:S01]  /*1ee0*/  MOV R14, UR6 ;  /* 0x00000006000e7c02 */ /* 0x000fe20008000f00 */
[----:B--2---:R-:W-:-:S08]  /*1ef0*/  DADD R6, -R2, 1 ;  /* 0x3ff0000002067429 */ /* 0x004fd00000000100 */
[----:B------:R-:W-:-:S08]  /*1f00*/  DMUL R6, R2, R6 ;  /* 0x0000000602067228 */ /* 0x000fd00000000000 */
[----:B------:R-:W-:Y:S02]  /*1f10*/  DSETP.MAX.AND P0, P1, R6, UR4, PT ;  /* 0x0000000406007e2a */ /* 0x000fe4000b90f000 */
[----:B------:R-:W-:-:S04]  /*1f20*/  MOV R4, R7 ;  /* 0x0000000700047202 */ /* 0x000fc80000000f00 */
[----:B------:R-:W-:Y:S01]  /*1f30*/  FSEL R15, R4, UR6, P0 ;  /* 0x00000006040f7c08 */ /* 0x000fe20008000000 */
[----:B---3--:R-:W-:Y:S01]  /*1f40*/  DADD R10, R2, -R10 ;  /* 0x00000000020a7229 */ /* 0x008fe2000000080a */
[----:B------:R-:W-:Y:S01]  /*1f50*/  SEL R6, R6, UR4, P0 ;  /* 0x0000000406067c07 */ /* 0x000fe20008000000 */
[----:B------:R-:W0:Y:S05]  /*1f60*/  LDCU.64 UR4, c[0x0][0x648] ;  /* 0x0000c900ff0477ac */ /* 0x000e2a0008000a00 */
[----:B------:R-:W-:Y:S01]  /*1f70*/  @P1 LOP3.LUT R15, R14, 0x80000, RZ, 0xfc, !PT ;  /* 0x000800000e0f1812 */ /* 0x000fe200078efcff */
[----:B------:R-:W-:Y:S01]  /*1f80*/  IMAD.MOV.U32 R14, RZ, RZ, 0x1 ;  /* 0x00000001ff0e7424 */ /* 0x000fe200078e00ff */
[----:B----4-:R-:W-:-:S02]  /*1f90*/  DMUL R8, R8, R10 ;  /* 0x0000000a08087228 */ /* 0x010fc40000000000 */
[----:B------:R-:W-:-:S04]  /*1fa0*/  MOV R7, R15 ;  /* 0x0000000f00077202 */ /* 0x000fc80000000f00 */
[----:B------:R-:W1:Y:S04]  /*1fb0*/  MUFU.RCP64H R15, R7 ;  /* 0x00000007000f7308 */ /* 0x000e680000001800 */
[----:B------:R-:W-:Y:S02]  /*1fc0*/  FSETP.GEU.AND P2, PT, |R9|, 6.5827683646048100446e-37, PT ;  /* 0x036000000900780b */ /* 0x000fe40003f4e200 */
        /* <DEDUP_REMOVED lines=14> */
[----:B------:R-:W-:Y:S05]  /*20b0*/  CALL.REL.NOINC `($__internal_31_$__cuda_sm20_div_rn_f64_full) ;  /* 0x0000001800b87944 */ /* 0x000fea0003c00000 */
.L_x_10992:
[----:B------:R-:W-:Y:S05]  /*20c0*/  BSYNC.RECONVERGENT B1 ;  /* 0x0000000000017941 */ /* 0x000fea0003800200 */
.L_x_10991:
[----:B------:R0:W-:Y:S01]  /*20d0*/  STG.E.64 desc[UR8][R4.64], R2 ;  /* 0x0000000204007986 */ /* 0x0001e2000c101b08 */
[----:B------:R-:W-:-:S07]  /*20e0*/  IADD3 R13, PT, PT, R13, 0x80, RZ ;  /* 0x000000800d0d7810 */ /* 0x000fce0007ffe0ff */
.L_x_10989:
[----:B------:R-:W-:Y:S05]  /*20f0*/  BSYNC.RECONVERGENT B0 ;  /* 0x0000000000007941 */ /* 0x000fea0003800200 */
.L_x_10988:
[----:B------:R-:W1:Y:S02]  /*2100*/  LDCU UR4, c[0x0][0x380] ;  /* 0x00007000ff0477ac */ /* 0x000e640008000800 */
[----:B-1----:R-:W-:-:S13]  /*2110*/  ISETP.GE.AND P0, PT, R13, UR4, PT ;  /* 0x000000040d007c0c */ /* 0x002fda000bf06270 */
[----:B------:R-:W-:Y:S05]  /*2120*/  @P0 EXIT ;  /* 0x000000000000094d */ /* 0x000fea0003800000 */
[----:B------:R-:W1:Y:S01]  /*2130*/  LDCU.64 UR4, c[0x0][0x390] ;  /* 0x00007200ff0477ac */ /* 0x000e620008000a00 */
[----:B0-----:R-:W-:Y:S02]  /*2140*/  MOV R2, RZ ;  /* 0x000000ff00027202 */ /* 0x001fe40000000f00 */
        /* <DEDUP_REMOVED lines=371> */
.L_x_10993:
        /* <DEDUP_REMOVED lines=13> */
[----:B------:R-:W-:Y:S01]  /*3950*/  MOV R12, 0x1 ;  /* 0x00000001000c7802 */ /* 0x000fe20000000f00 */
[----:B------:R-:W-:Y:S01]  /*3960*/  UMOV UR6, UR5 ;  /* 0x0000000500067c82 */ /* 0x000fe20008000000 */
[----:B------:R-:W-:Y:S01]  /*3970*/  BSSY.RECONVERGENT B0, `(.L_x_10994) ;  /* 0x0000020000007945 */ /* 0x000fe20003800200 */
[----:B------:R-:W-:Y:S01]  /*3980*/  MOV R4, UR6 ;  /* 0x0000000600047c02 */ /* 0x000fe20008000f00 */
[----:B--2---:R-:W-:-:S08]  /*3990*/  DADD R6, -R2, 1 ;  /* 0x3ff0000002067429 */ /* 0x004fd00000000100 */
[----:B------:R-:W-:-:S08]  /*39a0*/  DMUL R6, R2, R6 ;  /* 0x0000000602067228 */ /* 0x000fd00000000000 */
[----:B------:R-:W-:Y:S02]  /*39b0*/  DSETP.MAX.AND P0, P1, R6, UR4, PT ;  /* 0x0000000406007e2a */ /* 0x000fe4000b90f000 */
[----:B------:R-:W-:-:S04]  /*39c0*/  IMAD.MOV.U32 R0, RZ, RZ, R7 ;  /* 0x000000ffff007224 */ /* 0x000fc800078e0007 */
[----:B------:R-:W-:Y:S01]  /*39d0*/  SEL R6, R6, UR4, P0 ;  /* 0x0000000406067c07 */ /* 0x000fe20008000000 */
[----:B---3--:R-:W-:Y:S01]  /*39e0*/  DADD R10, R2, -R10 ;  /* 0x00000000020a7229 */ /* 0x008fe2000000080a */
[----:B------:R-:W-:Y:S01]  /*39f0*/  FSEL R13, R0, UR6, P0 ;  /* 0x00000006000d7c08 */ /* 0x000fe20008000000 */
[----:B------:R-:W0:Y:S05]  /*3a00*/  LDCU.64 UR4, c[0x0][0x648] ;  /* 0x0000c900ff0477ac */ /* 0x000e2a0008000a00 */
[----:B------:R-:W-:-:S04]  /*3a10*/  @P1 LOP3.LUT R13, R4, 0x80000, RZ, 0xfc, !PT ;  /* 0x00080000040d1812 */ /* 0x000fc800078efcff */
[----:B------:R-:W-:-:S04]  /*3a20*/  MOV R7, R13 ;  /* 0x0000000d00077202 */ /* 0x000fc80000000f00 */
[----:B------:R-:W1:Y:S01]  /*3a30*/  MUFU.RCP64H R13, R7 ;  /* 0x00000007000d7308 */ /* 0x000e620000001800 */
[----:B0-----:R-:W-:-:S04]  /*3a40*/  IADD3 R4, P1, PT, R5, UR4, RZ ;  /* 0x0000000405047c10 */ /* 0x001fc8000ff3e0ff */
[----:B------:R-:W-:Y:S01]  /*3a50*/  IADD3.X R5, PT, PT, RZ, UR5, RZ, P1, !PT ;  /* 0x00000005ff057c10 */ /* 0x000fe20008ffe4ff */
[----:B-1----:R-:W-:-:S08]  /*3a60*/  DFMA R14, -R6, R12, 1 ;  /* 0x3ff00000060e742b */ /* 0x002fd0000000010c */
[----:B------:R-:W-:-:S08]  /*3a70*/  DFMA R14, R14, R14, R14 ;  /* 0x0000000e0e0e722b */ /* 0x000fd0000000000e */
[----:B------:R-:W-:Y:S02]  /*3a80*/  DFMA R14, R12, R14, R12 ;  /* 0x0000000e0c0e722b */ /* 0x000fe4000000000c */
[----:B----4-:R-:W-:-:S06]  /*3a90*/  DMUL R12, R8, R10 ;  /* 0x0000000a080c7228 */ /* 0x010fcc0000000000 */
[----:B------:R-:W-:-:S04]  /*3aa0*/  DFMA R2, -R6, R14, 1 ;  /* 0x3ff000000602742b */ /* 0x000fc8000000010e */
[----:B------:R-:W-:-:S04]  /*3ab0*/  FSETP.GEU.AND P2, PT, |R13|, 6.5827683646048100446e-37, PT ;  /* 0x036000000d00780b */ /* 0x000fc80003f4e200 */
        /* <DEDUP_REMOVED lines=11> */
.L_x_10995:
[----:B------:R-:W-:Y:S05]  /*3b70*/  BSYNC.RECONVERGENT B0 ;  /* 0x0000000000007941 */ /* 0x000fea0003800200 */
.L_x_10994:
[----:B------:R-:W-:Y:S01]  /*3b80*/  STG.E.64 desc[UR8][R4.64], R2 ;  /* 0x0000000204007986 */ /* 0x000fe2000c101b08 */
[----:B------:R-:W-:Y:S05]  /*3b90*/  EXIT ;  /* 0x000000000000794d */ /* 0x000fea0003800000 */
        .weak           $__internal_31_$__cuda_sm20_div_rn_f64_full
        .type           $__internal_31_$__cuda_sm20_div_rn_f64_full,@function
        .size           $__internal_31_$__cuda_sm20_div_rn_f64_full,(.L_x_11240 - $__internal_31_$__cuda_sm20_div_rn_f64_full)
$__internal_31_$__cuda_sm20_div_rn_f64_full:
[C---:B------:R-:W-:Y:S01]  /*3ba0*/  FSETP.GEU.AND P0, PT, |R7|.reuse, 1.469367938527859385e-39, PT ;  /* 0x001000000700780b */ /* 0x040fe20003f0e200 */
[----:B------:R-:W-:Y:S01]  /*3bb0*/  BSSY.RECONVERGENT B2, `(.L_x_10996) ;  /* 0x0000056000027945 */ /* 0x000fe20003800200 */
[----:B------:R-:W-:Y:S02]  /*3bc0*/  LOP3.LUT R2, R7, 0x800fffff, RZ, 0xc0, !PT ;  /* 0x800fffff07027812 */ /* 0x000fe400078ec0ff */
        /* <DEDUP_REMOVED lines=8> */
[----:B------:R-:W-:Y:S01]  /*3c50*/  @!P2 IMAD.MOV.U32 R22, RZ, RZ, RZ ;  /* 0x000000ffff16a224 */ /* 0x000fe200078e00ff */
[----:B------:R-:W0:Y:S01]  /*3c60*/  MUFU.RCP64H R19, R3 ;  /* 0x0000000300137308 */ /* 0x000e220000001800 */
[C---:B------:R-:W-:Y:S02]  /*3c70*/  ISETP.GE.U32.AND P1, PT, R15.reuse, R24, PT ;  /* 0x000000180f00720c */ /* 0x040fe40003f26070 */
[----:B------:R-:W-:Y:S02]  /*3c80*/  @!P2 ISETP.GE.U32.AND P3, PT, R15, R16, PT ;  /* 0x000000100f00a20c */ /* 0x000fe40003f66070 */
[----:B------:R-:W-:Y:S02]  /*3c90*/  MOV R16, 0x1ca00000 ;  /* 0x1ca0000000107802 */ /* 0x000fe40000000f00 */
[----:B------:R-:W-:Y:S02]  /*3ca0*/  @!P0 LOP3.LUT R24, R3, 0x7ff00000, RZ, 0xc0, !PT ;  /* 0x7ff0000003188812 */ /* 0x000fe400078ec0ff */
[----:B------:R-:W-:-:S02]  /*3cb0*/  @!P2 SEL R17, R16, 0x63400000, !P3 ;  /* 0x634000001011a807 */ /* 0x000fc40005800000 */
[----:B------:R-:W-:Y:S02]  /*3cc0*/  IADD3 R26, PT, PT, R24, -0x1, RZ ;  /* 0xffffffff181a7810 */ /* 0x000fe40007ffe0ff */
[----:B------:R-:W-:Y:S01]  /*3cd0*/  @!P2 LOP3.LUT R17, R17, 0x80000000, R9, 0xf8, !PT ;  /* 0x800000001111a812 */ /* 0x000fe200078ef809 */
[----:B0-----:R-:W-:-:S03]  /*3ce0*/  DFMA R10, R18, -R2, 1 ;  /* 0x3ff00000120a742b */ /* 0x001fc60000000802 */
[----:B------:R-:W-:Y:S02]  /*3cf0*/  @!P2 LOP3.LUT R23, R17, 0x100000, RZ, 0xfc, !PT ;  /* 0x001000001117a812 */ /* 0x000fe400078efcff */
[----:B------:R-:W-:-:S03]  /*3d00*/  MOV R17, R15 ;  /* 0x0000000f00117202 */ /* 0x000fc60000000f00 */
        /* <DEDUP_REMOVED lines=21> */
[----:B------:R-:W-:Y:S02]  /*3e60*/  MOV R16, RZ ;  /* 0x000000ff00107202 */ /* 0x000fe40000000f00 */
[----:B------:R-:W-:-:S04]  /*3e70*/  IADD3 R8, PT, PT, -R9, R8, RZ ;  /* 0x0000000809087210 */ /* 0x000fc80007ffe1ff */
[----:B------:R-:W-:-:S06]  /*3e80*/  IADD3 R17, PT, PT, R8, 0x7fe00000, RZ ;  /* 0x7fe0000008117810 */ /* 0x000fcc0007ffe0ff */
[----:B------:R-:W-:-:S10]  /*3e90*/  DMUL R18, R22, R16 ;  /* 0x0000001016127228 */ /* 0x000fd40000000000 */
[----:B------:R-:W-:-:S13]  /*3ea0*/  FSETP.GTU.AND P0, PT, |R19|, 1.469367938527859385e-39, PT ;  /* 0x001000001300780b */ /* 0x000fda0003f0c200 */
[----:B------:R-:W-:Y:S05]  /*3eb0*/  @P0 BRA `(.L_x_10998) ;  /* 0x0000000000940947 */ /* 0x000fea0003800000 */
[----:B------:R-:W-:Y:S01]  /*3ec0*/  DFMA R2, R22, -R2, R10 ;  /* 0x800000021602722b */ /* 0x000fe2000000000a */
[----:B------:R-:W-:-:S09]  /*3ed0*/  MOV R16, RZ ;  /* 0x000000ff00107202 */ /* 0x000fd20000000f00 */
[C---:B------:R-:W-:Y:S02]  /*3ee0*/  FSETP.NEU.AND P0, PT, R3.reuse, RZ, PT ;  /* 0x000000ff0300720b */ /* 0x040fe40003f0d000 */
[----:B------:R-:W-:-:S04]  /*3ef0*/  LOP3.LUT R7, R3, 0x80000000, R7, 0x48, !PT ;  /* 0x8000000003077812 */ /* 0x000fc800078e4807 */
[----:B------:R-:W-:-:S07]  /*3f00*/  LOP3.LUT R17, R7, R17, RZ, 0xfc, !PT ;  /* 0x0000001107117212 */ /* 0x000fce00078efcff */
[----:B------:R-:W-:Y:S05]  /*3f10*/  @!P0 BRA `(.L_x_10998) ;  /* 0x00000000007c8947 */ /* 0x000fea0003800000 */
[----:B------:R-:W-:Y:S01]  /*3f20*/  IADD3 R3, PT, PT, -R8, RZ, RZ ;  /* 0x000000ff08037210 */ /* 0x000fe20007ffe1ff */
[----:B------:R-:W-:Y:S01]  /*3f30*/  DMUL.RP R16, R22, R16 ;  /* 0x0000001016107228 */ /* 0x000fe20000008000 */
[----:B------:R-:W-:-:S06]  /*3f40*/  MOV R2, RZ ;  /* 0x000000ff00027202 */ /* 0x000fcc0000000f00 */
[----:B------:R-:W-:-:S03]  /*3f50*/  DFMA R2, R18, -R2, R22 ;  /* 0x800000021202722b */ /* 0x000fc60000000016 */
[----:B------:R-:W-:-:S03]  /*3f60*/  LOP3.LUT R7, R17, R7, RZ, 0x3c, !PT ;  /* 0x0000000711077212 */ /* 0x000fc600078e3cff */
[----:B------:R-:W-:-:S04]  /*3f70*/  IADD3 R2, PT, PT, -R8, -0x43300000, RZ ;  /* 0xbcd0000008027810 */ /* 0x000fc80007ffe1ff */
[----:B------:R-:W-:-:S04]  /*3f80*/  FSETP.NEU.AND P0, PT, |R3|, R2, PT ;  /* 0x000000020300720b */ /* 0x000fc80003f0d200 */
[----:B------:R-:W-:Y:S02]  /*3f90*/  FSEL R18, R16, R18, !P0 ;  /* 0x0000001210127208 */ /* 0x000fe40004000000 */
[----:B------:R-:W-:Y:S01]  /*3fa0*/  FSEL R19, R7, R19, !P0 ;  /* 0x0000001307137208 */ /* 0x000fe20004000000 */
[----:B------:R-:W-:Y:S06]  /*3fb0*/  BRA `(.L_x_10998) ;  /* 0x0000000000547947 */ /* 0x000fec0003800000 */
.L_x_10997:
        /* <DEDUP_REMOVED lines=12> */
[----:B------:R-:W-:Y:S02]  /*4080*/  @!P0 MOV R18, RZ ;  /* 0x000000ff00128202 */ /* 0x000fe40000000f00 */
[----:B------:R-:W-:Y:S02]  /*4090*/  @P0 MOV R18, RZ ;  /* 0x000000ff00120202 */ /* 0x000fe40000000f00 */
[----:B------:R-:W-:Y:S01]  /*40a0*/  @P0 MOV R19, R2 ;  /* 0x0000000200130202 */ /* 0x000fe20000000f00 */
[----:B------:R-:W-:Y:S06]  /*40b0*/  BRA `(.L_x_10998) ;  /* 0x0000000000147947 */ /* 0x000fec0003800000 */
.L_x_11000:
[----:B------:R-:W-:Y:S02]  /*40c0*/  LOP3.LUT R19, R7, 0x80000, RZ, 0xfc, !PT ;  /* 0x0008000007137812 */ /* 0x000fe400078efcff */
[----:B------:R-:W-:Y:S01]  /*40d0*/  MOV R18, R6 ;  /* 0x0000000600127202 */ /* 0x000fe20000000f00 */
[----:B------:R-:W-:Y:S06]  /*40e0*/  BRA `(.L_x_10998) ;  /* 0x0000000000087947 */ /* 0x000fec0003800000 */
.L_x_10999:
[----:B------:R-:W-:Y:S02]  /*40f0*/  LOP3.LUT R19, R9, 0x80000, RZ, 0xfc, !PT ;  /* 0x0008000009137812 */ /* 0x000fe400078efcff */
[----:B------:R-:W-:-:S07]  /*4100*/  MOV R18, R8 ;  /* 0x0000000800127202 */ /* 0x000fce0000000f00 */
.L_x_10998:
[----:B------:R-:W-:Y:S05]  /*4110*/  BSYNC.RECONVERGENT B2 ;  /* 0x0000000000027941 */ /* 0x000fea0003800200 */
.L_x_10996:
[----:B------:R-:W-:Y:S01]  /*4120*/  HFMA2 R15, -RZ, RZ, 0, 0 ;  /* 0x00000000ff0f7431 */ /* 0x000fe200000001ff */
[----:B------:R-:W-:Y:S02]  /*4130*/  MOV R2, R18 ;  /* 0x0000001200027202 */ /* 0x000fe40000000f00 */
[----:B------:R-:W-:Y:S01]  /*4140*/  MOV R3, R19 ;  /* 0x0000001300037202 */ /* 0x000fe20000000f00 */
[----:B------:R-:W-:Y:S06]  /*4150*/  RET.REL.NODEC R14 `(_ZN2at6native18elementwise_kernelILi128ELi2EZNS0_22gpu_kernel_impl_nocastIZZZN37_INTERNAL_cee6930f_7_Loss_cu_5b0651e139_GLOBAL__N__cee6930f_7_Loss_cu_5b0651e140binary_cross_entropy_backward_out_kernelERNS_6TensorERKS5_S8_S8_ENKUlvE_clEvENKUlvE_clEvEUldddE_EEvRNS_18TensorIteratorBaseERKT_EUliE_EEviT1_) ;  /* 0xffffffbc0ea87950 */ /* 0x000fec0003c3ffff */
.L_x_11001:
        /* <DEDUP_REMOVED lines=10> */
.L_x_11240:


//--------------------- .text._ZN2at6native27unrolled_elementwise_kernelIZZZN37_INTERNAL_cee6930f_7_Loss_cu_5b0651e139_GLOBAL__N__cee6930f_7_Loss_cu_5b0651e140binary_cross_entropy_backward_out_kernelERNS_6TensorERKS4_S7_S7_ENKUlvE_clEvENKUlvE_clEvEUldddE_St5arrayIPcLm4EELi4E23TrivialOffsetCalculatorILi3EjESE_ILi1EjENS0_6memory15LoadWithoutCastENSH_16StoreWithoutCastEEEviT_T0_T2_T3_T4_T5_ --------------------------
	.section	.text._ZN2at6native27unrolled_elementwise_kernelIZZZN37_INTERNAL_cee6930f_7_Loss_cu_5b0651e139_GLOBAL__N__cee6930f_7_Loss_cu_5b0651e140binary_cross_entropy_backward_out_kernelERNS_6TensorERKS4_S7_S7_ENKUlvE_clEvENKUlvE_clEvEUldddE_St5arrayIPcLm4EELi4E23TrivialOffsetCalculatorILi3EjESE_ILi1EjENS0_6memory15LoadWithoutCastENSH_16StoreWithoutCastEEEviT_T0_T2_T3_T4_T5_,"ax",@progbits
	.align	128
        .global         _ZN2at6native27unrolled_elementwise_kernelIZZZN37_INTERNAL_cee6930f_7_Loss_cu_5b0651e139_GLOBAL__N__cee6930f_7_Loss_cu_5b0651e140binary_cross_entropy_backward_out_kernelERNS_6TensorERKS4_S7_S7_ENKUlvE_clEvENKUlvE_clEvEUldddE_St5arrayIPcLm4EELi4E23TrivialOffsetCalculatorILi3EjESE_ILi1EjENS0_6memory15LoadWithoutCastENSH_16StoreWithoutCastEEEviT_T0_T2_T3_T4_T5_
        .type           _ZN2at6native27unrolled_elementwise_kernelIZZZN37_INTERNAL_cee6930f_7_Loss_cu_5b0651e139_GLOBAL__N__cee6930f_7_Loss_cu_5b0651e140binary_cross_entropy_backward_out_kernelERNS_6TensorERKS4_S7_S7_ENKUlvE_clEvENKUlvE_clEvEUldddE_St5arrayIPcLm4EELi4E23TrivialOffsetCalculatorILi3EjESE_ILi1EjENS0_6memory15LoadWithoutCastENSH_16StoreWithoutCastEEEviT_T0_T2_T3_T4_T5_,@function
        .size           _ZN2at6native27unrolled_elementwise_kernelIZZZN37_INTERNAL_cee6930f_7_Loss_cu_5b0651e139_GLOBAL__N__cee6930f_7_Loss_cu_5b0651e140binary_cross_entropy_backward_out_kernelERNS_6TensorERKS4_S7_S7_ENKUlvE_clEvENKUlvE_clEvEUldddE_St5arrayIPcLm4EELi4E23TrivialOffsetCalculatorILi3EjESE_ILi1EjENS0_6memory15LoadWithoutCastENSH_16StoreWithoutCastEEEviT_T0_T2_T3_T4_T5_,(.L_x_11241 - _ZN2at6native27unrolled_elementwise_kernelIZZZN37_INTERNAL_cee6930f_7_Loss_cu_5b0651e139_GLOBAL__N__cee6930f_7_Loss_cu_5b0651e140binary_cross_entropy_backward_out_kernelERNS_6TensorERKS4_S7_S7_ENKUlvE_clEvENKUlvE_clEvEUldddE_St5arrayIPcLm4EELi4E23TrivialOffsetCalculatorILi3EjESE_ILi1EjENS0_6memory15LoadWithoutCastENSH_16StoreWithoutCastEEEviT_T0_T2_T3_T4_T5_)
        .other          _ZN2at6native27unrolled_elementwise_kernelIZZZN37_INTERNAL_cee6930f_7_Loss_cu_5b0651e139_GLOBAL__N__cee6930f_7_Loss_cu_5b0651e140binary_cross_entropy_backward_out_kernelERNS_6TensorERKS4_S7_S7_ENKUlvE_clEvENKUlvE_clEvEUldddE_St5arrayIPcLm4EELi4E23TrivialOffsetCalculatorILi3EjESE_ILi1EjENS0_6memory15LoadWithoutCastENSH_16StoreWithoutCastEEEviT_T0_T2_T3_T4_T5_,@"STO_CUDA_ENTRY STV_DEFAULT"
_ZN2at6native27unrolled_elementwise_kernelIZZZN37_INTERNAL_cee6930f_7_Loss_cu_5b0651e139_GLOBAL__N__cee6930f_7_Loss_cu_5b0651e140binary_cross_entropy_backward_out_kernelERNS_6TensorERKS4_S7_S7_ENKUlvE_clEvENKUlvE_clEvEUldddE_St5arrayIPcLm4EELi4E23TrivialOffsetCalculatorILi3EjESE_ILi1EjENS0_6memory15LoadWithoutCastENSH_16StoreWithoutCastEEEviT_T0_T2_T3_T4_T5_:
.text._ZN2at6native27unrolled_elementwise_kernelIZZZN37_INTERNAL_cee6930f_7_Loss_cu_5b0651e139_GLOBAL__N__cee6930f_7_Loss_cu_5b0651e140binary_cross_entropy_backward_out_kernelERNS_6TensorERKS4_S7_S7_ENKUlvE_clEvENKUlvE_clEvEUldddE_St5arrayIPcLm4EELi4E23TrivialOffsetCalculatorILi3EjESE_ILi1EjENS0_6memory15LoadWithoutCastENSH_16StoreWithoutCastEEEviT_T0_T2_T3_T4_T5_:
[----:B------:R-:W-:Y:S01]  /*0000*/  LDC R1, c[0x0][0x37c] ;  /* 0x0000df00ff017b82 */ /* 0x000fe20000000800 */
[----:B------:R-:W0:Y:S07]  /*0010*/  S2R R4, SR_CTAID.X ;  /* 0x0000000000047919 */ /* 0x000e2e0000002500 */
[----:B------:R-:W0:Y:S01]  /*0020*/  LDC R5, c[0x0][0x380] ;  /* 0x0000e000ff057b82 */ /* 0x000e220000000800 */
[----:B------:R-:W1:Y:S01]  /*0030*/  LDCU.64 UR8, c[0x0][0x358] ;  /* 0x00006b00ff0877ac */ /* 0x000e620008000a00 */
[----:B------:R-:W-:Y:S01]  /*0040*/  CS2R R10, SRZ ;  /* 0x00000000000a7805 */ /* 0x000fe2000001ff00 */
[----:B------:R-:W2:Y:S01]  /*0050*/  S2R R0, SR_TID.X ;  /* 0x0000000000007919 */ /* 0x000ea20000002100 */
[----:B------:R-:W-:-:S04]  /*0060*/  CS2R R8, SRZ ;  /* 0x0000000000087805 */ /* 0x000fc8000001ff00 */
[----:B------:R-:W3:Y:S08]  /*0070*/  LDC.64 R38, c[0x0][0x390] ;  /* 0x0000e400ff267b82 */ /* 0x000ef00000000a00 */
[----:B------:R-:W4:Y:S08]  /*0080*/  LDC.64 R40, c[0x0][0x398] ;  /* 0x0000e600ff287b82 */ /* 0x000f300000000a00 */
[----:B------:R-:W1:Y:S01]  /*0090*/  LDC.64 R34, c[0x0][0x390] ;  /* 0x0000e400ff227b82 */ /* 0x000e620000000a00 */
[----:B0-----:R-:W-:-:S07]  /*00a0*/  IMAD R5, R4, -0x200, R5 ;  /* 0xfffffe0004057824 */ /* 0x001fce00078e0205 */
[----:B------:R-:W0:Y:S01]  /*00b0*/  LDC.64 R36, c[0x0][0x398] ;  /* 0x0000e600ff247b82 */ /* 0x000e220000000a00 */
[----:B--2---:R-:W-:Y:S01]  /*00c0*/  IMAD.MOV.U32 R6, RZ, RZ, R0 ;  /* 0x000000ffff067224 */ /* 0x004fe200078e0000 */
[----:B------:R-:W-:-:S06]  /*00d0*/  ISETP.GE.AND P0, PT, R0, R5, PT ;  /* 0x000000050000720c */ /* 0x000fcc0003f06270 */
[----:B------:R-:W2:Y:S08]  /*00e0*/  LDC.64 R20, c[0x0][0x390] ;  /* 0x0000e400ff147b82 */ /* 0x000eb00000000a00 */
[----:B------:R-:W2:Y:S01]  /*00f0*/  LDC.64 R22, c[0x0][0x398] ;  /* 0x0000e600ff167b82 */ /* 0x000ea20000000a00 */
[----:B------:R-:W-:Y:S02]  /*0100*/  @!P0 VIADD R0, R6, 0x80 ;  /* 0x0000008006008836 */ /* 0x000fe40000000000 */
[----:B------:R-:W-:-:S03]  /*0110*/  @!P0 IMAD R3, R4, 0x200, R6 ;  /* 0x0000020004038824 */ /* 0x000fc600078e0206 */
[----:B------:R-:W-:Y:S01]  /*0120*/  ISETP.GE.AND P1, PT, R0, R5, PT ;  /* 0x000000050000720c */ /* 0x000fe20003f26270 */
[C---:B---3--:R-:W-:Y:S01]  /*0130*/  @!P0 IMAD.WIDE.U32 R38, R3.reuse, 0x8, R38 ;  /* 0x0000000803268825 */ /* 0x048fe200078e0026 */
[----:B------:R-:W3:Y:S03]  /*0140*/  @!P0 LDC.64 R44, c[0x0][0x3a0] ;  /* 0x0000e800ff2c8b82 */ /* 0x000ee60000000a00 */
[----:B----4-:R-:W-:Y:S01]  /*0150*/  @!P0 IMAD.WIDE.U32 R40, R3, 0x8, R40 ;  /* 0x0000000803288825 */ /* 0x010fe200078e0028 */
[----:B-1----:R1:W5:Y:S04]  /*0160*/  @!P0 LDG.E.64 R10, desc[UR8][R38.64] ;  /* 0x00000008260a8981 */ /* 0x002368000c1e1b00 */
[----:B------:R-:W4:Y:S01]  /*0170*/  LDC.64 R16, c[0x0][0x390] ;  /* 0x0000e400ff107b82 */ /* 0x000f220000000a00 */
[----:B------:R1:W5:Y:S02]  /*0180*/  @!P0 LDG.E.64 R8, desc[UR8][R40.64] ;  /* 0x0000000828088981 */ /* 0x000364000c1e1b00 */
[----:B------:R-:W-:-:S02]  /*0190*/  @!P1 IMAD R27, R4, 0x200, R0 ;  /* 0x00000200041b9824 */ /* 0x000fc400078e0200 */
[----:B------:R-:W-:-:S03]  /*01a0*/  @!P1 VIADD R0, R0, 0x80 ;  /* 0x0000008000009836 */ /* 0x000fc60000000000 */
[----:B------:R-:W1:Y:S02]  /*01b0*/  @!P1 LDC.64 R24, c[0x0][0x3a0] ;  /* 0x0000e800ff189b82 */ /* 0x000e640000000a00 */
[----:B------:R-:W-:-:S06]  /*01c0*/  ISETP.GE.AND P3, PT, R0, R5, PT ;  /* 0x000000050000720c */ /* 0x000fcc0003f66270 */
[----:B------:R-:W4:Y:S01]  /*01d0*/  LDC.64 R14, c[0x0][0x398] ;  /* 0x0000e600ff0e7b82 */ /* 0x000f220000000a00 */
[----:B---3--:R-:W-:Y:S01]  /*01e0*/  @!P0 IMAD.WIDE.U32 R44, R3, 0x8, R44 ;  /* 0x00000008032c8825 */ /* 0x008fe200078e002c */
[----:B------:R-:W-:-:S05]  /*01f0*/  CS2R R2, SRZ ;  /* 0x0000000000027805 */ /* 0x000fca000001ff00 */
[----:B------:R-:W-:Y:S01]  /*0200*/  @!P3 IMAD R7, R4, 0x200, R0 ;  /* 0x000002000407b824 */ /* 0x000fe200078e0200 */
[----:B------:R-:W3:Y:S01]  /*0210*/  @!P3 LDC.64 R18, c[0x0][0x3a0] ;  /* 0x0000e800ff12bb82 */ /* 0x000ee20000000a00 */
[----:B------:R-:W-:Y:S01]  /*0220*/  @!P3 VIADD R0, R0, 0x80 ;  /* 0x000000800000b836 */ /* 0x000fe20000000000 */
[----:B------:R4:W5:Y:S04]  /*0230*/  @!P0 LDG.E.64 R2, desc[UR8][R44.64] ;  /* 0x000000082c028981 */ /* 0x000968000c1e1b00 */
[----:B------:R-:W-:-:S13]  /*0240*/  ISETP.GE.AND P2, PT, R0, R5, PT ;  /* 0x000000050000720c */ /* 0x000fda0003f46270 */
[----:B------:R-:W4:Y:S01]  /*0250*/  @!P2 LDC.64 R12, c[0x0][0x3a0] ;  /* 0x0000e800ff0cab82 */ /* 0x000f220000000a00 */
[----:B------:R-:W-:-:S04]  /*0260*/  @!P1 IMAD.WIDE.U32 R34, R27, 0x8, R34 ;  /* 0x000000081b229825 */ /* 0x000fc800078e0022 */
[----:B0-----:R-:W-:-:S04]  /*0270*/  @!P1 IMAD.WIDE.U32 R36, R27, 0x8, R36 ;  /* 0x000000081b249825 */ /* 0x001fc800078e0024 */
[----:B-1----:R-:W-:Y:S01]  /*0280*/  @!P1 IMAD.WIDE.U32 R42, R27, 0x8, R24 ;  /* 0x000000081b2a9825 */ /* 0x002fe200078e0018 */
[----:B------:R-:W-:-:S03]  /*0290*/  CS2R R26, SRZ ;  /* 0x00000000001a7805 */ /* 0x000fc6000001ff00 */
[----:B--2---:R-:W-:-:S04]  /*02a0*/  @!P3 IMAD.WIDE.U32 R20, R7, 0x8, R20 ;  /* 0x000000080714b825 */ /* 0x004fc800078e0014 */
[----:B------:R-:W-:Y:S01]  /*02b0*/  @!P2 IMAD R25, R4, 0x200, R0 ;  /* 0x000002000419a824 */ /* 0x000fe200078e0200 */
[----:B------:R0:W5:Y:S01]  /*02c0*/  @!P3 LDG.E.64 R26, desc[UR8][R20.64] ;  /* 0x00000008141ab981 */ /* 0x000162000c1e1b00 */
[C---:B------:R-:W-:Y:S01]  /*02d0*/  @!P3 IMAD.WIDE.U32 R38, R7.reuse, 0x8, R22 ;  /* 0x000000080726b825 */ /* 0x040fe200078e0016 */
[----:B------:R-:W-:Y:S02]  /*02e0*/  CS2R R32, SRZ ;  /* 0x0000000000207805 */ /* 0x000fe4000001ff00 */
[----:B------:R-:W-:Y:S02]  /*02f0*/  CS2R R30, SRZ ;  /* 0x00000000001e7805 */ /* 0x000fe4000001ff00 */
[----:B------:R-:W-:Y:S01]  /*0300*/  CS2R R28, SRZ ;  /* 0x00000000001c7805 */ /* 0x000fe2000001ff00 */
[----:B---3--:R-:W-:Y:S01]  /*0310*/  @!P3 IMAD.WIDE.U32 R40, R7, 0x8, R18 ;  /* 0x000000080728b825 */ /* 0x008fe200078e0012 */
[----:B------:R-:W-:Y:S02]  /*0320*/  CS2R R22, SRZ ;  /* 0x0000000000167805 */ /* 0x000fe4000001ff00 */
[----:B------:R-:W-:Y:S01]  /*0330*/  CS2R R18, SRZ ;  /* 0x0000000000127805 */ /* 0x000fe2000001ff00 */
[----:B------:R1:W5:Y:S01]  /*0340*/  @!P1 LDG.E.64 R32, desc[UR8][R34.64] ;  /* 0x0000000822209981 */ /* 0x000362000c1e1b00 */
[----:B----4-:R-:W-:Y:S01]  /*0350*/  @!P2 IMAD.WIDE.U32 R44, R25, 0x8, R16 ;  /* 0x00000008192ca825 */ /* 0x010fe200078e0010 */
[----:B0-----:R-:W-:-:S02]  /*0360*/  CS2R R20, SRZ ;  /* 0x0000000000147805 */ /* 0x001fc4000001ff00 */
[----:B------:R-:W-:Y:S01]  /*0370*/  CS2R R16, SRZ ;  /* 0x0000000000107805 */ /* 0x000fe2000001ff00 */
[----:B------:R1:W5:Y:S01]  /*0380*/  @!P1 LDG.E.64 R30, desc[UR8][R36.64] ;  /* 0x00000008241e9981 */ /* 0x000362000c1e1b00 */
[----:B------:R-:W-:-:S03]  /*0390*/  @!P2 IMAD.WIDE.U32 R14, R25, 0x8, R14 ;  /* 0x00000008190ea825 */ /* 0x000fc600078e000e */
[----:B------:R1:W5:Y:S01]  /*03a0*/  @!P1 LDG.E.64 R28, desc[UR8][R42.64] ;  /* 0x000000082a1c9981 */ /* 0x000362000c1e1b00 */
[----:B------:R-:W-:Y:S01]  /*03b0*/  @!P2 IMAD.WIDE.U32 R12, R25, 0x8, R12 ;  /* 0x00000008190ca825 */ /* 0x000fe200078e000c */
[----:B------:R-:W-:Y:S02]  /*03c0*/  CS2R R24, SRZ ;  /* 0x0000000000187805 */ /* 0x000fe4000001ff00 */
[----:B------:R1:W5:Y:S04]  /*03d0*/  @!P3 LDG.E.64 R22, desc[UR8][R40.64] ;  /* 0x000000082816b981 */ /* 0x000368000c1e1b00 */
[----:B------:R1:W5:Y:S04]  /*03e0*/  @!P3 LDG.E.64 R24, desc[UR8][R38.64] ;  /* 0x000000082618b981 */ /* 0x000368000c1e1b00 */
[----:B------:R1:W5:Y:S04]  /*03f0*/  @!P2 LDG.E.64 R20, desc[UR8][R44.64] ;  /* 0x000000082c14a981 */ /* 0x000368000c1e1b00 */
[----:B------:R1:W5:Y:S04]  /*0400*/  @!P2 LDG.E.64 R18, desc[UR8][R14.64] ;  /* 0x000000080e12a981 */ /* 0x000368000c1e1b00 */
[----:B------:R1:W5:Y:S01]  /*0410*/  @!P2 LDG.E.64 R16, desc[UR8][R12.64] ;  /* 0x000000080c10a981 */ /* 0x000362000c1e1b00 */
[----:B------:R-:W-:Y:S01]  /*0420*/  ISETP.GE.AND P0, PT, R6, R5, PT ;  /* 0x000000050600720c */ /* 0x000fe20003f06270 */
[----:B------:R-:W-:-:S12]  /*0430*/  BSSY.RECONVERGENT B0, `(.L_x_11002) ;  /* 0x0000023000007945 */ /* 0x000fd80003800200 */
[----:B-1----:R-:W-:Y:S05]  /*0440*/  @P0 BRA `(.L_x_11003) ;  /* 0x0000000000840947 */ /* 0x002fea0003800000 */
[----:B-----5:R-:W-:Y:S01]  /*0450*/  DADD R12, -R8, 1 ;  /* 0x3ff00000080c7429 */ /* 0x020fe20000000100 */
[----:B------:R-:W-:Y:S01]  /*0460*/  UMOV UR4, 0x80000000 ;  /* 0x8000000000047882 */ /* 0x000fe20000000000 */
[----:B------:R-:W-:Y:S01]  /*0470*/  UMOV UR5, 0x3d719799 ;  /* 0x3d71979900057882 */ /* 0x000fe20000000000 */
[----:B------:R-:W-:Y:S01]  /*0480*/  DADD R2, -R2, R8 ;  /* 0x0000000002027229 */ /* 0x000fe20000000108 */
[----:B------:R-:W-:Y:S02]  /*0490*/  UMOV UR6, UR5 ;  /* 0x0000000500067c82 */ /* 0x000fe40008000000 */
[----:B------:R-:W-:Y:S02]  /*04a0*/  IMAD.U32 R14, RZ, RZ, UR6 ;  /* 0x00000006ff0e7e24 */ /* 0x000fe4000f8e00ff */
[----:B------:R-:W-:-:S08]  /*04b0*/  DMUL R12, R12, R8 ;  /* 0x000000080c0c7228 */ /* 0x000fd00000000000 */
[----:B------:R-:W-:Y:S02]  /*04c0*/  DSETP.MAX.AND P0, P1, R12, UR4, PT ;  /* 0x000000040c007e2a */ /* 0x000fe4000b90f000 */
[----:B------:R-:W-:-:S04]  /*04d0*/  IMAD.MOV.U32 R0, RZ, RZ, R13 ;  /* 0x000000ffff007224 */ /* 0x000fc800078e000d */
[----:B------:R-:W-:Y:S02]  /*04e0*/  SEL R12, R12, UR4, P0 ;  /* 0x000000040c0c7c07 */ /* 0x000fe40008000000 */
[----:B------:R-:W-:-:S06]  /*04f0*/  FSEL R7, R0, UR6, P0 ;  /* 0x0000000600077c08 */ /* 0x000fcc0008000000 */
[----:B------:R-:W-:Y:S01]  /*0500*/  @P1 LOP3.LUT R7, R14, 0x80000, RZ, 0xfc, !PT ;  /* 0x000800000e071812 */ /* 0x000fe200078efcff */
[----:B------:R-:W-:-:S04]  /*0510*/  IMAD.MOV.U32 R14, RZ, RZ, 0x1 ;  /* 0x00000001ff0e7424 */ /* 0x000fc800078e00ff */
[----:B------:R-:W-:-:S04]  /*0520*/  IMAD.MOV.U32 R13, RZ, RZ, R7 ;  /* 0x000000ffff0d7224 */ /* 0x000fc800078e0007 */
[----:B------:R-:W0:Y:S02]  /*0530*/  MUFU.RCP64H R15, R13 ;  /* 0x0000000d000f7308 */ /* 0x000e240000001800 */
[----:B0-----:R-:W-:-:S08]  /*0540*/  DFMA R34, -R12, R14, 1 ;  /* 0x3ff000000c22742b */ /* 0x001fd0000000010e */
[----:B------:R-:W-:-:S08]  /*0550*/  DFMA R34, R34, R34, R34 ;  /* 0x000000222222722b */ /* 0x000fd00000000022 */
[----:B------:R-:W-:Y:S02]  /*0560*/  DFMA R34, R14, R34, R14 ;  /* 0x000000220e22722b */ /* 0x000fe4000000000e */
[----:B------:R-:W-:-:S06]  /*0570*/  DMUL R14, R2, R10 ;  /* 0x0000000a020e7228 */ /* 0x000fcc0000000000 */
        /* <DEDUP_REMOVED lines=11> */
[----:B------:R-:W-:Y:S05]  /*0630*/  CALL.REL.NOINC `($__internal_32_$__cuda_sm20_div_rn_f64_full) ;  /* 0x0000000800647944 */ /* 0x000fea0003c00000 */
[----:B------:R-:W-:Y:S02]  /*0640*/  IMAD.MOV.U32 R2, RZ, RZ, R38 ;  /* 0x000000ffff027224 */ /* 0x000fe400078e0026 */
[----:B------:R-:W-:-:S07]  /*0650*/  IMAD.MOV.U32 R3, RZ, RZ, R39 ;  /* 0x000000ffff037224 */ /* 0x000fce00078e0027 */
.L_x_11003:
[----:B------:R-:W-:Y:S05]  /*0660*/  BSYNC.RECONVERGENT B0 ;  /* 0x0000000000007941 */ /* 0x000fea0003800200 */
.L_x_11002:
[----:B-----5:R-:W-:Y:S01]  /*0670*/  VIADD R8, R6, 0x80 ;  /* 0x0000008006087836 */ /* 0x020fe20000000000 */
[----:B------:R-:W-:Y:S04]  /*0680*/  BSSY.RECONVERGENT B0, `(.L_x_11004) ;  /* 0x0000025000007945 */ /* 0x000fe80003800200 */
[----:B------:R-:W-:-:S13]  /*0690*/  ISETP.GE.AND P0, PT, R8, R5, PT ;  /* 0x000000050800720c */ /* 0x000fda0003f06270 */
[----:B------:R-:W-:Y:S05]  /*06a0*/  @P0 BRA `(.L_x_11005) ;  /* 0x0000000000880947 */ /* 0x000fea0003800000 */
[----:B------:R-:W-:Y:S01]  /*06b0*/  DADD R10, -R30, 1 ;  /* 0x3ff000001e0a7429 */ /* 0x000fe20000000100 */
        /* <DEDUP_REMOVED lines=10> */
[----:B------:R-:W-:Y:S01]  /*0760*/  HFMA2 R10, -RZ, RZ, 0, 5.9604644775390625e-08 ;  /* 0x00000001ff0a7431 */ /* 0x000fe200000001ff */
        /* <DEDUP_REMOVED lines=19> */
[----:B------:R-:W-:Y:S05]  /*08a0*/  CALL.REL.NOINC `($__internal_32_$__cuda_sm20_div_rn_f64_full) ;  /* 0x0000000400c87944 */ /* 0x000fea0003c00000 */
[----:B------:R-:W-:Y:S02]  /*08b0*/  IMAD.MOV.U32 R28, RZ, RZ, R38 ;  /* 0x000000ffff1c7224 */ /* 0x000fe400078e0026 */
[----:B------:R-:W-:-:S07]  /*08c0*/  IMAD.MOV.U32 R29, RZ, RZ, R39 ;  /* 0x000000ffff1d7224 */ /* 0x000fce00078e0027 */
.L_x_11005:
[----:B------:R-:W-:Y:S05]  /*08d0*/  BSYNC.RECONVERGENT B0 ;  /* 0x0000000000007941 */ /* 0x000fea0003800200 */
.L_x_11004:
[----:B------:R-:W-:Y:S01]  /*08e0*/  VIADD R0, R6, 0x100 ;  /* 0x0000010006007836 */ /* 0x000fe20000000000 */
        /* <DEDUP_REMOVED lines=35> */
[----:B------:R-:W-:Y:S01]  /*0b20*/  IMAD.MOV.U32 R22, RZ, RZ, R38 ;  /* 0x000000ffff167224 */ /* 0x000fe200078e0026 */
[----:B------:R-:W-:-:S07]  /*0b30*/  MOV R23, R39 ;  /* 0x0000002700177202 */ /* 0x000fce0000000f00 */
.L_x_11007:
[----:B------:R-:W-:Y:S05]  /*0b40*/  BSYNC.RECONVERGENT B0 ;  /* 0x0000000000007941 */ /* 0x000fea0003800200 */
.L_x_11006:
        /* <DEDUP_REMOVED lines=38> */
.L_x_11009:
[----:B------:R-:W-:Y:S05]  /*0db0*/  BSYNC.RECONVERGENT B0 ;  /* 0x0000000000007941 */ /* 0x000fea0003800200 */
.L_x_11008:
[----:B------:R-:W-:Y:S01]  /*0dc0*/  ISETP.GE.AND P0, PT, R6, R5, PT ;  /* 0x000000050600720c */ /* 0x000fe20003f06270 */
[----:B------:R-:W-:Y:S04]  /*0dd0*/  BSSY.RECONVERGENT B0, `(.L_x_11010) ;  /* 0x0000017000007945 */ /* 0x000fe80003800200 */
[----:B------:R-:W-:Y:S08]  /*0de0*/  BSSY.RELIABLE B1, `(.L_x_11011) ;  /* 0x000000f000017945 */ /* 0x000ff00003800100 */
[----:B------:R-:W-:Y:S05]  /*0df0*/  @P0 BRA `(.L_x_11012) ;  /* 0x0000000000340947 */ /* 0x000fea0003800000 */
[----:B------:R-:W0:Y:S01]  /*0e00*/  LDC.64 R10, c[0x0][0x388] ;  /* 0x0000e200ff0a7b82 */ /* 0x000e220000000a00 */
[----:B------:R-:W-:Y:S02]  /*0e10*/  IMAD R7, R4, 0x200, R6 ;  /* 0x0000020004077824 */ /* 0x000fe400078e0206 */
[----:B------:R-:W-:-:S05]  /*0e20*/  IMAD.MOV.U32 R6, RZ, RZ, R8 ;  /* 0x000000ffff067224 */ /* 0x000fca00078e0008 */
        /* <DEDUP_REMOVED lines=10> */
.L_x_11012:
[----:B------:R-:W-:Y:S05]  /*0ed0*/  BSYNC.RELIABLE B1 ;  /* 0x0000000000017941 */ /* 0x000fea0003800100 */
.L_x_11011:
[----:B------:R-:W-:-:S13]  /*0ee0*/  ISETP.GE.AND P0, PT, R6, R5, PT ;  /* 0x000000050600720c */ /* 0x000fda0003f06270 */
[----:B0-----:R-:W0:Y:S01]  /*0ef0*/  @!P0 LDC.64 R2, c[0x0][0x388] ;  /* 0x0000e200ff028b82 */ /* 0x001e220000000a00 */
[----:B------:R-:W-:Y:S01]  /*0f00*/  @!P0 LEA R7, R4, R6, 0x9 ;  /* 0x0000000604078211 */ /* 0x000fe200078e48ff */
[----:B------:R-:W-:-:S04]  /*0f10*/  @!P0 VIADD R6, R6, 0x80 ;  /* 0x0000008006068836 */ /* 0x000fc80000000000 */
[----:B0-----:R-:W-:-:S05]  /*0f20*/  @!P0 IMAD.WIDE.U32 R2, R7, 0x8, R2 ;  /* 0x0000000807028825 */ /* 0x001fca00078e0002 */
[----:B------:R1:W-:Y:S02]  /*0f30*/  @!P0 STG.E.64 desc[UR8][R2.64], R22 ;  /* 0x0000001602008986 */ /* 0x0003e4000c101b08 */
.L_x_11013:
[----:B------:R-:W-:Y:S05]  /*0f40*/  BSYNC.RECONVERGENT B0 ;  /* 0x0000000000007941 */ /* 0x000fea0003800200 */
.L_x_11010:
[----:B------:R-:W-:Y:S05]  /*0f50*/  WARPSYNC.ALL ;  /* 0x0000000000007948 */ /* 0x000fea0003800000 */
[----:B------:R-:W-:-:S13]  /*0f60*/  ISETP.GE.AND P0, PT, R6, R5, PT ;  /* 0x000000050600720c */ /* 0x000fda0003f06270 */
[----:B------:R-:W-:Y:S05]  /*0f70*/  @P0 EXIT ;  /* 0x000000000000094d */ /* 0x000fea0003800000 */
[----:B01----:R-:W0:Y:S01]  /*0f80*/  LDC.64 R2, c[0x0][0x388] ;  /* 0x0000e200ff027b82 */ /* 0x003e220000000a00 */
[----:B------:R-:W-:-:S04]  /*0f90*/  IMAD R5, R4, 0x200, R6 ;  /* 0x0000020004057824 */ /* 0x000fc800078e0206 */
[----:B0-----:R-:W-:-:S05]  /*0fa0*/  IMAD.WIDE.U32 R2, R5, 0x8, R2 ;  /* 0x0000000805027825 */ /* 0x001fca00078e0002 */
[----:B------:R-:W-:Y:S01]  /*0fb0*/  STG.E.64 desc[UR8][R2.64], R16 ;  /* 0x0000001002007986 */ /* 0x000fe2000c101b08 */
[----:B------:R-:W-:Y:S05]  /*0fc0*/  EXIT ;  /* 0x000000000000794d */ /* 0x000fea0003800000 */
        .weak           $__internal_32_$__cuda_sm20_div_rn_f64_full
        .type           $__internal_32_$__cuda_sm20_div_rn_f64_full,@function
        .size           $__internal_32_$__cuda_sm20_div_rn_f64_full,(.L_x_11241 - $__internal_32_$__cuda_sm20_div_rn_f64_full)
$__internal_32_$__cuda_sm20_div_rn_f64_full:
[----:B------:R-:W-:Y:S01]  /*0fd0*/  FSETP.GEU.AND P2, PT, |R15|, 1.469367938527859385e-39, PT ;  /* 0x001000000f00780b */ /* 0x000fe20003f4e200 */
[----:B------:R-:W-:Y:S01]  /*0fe0*/  IMAD.MOV.U32 R10, RZ, RZ, R12 ;  /* 0x000000ffff0a7224 */ /* 0x000fe200078e000c */
[C---:B------:R-:W-:Y:S01]  /*0ff0*/  FSETP.GEU.AND P0, PT, |R11|.reuse, 1.469367938527859385e-39, PT ;  /* 0x001000000b00780b */ /* 0x040fe20003f0e200 */
[----:B------:R-:W-:Y:S01]  /*1000*/  IMAD.MOV.U32 R9, RZ, RZ, 0x1ca00000 ;  /* 0x1ca00000ff097424 */ /* 0x000fe200078e00ff */
[----:B------:R-:W-:Y:S01]  /*1010*/  LOP3.LUT R13, R11, 0x800fffff, RZ, 0xc0, !PT ;  /* 0x800fffff0b0d7812 */ /* 0x000fe200078ec0ff */
[----:B------:R-:W-:Y:S01]  /*1020*/  IMAD.MOV.U32 R36, RZ, RZ, 0x1 ;  /* 0x00000001ff247424 */ /* 0x000fe200078e00ff */
[----:B------:R-:W-:Y:S01]  /*1030*/  LOP3.LUT R7, R15, 0x7ff00000, RZ, 0xc0, !PT ;  /* 0x7ff000000f077812 */ /* 0x000fe200078ec0ff */
[----:B------:R-:W-:Y:S01]  /*1040*/  BSSY.RECONVERGENT B1, `(.L_x_11014) ;  /* 0x0000050000017945 */ /* 0x000fe20003800200 */
[----:B------:R-:W-:Y:S02]  /*1050*/  LOP3.LUT R13, R13, 0x3ff00000, RZ, 0xfc, !PT ;  /* 0x3ff000000d0d7812 */ /* 0x000fe400078efcff */
[----:B------:R-:W-:-:S03]  /*1060*/  LOP3.LUT R42, R11, 0x7ff00000, RZ, 0xc0, !PT ;  /* 0x7ff000000b2a7812 */ /* 0x000fc600078ec0ff */
[----:B------:R-:W-:Y:S02]  /*1070*/  @!P2 LOP3.LUT R34, R11, 0x7ff00000, RZ, 0xc0, !PT ;  /* 0x7ff000000b22a812 */ /* 0x000fe400078ec0ff */
[----:B------:R-:W-:Y:S01]  /*1080*/  @!P0 DMUL R12, R10, 8.98846567431157953865e+307 ;  /* 0x7fe000000a0c8828 */ /* 0x000fe20000000000 */
[C---:B------:R-:W-:Y:S02]  /*1090*/  ISETP.GE.U32.AND P1, PT, R7.reuse, R42, PT ;  /* 0x0000002a0700720c */ /* 0x040fe40003f26070 */
[----:B------:R-:W-:Y:S01]  /*10a0*/  @!P2 ISETP.GE.U32.AND P3, PT, R7, R34, PT ;  /* 0x000000220700a20c */ /* 0x000fe20003f66070 */
[----:B------:R-:W-:Y:S01]  /*10b0*/  IMAD.MOV.U32 R34, RZ, RZ, R14 ;  /* 0x000000ffff227224 */ /* 0x000fe200078e000e */
[C---:B------:R-:W-:Y:S01]  /*10c0*/  SEL R35, R9.reuse, 0x63400000, !P1 ;  /* 0x6340000009237807 */ /* 0x040fe20004800000 */
[----:B------:R-:W0:Y:S01]  /*10d0*/  MUFU.RCP64H R37, R13 ;  /* 0x0000000d00257308 */ /* 0x000e220000001800 */
[----:B------:R-:W-:Y:S02]  /*10e0*/  @!P2 SEL R39, R9, 0x63400000, !P3 ;  /* 0x634000000927a807 */ /* 0x000fe40005800000 */
[----:B------:R-:W-:-:S02]  /*10f0*/  LOP3.LUT R35, R35, 0x800fffff, R15, 0xf8, !PT ;  /* 0x800fffff23237812 */ /* 0x000fc400078ef80f */
[----:B------:R-:W-:Y:S02]  /*1100*/  @!P2 LOP3.LUT R38, R39, 0x80000000, R15, 0xf8, !PT ;  /* 0x800000002726a812 */ /* 0x000fe400078ef80f */
[----:B------:R-:W-:Y:S02]  /*1110*/  @!P0 LOP3.LUT R42, R13, 0x7ff00000, RZ, 0xc0, !PT ;  /* 0x7ff000000d2a8812 */ /* 0x000fe400078ec0ff */
[----:B------:R-:W-:Y:S01]  /*1120*/  @!P2 LOP3.LUT R39, R38, 0x100000, RZ, 0xfc, !PT ;  /* 0x001000002627a812 */ /* 0x000fe200078efcff */
[----:B------:R-:W-:-:S06]  /*1130*/  @!P2 IMAD.MOV.U32 R38, RZ, RZ, RZ ;  /* 0x000000ffff26a224 */ /* 0x000fcc00078e00ff */
        /* <DEDUP_REMOVED lines=10> */
[----:B------:R-:W-:-:S05]  /*11e0*/  @!P2 LOP3.LUT R36, R35, 0x7ff00000, RZ, 0xc0, !PT ;  /* 0x7ff000002324a812 */ /* 0x000fca00078ec0ff */
[----:B------:R-:W-:-:S05]  /*11f0*/  VIADD R37, R36, 0xffffffff ;  /* 0xffffffff24257836 */ /* 0x000fca0000000000 */
[----:B------:R-:W-:Y:S01]  /*1200*/  ISETP.GT.U32.AND P0, PT, R37, 0x7feffffe, PT ;  /* 0x7feffffe2500780c */ /* 0x000fe20003f04070 */
[----:B------:R-:W-:-:S05]  /*1210*/  VIADD R37, R42, 0xffffffff ;  /* 0xffffffff2a257836 */ /* 0x000fca0000000000 */
[----:B------:R-:W-:-:S13]  /*1220*/  ISETP.GT.U32.OR P0, PT, R37, 0x7feffffe, P0 ;  /* 0x7feffffe2500780c */ /* 0x000fda0000704470 */
[----:B------:R-:W-:Y:S05]  /*1230*/  @P0 BRA `(.L_x_11015) ;  /* 0x00000000006c0947 */ /* 0x000fea0003800000 */
        /* <DEDUP_REMOVED lines=27> */
.L_x_11015:
        /* <DEDUP_REMOVED lines=16> */
.L_x_11018:
[----:B------:R-:W-:Y:S01]  /*14f0*/  LOP3.LUT R39, R11, 0x80000, RZ, 0xfc, !PT ;  /* 0x000800000b277812 */ /* 0x000fe200078efcff */
[----:B------:R-:W-:Y:S01]  /*1500*/  IMAD.MOV.U32 R38, RZ, RZ, R10 ;  /* 0x000000ffff267224 */ /* 0x000fe200078e000a */
[----:B------:R-:W-:Y:S06]  /*1510*/  BRA `(.L_x_11016) ;  /* 0x0000000000087947 */ /* 0x000fec0003800000 */
.L_x_11017:
[----:B------:R-:W-:Y:S01]  /*1520*/  LOP3.LUT R39, R15, 0x80000, RZ, 0xfc, !PT ;  /* 0x000800000f277812 */ /* 0x000fe200078efcff */
[----:B------:R-:W-:-:S07]  /*1530*/  IMAD.MOV.U32 R38, RZ, RZ, R14 ;  /* 0x000000ffff267224 */ /* 0x000fce00078e000e */
.L_x_11016:
[----:B------:R-:W-:Y:S05]  /*1540*/  BSYNC.RECONVERGENT B1 ;  /* 0x0000000000017941 */ /* 0x000fea0003800200 */
.L_x_11014:
[----:B------:R-:W-:Y:S02]  /*1550*/  IMAD.MOV.U32 R10, RZ, RZ, R0 ;  /* 0x000000ffff0a7224 */ /* 0x000fe400078e0000 */
[----:B------:R-:W-:-:S04]  /*1560*/  IMAD.MOV.U32 R11, RZ, RZ, 0x0 ;  /* 0x00000000ff0b7424 */ /* 0x000fc800078e00ff */
[----:B------:R-:W-:Y:S05]  /*1570*/  RET.REL.NODEC R10 `(_ZN2at6native27unrolled_elementwise_kernelIZZZN37_INTERNAL_cee6930f_7_Loss_cu_5b0651e139_GLOBAL__N__cee6930f_7_Loss_cu_5b0651e140binary_cross_entropy_backward_out_kernelERNS_6TensorERKS4_S7_S7_ENKUlvE_clEvENKUlvE_clEvEUldddE_St5arrayIPcLm4EELi4E23TrivialOffsetCalculatorILi3EjESE_ILi1EjENS0_6memory15LoadWithoutCastENSH_16StoreWithoutCastEEEviT_T0_T2_T3_T4_T5_) ;  /* 0xffffffe80aa07950 */ /* 0x000fea0003c3ffff */
.L_x_11019:
        /* <DEDUP_REMOVED lines=16> */
.L_x_11241:


//--------------------- .text._ZN2at6native29vectorized_elementwise_kernelILi2EZZZN37_INTERNAL_cee6930f_7_Loss_cu_5b0651e139_GLOBAL__N__cee6930f_7_Loss_cu_5b0651e140binary_cross_entropy_backward_out_kernelERNS_6TensorERKS4_S7_S7_ENKUlvE_clEvENKUlvE_clEvEUldddE_St5arrayIPcLm4EEEEviT0_T1_ --------------------------
	.section	.text._ZN2at6native29vectorized_elementwise_kernelILi2EZZZN37_INTERNAL_cee6930f_7_Loss_cu_5b0651e139_GLOBAL__N__cee6930f_7_Loss_cu_5b0651e140binary_cross_entropy_backward_out_kernelERNS_6TensorERKS4_S7_S7_ENKUlvE_clEvENKUlvE_clEvEUldddE_St5arrayIPcLm4EEEEviT0_T1_,"ax",@progbits
	.align	128
        .global         _ZN2at6native29vectorized_elementwise_kernelILi2EZZZN37_INTERNAL_cee6930f_7_Loss_cu_5b0651e139_GLOBAL__N__cee6930f_7_Loss_cu_5b0651e140binary_cross_entropy_backward_out_kernelERNS_6TensorERKS4_S7_S7_ENKUlvE_clEvENKUlvE_clEvEUldddE_St5arrayIPcLm4EEEEviT0_T1_
        .type           _ZN2at6native29vectorized_elementwise_kernelILi2EZZZN37_INTERNAL_cee6930f_7_Loss_cu_5b0651e139_GLOBAL__N__cee6930f_7_Loss_cu_5b0651e140binary_cross_entropy_backward_out_kernelERNS_6TensorERKS4_S7_S7_ENKUlvE_clEvENKUlvE_clEvEUldddE_St5arrayIPcLm4EEEEviT0_T1_,@function
        .size           _ZN2at6native29vectorized_elementwise_kernelILi2EZZZN37_INTERNAL_cee6930f_7_Loss_cu_5b0651e139_GLOBAL__N__cee6930f_7_Loss_cu_5b0651e140binary_cross_entropy_backward_out_kernelERNS_6TensorERKS4_S7_S7_ENKUlvE_clEvENKUlvE_clEvEUldddE_St5arrayIPcLm4EEEEviT0_T1_,(.L_x_11242 - _ZN2at6native29vectorized_elementwise_kernelILi2EZZZN37_INTERNAL_cee6930f_7_Loss_cu_5b0651e139_GLOBAL__N__cee6930f_7_Loss_cu_5b0651e140binary_cross_entropy_backward_out_kernelERNS_6TensorERKS4_S7_S7_ENKUlvE_clEvENKUlvE_clEvEUldddE_St5arrayIPcLm4EEEEviT0_T1_)
        .other          _ZN2at6native29vectorized_elementwise_kernelILi2EZZZN37_INTERNAL_cee6930f_7_Loss_cu_5b0651e139_GLOBAL__N__cee6930f_7_Loss_cu_5b0651e140binary_cross_entropy_backward_out_kernelERNS_6TensorERKS4_S7_S7_ENKUlvE_clEvENKUlvE_clEvEUldddE_St5arrayIPcLm4EEEEviT0_T1_,@"STO_CUDA_ENTRY STV_DEFAULT"
_ZN2at6native29vectorized_elementwise_kernelILi2EZZZN37_INTERNAL_cee6930f_7_Loss_cu_5b0651e139_GLOBAL__N__cee6930f_7_Loss_cu_5b0651e140binary_cross_entropy_backward_out_kernelERNS_6TensorERKS4_S7_S7_ENKUlvE_clEvENKUlvE_clEvEUldddE_St5arrayIPcLm4EEEEviT0_T1_:
.text._ZN2at6native29vectorized_elementwise_kernelILi2EZZZN37_INTERNAL_cee6930f_7_Loss_cu_5b0651e139_GLOBAL__N__cee6930f_7_Loss_cu_5b0651e140binary_cross_entropy_backward_out_kernelERNS_6TensorERKS4_S7_S7_ENKUlvE_clEvENKUlvE_clEvEUldddE_St5arrayIPcLm4EEEEviT0_T1_:
        /* <DEDUP_REMOVED lines=9> */
[----:B------:R-:W-:-:S07]  /*0090*/  CS2R R42, SRZ ;  /* 0x00000000002a7805 */ /* 0x000fce000001ff00 */
[----:B------:R-:W2:Y:S08]  /*00a0*/  LDC.64 R6, c[0x0][0x398] ;  /* 0x0000e600ff067b82 */ /* 0x000eb00000000a00 */
[----:B------:R-:W3:Y:S01]  /*00b0*/  LDC.64 R12, c[0x0][0x390] ;  /* 0x0000e400ff0c7b82 */ /* 0x000ee20000000a00 */
[----:B------:R-:W-:-:S07]  /*00c0*/  CS2R R40, SRZ ;  /* 0x0000000000287805 */ /* 0x000fce000001ff00 */
[----:B------:R-:W4:Y:S01]  /*00d0*/  LDC.64 R18, c[0x0][0x390] ;  /* 0x0000e400ff127b82 */ /* 0x000f220000000a00 */
[----:B0-----:R-:W-:Y:S01]  /*00e0*/  ISETP.GE.U32.AND P0, PT, R46, R5, PT ;  /* 0x000000052e00720c */ /* 0x001fe20003f06070 */
[----:B------:R-:W-:-:S06]  /*00f0*/  IMAD.MOV.U32 R20, RZ, RZ, R46 ;  /* 0x000000ffff147224 */ /* 0x000fcc00078e002e */
[----:B------:R-:W0:Y:S08]  /*0100*/  LDC.64 R26, c[0x0][0x398] ;  /* 0x0000e600ff1a7b82 */ /* 0x000e300000000a00 */
[----:B------:R-:W0:Y:S01]  /*0110*/  LDC.64 R24, c[0x0][0x390] ;  /* 0x0000e400ff187b82 */ /* 0x000e220000000a00 */
[----:B------:R-:W-:Y:S02]  /*0120*/  @!P0 IMAD R47, R53, 0x400, R20 ;  /* 0x00000400352f8824 */ /* 0x000fe400078e0214 */
[----:B------:R-:W-:-:S05]  /*0130*/  @!P0 VIADD R20, R20, 0x80 ;  /* 0x0000008014148836 */ /* 0x000fca0000000000 */
[----:B------:R-:W0:Y:S01]  /*0140*/  LDC.64 R48, c[0x0][0x390] ;  /* 0x0000e400ff307b82 */ /* 0x000e220000000a00 */
[----:B------:R-:W-:Y:S02]  /*0150*/  ISETP.GE.U32.AND P6, PT, R20, R5, PT ;  /* 0x000000051400720c */ /* 0x000fe40003fc6070 */
[----:B------:R-:W-:-:S05]  /*0160*/  CS2R R50, SRZ ;  /* 0x0000000000327805 */ /* 0x000fca000001ff00 */
[----:B------:R-:W0:Y:S06]  /*0170*/  LDC.64 R54, c[0x0][0x398] ;  /* 0x0000e600ff367b82 */ /* 0x000e2c0000000a00 */
[----:B------:R-:W-:Y:S02]  /*0180*/  @!P6 IMAD R15, R53, 0x400, R20 ;  /* 0x00000400350fe824 */ /* 0x000fe400078e0214 */
[----:B------:R-:W3:Y:S01]  /*0190*/  @!P6 LDC.64 R10, c[0x0][0x3a0] ;  /* 0x0000e800ff0aeb82 */ /* 0x000ee20000000a00 */
[----:B------:R-:W-:Y:S02]  /*01a0*/  @!P6 VIADD R20, R20, 0x80 ;  /* 0x000000801414e836 */ /* 0x000fe40000000000 */
[----:B-1----:R-:W-:-:S03]  /*01b0*/  @!P6 IMAD.WIDE.U32 R2, R15, 0x8, R2 ;  /* 0x000000080f02e825 */ /* 0x002fc600078e0002 */
[C---:B------:R-:W-:Y:S01]  /*01c0*/  ISETP.GE.U32.AND P5, PT, R20.reuse, R5, PT ;  /* 0x000000051400720c */ /* 0x040fe20003fa6070 */
[----:B--2---:R-:W-:Y:S01]  /*01d0*/  @!P6 IMAD.WIDE.U32 R8, R15, 0x8, R6 ;  /* 0x000000080f08e825 */ /* 0x004fe200078e0006 */
[----:B------:R1:W5:Y:S01]  /*01e0*/  @!P6 LDG.E.64 R42, desc[UR8][R2.64] ;  /* 0x00000008022ae981 */ /* 0x000362000c1e1b00 */
[----:B------:R-:W2:Y:S10]  /*01f0*/  LDC.64 R56, c[0x0][0x398] ;  /* 0x0000e600ff387b82 */ /* 0x000eb40000000a00 */
[----:B------:R-:W-:Y:S01]  /*0200*/  @!P5 IMAD R31, R53, 0x400, R20 ;  /* 0x00000400351fd824 */ /* 0x000fe200078e0214 */
[----:B------:R-:W2:Y:S01]  /*0210*/  @!P5 LDC.64 R22, c[0x0][0x3a0] ;  /* 0x0000e800ff16db82 */ /* 0x000ea20000000a00 */
[----:B------:R-:W-:-:S05]  /*0220*/  @!P5 VIADD R20, R20, 0x80 ;  /* 0x000000801414d836 */ /* 0x000fca0000000000 */
[----:B------:R-:W-:-:S13]  /*0230*/  ISETP.GE.U32.AND P4, PT, R20, R5, PT ;  /* 0x000000051400720c */ /* 0x000fda0003f86070 */
[----:B------:R-:W-:Y:S01]  /*0240*/  @!P4 LEA R4, R53, R20, 0xa ;  /* 0x000000143504c211 */ /* 0x000fe200078e50ff */
[----:B------:R-:W-:Y:S01]  /*0250*/  @!P4 VIADD R20, R20, 0x80 ;  /* 0x000000801414c836 */ /* 0x000fe20000000000 */
[----:B------:R-:W4:Y:S04]  /*0260*/  @!P4 LDC.64 R28, c[0x0][0x3a0] ;  /* 0x0000e800ff1ccb82 */ /* 0x000f280000000a00 */
[----:B------:R-:W-:-:S13]  /*0270*/  ISETP.GE.U32.AND P3, PT, R20, R5, PT ;  /* 0x000000051400720c */ /* 0x000fda0003f66070 */
[----:B------:R-:W-:Y:S02]  /*0280*/  @!P3 IMAD R0, R53, 0x400, R20 ;  /* 0x000004003500b824 */ /* 0x000fe400078e0214 */
[----:B---3--:R-:W-:Y:S01]  /*0290*/  @!P6 IMAD.WIDE.U32 R10, R15, 0x8, R10 ;  /* 0x000000080f0ae825 */ /* 0x008fe200078e000a */
[----:B------:R-:W-:Y:S01]  /*02a0*/  CS2R R6, SRZ ;  /* 0x0000000000067805 */ /* 0x000fe2000001ff00 */
[----:B------:R-:W3:Y:S02]  /*02b0*/  LDC.64 R14, c[0x0][0x398] ;  /* 0x0000e600ff0e7b82 */ /* 0x000ee40000000a00 */
[----:B------:R-:W-:Y:S01]  /*02c0*/  @!P3 VIADD R20, R20, 0x80 ;  /* 0x000000801414b836 */ /* 0x000fe20000000000 */
[----:B------:R-:W5:Y:S04]  /*02d0*/  @!P6 LDG.E.64 R40, desc[UR8][R10.64] ;  /* 0x000000080a28e981 */ /* 0x000f68000c1e1b00 */
[CC--:B------:R-:W-:Y:S01]  /*02e0*/  ISETP.GE.U32.AND P2, PT, R20.reuse, R5.reuse, PT ;  /* 0x000000051400720c */ /* 0x0c0fe20003f46070 */
[----:B-1----:R-:W1:Y:S01]  /*02f0*/  @!P3 LDC.64 R2, c[0x0][0x3a0] ;  /* 0x0000e800ff02bb82 */ /* 0x002e620000000a00 */
[----:B------:R-:W5:Y:S11]  /*0300*/  @!P6 LDG.E.64 R6, desc[UR8][R8.64] ;  /* 0x000000080806e981 */ /* 0x000f76000c1e1b00 */
[----:B------:R-:W-:Y:S01]  /*0310*/  @!P2 IMAD R61, R53, 0x400, R20 ;  /* 0x00000400353da824 */ /* 0x000fe200078e0214 */
[----:B------:R-:W-:Y:S01]  /*0320*/  CS2R R58, SRZ ;  /* 0x00000000003a7805 */ /* 0x000fe2000001ff00 */
[----:B------:R-:W-:Y:S01]  /*0330*/  @!P2 VIADD R20, R20, 0x80 ;  /* 0x000000801414a836 */ /* 0x000fe20000000000 */
[----:B------:R-:W2:Y:S04]  /*0340*/  @!P2 LDC.64 R32, c[0x0][0x3a0] ;  /* 0x0000e800ff20ab82 */ /* 0x000ea80000000a00 */
[----:B------:R-:W-:-:S13]  /*0350*/  ISETP.GE.U32.AND P1, PT, R20, R5, PT ;  /* 0x000000051400720c */ /* 0x000fda0003f26070 */
[----:B------:R-:W-:Y:S02]  /*0360*/  @!P1 IMAD R35, R53, 0x400, R20 ;  /* 0x0000040035239824 */ /* 0x000fe400078e0214 */
[----:B------:R-:W-:-:S05]  /*0370*/  @!P1 VIADD R20, R20, 0x80 ;  /* 0x0000008014149836 */ /* 0x000fca0000000000 */
[----:B------:R-:W-:Y:S01]  /*0380*/  ISETP.GE.U32.AND P6, PT, R20, R5, PT ;  /* 0x000000051400720c */ /* 0x000fe20003fc6070 */
[----:B------:R-:W-:-:S04]  /*0390*/  @!P5 IMAD.WIDE.U32 R16, R31, 0x8, R12 ;  /* 0x000000081f10d825 */ /* 0x000fc800078e000c */
[----:B----4-:R-:W-:Y:S01]  /*03a0*/  @!P4 IMAD.WIDE.U32 R38, R4, 0x8, R28 ;  /* 0x000000080426c825 */ /* 0x010fe200078e001c */
[----:B------:R4:W5:Y:S01]  /*03b0*/  @!P5 LDG.E.64 R50, desc[UR8][R16.64] ;  /* 0x000000081032d981 */ /* 0x000962000c1e1b00 */
[----:B------:R-:W2:Y:S02]  /*03c0*/  @!P1 LDC.64 R28, c[0x0][0x3a0] ;  /* 0x0000e800ff1c9b82 */ /* 0x000ea40000000a00 */
[----:B------:R-:W-:-:S04]  /*03d0*/  @!P3 IMAD.WIDE.U32 R44, R0, 0x8, R18 ;  /* 0x00000008002cb825 */ /* 0x000fc800078e0012 */
[----:B------:R-:W-:Y:S01]  /*03e0*/  @!P6 LEA R53, R53, R20, 0xa ;  /* 0x000000143535e211 */ /* 0x000fe200078e50ff */
[C---:B---3--:R-:W-:Y:S01]  /*03f0*/  @!P5 IMAD.WIDE.U32 R20, R31.reuse, 0x8, R14 ;  /* 0x000000081f14d825 */ /* 0x048fe200078e000e */
[----:B------:R-:W-:Y:S02]  /*0400*/  CS2R R14, SRZ ;  /* 0x00000000000e7805 */ /* 0x000fe4000001ff00 */
[----:B----4-:R-:W-:Y:S01]  /*0410*/  CS2R R16, SRZ ;  /* 0x0000000000107805 */ /* 0x010fe2000001ff00 */
[----:B------:R3:W5:Y:S01]  /*0420*/  @!P3 LDG.E.64 R58, desc[UR8][R44.64] ;  /* 0x000000082c3ab981 */ /* 0x000762000c1e1b00 */
[C---:B0-----:R-:W-:Y:S02]  /*0430*/  @!P4 IMAD.WIDE.U32 R36, R4.reuse, 0x8, R26 ;  /* 0x000000080424c825 */ /* 0x041fe400078e001a */
[----:B------:R-:W0:Y:S02]  /*0440*/  LDC.64 R26, c[0x0][0x398] ;  /* 0x0000e600ff1a7b82 */ /* 0x000e240000000a00 */
[----:B------:R-:W-:Y:S01]  /*0450*/  @!P4 IMAD.WIDE.U32 R24, R4, 0x8, R24 ;  /* 0x000000080418c825 */ /* 0x000fe200078e0018 */
[----:B------:R4:W5:Y:S03]  /*0460*/  @!P4 LDG.E.64 R14, desc[UR8][R36.64] ;  /* 0x00000008240ec981 */ /* 0x000966000c1e1b00 */
[----:B-1----:R-:W-:Y:S01]  /*0470*/  @!P3 IMAD.WIDE.U32 R62, R0, 0x8, R2 ;  /* 0x00000008003eb825 */ /* 0x002fe200078e0002 */
[----:B------:R1:W5:Y:S01]  /*0480*/  @!P4 LDG.E.64 R16, desc[UR8][R38.64] ;  /* 0x000000082610c981 */ /* 0x000362000c1e1b00 */
[----:B------:R-:W0:Y:S02]  /*0490*/  LDC.64 R2, c[0x0][0x390] ;  /* 0x0000e400ff027b82 */ /* 0x000e240000000a00 */
[----:B--2---:R-:W-:-:S04]  /*04a0*/  @!P5 IMAD.WIDE.U32 R22, R31, 0x8, R22 ;  /* 0x000000081f16d825 */ /* 0x004fc800078e0016 */
[----:B------:R-:W-:Y:S02]  /*04b0*/  @!P2 IMAD.WIDE.U32 R66, R61, 0x8, R48 ;  /* 0x000000083d42a825 */ /* 0x000fe400078e0030 */
[----:B------:R-:W2:Y:S08]  /*04c0*/  LDC.64 R4, c[0x0][0x398] ;  /* 0x0000e600ff047b82 */ /* 0x000eb00000000a00 */
[----:B---3--:R-:W3:Y:S08]  /*04d0*/  @!P6 LDC.64 R44, c[0x0][0x3a0] ;  /* 0x0000e800ff2ceb82 */ /* 0x008ef00000000a00 */
[----:B------:R-:W3:Y:S08]  /*04e0*/  LDC.64 R30, c[0x0][0x390] ;  /* 0x0000e400ff1e7b82 */ /* 0x000ef00000000a00 */
[----:B----4-:R-:W4:Y:S08]  /*04f0*/  LDC.64 R36, c[0x0][0x390] ;  /* 0x0000e400ff247b82 */ /* 0x010f300000000a00 */
[----:B-1----:R-:W1:Y:S08]  /*0500*/  LDC.64 R38, c[0x0][0x398] ;  /* 0x0000e600ff267b82 */ /* 0x002e700000000a00 */
[----:B------:R-:W1:Y:S01]  /*0510*/  @!P0 LDC.64 R48, c[0x0][0x3a0] ;  /* 0x0000e800ff308b82 */ /* 0x000e620000000a00 */
[----:B------:R-:W-:-:S02]  /*0520*/  CS2R R10, SRZ ;  /* 0x00000000000a7805 */ /* 0x000fc4000001ff00 */
[----:B------:R-:W-:Y:S02]  /*0530*/  CS2R R12, SRZ ;  /* 0x00000000000c7805 */ /* 0x000fe4000001ff00 */
[----:B------:R-:W-:Y:S02]  /*0540*/  CS2R R8, SRZ ;  /* 0x0000000000087805 */ /* 0x000fe4000001ff00 */
[----:B------:R-:W-:Y:S01]  /*0550*/  CS2R R18, SRZ ;  /* 0x0000000000127805 */ /* 0x000fe2000001ff00 */
[----:B------:R-:W-:Y:S01]  /*0560*/  @!P3 IMAD.WIDE.U32 R54, R0, 0x8, R54 ;  /* 0x000000080036b825 */ /* 0x000fe200078e0036 */
[----:B------:R0:W5:Y:S03]  /*0570*/  @!P5 LDG.E.64 R10, desc[UR8][R22.64] ;  /* 0x00000008160ad981 */ /* 0x000166000c1e1b00 */
[C---:B------:R-:W-:Y:S01]  /*0580*/  @!P2 IMAD.WIDE.U32 R68, R61.reuse, 0x8, R56 ;  /* 0x000000083d44a825 */ /* 0x040fe200078e0038 */
[----:B------:R2:W5:Y:S03]  /*0590*/  @!P4 LDG.E.64 R12, desc[UR8][R24.64] ;  /* 0x00000008180cc981 */ /* 0x000566000c1e1b00 */
[----:B------:R-:W-:Y:S01]  /*05a0*/  @!P2 IMAD.WIDE.U32 R56, R61, 0x8, R32 ;  /* 0x000000083d38a825 */ /* 0x000fe200078e0020 */
[----:B------:R-:W-:Y:S01]  /*05b0*/  CS2R R32, SRZ ;  /* 0x0000000000207805 */ /* 0x000fe2000001ff00 */
[----:B------:R3:W5:Y:S01]  /*05c0*/  @!P5 LDG.E.64 R8, desc[UR8][R20.64] ;  /* 0x000000081408d981 */ /* 0x000762000c1e1b00 */
[----:B0-----:R-:W-:-:S03]  /*05d0*/  CS2R R22, SRZ ;  /* 0x0000000000167805 */ /* 0x001fc6000001ff00 */
[----:B------:R0:W5:Y:S01]  /*05e0*/  @!P3 LDG.E.64 R18, desc[UR8][R54.64] ;  /* 0x000000083612b981 */ /* 0x000162000c1e1b00 */
[----:B--2---:R-:W-:Y:S01]  /*05f0*/  CS2R R24, SRZ ;  /* 0x0000000000187805 */ /* 0x004fe2000001ff00 */
[----:B------:R-:W-:Y:S02]  /*0600*/  @!P6 IMAD.WIDE.U32 R4, R53, 0x8, R4 ;  /* 0x000000083504e825 */ /* 0x000fe400078e0004 */
[----:B------:R2:W5:Y:S01]  /*0610*/  @!P2 LDG.E.64 R22, desc[UR8][R66.64] ;  /* 0x000000084216a981 */ /* 0x000562000c1e1b00 */
[----:B---3--:R-:W-:-:S03]  /*0620*/  CS2R R20, SRZ ;  /* 0x0000000000147805 */ /* 0x008fc6000001ff00 */
[----:B------:R3:W5:Y:S01]  /*0630*/  @!P2 LDG.E.64 R24, desc[UR8][R68.64] ;  /* 0x000000084418a981 */ /* 0x000762000c1e1b00 */
[----:B0-----:R-:W-:-:S03]  /*0640*/  @!P1 IMAD.WIDE.U32 R54, R35, 0x8, R28 ;  /* 0x0000000823369825 */ /* 0x001fc600078e001c */
[----:B------:R-:W5:Y:S01]  /*0650*/  @!P3 LDG.E.64 R20, desc[UR8][R62.64] ;  /* 0x000000083e14b981 */ /* 0x000f62000c1e1b00 */
[----:B--2---:R-:W-:-:S03]  /*0660*/  @!P6 IMAD.WIDE.U32 R66, R53, 0x8, R2 ;  /* 0x000000083542e825 */ /* 0x004fc600078e0002 */
[----:B------:R1:W5:Y:S01]  /*0670*/  @!P1 LDG.E.64 R32, desc[UR8][R54.64] ;  /* 0x0000000836209981 */ /* 0x000362000c1e1b00 */
[----:B---3--:R-:W-:Y:S01]  /*0680*/  @!P6 IMAD.WIDE.U32 R68, R53, 0x8, R44 ;  /* 0x000000083544e825 */ /* 0x008fe200078e002c */
[----:B------:R-:W-:Y:S02]  /*0690*/  CS2R R28, SRZ ;  /* 0x00000000001c7805 */ /* 0x000fe4000001ff00 */
[----:B------:R-:W-:Y:S02]  /*06a0*/  CS2R R2, SRZ ;  /* 0x0000000000027805 */ /* 0x000fe4000001ff00 */
[----:B------:R-:W-:Y:S01]  /*06b0*/  CS2R R44, SRZ ;  /* 0x00000000002c7805 */ /* 0x000fe2000001ff00 */
[----:B------:R-:W-:Y:S01]  /*06c0*/  @!P1 IMAD.WIDE.U32 R60, R35, 0x8, R30 ;  /* 0x00000008233c9825 */ /* 0x000fe200078e001e */
[----:B------:R-:W-:-:S03]  /*06d0*/  CS2R R30, SRZ ;  /* 0x00000000001e7805 */ /* 0x000fc6000001ff00 */
[----:B------:R-:W-:Y:S01]  /*06e0*/  @!P1 IMAD.WIDE.U32 R64, R35, 0x8, R26 ;  /* 0x0000000823409825 */ /* 0x000fe200078e001a */
[----:B------:R-:W-:Y:S02]  /*06f0*/  CS2R R26, SRZ ;  /* 0x00000000001a7805 */ /* 0x000fe4000001ff00 */
[----:B------:R-:W-:Y:S01]  /*0700*/  CS2R R34, SRZ ;  /* 0x0000000000227805 */ /* 0x000fe2000001ff00 */
[----:B------:R0:W5:Y:S01]  /*0710*/  @!P1 LDG.E.64 R28, desc[UR8][R60.64] ;  /* 0x000000083c1c9981 */ /* 0x000162000c1e1b00 */
[C---:B----4-:R-:W-:Y:S01]  /*0720*/  @!P0 IMAD.WIDE.U32 R52, R47.reuse, 0x8, R36 ;  /* 0x000000082f348825 */ /* 0x050fe200078e0024 */
[----:B------:R-:W-:Y:S02]  /*0730*/  CS2R R36, SRZ ;  /* 0x0000000000247805 */ /* 0x000fe4000001ff00 */
[----:B------:R0:W5:Y:S01]  /*0740*/  @!P2 LDG.E.64 R26, desc[UR8][R56.64] ;  /* 0x00000008381aa981 */ /* 0x000162000c1e1b00 */
[----:B-1----:R-:W-:Y:S01]  /*0750*/  @!P0 IMAD.WIDE.U32 R54, R47, 0x8, R38 ;  /* 0x000000082f368825 */ /* 0x002fe200078e0026 */
[----:B------:R-:W-:-:S02]  /*0760*/  CS2R R38, SRZ ;  /* 0x0000000000267805 */ /* 0x000fc4000001ff00 */
[----:B------:R0:W5:Y:S01]  /*0770*/  @!P1 LDG.E.64 R30, desc[UR8][R64.64] ;  /* 0x00000008401e9981 */ /* 0x000162000c1e1b00 */
[----:B------:R-:W-:Y:S01]  /*0780*/  @!P0 IMAD.WIDE.U32 R62, R47, 0x8, R48 ;  /* 0x000000082f3e8825 */ /* 0x000fe200078e0030 */
[----:B------:R-:W-:Y:S02]  /*0790*/  CS2R R48, SRZ ;  /* 0x0000000000307805 */ /* 0x000fe4000001ff00 */
[----:B------:R0:W5:Y:S04]  /*07a0*/  @!P6 LDG.E.64 R34, desc[UR8][R66.64] ;  /* 0x000000084222e981 */ /* 0x000168000c1e1b00 */
[----:B------:R0:W5:Y:S04]  /*07b0*/  @!P6 LDG.E.64 R36, desc[UR8][R4.64] ;  /* 0x000000080424e981 */ /* 0x000168000c1e1b00 */
[----:B------:R0:W5:Y:S04]  /*07c0*/  @!P6 LDG.E.64 R38, desc[UR8][R68.64] ;  /* 0x000000084426e981 */ /* 0x000168000c1e1b00 */
[----:B------:R0:W5:Y:S04]  /*07d0*/  @!P0 LDG.E.64 R2, desc[UR8][R52.64] ;  /* 0x0000000834028981 */ /* 0x000168000c1e1b00 */
[----:B------:R0:W5:Y:S04]  /*07e0*/  @!P0 LDG.E.64 R44, desc[UR8][R54.64] ;  /* 0x00000008362c8981 */ /* 0x000168000c1e1b00 */
[----:B------:R0:W5:Y:S01]  /*07f0*/  @!P0 LDG.E.64 R48, desc[UR8][R62.64] ;  /* 0x000000083e308981 */ /* 0x000162000c1e1b00 */
[----:B------:R-:W-:Y:S04]  /*0800*/  BSSY.RECONVERGENT B1, `(.L_x_11021) ;  /* 0x0000023000017945 */ /* 0x000fe80003800200 */
[----:B------:R-:W-:Y:S05]  /*0810*/  @P0 BRA `(.L_x_11022) ;  /* 0x0000000000840947 */ /* 0x000fea0003800000 */
[----:B0----5:R-:W-:Y:S01]  /*0820*/  DADD R4, -R44, 1 ;  /* 0x3ff000002c047429 */ /* 0x021fe20000000100 */
        /* <DEDUP_REMOVED lines=28> */
[----:B------:R-:W-:-:S07]  /*09f0*/  IMAD.MOV.U32 R3, RZ, RZ, R53 ;  /* 0x000000ffff037224 */ /* 0x000fce00078e0035 */
[----:B------:R-:W-:Y:S05]  /*0a00*/  CALL.REL.NOINC `($__internal_33_$__cuda_sm20_div_rn_f64_full) ;  /* 0x0000002400dc7944 */ /* 0x000fea0003c00000 */
[----:B------:R-:W-:Y:S02]  /*0a10*/  IMAD.MOV.U32 R4, RZ, RZ, R54 ;  /* 0x000000ffff047224 */ /* 0x000fe400078e0036 */
[----:B------:R-:W-:-:S07]  /*0a20*/  IMAD.MOV.U32 R5, RZ, RZ, R55 ;  /* 0x000000ffff057224 */ /* 0x000fce00078e0037 */
.L_x_11022:
[----:B------:R-:W-:Y:S05]  /*0a30*/  BSYNC.RECONVERGENT B1 ;  /* 0x0000000000017941 */ /* 0x000fea0003800200 */
.L_x_11021:
[----:B0-----:R-:W0:Y:S01]  /*0a40*/  S2R R65, SR_CTAID.X ;  /* 0x0000000000417919 */ /* 0x001e220000002500 */
[----:B------:R-:W0:Y:S01]  /*0a50*/  LDC R64, c[0x0][0x380] ;  /* 0x0000e000ff407b82 */ /* 0x000e220000000800 */
[----:B------:R-:W-:Y:S01]  /*0a60*/  IADD3 R47, PT, PT, R46, 0x80, RZ ;  /* 0x000000802e2f7810 */ /* 0x000fe20007ffe0ff */
[----:B------:R-:W-:Y:S01]  /*0a70*/  BSSY.RECONVERGENT B1, `(.L_x_11023) ;  /* 0x0000024000017945 */ /* 0x000fe20003800200 */
[----:B0-----:R-:W-:-:S05]  /*0a80*/  IMAD R64, R65, -0x400, R64 ;  /* 0xfffffc0041407824 */ /* 0x001fca00078e0240 */
[----:B------:R-:W-:-:S13]  /*0a90*/  ISETP.GE.U32.AND P0, PT, R47, R64, PT ;  /* 0x000000402f00720c */ /* 0x000fda0003f06070 */
[----:B------:R-:W-:Y:S05]  /*0aa0*/  @P0 BRA `(.L_x_11024) ;  /* 0x0000000000800947 */ /* 0x000fea0003800000 */
[----:B-----5:R-:W-:Y:S01]  /*0ab0*/  DADD R2, -R6, 1 ;  /* 0x3ff0000006027429 */ /* 0x020fe20000000100 */
        /* <DEDUP_REMOVED lines=9> */
[----:B------:R-:W-:Y:S02]  /*0b50*/  SEL R2, R2, UR4, P0 ;  /* 0x0000000402027c07 */ /* 0x000fe40008000000 */
[----:B------:R-:W-:-:S06]  /*0b60*/  FSEL R45, R0, UR6, P0 ;  /* 0x00000006002d7c08 */ /* 0x000fcc0008000000 */
[----:B------:R-:W-:Y:S01]  /*0b70*/  @P1 LOP3.LUT R45, R44, 0x80000, RZ, 0xfc, !PT ;  /* 0x000800002c2d1812 */ /* 0x000fe200078efcff */
[----:B------:R-:W-:Y:S01]  /*0b80*/  IMAD.MOV.U32 R44, RZ, RZ, 0x1 ;  /* 0x00000001ff2c7424 */ /* 0x000fe200078e00ff */
        /* <DEDUP_REMOVED lines=15> */
[----:B------:R-:W-:Y:S05]  /*0c80*/  CALL.REL.NOINC `($__internal_33_$__cuda_sm20_div_rn_f64_full) ;  /* 0x00000024003c7944 */ /* 0x000fea0003c00000 */
[----:B------:R-:W-:Y:S02]  /*0c90*/  IMAD.MOV.U32 R6, RZ, RZ, R54 ;  /* 0x000000ffff067224 */ /* 0x000fe400078e0036 */
[----:B------:R-:W-:-:S07]  /*0ca0*/  IMAD.MOV.U32 R7, RZ, RZ, R55 ;  /* 0x000000ffff077224 */ /* 0x000fce00078e0037 */
.L_x_11024:
[----:B------:R-:W-:Y:S05]  /*0cb0*/  BSYNC.RECONVERGENT B1 ;  /* 0x0000000000017941 */ /* 0x000fea0003800200 */
.L_x_11023:
[----:B-----5:R-:W-:Y:S01]  /*0cc0*/  IADD3 R3, PT, PT, R46, 0x100, RZ ;  /* 0x000001002e037810 */ /* 0x020fe20007ffe0ff */
[----:B------:R-:W-:Y:S03]  /*0cd0*/  BSSY.RECONVERGENT B1, `(.L_x_11025) ;  /* 0x0000023000017945 */ /* 0x000fe60003800200 */
[----:B------:R-:W-:-:S13]  /*0ce0*/  ISETP.GE.U32.AND P0, PT, R3, R64, PT ;  /* 0x000000400300720c */ /* 0x000fda0003f06070 */
        /* <DEDUP_REMOVED lines=33> */
.L_x_11026:
[----:B------:R-:W-:Y:S05]  /*0f00*/  BSYNC.RECONVERGENT B1 ;  /* 0x0000000000017941 */ /* 0x000fea0003800200 */
.L_x_11025:
[----:B------:R-:W-:Y:S01]  /*0f10*/  IADD3 R3, PT, PT, R46, 0x180, RZ ;  /* 0x000001802e037810 */ /* 0x000fe20007ffe0ff */
        /* <DEDUP_REMOVED lines=35> */
.L_x_11028:
[----:B------:R-:W-:Y:S05]  /*1150*/  BSYNC.RECONVERGENT B1 ;  /* 0x0000000000017941 */ /* 0x000fea0003800200 */
.L_x_11027:
        /* <DEDUP_REMOVED lines=36> */
.L_x_11030:
[----:B------:R-:W-:Y:S05]  /*13a0*/  BSYNC.RECONVERGENT B1 ;  /* 0x0000000000017941 */ /* 0x000fea0003800200 */
.L_x_11029:
        /* <DEDUP_REMOVED lines=36> */
.L_x_11032:
[----:B------:R-:W-:Y:S05]  /*15f0*/  BSYNC.RECONVERGENT B1 ;  /* 0x0000000000017941 */ /* 0x000fea0003800200 */
.L_x_11031:
        /* <DEDUP_REMOVED lines=35> */
[----:B------:R-:W-:Y:S01]  /*1830*/  IMAD.MOV.U32 R16, RZ, RZ, R54 ;  /* 0x000000ffff107224 */ /* 0x000fe200078e0036 */
[----:B------:R-:W-:-:S07]  /*1840*/  MOV R17, R55 ;  /* 0x0000003700117202 */ /* 0x000fce0000000f00 */
.L_x_11034:
[----:B------:R-:W-:Y:S05]  /*1850*/  BSYNC.RECONVERGENT B1 ;  /* 0x0000000000017941 */ /* 0x000fea0003800200 */
.L_x_11033:
[----:B------:R-:W-:Y:S01]  /*1860*/  VIADD R3, R46, 0x380 ;  /* 0x000003802e037836 */ /* 0x000fe20000000000 */
[----:B------:R-:W-:Y:S04]  /*1870*/  BSSY.RECONVERGENT B1, `(.L_x_11035) ;  /* 0x0000024000017945 */ /* 0x000fe80003800200 */
        /* <DEDUP_REMOVED lines=33> */
[----:B------:R-:W-:Y:S01]  /*1a90*/  MOV R18, R54 ;  /* 0x0000003600127202 */ /* 0x000fe20000000f00 */
[----:B------:R-:W-:-:S07]  /*1aa0*/  IMAD.MOV.U32 R19, RZ, RZ, R55 ;  /* 0x000000ffff137224 */ /* 0x000fce00078e0037 */
.L_x_11036:
[----:B------:R-:W-:Y:S05]  /*1ab0*/  BSYNC.RECONVERGENT B1 ;  /* 0x0000000000017941 */ /* 0x000fea0003800200 */
.L_x_11035:
[----:B------:R-:W-:Y:S01]  /*1ac0*/  ISETP.GE.U32.AND P0, PT, R46, R64, PT ;  /* 0x000000402e00720c */ /* 0x000fe20003f06070 */
[----:B------:R-:W-:Y:S04]  /*1ad0*/  BSSY.RECONVERGENT B0, `(.L_x_11037) ;  /* 0x0000033000007945 */ /* 0x000fe80003800200 */
[----:B------:R-:W-:Y:S08]  /*1ae0*/  BSSY.RELIABLE B1, `(.L_x_11038) ;  /* 0x000002b000017945 */ /* 0x000ff00003800100 */
[----:B------:R-:W-:Y:S05]  /*1af0*/  @P0 BRA `(.L_x_11039) ;  /* 0x0000000000300947 */ /* 0x000fea0003800000 */
[----:B------:R-:W0:Y:S01]  /*1b00*/  LDC.64 R2, c[0x0][0x388] ;  /* 0x0000e200ff027b82 */ /* 0x000e220000000a00 */
[----:B------:R-:W-:Y:S02]  /*1b10*/  IMAD R21, R65, 0x400, R46 ;  /* 0x0000040041157824 */ /* 0x000fe400078e022e */
[----:B------:R-:W-:-:S05]  /*1b20*/  IMAD.MOV.U32 R46, RZ, RZ, R47 ;  /* 0x000000ffff2e7224 */ /* 0x000fca00078e002f */
[----:B------:R-:W-:Y:S01]  /*1b30*/  ISETP.GE.U32.AND P0, PT, R46, R64, PT ;  /* 0x000000402e00720c */ /* 0x000fe20003f06070 */
[----:B0-----:R-:W-:-:S05]  /*1b40*/  IMAD.WIDE.U32 R2, R21, 0x8, R2 ;  /* 0x0000000815027825 */ /* 0x001fca00078e0002 */
[----:B------:R0:W-:Y:S07]  /*1b50*/  STG.E.64 desc[UR8][R2.64], R4 ;  /* 0x0000000402007986 */ /* 0x0001ee000c101b08 */
[----:B------:R-:W-:Y:S05]  /*1b60*/  @P0 BRA `(.L_x_11040) ;  /* 0x0000000000300947 */ /* 0x000fea0003800000 */
[----:B0-----:R-:W0:Y:S01]  /*1b70*/  LDC.64 R2, c[0x0][0x388] ;  /* 0x0000e200ff027b82 */ /* 0x001e220000000a00 */
[----:B------:R-:W-:Y:S02]  /*1b80*/  IMAD R5, R65, 0x400, R46 ;  /* 0x0000040041057824 */ /* 0x000fe400078e022e */
[----:B------:R-:W-:Y:S02]  /*1b90*/  VIADD R46, R46, 0x80 ;  /* 0x000000802e2e7836 */ /* 0x000fe40000000000 */
[----:B0-----:R-:W-:-:S05]  /*1ba0*/  IMAD.WIDE.U32 R2, R5, 0x8, R2 ;  /* 0x0000000805027825 */ /* 0x001fca00078e0002 */
[----:B------:R0:W-:Y:S02]  /*1bb0*/  STG.E.64 desc[UR8][R2.64], R6 ;  /* 0x0000000602007986 */ /* 0x0001e4000c101b08 */
.L_x_11039:
[----:B------:R-:W-:-:S13]  /*1bc0*/  ISETP.GE.U32.AND P0, PT, R46, R64, PT ;  /* 0x000000402e00720c */ /* 0x000fda0003f06070 */
[----:B------:R-:W-:Y:S05]  /*1bd0*/  @P0 BRA `(.L_x_11041) ;  /* 0x0000000000300947 */ /* 0x000fea0003800000 */
[----:B0-----:R-:W0:Y:S01]  /*1be0*/  LDC.64 R2, c[0x0][0x388] ;  /* 0x0000e200ff027b82 */ /* 0x001e220000000a00 */
[----:B------:R-:W-:Y:S01]  /*1bf0*/  IMAD R5, R65, 0x400, R46 ;  /* 0x0000040041057824 */ /* 0x000fe200078e022e */
[----:B------:R-:W-:-:S03]  /*1c00*/  IADD3 R46, PT, PT, R46, 0x80, RZ ;  /* 0x000000802e2e7810 */ /* 0x000fc60007ffe0ff */
[----:B0-----:R-:W-:-:S05]  /*1c10*/  IMAD.WIDE.U32 R2, R5, 0x8, R2 ;  /* 0x0000000805027825 */ /* 0x001fca00078e0002 */
[----:B------:R1:W-:Y:S02]  /*1c20*/  STG.E.64 desc[UR8][R2.64], R8 ;  /* 0x0000000802007986 */ /* 0x0003e4000c101b08 */
.L_x_11040:
[----:B------:R-:W-:-:S13]  /*1c30*/  ISETP.GE.U32.AND P0, PT, R46, R64, PT ;  /* 0x000000402e00720c */ /* 0x000fda0003f06070 */
[----:B------:R-:W-:Y:S05]  /*1c40*/  @P0 BRA `(.L_x_11042) ;  /* 0x0000000000300947 */ /* 0x000fea0003800000 */
[----:B01----:R-:W0:Y:S01]  /*1c50*/  LDC.64 R2, c[0x0][0x388] ;  /* 0x0000e200ff027b82 */ /* 0x003e220000000a00 */
[----:B------:R-:W-:Y:S02]  /*1c60*/  IMAD R5, R65, 0x400, R46 ;  /* 0x0000040041057824 */ /* 0x000fe400078e022e */
[----:B------:R-:W-:Y:S02]  /*1c70*/  VIADD R46, R46, 0x80 ;  /* 0x000000802e2e7836 */ /* 0x000fe40000000000 */
[----:B0-----:R-:W-:-:S05]  /*1c80*/  IMAD.WIDE.U32 R2, R5, 0x8, R2 ;  /* 0x0000000805027825 */ /* 0x001fca00078e0002 */
[----:B------:R1:W-:Y:S02]  /*1c90*/  STG.E.64 desc[UR8][R2.64], R10 ;  /* 0x0000000a02007986 */ /* 0x0003e4000c101b08 */
.L_x_11041:
[----:B------:R-:W-:-:S13]  /*1ca0*/  ISETP.GE.U32.AND P0, PT, R46, R64, PT ;  /* 0x000000402e00720c */ /* 0x000fda0003f06070 */
[----:B------:R-:W-:Y:S05]  /*1cb0*/  @P0 BRA `(.L_x_11043) ;  /* 0x0000000000340947 */ /* 0x000fea0003800000 */
[----:B01----:R-:W0:Y:S01]  /*1cc0*/  LDC.64 R2, c[0x0][0x388] ;  /* 0x0000e200ff027b82 */ /* 0x003e220000000a00 */
[----:B------:R-:W-:Y:S02]  /*1cd0*/  IMAD R5, R65, 0x400, R46 ;  /* 0x0000040041057824 */ /* 0x000fe400078e022e */
[----:B------:R-:W-:Y:S02]  /*1ce0*/  VIADD R46, R46, 0x80 ;  /* 0x000000802e2e7836 */ /* 0x000fe40000000000 */
[----:B0-----:R-:W-:-:S05]  /*1cf0*/  IMAD.WIDE.U32 R2, R5, 0x8, R2 ;  /* 0x0000000805027825 */ /* 0x001fca00078e0002 */
[----:B------:R2:W-:Y:S02]  /*1d00*/  STG.E.64 desc[UR8][R2.64], R12 ;  /* 0x0000000c02007986 */ /* 0x0005e4000c101b08 */
.L_x_11042:
[----:B------:R-:W-:-:S13]  /*1d10*/  ISETP.GE.U32.AND P0, PT, R46, R64, PT ;  /* 0x000000402e00720c */ /* 0x000fda0003f06070 */
[----:B------:R-:W-:Y:S05]  /*1d20*/  @P0 BREAK.RELIABLE B1 ;  /* 0x0000000000010942 */ /* 0x000fea0003800100 */
[----:B------:R-:W-:Y:S05]  /*1d30*/  @P0 BRA `(.L_x_11044) ;  /* 0x0000000000300947 */ /* 0x000fea0003800000 */
[----:B012---:R-:W0:Y:S01]  /*1d40*/  LDC.64 R2, c[0x0][0x388] ;  /* 0x0000e200ff027b82 */ /* 0x007e220000000a00 */
[----:B------:R-:W-:Y:S02]  /*1d50*/  IMAD R5, R65, 0x400, R46 ;  /* 0x0000040041057824 */ /* 0x000fe400078e022e */
[----:B------:R-:W-:Y:S02]  /*1d60*/  VIADD R46, R46, 0x80 ;  /* 0x000000802e2e7836 */ /* 0x000fe40000000000 */
[----:B0-----:R-:W-:-:S05]  /*1d70*/  IMAD.WIDE.U32 R2, R5, 0x8, R2 ;  /* 0x0000000805027825 */ /* 0x001fca00078e0002 */
[----:B------:R2:W-:Y:S02]  /*1d80*/  STG.E.64 desc[UR8][R2.64], R14 ;  /* 0x0000000e02007986 */ /* 0x0005e4000c101b08 */
.L_x_11043:
[----:B------:R-:W-:Y:S05]  /*1d90*/  BSYNC.RELIABLE B1 ;  /* 0x0000000000017941 */ /* 0x000fea0003800100 */
.L_x_11038:
[----:B------:R-:W-:-:S13]  /*1da0*/  ISETP.GE.U32.AND P0, PT, R46, R64, PT ;  /* 0x000000402e00720c */ /* 0x000fda0003f06070 */
[----:B012---:R-:W0:Y:S01]  /*1db0*/  @!P0 LDC.64 R2, c[0x0][0x388] ;  /* 0x0000e200ff028b82 */ /* 0x007e220000000a00 */
[----:B------:R-:W-:Y:S01]  /*1dc0*/  @!P0 LEA R5, R65, R46, 0xa ;  /* 0x0000002e41058211 */ /* 0x000fe200078e50ff */
[----:B------:R-:W-:-:S04]  /*1dd0*/  @!P0 VIADD R46, R46, 0x80 ;  /* 0x000000802e2e8836 */ /* 0x000fc80000000000 */
[----:B0-----:R-:W-:-:S05]  /*1de0*/  @!P0 IMAD.WIDE.U32 R2, R5, 0x8, R2 ;  /* 0x0000000805028825 */ /* 0x001fca00078e0002 */
[----:B------:R3:W-:Y:S02]  /*1df0*/  @!P0 STG.E.64 desc[UR8][R2.64], R16 ;  /* 0x0000001002008986 */ /* 0x0007e4000c101b08 */
.L_x_11044:
[----:B------:R-:W-:Y:S05]  /*1e00*/  BSYNC.RECONVERGENT B0 ;  /* 0x0000000000007941 */ /* 0x000fea0003800200 */
.L_x_11037:
[----:B------:R-:W-:Y:S05]  /*1e10*/  WARPSYNC.ALL ;  /* 0x0000000000007948 */ /* 0x000fea0003800000 */
[----:B------:R-:W-:-:S13]  /*1e20*/  ISETP.GE.U32.AND P0, PT, R46, R64, PT ;  /* 0x000000402e00720c */ /* 0x000fda0003f06070 */
[----:B------:R-:W-:Y:S05]  /*1e30*/  @P0 EXIT ;  /* 0x000000000000094d */ /* 0x000fea0003800000 */
[----:B0123--:R-:W0:Y:S01]  /*1e40*/  LDC.64 R2, c[0x0][0x388] ;  /* 0x0000e200ff027b82 */ /* 0x00fe220000000a00 */
[----:B------:R-:W-:-:S04]  /*1e50*/  IMAD R65, R65, 0x400, R46 ;  /* 0x0000040041417824 */ /* 0x000fc800078e022e */
[----:B0-----:R-:W-:-:S05]  /*1e60*/  IMAD.WIDE.U32 R2, R65, 0x8, R2 ;  /* 0x0000000841027825 */ /* 0x001fca00078e0002 */
[----:B------:R-:W-:Y:S01]  /*1e70*/  STG.E.64 desc[UR8][R2.64], R18 ;  /* 0x0000001202007986 */ /* 0x000fe2000c101b08 */
[----:B------:R-:W-:Y:S05]  /*1e80*/  EXIT ;  /* 0x000000000000794d */ /* 0x000fea0003800000 */
.L_x_11020:
[----:B------:R-:W0:Y:S01]  /*1e90*/  S2R R59, SR_TID.X ;  /* 0x00000000003b7919 */ /* 0x000e220000002100 */
[----:B------:R-:W1:Y:S01]  /*1ea0*/  LDC.64 R2, c[0x0][0x398] ;  /* 0x0000e600ff027b82 */ /* 0x000e620000000a00 */
[----:B------:R-:W-:-:S07]  /*1eb0*/  IMAD.SHL.U32 R58, R53, 0x400, RZ ;  /* 0x00000400353a7824 */ /* 0x000fce00078e00ff */
[----:B------:R-:W2:Y:S01]  /*1ec0*/  LDC.64 R4, c[0x0][0x390] ;  /* 0x0000e400ff047b82 */ /* 0x000ea20000000a00 */
[----:B-1----:R-:W-:-:S04]  /*1ed0*/  IMAD.WIDE.U32 R2, R58, 0x8, R2 ;  /* 0x000000083a027825 */ /* 0x002fc800078e0002 */
[----:B0-----:R-:W-:-:S03]  /*1ee0*/  IMAD.WIDE.U32 R52, R59, 0x10, R2 ;  /* 0x000000103b347825 */ /* 0x001fc600078e0002 */
[----:B------:R-:W0:Y:S02]  /*1ef0*/  LDC.64 R2, c[0x0][0x3a0] ;  /* 0x0000e800ff027b82 */ /* 0x000e240000000a00 */
[----:B------:R-:W3:Y:S01]  /*1f00*/  LDG.E.128 R48, desc[UR8][R52.64] ;  /* 0x0000000834307981 */ /* 0x000ee2000c1e1d00 */
[----:B------:R-:W-:Y:S01]  /*1f10*/  UMOV UR4, 0x80000000 ;  /* 0x8000000000047882 */ /* 0x000fe20000000000 */
[----:B------:R-:W-:Y:S02]  /*1f20*/  UMOV UR5, 0x3d719799 ;  /* 0x3d71979900057882 */ /* 0x000fe40000000000 */
[----:B------:R-:W5:Y:S04]  /*1f30*/  LDG.E.128 R40, desc[UR8][R52.64+0x800] ;  /* 0x0008000834287981 */ /* 0x000f68000c1e1d00 */
[----:B------:R-:W5:Y:S04]  /*1f40*/  LDG.E.128 R32, desc[UR8][R52.64+0x1000] ;  /* 0x0010000834207981 */ /* 0x000f68000c1e1d00 */
[----:B------:R1:W5:Y:S01]  /*1f50*/  LDG.E.128 R24, desc[UR8][R52.64+0x1800] ;  /* 0x0018000834187981 */ /* 0x000362000c1e1d00 */
[----:B0-----:R-:W-:-:S04]  /*1f60*/  IMAD.WIDE.U32 R2, R58, 0x8, R2 ;  /* 0x000000083a027825 */ /* 0x001fc800078e0002 */
[----:B------:R-:W-:-:S04]  /*1f70*/  IMAD.WIDE.U32 R54, R59, 0x10, R2 ;  /* 0x000000103b367825 */ /* 0x000fc800078e0002 */
[----:B--2---:R-:W-:Y:S01]  /*1f80*/  IMAD.WIDE.U32 R2, R58, 0x8, R4 ;  /* 0x000000083a027825 */ /* 0x004fe200078e0004 */
[----:B------:R-:W2:Y:S01]  /*1f90*/  LDG.E.128 R44, desc[UR8][R54.64] ;  /* 0x00000008362c7981 */ /* 0x000ea2000c1e1d00 */
[----:B------:R-:W-:-:S03]  /*1fa0*/  UMOV UR6, UR5 ;  /* 0x0000000500067c82 */ /* 0x000fc60008000000 */
[----:B------:R-:W5:Y:S01]  /*1fb0*/  LDG.E.128 R36, desc[UR8][R54.64+0x800] ;  /* 0x0008000836247981 */ /* 0x000f62000c1e1d00 */
[----:B------:R-:W-:-:S03]  /*1fc0*/  IMAD.WIDE.U32 R2, R59, 0x10, R2 ;  /* 0x000000103b027825 */ /* 0x000fc600078e0002 */
[----:B------:R-:W5:Y:S04]  /*1fd0*/  LDG.E.128 R28, desc[UR8][R54.64+0x1000] ;  /* 0x00100008361c7981 */ /* 0x000f68000c1e1d00 */
[----:B------:R-:W4:Y:S01]  /*1fe0*/  LDG.E.128 R4, desc[UR8][R2.64] ;  /* 0x0000000802047981 */ /* 0x000f22000c1e1d00 */
[----:B-1----:R-:W-:-:S03]  /*1ff0*/  IMAD.U32 R52, RZ, RZ, UR6 ;  /* 0x00000006ff347e24 */ /* 0x002fc6000f8e00ff */
[----:B------:R-:W5:Y:S04]  /*2000*/  LDG.E.128 R8, desc[UR8][R2.64+0x800] ;  /* 0x0008000802087981 */ /* 0x000f68000c1e1d00 */
[----:B------:R-:W5:Y:S04]  /*2010*/  LDG.E.128 R12, desc[UR8][R2.64+0x1000] ;  /* 0x00100008020c7981 */ /* 0x000f68000c1e1d00 */
[----:B------:R0:W5:Y:S04]  /*2020*/  LDG.E.128 R16, desc[UR8][R2.64+0x1800] ;  /* 0x0018000802107981 */ /* 0x000168000c1e1d00 */
[----:B------:R1:W5:Y:S01]  /*2030*/  LDG.E.128 R20, desc[UR8][R54.64+0x1800] ;  /* 0x0018000836147981 */ /* 0x000362000c1e1d00 */
[----:B------:R-:W-:Y:S01]  /*2040*/  BSSY.RECONVERGENT B1, `(.L_x_11045) ;  /* 0x000001d000017945 */ /* 0x000fe20003800200 */
[----:B---3--:R-:W-:-:S08]  /*2050*/  DADD R56, -R48, 1 ;  /* 0x3ff0000030387429 */ /* 0x008fd00000000100 */
[----:B------:R-:W-:-:S08]  /*2060*/  DMUL R56, R48, R56 ;  /* 0x0000003830387228 */ /* 0x000fd00000000000 */
[----:B------:R-:W-:Y:S02]  /*2070*/  DSETP.MAX.AND P0, P1, R56, UR4, PT ;  /* 0x0000000438007e2a */ /* 0x000fe4000b90f000 */
[----:B------:R-:W-:-:S05]  /*2080*/  IMAD.MOV.U32 R0, RZ, RZ, R57 ;  /* 0x000000ffff007224 */ /* 0x000fca00078e0039 */
[----:B------:R-:W-:-:S07]  /*2090*/  FSEL R53, R0, UR6, P0 ;  /* 0x0000000600357c08 */ /* 0x000fce0008000000 */
[----:B------:R-:W-:-:S05]  /*20a0*/  @P1 LOP3.LUT R53, R52, 0x80000, RZ, 0xfc, !PT ;  /* 0x0008000034351812 */ /* 0x000fca00078efcff */
[----:B0-----:R-:W-:-:S04]  /*20b0*/  IMAD.MOV.U32 R3, RZ, RZ, R53 ;  /* 0x000000ffff037224 */ /* 0x001fc800078e0035 */
[----:B------:R-:W1:Y:S01]  /*20c0*/  MUFU.RCP64H R53, R3 ;  /* 0x0000000300357308 */ /* 0x000e620000001800 */
[----:B------:R-:W-:Y:S01]  /*20d0*/  HFMA2 R52, -RZ, RZ, 0, 5.9604644775390625e-08 ;  /* 0x00000001ff347431 */ /* 0x000fe200000001ff */
[----:B------:R-:W-:-:S06]  /*20e0*/  SEL R2, R56, UR4, P0 ;  /* 0x0000000438027c07 */ /* 0x000fcc0008000000 */
[----:B-1----:R-:W-:-:S08]  /*20f0*/  DFMA R54, -R2, R52, 1 ;  /* 0x3ff000000236742b */ /* 0x002fd00000000134 */
[----:B------:R-:W-:-:S08]  /*2100*/  DFMA R54, R54, R54, R54 ;  /* 0x000000363636722b */ /* 0x000fd00000000036 */
[----:B------:R-:W-:Y:S02]  /*2110*/  DFMA R54, R52, R54, R52 ;  /* 0x000000363436722b */ /* 0x000fe40000000034 */
[----:B--2---:R-:W-:-:S06]  /*2120*/  DADD R44, R48, -R44 ;  /* 0x00000000302c7229 */ /* 0x004fcc000000082c */
[----:B------:R-:W-:Y:S02]  /*2130*/  DFMA R52, -R2, R54, 1 ;  /* 0x3ff000000234742b */ /* 0x000fe40000000136 */
[----:B----4-:R-:W-:-:S06]  /*2140*/  DMUL R56, R4, R44 ;  /* 0x0000002c04387228 */ /* 0x010fcc0000000000 */
[----:B------:R-:W-:-:S08]  /*2150*/  DFMA R52, R54, R52, R54 ;  /* 0x000000343634722b */ /* 0x000fd00000000036 */
[----:B------:R-:W-:-:S08]  /*2160*/  DMUL R4, R56, R52 ;  /* 0x0000003438047228 */ /* 0x000fd00000000000 */
[----:B------:R-:W-:-:S08]  /*2170*/  DFMA R44, -R2, R4, R56 ;  /* 0x00000004022c722b */ /* 0x000fd00000000138 */
[----:B------:R-:W-:Y:S01]  /*2180*/  DFMA R4, R52, R44, R4 ;  /* 0x0000002c3404722b */ /* 0x000fe20000000004 */
[----:B------:R-:W-:-:S09]  /*2190*/  FSETP.GEU.AND P1, PT, |R57|, 6.5827683646048100446e-37, PT ;  /* 0x036000003900780b */ /* 0x000fd20003f2e200 */
[----:B------:R-:W-:-:S05]  /*21a0*/  FFMA R0, RZ, R3, R5 ;  /* 0x00000003ff007223 */ /* 0x000fca0000000005 */
[----:B------:R-:W-:-:S13]  /*21b0*/  FSETP.GT.AND P0, PT, |R0|, 1.469367938527859385e-39, PT ;  /* 0x001000000000780b */ /* 0x000fda0003f04200 */
[----:B------:R-:W-:Y:S05]  /*21c0*/  @P0 BRA P1, `(.L_x_11046) ;  /* 0x0000000000100947 */ /* 0x000fea0000800000 */
[----:B------:R-:W-:-:S07]  /*21d0*/  MOV R0, 0x21f0 ;  /* 0x000021f000007802 */ /* 0x000fce0000000f00 */
[----:B-----5:R-:W-:Y:S05]  /*21e0*/  CALL.REL.NOINC `($__internal_33_$__cuda_sm20_div_rn_f64_full) ;  /* 0x0000000c00e47944 */ /* 0x020fea0003c00000 */
[----:B------:R-:W-:Y:S02]  /*21f0*/  IMAD.MOV.U32 R4, RZ, RZ, R54 ;  /* 0x000000ffff047224 */ /* 0x000fe400078e0036 */
[----:B------:R-:W-:-:S07]  /*2200*/  IMAD.MOV.U32 R5, RZ, RZ, R55 ;  /* 0x000000ffff057224 */ /* 0x000fce00078e0037 */
.L_x_11046:
[----:B------:R-:W-:Y:S05]  /*2210*/  BSYNC.RECONVERGENT B1 ;  /* 0x0000000000017941 */ /* 0x000fea0003800200 */
.L_x_11045:
[C---:B------:R-:W-:Y:S01]  /*2220*/  DADD R2, -R50.reuse, 1 ;  /* 0x3ff0000032027429 */ /* 0x040fe20000000100 */
[----:B------:R-:W-:Y:S01]  /*2230*/  UMOV UR4, 0x80000000 ;  /* 0x8000000000047882 */ /* 0x000fe20000000000 */
[----:B------:R-:W-:Y:S01]  /*2240*/  UMOV UR5, 0x3d719799 ;  /* 0x3d71979900057882 */ /* 0x000fe20000000000 */
[C---:B------:R-:W-:Y:S01]  /*2250*/  DADD R46, R50.reuse, -R46 ;  /* 0x00000000322e7229 */ /* 0x040fe2000000082e */
[----:B------:R-:W-:Y:S01]  /*2260*/  UMOV UR6, UR5 ;  /* 0x0000000500067c82 */ /* 0x000fe20008000000 */
[----:B------:R-:W-:Y:S01]  /*2270*/  BSSY.RECONVERGENT B1, `(.L_x_11047) ;  /* 0x000001c000017945 */ /* 0x000fe20003800200 */
        /* <DEDUP_REMOVED lines=24> */
[----:B-----5:R-:W-:Y:S05]  /*2400*/  CALL.REL.NOINC `($__internal_33_$__cuda_sm20_div_rn_f64_full) ;  /* 0x0000000c005c7944 */ /* 0x020fea0003c00000 */
[----:B------:R-:W-:Y:S01]  /*2410*/  MOV R6, R54 ;  /* 0x0000003600067202 */ /* 0x000fe20000000f00 */
[----:B------:R-:W-:-:S07]  /*2420*/  IMAD.MOV.U32 R7, RZ, RZ, R55 ;  /* 0x000000ffff077224 */ /* 0x000fce00078e0037 */
.L_x_11048:
[----:B------:R-:W-:Y:S05]  /*2430*/  BSYNC.RECONVERGENT B1 ;  /* 0x0000000000017941 */ /* 0x000fea0003800200 */
.L_x_11047:
[C---:B-----5:R-:W-:Y:S01]  /*2440*/  DADD R2, -R40.reuse, 1 ;  /* 0x3ff0000028027429 */ /* 0x060fe20000000100 */
        /* <DEDUP_REMOVED lines=30> */
[----:B------:R-:W-:Y:S01]  /*2630*/  IMAD.MOV.U32 R8, RZ, RZ, R54 ;  /* 0x000000ffff087224 */ /* 0x000fe200078e0036 */
[----:B------:R-:W-:-:S07]  /*2640*/  MOV R9, R55 ;  /* 0x0000003700097202 */ /* 0x000fce0000000f00 */
.L_x_11050:
[----:B------:R-:W-:Y:S05]  /*2650*/  BSYNC.RECONVERGENT B1 ;  /* 0x0000000000017941 */ /* 0x000fea0003800200 */
.L_x_11049:
        /* <DEDUP_REMOVED lines=33> */
.L_x_11052:
[----:B------:R-:W-:Y:S05]  /*2870*/  BSYNC.RECONVERGENT B1 ;  /* 0x0000000000017941 */ /* 0x000fea0003800200 */
.L_x_11051:
        /* <DEDUP_REMOVED lines=10> */
[----:B------:R-:W-:-:S04]  /*2920*/  MOV R0, R3 ;  /* 0x0000000300007202 */ /* 0x000fc80000000f00 */
[----:B------:R-:W-:Y:S02]  /*2930*/  FSEL R37, R0, UR6, P0 ;  /* 0x0000000600257c08 */ /* 0x000fe40008000000 */
[----:B------:R-:W-:-:S06]  /*2940*/  SEL R2, R2, UR4, P0 ;  /* 0x0000000402027c07 */ /* 0x000fcc0008000000 */
        /* <DEDUP_REMOVED lines=20> */
.L_x_11054:
[----:B------:R-:W-:Y:S05]  /*2a90*/  BSYNC.RECONVERGENT B1 ;  /* 0x0000000000017941 */ /* 0x000fea0003800200 */
.L_x_11053:
[C---:B------:R-:W-:Y:S01]  /*2aa0*/  DADD R2, -R34.reuse, 1 ;  /* 0x3ff0000022027429 */ /* 0x040fe20000000100 */
[----:B------:R-:W-:Y:S01]  /*2ab0*/  UMOV UR4, 0x80000000 ;  /* 0x8000000000047882 */ /* 0x000fe20000000000 */
[----:B------:R-:W-:Y:S01]  /*2ac0*/  UMOV UR5, 0x3d719799 ;  /* 0x3d71979900057882 */ /* 0x000fe20000000000 */
[C---:B------:R-:W-:Y:S01]  /*2ad0*/  DADD R30, R34.reuse, -R30 ;  /* 0x00000000221e7229 */ /* 0x040fe2000000081e */
[----:B------:R-:W-:Y:S01]  /*2ae0*/  UMOV UR6, UR5 ;  /* 0x0000000500067c82 */ /* 0x000fe20008000000 */
[----:B------:R-:W-:Y:S01]  /*2af0*/  BSSY.RECONVERGENT B1, `(.L_x_11055) ;  /* 0x000001c000017945 */ /* 0x000fe20003800200 */
[----:B------:R-:W-:Y:S02]  /*2b00*/  MOV R28, UR6 ;  /* 0x00000006001c7c02 */ /* 0x000fe40008000f00 */
        /* <DEDUP_REMOVED lines=26> */
.L_x_11056:
[----:B------:R-:W-:Y:S05]  /*2cb0*/  BSYNC.RECONVERGENT B1 ;  /* 0x0000000000017941 */ /* 0x000fea0003800200 */
.L_x_11055:
        /* <DEDUP_REMOVED lines=15> */
[----:B------:R-:W-:Y:S02]  /*2db0*/  FSETP.GEU.AND P1, PT, |R57|, 6.5827683646048100446e-37, PT ;  /* 0x036000003900780b */ /* 0x000fe40003f2e200 */
[----:B------:R-:W-:-:S04]  /*2dc0*/  MOV R3, R29 ;  /* 0x0000001d00037202 */ /* 0x000fc80000000f00 */
        /* <DEDUP_REMOVED lines=16> */
.L_x_11058:
[----:B------:R-:W-:Y:S05]  /*2ed0*/  BSYNC.RECONVERGENT B1 ;  /* 0x0000000000017941 */ /* 0x000fea0003800200 */
.L_x_11057:
        /* <DEDUP_REMOVED lines=33> */
.L_x_11060:
[----:B------:R-:W-:Y:S05]  /*30f0*/  BSYNC.RECONVERGENT B1 ;  /* 0x0000000000017941 */ /* 0x000fea0003800200 */
.L_x_11059:
[----:B------:R-:W0:Y:S02]  /*3100*/  LDC.64 R2, c[0x0][0x388] ;  /* 0x0000e200ff027b82 */ /* 0x000e240000000a00 */
[----:B0-----:R-:W-:-:S04]  /*3110*/  IMAD.WIDE.U32 R2, R58, 0x8, R2 ;  /* 0x000000083a027825 */ /* 0x001fc800078e0002 */
[----:B------:R-:W-:-:S05]  /*3120*/  IMAD.WIDE.U32 R2, R59, 0x10, R2 ;  /* 0x000000103b027825 */ /* 0x000fca00078e0002 */
[----:B------:R-:W-:Y:S04]  /*3130*/  STG.E.128 desc[UR8][R2.64], R4 ;  /* 0x0000000402007986 */ /* 0x000fe8000c101d08 */
[----:B------:R-:W-:Y:S04]  /*3140*/  STG.E.128 desc[UR8][R2.64+0x800], R8 ;  /* 0x0008000802007986 */ /* 0x000fe8000c101d08 */
[----:B------:R-:W-:Y:S04]  /*3150*/  STG.E.128 desc[UR8][R2.64+0x1000], R12 ;  /* 0x0010000c02007986 */ /* 0x000fe8000c101d08 */
[----:B------:R-:W-:Y:S01]  /*3160*/  STG.E.128 desc[UR8][R2.64+0x1800], R16 ;  /* 0x0018001002007986 */ /* 0x000fe2000c101d08 */
[----:B------:R-:W-:Y:S05]  /*3170*/  EXIT ;  /* 0x000000000000794d */ /* 0x000fea0003800000 */
        .weak           $__internal_33_$__cuda_sm20_div_rn_f64_full
        .type           $__internal_33_$__cuda_sm20_div_rn_f64_full,@function
        .size           $__internal_33_$__cuda_sm20_div_rn_f64_full,(.L_x_11242 - $__internal_33_$__cuda_sm20_div_rn_f64_full)
$__internal_33_$__cuda_sm20_div_rn_f64_full:
[----:B------:R-:W-:Y:S01]  /*3180*/  FSETP.GEU.AND P2, PT, |R57|, 1.469367938527859385e-39, PT ;  /* 0x001000003900780b */ /* 0x000fe20003f4e200 */
[--C-:B------:R-:W-:Y:S01]  /*3190*/  IMAD.MOV.U32 R48, RZ, RZ, R2.reuse ;  /* 0x000000ffff307224 */ /* 0x100fe200078e0002 */
[C---:B------:R-:W-:Y:S01]  /*31a0*/  FSETP.GEU.AND P0, PT, |R3|.reuse, 1.469367938527859385e-39, PT ;  /* 0x001000000300780b */ /* 0x040fe20003f0e200 */
[----:B------:R-:W-:Y:S01]  /*31b0*/  IMAD.MOV.U32 R49, RZ, RZ, R3 ;  /* 0x000000ffff317224 */ /* 0x000fe200078e0003 */
[----:B------:R-:W-:Y:S01]  /*31c0*/  LOP3.LUT R52, R3, 0x800fffff, RZ, 0xc0, !PT ;  /* 0x800fffff03347812 */ /* 0x000fe200078ec0ff */
[----:B------:R-:W-:Y:S01]  /*31d0*/  IMAD.MOV.U32 R66, RZ, RZ, 0x1ca00000 ;  /* 0x1ca00000ff427424 */ /* 0x000fe200078e00ff */
[----:B------:R-:W-:Y:S01]  /*31e0*/  LOP3.LUT R63, R57, 0x7ff00000, RZ, 0xc0, !PT ;  /* 0x7ff00000393f7812 */ /* 0x000fe200078ec0ff */
[----:B------:R-:W-:Y:S01]  /*31f0*/  BSSY.RECONVERGENT B0, `(.L_x_11061) ;  /* 0x0000058000007945 */ /* 0x000fe20003800200 */
[----:B------:R-:W-:Y:S01]  /*3200*/  LOP3.LUT R53, R52, 0x3ff00000, RZ, 0xfc, !PT ;  /* 0x3ff0000034357812 */ /* 0x000fe200078efcff */
[----:B------:R-:W-:Y:S01]  /*3210*/  IMAD.MOV.U32 R52, RZ, RZ, R2 ;  /* 0x000000ffff347224 */ /* 0x000fe200078e0002 */
[----:B------:R-:W-:-:S03]  /*3220*/  LOP3.LUT R62, R3, 0x7ff00000, RZ, 0xc0, !PT ;  /* 0x7ff00000033e7812 */ /* 0x000fc600078ec0ff */
[----:B------:R-:W-:Y:S01]  /*3230*/  @!P2 LOP3.LUT R44, R49, 0x7ff00000, RZ, 0xc0, !PT ;  /* 0x7ff00000312ca812 */ /* 0x000fe200078ec0ff */
[----:B------:R-:W-:Y:S01]  /*3240*/  @!P2 IMAD.MOV.U32 R54, RZ, RZ, RZ ;  /* 0x000000ffff36a224 */ /* 0x000fe200078e00ff */
[----:B------:R-:W-:Y:S01]  /*3250*/  @!P0 DMUL R52, R48, 8.98846567431157953865e+307 ;  /* 0x7fe0000030348828 */ /* 0x000fe20000000000 */
[C---:B------:R-:W-:Y:S02]  /*3260*/  ISETP.GE.U32.AND P1, PT, R63.reuse, R62, PT ;  /* 0x0000003e3f00720c */ /* 0x040fe40003f26070 */
[----:B------:R-:W-:Y:S02]  /*3270*/  @!P2 ISETP.GE.U32.AND P3, PT, R63, R44, PT ;  /* 0x0000002c3f00a20c */ /* 0x000fe40003f66070 */
[C---:B------:R-:W-:Y:S01]  /*3280*/  SEL R44, R66.reuse, 0x63400000, !P1 ;  /* 0x63400000422c7807 */ /* 0x040fe20004800000 */
[----:B------:R-:W0:Y:S01]  /*3290*/  MUFU.RCP64H R3, R53 ;  /* 0x0000003500037308 */ /* 0x000e220000001800 */
[----:B------:R-:W-:Y:S02]  /*32a0*/  @!P2 SEL R2, R66, 0x63400000, !P3 ;  /* 0x634000004202a807 */ /* 0x000fe40005800000 */
[----:B------:R-:W-:-:S02]  /*32b0*/  LOP3.LUT R45, R44, 0x800fffff, R57, 0xf8, !PT ;  /* 0x800fffff2c2d7812 */ /* 0x000fc400078ef839 */
[----:B------:R-:W-:Y:S02]  /*32c0*/  @!P2 LOP3.LUT R2, R2, 0x80000000, R57, 0xf8, !PT ;  /* 0x800000000202a812 */ /* 0x000fe400078ef839 */
[----:B------:R-:W-:Y:S02]  /*32d0*/  MOV R44, R56 ;  /* 0x00000038002c7202 */ /* 0x000fe40000000f00 */
[----:B------:R-:W-:Y:S01]  /*32e0*/  @!P2 LOP3.LUT R55, R2, 0x100000, RZ, 0xfc, !PT ;  /* 0x001000000237a812 */ /* 0x000fe200078efcff */
[----:B------:R-:W-:-:S05]  /*32f0*/  IMAD.MOV.U32 R2, RZ, RZ, 0x1 ;  /* 0x00000001ff027424 */ /* 0x000fca00078e00ff */
        /* <DEDUP_REMOVED lines=14> */
[----:B------:R-:W-:Y:S01]  /*33e0*/  ISETP.GT.U32.AND P0, PT, R54, 0x7feffffe, PT ;  /* 0x7feffffe3600780c */ /* 0x000fe20003f04070 */
[----:B------:R-:W-:-:S05]  /*33f0*/  VIADD R54, R61, 0xffffffff ;  /* 0xffffffff3d367836 */ /* 0x000fca0000000000 */
[----:B------:R-:W-:-:S13]  /*3400*/  ISETP.GT.U32.OR P0, PT, R54, 0x7feffffe, P0 ;  /* 0x7feffffe3600780c */ /* 0x000fda0000704470 */
[----:B------:R-:W-:Y:S05]  /*3410*/  @P0 BRA `(.L_x_11062) ;  /* 0x0000000000740947 */ /* 0x000fea0003800000 */
[----:B------:R-:W-:Y:S01]  /*3420*/  LOP3.LUT R54, R49, 0x7ff00000, RZ, 0xc0, !PT ;  /* 0x7ff0000031367812 */ /* 0x000fe200078ec0ff */
[----:B------:R-:W-:-:S03]  /*3430*/  IMAD.MOV.U32 R56, RZ, RZ, RZ ;  /* 0x000000ffff387224 */ /* 0x000fc600078e00ff */
[CC--:B------:R-:W-:Y:S02]  /*3440*/  ISETP.GE.U32.AND P0, PT, R63.reuse, R54.reuse, PT ;  /* 0x000000363f00720c */ /* 0x0c0fe40003f06070 */
[----:B------:R-:W-:Y:S02]  /*3450*/  VIADDMNMX R54, R63, -R54, 0xb9600000, !PT ;  /* 0xb96000003f367446 */ /* 0x000fe40007800936 */
[----:B------:R-:W-:Y:S02]  /*3460*/  SEL R60, R66, 0x63400000, !P0 ;  /* 0x63400000423c7807 */ /* 0x000fe40004000000 */
[----:B------:R-:W-:-:S04]  /*3470*/  VIMNMX R54, PT, PT, R54, 0x46a00000, PT ;  /* 0x46a0000036367848 */ /* 0x000fc80003fe0100 */
        /* <DEDUP_REMOVED lines=12> */
[----:B------:R-:W-:Y:S01]  /*3540*/  IADD3 R60, PT, PT, -R60, -0x43300000, RZ ;  /* 0xbcd000003c3c7810 */ /* 0x000fe20007ffe1ff */
[----:B------:R-:W-:-:S06]  /*3550*/  IMAD.MOV.U32 R44, RZ, RZ, RZ ;  /* 0x000000ffff2c7224 */ /* 0x000fcc00078e00ff */
[----:B------:R-:W-:Y:S02]  /*3560*/  DFMA R44, R54, -R44, R2 ;  /* 0x8000002c362c722b */ /* 0x000fe40000000002 */
[----:B------:R-:W-:-:S08]  /*3570*/  DMUL.RP R2, R2, R56 ;  /* 0x0000003802027228 */ /* 0x000fd00000008000 */
[----:B------:R-:W-:Y:S02]  /*3580*/  FSETP.NEU.AND P0, PT, |R45|, R60, PT ;  /* 0x0000003c2d00720b */ /* 0x000fe40003f0d200 */
[----:B------:R-:W-:Y:S02]  /*3590*/  LOP3.LUT R48, R3, R48, RZ, 0x3c, !PT ;  /* 0x0000003003307212 */ /* 0x000fe400078e3cff */
[----:B------:R-:W-:Y:S02]  /*35a0*/  FSEL R2, R2, R54, !P0 ;  /* 0x0000003602027208 */ /* 0x000fe40004000000 */
[----:B------:R-:W-:-:S05]  /*35b0*/  FSEL R54, R48, R55, !P0 ;  /* 0x0000003730367208 */ /* 0x000fca0004000000 */
[----:B------:R-:W-:Y:S01]  /*35c0*/  IMAD.MOV.U32 R55, RZ, RZ, R54 ;  /* 0x000000ffff377224 */ /* 0x000fe200078e0036 */
[----:B------:R-:W-:Y:S01]  /*35d0*/  MOV R54, R2 ;  /* 0x0000000200367202 */ /* 0x000fe20000000f00 */
[----:B------:R-:W-:Y:S06]  /*35e0*/  BRA `(.L_x_11063) ;  /* 0x0000000000607947 */ /* 0x000fec0003800000 */
.L_x_11062:
        /* <DEDUP_REMOVED lines=13> */
[----:B------:R-:W-:Y:S02]  /*36c0*/  @!P0 IMAD.MOV.U32 R55, RZ, RZ, R48 ;  /* 0x000000ffff378224 */ /* 0x000fe400078e0030 */
[----:B------:R-:W-:Y:S02]  /*36d0*/  @P0 IMAD.MOV.U32 R54, RZ, RZ, RZ ;  /* 0x000000ffff360224 */ /* 0x000fe400078e00ff */
[----:B------:R-:W-:Y:S01]  /*36e0*/  @P0 IMAD.MOV.U32 R55, RZ, RZ, R2 ;  /* 0x000000ffff370224 */ /* 0x000fe200078e0002 */
[----:B------:R-:W-:Y:S06]  /*36f0*/  BRA `(.L_x_11063) ;  /* 0x00000000001c7947 */ /* 0x000fec0003800000 */
.L_x_11065:
[----:B------:R-:W-:-:S04]  /*3700*/  LOP3.LUT R54, R49, 0x80000, RZ, 0xfc, !PT ;  /* 0x0008000031367812 */ /* 0x000fc800078efcff */
[----:B------:R-:W-:Y:S01]  /*3710*/  MOV R55, R54 ;  /* 0x0000003600377202 */ /* 0x000fe20000000f00 */
[----:B------:R-:W-:Y:S01]  /*3720*/  IMAD.MOV.U32 R54, RZ, RZ, R48 ;  /* 0x000000ffff367224 */ /* 0x000fe200078e0030 */
[----:B------:R-:W-:Y:S06]  /*3730*/  BRA `(.L_x_11063) ;  /* 0x00000000000c7947 */ /* 0x000fec0003800000 */
.L_x_11064:
[----:B------:R-:W-:-:S05]  /*3740*/  LOP3.LUT R54, R57, 0x80000, RZ, 0xfc, !PT ;  /* 0x0008000039367812 */ /* 0x000fca00078efcff */
[----:B------:R-:W-:Y:S02]  /*3750*/  IMAD.MOV.U32 R55, RZ, RZ, R54 ;  /* 0x000000ffff377224 */ /* 0x000fe400078e0036 */
[----:B------:R-:W-:-:S07]  /*3760*/  IMAD.MOV.U32 R54, RZ, RZ, R56 ;  /* 0x000000ffff367224 */ /* 0x000fce00078e0038 */
.L_x_11063:
[----:B------:R-:W-:Y:S05]  /*3770*/  BSYNC.RECONVERGENT B0 ;  /* 0x0000000000007941 */ /* 0x000fea0003800200 */
.L_x_11061:
[----:B------:R-:W-:Y:S02]  /*3780*/  IMAD.MOV.U32 R2, RZ, RZ, R0 ;  /* 0x000000ffff027224 */ /* 0x000fe400078e0000 */
[----:B------:R-:W-:-:S04]  /*3790*/  IMAD.MOV.U32 R3, RZ, RZ, 0x0 ;  /* 0x00000000ff037424 */ /* 0x000fc800078e00ff */
[----:B------:R-:W-:Y:S05]  /*37a0*/  RET.REL.NODEC R2 `(_ZN2at6native29vectorized_elementwise_kernelILi2EZZZN37_INTERNAL_cee6930f_7_Loss_cu_5b0651e139_GLOBAL__N__cee6930f_7_Loss_cu_5b0651e140binary_cross_entropy_backward_out_kernelERNS_6TensorERKS4_S7_S7_ENKUlvE_clEvENKUlvE_clEvEUldddE_St5arrayIPcLm4EEEEviT0_T1_) ;  /* 0xffffffc802147950 */ /* 0x000fea0003c3ffff */
.L_x_11066:
        /* <DEDUP_REMOVED lines=13> */
.L_x_11242:


//--------------------- .text._ZN2at6native29vectorized_elementwise_kernelILi4EZZZN37_INTERNAL_cee6930f_7_Loss_cu_5b0651e139_GLOBAL__N__cee6930f_7_Loss_cu_5b0651e140binary_cross_entropy_backward_out_kernelERNS_6TensorERKS4_S7_S7_ENKUlvE_clEvENKUlvE_clEvEUldddE_St5arrayIPcLm4EEEEviT0_T1_ --------------------------
	.section	.text._ZN2at6native29vectorized_elementwise_kernelILi4EZZZN37_INTERNAL_cee6930f_7_Loss_cu_5b0651e139_GLOBAL__N__cee6930f_7_Loss_cu_5b0651e140binary_cross_entropy_backward_out_kernelERNS_6TensorERKS4_S7_S7_ENKUlvE_clEvENKUlvE_clEvEUldddE_St5arrayIPcLm4EEEEviT0_T1_,"ax",@progbits
	.align	128
        .global         _ZN2at6native29vectorized_elementwise_kernelILi4EZZZN37_INTERNAL_cee6930f_7_Loss_cu_5b0651e139_GLOBAL__N__cee6930f_7_Loss_cu_5b0651e140binary_cross_entropy_backward_out_kernelERNS_6TensorERKS4_S7_S7_ENKUlvE_clEvENKUlvE_clEvEUldddE_St5arrayIPcLm4EEEEviT0_T1_
        .type           _ZN2at6native29vectorized_elementwise_kernelILi4EZZZN37_INTERNAL_cee6930f_7_Loss_cu_5b0651e139_GLOBAL__N__cee6930f_7_Loss_cu_5b0651e140binary_cross_entropy_backward_out_kernelERNS_6TensorERKS4_S7_S7_ENKUlvE_clEvENKUlvE_clEvEUldddE_St5arrayIPcLm4EEEEviT0_T1_,@function
        .size           _ZN2at6native29vectorized_elementwise_kernelILi4EZZZN37_INTERNAL_cee6930f_7_Loss_cu_5b0651e139_GLOBAL__N__cee6930f_7_Loss_cu_5b0651e140binary_cross_entropy_backward_out_kernelERNS_6TensorERKS4_S7_S7_ENKUlvE_clEvENKUlvE_clEvEUldddE_St5arrayIPcLm4EEEEviT0_T1_,(.L_x_11243 - _ZN2at6native29vectorized_elementwise_kernelILi4EZZZN37_INTERNAL_cee6930f_7_Loss_cu_5b0651e139_GLOBAL__N__cee6930f_7_Loss_cu_5b0651e140binary_cross_entropy_backward_out_kernelERNS_6TensorERKS4_S7_S7_ENKUlvE_clEvENKUlvE_clEvEUldddE_St5arrayIPcLm4EEEEviT0_T1_)
        .other          _ZN2at6native29vectorized_elementwise_kernelILi4EZZZN37_INTERNAL_cee6930f_7_Loss_cu_5b0651e139_GLOBAL__N__cee6930f_7_Loss_cu_5b0651e140binary_cross_entropy_backward_out_kernelERNS_6TensorERKS4_S7_S7_ENKUlvE_clEvENKUlvE_clEvEUldddE_St5arrayIPcLm4EEEEviT0_T1_,@"STO_CUDA_ENTRY STV_DEFAULT"
_ZN2at6native29vectorized_elementwise_kernelILi4EZZZN37_INTERNAL_cee6930f_7_Loss_cu_5b0651e139_GLOBAL__N__cee6930f_7_Loss_cu_5b0651e140binary_cross_entropy_backward_out_kernelERNS_6TensorERKS4_S7_S7_ENKUlvE_clEvENKUlvE_clEvEUldddE_St5arrayIPcLm4EEEEviT0_T1_:
.text._ZN2at6native29vectorized_elementwise_kernelILi4EZZZN37_INTERNAL_cee6930f_7_Loss_cu_5b0651e139_GLOBAL__N__cee6930f_7_Loss_cu_5b0651e140binary_cross_entropy_backward_out_kernelERNS_6TensorERKS4_S7_S7_ENKUlvE_clEvENKUlvE_clEvEUldddE_St5arrayIPcLm4EEEEviT0_T1_:
        /* <DEDUP_REMOVED lines=160> */
[----:B------:R-:W-:Y:S05]  /*0a00*/  CALL.REL.NOINC `($__internal_34_$__cuda_sm20_div_rn_f64_full) ;  /* 0x0000002400bc7944 */ /* 0x000fea0003c00000 */
[----:B------:R-:W-:Y:S02]  /*0a10*/  IMAD.MOV.U32 R4, RZ, RZ, R54 ;  /* 0x000000ffff047224 */ /* 0x000fe400078e0036 */
[----:B------:R-:W-:-:S07]  /*0a20*/  IMAD.MOV.U32 R5, RZ, RZ, R55 ;  /* 0x000000ffff057224 */ /* 0x000fce00078e0037 */
.L_x_11069:
[----:B------:R-:W-:Y:S05]  /*0a30*/  BSYNC.RECONVERGENT B1 ;  /* 0x0000000000017941 */ /* 0x000fea0003800200 */
.L_x_11068:
        /* <DEDUP_REMOVED lines=36> */
[----:B------:R-:W-:Y:S05]  /*0c80*/  CALL.REL.NOINC `($__internal_34_$__cuda_sm20_div_rn_f64_full) ;  /* 0x00000024001c7944 */ /* 0x000fea0003c00000 */
[----:B------:R-:W-:Y:S02]  /*0c90*/  IMAD.MOV.U32 R6, RZ, RZ, R54 ;  /* 0x000000ffff067224 */ /* 0x000fe400078e0036 */
[----:B------:R-:W-:-:S07]  /*0ca0*/  IMAD.MOV.U32 R7, RZ, RZ, R55 ;  /* 0x000000ffff077224 */ /* 0x000fce00078e0037 */
.L_x_11071:
[----:B------:R-:W-:Y:S05]  /*0cb0*/  BSYNC.RECONVERGENT B1 ;  /* 0x0000000000017941 */ /* 0x000fea0003800200 */
.L_x_11070:
        /* <DEDUP_REMOVED lines=36> */
.L_x_11073:
[----:B------:R-:W-:Y:S05]  /*0f00*/  BSYNC.RECONVERGENT B1 ;  /* 0x0000000000017941 */ /* 0x000fea0003800200 */
.L_x_11072:
        /* <DEDUP_REMOVED lines=36> */
.L_x_11075:
[----:B------:R-:W-:Y:S05]  /*1150*/  BSYNC.RECONVERGENT B1 ;  /* 0x0000000000017941 */ /* 0x000fea0003800200 */
.L_x_11074:
        /* <DEDUP_REMOVED lines=36> */
.L_x_11077:
[----:B------:R-:W-:Y:S05]  /*13a0*/  BSYNC.RECONVERGENT B1 ;  /* 0x0000000000017941 */ /* 0x000fea0003800200 */
.L_x_11076:
        /* <DEDUP_REMOVED lines=36> */
.L_x_11079:
[----:B------:R-:W-:Y:S05]  /*15f0*/  BSYNC.RECONVERGENT B1 ;  /* 0x0000000000017941 */ /* 0x000fea0003800200 */
.L_x_11078:
        /* <DEDUP_REMOVED lines=35> */
[----:B------:R-:W-:Y:S01]  /*1830*/  IMAD.MOV.U32 R16, RZ, RZ, R54 ;  /* 0x000000ffff107224 */ /* 0x000fe200078e0036 */
[----:B------:R-:W-:-:S07]  /*1840*/  MOV R17, R55 ;  /* 0x0000003700117202 */ /* 0x000fce0000000f00 */
.L_x_11081:
[----:B------:R-:W-:Y:S05]  /*1850*/  BSYNC.RECONVERGENT B1 ;  /* 0x0000000000017941 */ /* 0x000fea0003800200 */
.L_x_11080:
        /* <DEDUP_REMOVED lines=35> */
[----:B------:R-:W-:Y:S01]  /*1a90*/  MOV R18, R54 ;  /* 0x0000003600127202 */ /* 0x000fe20000000f00 */
[----:B------:R-:W-:-:S07]  /*1aa0*/  IMAD.MOV.U32 R19, RZ, RZ, R55 ;  /* 0x000000ffff137224 */ /* 0x000fce00078e0037 */
.L_x_11083:
[----:B------:R-:W-:Y:S05]  /*1ab0*/  BSYNC.RECONVERGENT B1 ;  /* 0x0000000000017941 */ /* 0x000fea0003800200 */
.L_x_11082:
        /* <DEDUP_REMOVED lines=16> */
.L_x_11086:
[----:B------:R-:W-:-:S13]  /*1bc0*/  ISETP.GE.U32.AND P0, PT, R46, R64, PT ;  /* 0x000000402e00720c */ /* 0x000fda0003f06070 */
[----:B------:R-:W-:Y:S05]  /*1bd0*/  @P0 BRA `(.L_x_11088) ;  /* 0x0000000000300947 */ /* 0x000fea0003800000 */
[----:B0-----:R-:W0:Y:S01]  /*1be0*/  LDC.64 R2, c[0x0][0x388] ;  /* 0x0000e200ff027b82 */ /* 0x001e220000000a00 */
[----:B------:R-:W-:Y:S01]  /*1bf0*/  IMAD R5, R65, 0x400, R46 ;  /* 0x0000040041057824 */ /* 0x000fe200078e022e */
[----:B------:R-:W-:-:S03]  /*1c00*/  IADD3 R46, PT, PT, R46, 0x80, RZ ;  /* 0x000000802e2e7810 */ /* 0x000fc60007ffe0ff */
[----:B0-----:R-:W-:-:S05]  /*1c10*/  IMAD.WIDE.U32 R2, R5, 0x8, R2 ;  /* 0x0000000805027825 */ /* 0x001fca00078e0002 */
[----:B------:R1:W-:Y:S02]  /*1c20*/  STG.E.64 desc[UR8][R2.64], R8 ;  /* 0x0000000802007986 */ /* 0x0003e4000c101b08 */
.L_x_11087:
[----:B------:R-:W-:-:S13]  /*1c30*/  ISETP.GE.U32.AND P0, PT, R46, R64, PT ;  /* 0x000000402e00720c */ /* 0x000fda0003f06070 */
[----:B------:R-:W-:Y:S05]  /*1c40*/  @P0 BRA `(.L_x_11089) ;  /* 0x0000000000300947 */ /* 0x000fea0003800000 */
[----:B01----:R-:W0:Y:S01]  /*1c50*/  LDC.64 R2, c[0x0][0x388] ;  /* 0x0000e200ff027b82 */ /* 0x003e220000000a00 */
[----:B------:R-:W-:Y:S02]  /*1c60*/  IMAD R5, R65, 0x400, R46 ;  /* 0x0000040041057824 */ /* 0x000fe400078e022e */
[----:B------:R-:W-:Y:S02]  /*1c70*/  VIADD R46, R46, 0x80 ;  /* 0x000000802e2e7836 */ /* 0x000fe40000000000 */
[----:B0-----:R-:W-:-:S05]  /*1c80*/  IMAD.WIDE.U32 R2, R5, 0x8, R2 ;  /* 0x0000000805027825 */ /* 0x001fca00078e0002 */
[----:B------:R1:W-:Y:S02]  /*1c90*/  STG.E.64 desc[UR8][R2.64], R10 ;  /* 0x0000000a02007986 */ /* 0x0003e4000c101b08 */
.L_x_11088:
[----:B------:R-:W-:-:S13]  /*1ca0*/  ISETP.GE.U32.AND P0, PT, R46, R64, PT ;  /* 0x000000402e00720c */ /* 0x000fda0003f06070 */
[----:B------:R-:W-:Y:S05]  /*1cb0*/  @P0 BRA `(.L_x_11090) ;  /* 0x0000000000340947 */ /* 0x000fea0003800000 */
[----:B01----:R-:W0:Y:S01]  /*1cc0*/  LDC.64 R2, c[0x0][0x388] ;  /* 0x0000e200ff027b82 */ /* 0x003e220000000a00 */
[----:B------:R-:W-:Y:S02]  /*1cd0*/  IMAD R5, R65, 0x400, R46 ;  /* 0x0000040041057824 */ /* 0x000fe400078e022e */
[----:B------:R-:W-:Y:S02]  /*1ce0*/  VIADD R46, R46, 0x80 ;  /* 0x000000802e2e7836 */ /* 0x000fe40000000000 */
[----:B0-----:R-:W-:-:S05]  /*1cf0*/  IMAD.WIDE.U32 R2, R5, 0x8, R2 ;  /* 0x0000000805027825 */ /* 0x001fca00078e0002 */
[----:B------:R2:W-:Y:S02]  /*1d00*/  STG.E.64 desc[UR8][R2.64], R12 ;  /* 0x0000000c02007986 */ /* 0x0005e4000c101b08 */
.L_x_11089:
        /* <DEDUP_REMOVED lines=8> */
.L_x_11090:
[----:B------:R-:W-:Y:S05]  /*1d90*/  BSYNC.RELIABLE B1 ;  /* 0x0000000000017941 */ /* 0x000fea0003800100 */
.L_x_11085:
[----:B------:R-:W-:-:S13]  /*1da0*/  ISETP.GE.U32.AND P0, PT, R46, R64, PT ;  /* 0x000000402e00720c */ /* 0x000fda0003f06070 */
[----:B012---:R-:W0:Y:S01]  /*1db0*/  @!P0 LDC.64 R2, c[0x0][0x388] ;  /* 0x0000e200ff028b82 */ /* 0x007e220000000a00 */
[----:B------:R-:W-:Y:S01]  /*1dc0*/  @!P0 LEA R5, R65, R46, 0xa ;  /* 0x0000002e41058211 */ /* 0x000fe200078e50ff */
[----:B------:R-:W-:-:S04]  /*1dd0*/  @!P0 VIADD R46, R46, 0x80 ;  /* 0x000000802e2e8836 */ /* 0x000fc80000000000 */
[----:B0-----:R-:W-:-:S05]  /*1de0*/  @!P0 IMAD.WIDE.U32 R2, R5, 0x8, R2 ;  /* 0x0000000805028825 */ /* 0x001fca00078e0002 */
[----:B------:R3:W-:Y:S02]  /*1df0*/  @!P0 STG.E.64 desc[UR8][R2.64], R16 ;  /* 0x0000001002008986 */ /* 0x0007e4000c101b08 */
.L_x_11091:
[----:B------:R-:W-:Y:S05]  /*1e00*/  BSYNC.RECONVERGENT B0 ;  /* 0x0000000000007941 */ /* 0x000fea0003800200 */
.L_x_11084:
        /* <DEDUP_REMOVED lines=8> */
.L_x_11067:
[----:B------:R-:W0:Y:S01]  /*1e90*/  S2R R59, SR_TID.X ;  /* 0x00000000003b7919 */ /* 0x000e220000002100 */
[----:B------:R-:W1:Y:S01]  /*1ea0*/  LDC.64 R2, c[0x0][0x398] ;  /* 0x0000e600ff027b82 */ /* 0x000e620000000a00 */
[----:B------:R-:W-:-:S07]  /*1eb0*/  IMAD.SHL.U32 R58, R53, 0x400, RZ ;  /* 0x00000400353a7824 */ /* 0x000fce00078e00ff */
[----:B------:R-:W2:Y:S01]  /*1ec0*/  LDC.64 R4, c[0x0][0x390] ;  /* 0x0000e400ff047b82 */ /* 0x000ea20000000a00 */
[----:B-1----:R-:W-:-:S04]  /*1ed0*/  IMAD.WIDE.U32 R2, R58, 0x8, R2 ;  /* 0x000000083a027825 */ /* 0x002fc800078e0002 */
[----:B0-----:R-:W-:-:S03]  /*1ee0*/  IMAD.WIDE.U32 R52, R59, 0x20, R2 ;  /* 0x000000203b347825 */ /* 0x001fc600078e0002 */
[----:B------:R-:W0:Y:S02]  /*1ef0*/  LDC.64 R2, c[0x0][0x3a0] ;  /* 0x0000e800ff027b82 */ /* 0x000e240000000a00 */
[----:B------:R-:W3:Y:S01]  /*1f00*/  LDG.E.ENL2.256 R40, R48, desc[UR8][R52.64] ;  /* 0xfe0000083430797e */ /* 0x000ee20008121928 */
[----:B------:R-:W-:Y:S01]  /*1f10*/  UMOV UR4, 0x80000000 ;  /* 0x8000000000047882 */ /* 0x000fe20000000000 */
[----:B------:R-:W-:Y:S02]  /*1f20*/  UMOV UR5, 0x3d719799 ;  /* 0x3d71979900057882 */ /* 0x000fe40000000000 */
[----:B------:R1:W5:Y:S01]  /*1f30*/  LDG.E.ENL2.256 R24, R32, desc[UR8][R52.64+0x1000] ;  /* 0xfe0080083420797e */ /* 0x0003620008121918 */
[----:B0-----:R-:W-:-:S04]  /*1f40*/  IMAD.WIDE.U32 R2, R58, 0x8, R2 ;  /* 0x000000083a027825 */ /* 0x001fc800078e0002 */
[----:B------:R-:W-:-:S04]  /*1f50*/  IMAD.WIDE.U32 R54, R59, 0x20, R2 ;  /* 0x000000203b367825 */ /* 0x000fc800078e0002 */
[----:B--2---:R-:W-:Y:S01]  /*1f60*/  IMAD.WIDE.U32 R2, R58, 0x8, R4 ;  /* 0x000000083a027825 */ /* 0x004fe200078e0004 */
[----:B------:R-:W2:Y:S01]  /*1f70*/  LDG.E.ENL2.256 R36, R44, desc[UR8][R54.64] ;  /* 0xfe000008362c797e */ /* 0x000ea20008121924 */
[----:B------:R-:W-:Y:S02]  /*1f80*/  UMOV UR6, UR5 ;  /* 0x0000000500067c82 */ /* 0x000fe40008000000 */
[----:B-1----:R-:W-:Y:S01]  /*1f90*/  HFMA2 R52, -RZ, RZ, 0, 5.9604644775390625e-08 ;  /* 0x00000001ff347431 */ /* 0x002fe200000001ff */
[----:B------:R-:W5:Y:S01]  /*1fa0*/  LDG.E.ENL2.256 R20, R28, desc[UR8][R54.64+0x1000] ;  /* 0xfe008008361c797e */ /* 0x000f620008121914 */
[----:B------:R-:W-:-:S05]  /*1fb0*/  IMAD.WIDE.U32 R2, R59, 0x20, R2 ;  /* 0x000000203b027825 */ /* 0x000fca00078e0002 */
[----:B------:R-:W4:Y:S01]  /*1fc0*/  LDG.E.ENL2.256 R8, R4, desc[UR8][R2.64] ;  /* 0xfe0000080204797e */ /* 0x000f220008121908 */
[----:B------:R-:W-:-:S03]  /*1fd0*/  IMAD.U32 R60, RZ, RZ, UR6 ;  /* 0x00000006ff3c7e24 */ /* 0x000fc6000f8e00ff */
[----:B------:R0:W5:Y:S01]  /*1fe0*/  LDG.E.ENL2.256 R16, R12, desc[UR8][R2.64+0x1000] ;  /* 0xfe008008020c797e */ /* 0x0001620008121910 */
        /* <DEDUP_REMOVED lines=8> */
[----:B------:R-:W0:Y:S01]  /*2070*/  MUFU.RCP64H R53, R3 ;  /* 0x0000000300357308 */ /* 0x000e220000001800 */
[----:B------:R-:W-:-:S06]  /*2080*/  SEL R2, R56, UR4, P0 ;  /* 0x0000000438027c07 */ /* 0x000fcc0008000000 */
[----:B0-----:R-:W-:-:S08]  /*2090*/  DFMA R54, -R2, R52, 1 ;  /* 0x3ff000000236742b */ /* 0x001fd00000000134 */
        /* <DEDUP_REMOVED lines=14> */
[----:B-----5:R-:W-:Y:S05]  /*2180*/  CALL.REL.NOINC `($__internal_34_$__cuda_sm20_div_rn_f64_full) ;  /* 0x0000000c00dc7944 */ /* 0x020fea0003c00000 */
[----:B------:R-:W-:Y:S02]  /*2190*/  IMAD.MOV.U32 R4, RZ, RZ, R54 ;  /* 0x000000ffff047224 */ /* 0x000fe400078e0036 */
[----:B------:R-:W-:-:S07]  /*21a0*/  IMAD.MOV.U32 R5, RZ, RZ, R55 ;  /* 0x000000ffff057224 */ /* 0x000fce00078e0037 */
.L_x_11093:
[----:B------:R-:W-:Y:S05]  /*21b0*/  BSYNC.RECONVERGENT B1 ;  /* 0x0000000000017941 */ /* 0x000fea0003800200 */
.L_x_11092:
        /* <DEDUP_REMOVED lines=30> */
[----:B-----5:R-:W-:Y:S05]  /*23a0*/  CALL.REL.NOINC `($__internal_34_$__cuda_sm20_div_rn_f64_full) ;  /* 0x0000000c00547944 */ /* 0x020fea0003c00000 */
[----:B------:R-:W-:Y:S01]  /*23b0*/  MOV R6, R54 ;  /* 0x0000003600067202 */ /* 0x000fe20000000f00 */
[----:B------:R-:W-:-:S07]  /*23c0*/  IMAD.MOV.U32 R7, RZ, RZ, R55 ;  /* 0x000000ffff077224 */ /* 0x000fce00078e0037 */
.L_x_11095:
[----:B------:R-:W-:Y:S05]  /*23d0*/  BSYNC.RECONVERGENT B1 ;  /* 0x0000000000017941 */ /* 0x000fea0003800200 */
.L_x_11094:
        /* <DEDUP_REMOVED lines=31> */
[----:B------:R-:W-:Y:S01]  /*25d0*/  IMAD.MOV.U32 R8, RZ, RZ, R54 ;  /* 0x000000ffff087224 */ /* 0x000fe200078e0036 */
[----:B------:R-:W-:-:S07]  /*25e0*/  MOV R9, R55 ;  /* 0x0000003700097202 */ /* 0x000fce0000000f00 */
.L_x_11097:
[----:B------:R-:W-:Y:S05]  /*25f0*/  BSYNC.RECONVERGENT B1 ;  /* 0x0000000000017941 */ /* 0x000fea0003800200 */
.L_x_11096:
        /* <DEDUP_REMOVED lines=31> */
[----:B------:R-:W-:Y:S02]  /*27f0*/  IMAD.MOV.U32 R10, RZ, RZ, R54 ;  /* 0x000000ffff0a7224 */ /* 0x000fe400078e0036 */
[----:B------:R-:W-:-:S07]  /*2800*/  IMAD.MOV.U32 R11, RZ, RZ, R55 ;  /* 0x000000ffff0b7224 */ /* 0x000fce00078e0037 */
.L_x_11099:
[----:B------:R-:W-:Y:S05]  /*2810*/  BSYNC.RECONVERGENT B1 ;  /* 0x0000000000017941 */ /* 0x000fea0003800200 */
.L_x_11098:
        /* <DEDUP_REMOVED lines=33> */
.L_x_11101:
[----:B------:R-:W-:Y:S05]  /*2a30*/  BSYNC.RECONVERGENT B1 ;  /* 0x0000000000017941 */ /* 0x000fea0003800200 */
.L_x_11100:
        /* <DEDUP_REMOVED lines=33> */
.L_x_11103:
[----:B------:R-:W-:Y:S05]  /*2c50*/  BSYNC.RECONVERGENT B1 ;  /* 0x0000000000017941 */ /* 0x000fea0003800200 */
.L_x_11102:
        /* <DEDUP_REMOVED lines=33> */
.L_x_11105:
[----:B------:R-:W-:Y:S05]  /*2e70*/  BSYNC.RECONVERGENT B1 ;  /* 0x0000000000017941 */ /* 0x000fea0003800200 */
.L_x_11104:
        /* <DEDUP_REMOVED lines=33> */
.L_x_11107:
[----:B------:R-:W-:Y:S05]  /*3090*/  BSYNC.RECONVERGENT B1 ;  /* 0x0000000000017941 */ /* 0x000fea0003800200 */
.L_x_11106:
[----:B------:R-:W0:Y:S02]  /*30a0*/  LDC.64 R2, c[0x0][0x388] ;  /* 0x0000e200ff027b82 */ /* 0x000e240000000a00 */
[----:B0-----:R-:W-:-:S04]  /*30b0*/  IMAD.WIDE.U32 R2, R58, 0x8, R2 ;  /* 0x000000083a027825 */ /* 0x001fc800078e0002 */
[----:B------:R-:W-:-:S05]  /*30c0*/  IMAD.WIDE.U32 R2, R59, 0x20, R2 ;  /* 0x000000203b027825 */ /* 0x000fca00078e0002 */
[----:B------:R-:W-:Y:S04]  /*30d0*/  STG.E.ENL2.256 desc[UR8][R2.64], R4, R8 ;  /* 0xf80000040208797f */ /* 0x000fe8000f121808 */
[----:B------:R-:W-:Y:S01]  /*30e0*/  STG.E.ENL2.256 desc[UR8][R2.64+0x1000], R12, R16 ;  /* 0xf800800c0210797f */ /* 0x000fe2000f121808 */
[----:B------:R-:W-:Y:S05]  /*30f0*/  EXIT ;  /* 0x000000000000794d */ /* 0x000fea0003800000 */
        .weak           $__internal_34_$__cuda_sm20_div_rn_f64_full
        .type           $__internal_34_$__cuda_sm20_div_rn_f64_full,@function
        .size           $__internal_34_$__cuda_sm20_div_rn_f64_full,(.L_x_11243 - $__internal_34_$__cuda_sm20_div_rn_f64_full)
$__internal_34_$__cuda_sm20_div_rn_f64_full:
        /* <DEDUP_REMOVED lines=71> */
.L_x_11109:
        /* <DEDUP_REMOVED lines=17> */
.L_x_11112:
[----:B------:R-:W-:-:S04]  /*3680*/  LOP3.LUT R54, R49, 0x80000, RZ, 0xfc, !PT ;  /* 0x0008000031367812 */ /* 0x000fc800078efcff */
[----:B------:R-:W-:Y:S01]  /*3690*/  MOV R55, R54 ;  /* 0x0000003600377202 */ /* 0x000fe20000000f00 */
[----:B------:R-:W-:Y:S01]  /*36a0*/  IMAD.MOV.U32 R54, RZ, RZ, R48 ;  /* 0x000000ffff367224 */ /* 0x000fe200078e0030 */
[----:B------:R-:W-:Y:S06]  /*36b0*/  BRA `(.L_x_11110) ;  /* 0x00000000000c7947 */ /* 0x000fec0003800000 */
.L_x_11111:
[----:B------:R-:W-:-:S05]  /*36c0*/  LOP3.LUT R54, R57, 0x80000, RZ, 0xfc, !PT ;  /* 0x0008000039367812 */ /* 0x000fca00078efcff */
[----:B------:R-:W-:Y:S02]  /*36d0*/  IMAD.MOV.U32 R55, RZ, RZ, R54 ;  /* 0x000000ffff377224 */ /* 0x000fe400078e0036 */
[----:B------:R-:W-:-:S07]  /*36e0*/  IMAD.MOV.U32 R54, RZ, RZ, R56 ;  /* 0x000000ffff367224 */ /* 0x000fce00078e0038 */
.L_x_11110:
[----:B------:R-:W-:Y:S05]  /*36f0*/  BSYNC.RECONVERGENT B0 ;  /* 0x0000000000007941 */ /* 0x000fea0003800200 */
.L_x_11108:
[----:B------:R-:W-:Y:S02]  /*3700*/  IMAD.MOV.U32 R2, RZ, RZ, R0 ;  /* 0x000000ffff027224 */ /* 0x000fe400078e0000 */
[----:B------:R-:W-:-:S04]  /*3710*/  IMAD.MOV.U32 R3, RZ, RZ, 0x0 ;  /* 0x00000000ff037424 */ /* 0x000fc800078e00ff */
[----:B------:R-:W-:Y:S05]  /*3720*/  RET.REL.NODEC R2 `(_ZN2at6native29vectorized_elementwise_kernelILi4EZZZN37_INTERNAL_cee6930f_7_Loss_cu_5b0651e139_GLOBAL__N__cee6930f_7_Loss_cu_5b0651e140binary_cross_entropy_backward_out_kernelERNS_6TensorERKS4_S7_S7_ENKUlvE_clEvENKUlvE_clEvEUldddE_St5arrayIPcLm4EEEEviT0_T1_) ;  /* 0xffffffc802347950 */ /* 0x000fea0003c3ffff */
.L_x_11113:
        /* <DEDUP_REMOVED lines=13> */
.L_x_11243:


//--------------------- .text._ZN2at6native29vectorized_elementwise_kernelILi8EZZZN37_INTERNAL_cee6930f_7_Loss_cu_5b0651e139_GLOBAL__N__cee6930f_7_Loss_cu_5b0651e140binary_cross_entropy_backward_out_kernelERNS_6TensorERKS4_S7_S7_ENKUlvE_clEvENKUlvE_clEvEUldddE_St5arrayIPcLm4EEEEviT0_T1_ --------------------------
	.section	.text._ZN2at6native29vectorized_elementwise_kernelILi8EZZZN37_INTERNAL_cee6930f_7_Loss_cu_5b0651e139_GLOBAL__N__cee6930f_7_Loss_cu_5b0651e140binary_cross_entropy_backward_out_kernelERNS_6TensorERKS4_S7_S7_ENKUlvE_clEvENKUlvE_clEvEUldddE_St5arrayIPcLm4EEEEviT0_T1_,"ax",@progbits
	.align	128
        .global         _ZN2at6native29vectorized_elementwise_kernelILi8EZZZN37_INTERNAL_cee6930f_7_Loss_cu_5b0651e139_GLOBAL__N__cee6930f_7_Loss_cu_5b0651e140binary_cross_entropy_backward_out_kernelERNS_6TensorERKS4_S7_S7_ENKUlvE_clEvENKUlvE_clEvEUldddE_St5arrayIPcLm4EEEEviT0_T1_
        .type           _ZN2at6native29vectorized_elementwise_kernelILi8EZZZN37_INTERNAL_cee6930f_7_Loss_cu_5b0651e139_GLOBAL__N__cee6930f_7_Loss_cu_5b0651e140binary_cross_entropy_backward_out_kernelERNS_6TensorERKS4_S7_S7_ENKUlvE_clEvENKUlvE_clEvEUldddE_St5arrayIPcLm4EEEEviT0_T1_,@function
        .size           _ZN2at6native29vectorized_elementwise_kernelILi8EZZZN37_INTERNAL_cee6930f_7_Loss_cu_5b0651e139_GLOBAL__N__cee6930f_7_Loss_cu_5b0651e140binary_cross_entropy_backward_out_kernelERNS_6TensorERKS4_S7_S7_ENKUlvE_clEvENKUlvE_clEvEUldddE_St5arrayIPcLm4EEEEviT0_T1_,(.L_x_11244 - _ZN2at6native29vectorized_elementwise_kernelILi8EZZZN37_INTERNAL_cee6930f_7_Loss_cu_5b0651e139_GLOBAL__N__cee6930f_7_Loss_cu_5b0651e140binary_cross_entropy_backward_out_kernelERNS_6TensorERKS4_S7_S7_ENKUlvE_clEvENKUlvE_clEvEUldddE_St5arrayIPcLm4EEEEviT0_T1_)
        .other          _ZN2at6native29vectorized_elementwise_kernelILi8EZZZN37_INTERNAL_cee6930f_7_Loss_cu_5b0651e139_GLOBAL__N__cee6930f_7_Loss_cu_5b0651e140binary_cross_entropy_backward_out_kernelERNS_6TensorERKS4_S7_S7_ENKUlvE_clEvENKUlvE_clEvEUldddE_St5arrayIPcLm4EEEEviT0_T1_,@"STO_CUDA_ENTRY STV_DEFAULT"
_ZN2at6native29vectorized_elementwise_kernelILi8EZZZN37_INTERNAL_cee6930f_7_Loss_cu_5b0651e139_GLOBAL__N__cee6930f_7_Loss_cu_5b0651e140binary_cross_entropy_backward_out_kernelERNS_6TensorERKS4_S7_S7_ENKUlvE_clEvENKUlvE_clEvEUldddE_St5arrayIPcLm4EEEEviT0_T1_:
.text._ZN2at6native29vectorized_elementwise_kernelILi8EZZZN37_INTERNAL_cee6930f_7_Loss_cu_5b0651e139_GLOBAL__N__cee6930f_7_Loss_cu_5b0651e140binary_cross_entropy_backward_out_kernelERNS_6TensorERKS4_S7_S7_ENKUlvE_clEvENKUlvE_clEvEUldddE_St5arrayIPcLm4EEEEviT0_T1_:
        /* <DEDUP_REMOVED lines=160> */
[----:B------:R-:W-:Y:S05]  /*0a00*/  CALL.REL.NOINC `($__internal_35_$__cuda_sm20_div_rn_f64_full) ;  /* 0x0000002400bc7944 */ /* 0x000fea0003c00000 */
[----:B------:R-:W-:Y:S02]  /*0a10*/  IMAD.MOV.U32 R4, RZ, RZ, R54 ;  /* 0x000000ffff047224 */ /* 0x000fe400078e0036 */
[----:B------:R-:W-:-:S07]  /*0a20*/  IMAD.MOV.U32 R5, RZ, RZ, R55 ;  /* 0x000000ffff057224 */ /* 0x000fce00078e0037 */
.L_x_11116:
[----:B------:R-:W-:Y:S05]  /*0a30*/  BSYNC.RECONVERGENT B1 ;  /* 0x0000000000017941 */ /* 0x000fea0003800200 */
.L_x_11115:
        /* <DEDUP_REMOVED lines=36> */
[----:B------:R-:W-:Y:S05]  /*0c80*/  CALL.REL.NOINC `($__internal_35_$__cuda_sm20_div_rn_f64_full) ;  /* 0x00000024001c7944 */ /* 0x000fea0003c00000 */
[----:B------:R-:W-:Y:S02]  /*0c90*/  IMAD.MOV.U32 R6, RZ, RZ, R54 ;  /* 0x000000ffff067224 */ /* 0x000fe400078e0036 */
[----:B------:R-:W-:-:S07]  /*0ca0*/  IMAD.MOV.U32 R7, RZ, RZ, R55 ;  /* 0x000000ffff077224 */ /* 0x000fce00078e0037 */
.L_x_11118:
[----:B------:R-:W-:Y:S05]  /*0cb0*/  BSYNC.RECONVERGENT B1 ;  /* 0x0000000000017941 */ /* 0x000fea0003800200 */
.L_x_11117:
        /* <DEDUP_REMOVED lines=36> */
.L_x_11120:
[----:B------:R-:W-:Y:S05]  /*0f00*/  BSYNC.RECONVERGENT B1 ;  /* 0x0000000000017941 */ /* 0x000fea0003800200 */
.L_x_11119:
        /* <DEDUP_REMOVED lines=36> */
.L_x_11122:
[----:B------:R-:W-:Y:S05]  /*1150*/  BSYNC.RECONVERGENT B1 ;  /* 0x0000000000017941 */ /* 0x000fea0003800200 */
.L_x_11121:
        /* <DEDUP_REMOVED lines=36> */
.L_x_11124:
[----:B------:R-:W-:Y:S05]  /*13a0*/  BSYNC.RECONVERGENT B1 ;  /* 0x0000000000017941 */ /* 0x000fea0003800200 */
.L_x_11123:
        /* <DEDUP_REMOVED lines=36> */
.L_x_11126:
[----:B------:R-:W-:Y:S05]  /*15f0*/  BSYNC.RECONVERGENT B1 ;  /* 0x0000000000017941 */ /* 0x000fea0003800200 */
.L_x_11125:
        /* <DEDUP_REMOVED lines=35> */
[----:B------:R-:W-:Y:S01]  /*1830*/  IMAD.MOV.U32 R16, RZ, RZ, R54 ;  /* 0x000000ffff107224 */ /* 0x000fe200078e0036 */
[----:B------:R-:W-:-:S07]  /*1840*/  MOV R17, R55 ;  /* 0x0000003700117202 */ /* 0x000fce0000000f00 */
.L_x_11128:
[----:B------:R-:W-:Y:S05]  /*1850*/  BSYNC.RECONVERGENT B1 ;  /* 0x0000000000017941 */ /* 0x000fea0003800200 */
.L_x_11127:
        /* <DEDUP_REMOVED lines=35> */
[----:B------:R-:W-:Y:S01]  /*1a90*/  MOV R18, R54 ;  /* 0x0000003600127202 */ /* 0x000fe20000000f00 */
[----:B------:R-:W-:-:S07]  /*1aa0*/  IMAD.MOV.U32 R19, RZ, RZ, R55 ;  /* 0x000000ffff137224 */ /* 0x000fce00078e0037 */
.L_x_11130:
[----:B------:R-:W-:Y:S05]  /*1ab0*/  BSYNC.RECONVERGENT B1 ;  /* 0x0000000000017941 */ /* 0x000fea0003800200 */
.L_x_11129:
        /* <DEDUP_REMOVED lines=16> */
.L_x_11133:
[----:B------:R-:W-:-:S13]  /*1bc0*/  ISETP.GE.U32.AND P0, PT, R46, R64, PT ;  /* 0x000000402e00720c */ /* 0x000fda0003f06070 */
[----:B------:R-:W-:Y:S05]  /*1bd0*/  @P0 BRA `(.L_x_11135) ;  /* 0x0000000000300947 */ /* 0x000fea0003800000 */
[----:B0-----:R-:W0:Y:S01]  /*1be0*/  LDC.64 R2, c[0x0][0x388] ;  /* 0x0000e200ff027b82 */ /* 0x001e220000000a00 */
[----:B------:R-:W-:Y:S01]  /*1bf0*/  IMAD R5, R65, 0x400, R46 ;  /* 0x0000040041057824 */ /* 0x000fe200078e022e */
[----:B------:R-:W-:-:S03]  /*1c00*/  IADD3 R46, PT, PT, R46, 0x80, RZ ;  /* 0x000000802e2e7810 */ /* 0x000fc60007ffe0ff */
[----:B0-----:R-:W-:-:S05]  /*1c10*/  IMAD.WIDE.U32 R2, R5, 0x8, R2 ;  /* 0x0000000805027825 */ /* 0x001fca00078e0002 */
[----:B------:R1:W-:Y:S02]  /*1c20*/  STG.E.64 desc[UR8][R2.64], R8 ;  /* 0x0000000802007986 */ /* 0x0003e4000c101b08 */
.L_x_11134:
[----:B------:R-:W-:-:S13]  /*1c30*/  ISETP.GE.U32.AND P0, PT, R46, R64, PT ;  /* 0x000000402e00720c */ /* 0x000fda0003f06070 */
[----:B------:R-:W-:Y:S05]  /*1c40*/  @P0 BRA `(.L_x_11136) ;  /* 0x0000000000300947 */ /* 0x000fea0003800000 */
[----:B01----:R-:W0:Y:S01]  /*1c50*/  LDC.64 R2, c[0x0][0x388] ;  /* 0x0000e200ff027b82 */ /* 0x003e220000000a00 */
[----:B------:R-:W-:Y:S02]  /*1c60*/  IMAD R5, R65, 0x400, R46 ;  /* 0x0000040041057824 */ /* 0x000fe400078e022e */
[----:B------:R-:W-:Y:S02]  /*1c70*/  VIADD R46, R46, 0x80 ;  /* 0x000000802e2e7836 */ /* 0x000fe40000000000 */
[----:B0-----:R-:W-:-:S05]  /*1c80*/  IMAD.WIDE.U32 R2, R5, 0x8, R2 ;  /* 0x0000000805027825 */ /* 0x001fca00078e0002 */
[----:B------:R1:W-:Y:S02]  /*1c90*/  STG.E.64 desc[UR8][R2.64], R10 ;  /* 0x0000000a02007986 */ /* 0x0003e4000c101b08 */
.L_x_11135:
[----:B------:R-:W-:-:S13]  /*1ca0*/  ISETP.GE.U32.AND P0, PT, R46, R64, PT ;  /* 0x000000402e00720c */ /* 0x000fda0003f06070 */
[----:B------:R-:W-:Y:S05]  /*1cb0*/  @P0 BRA `(.L_x_11137) ;  /* 0x0000000000340947 */ /* 0x000fea0003800000 */
[----:B01----:R-:W0:Y:S01]  /*1cc0*/  LDC.64 R2, c[0x0][0x388] ;  /* 0x0000e200ff027b82 */ /* 0x003e220000000a00 */
[----:B------:R-:W-:Y:S02]  /*1cd0*/  IMAD R5, R65, 0x400, R46 ;  /* 0x0000040041057824 */ /* 0x000fe400078e022e */
[----:B------:R-:W-:Y:S02]  /*1ce0*/  VIADD R46, R46, 0x80 ;  /* 0x000000802e2e7836 */ /* 0x000fe40000000000 */
[----:B0-----:R-:W-:-:S05]  /*1cf0*/  IMAD.WIDE.U32 R2, R5, 0x8, R2 ;  /* 0x0000000805027825 */ /* 0x001fca00078e0002 */
[----:B------:R2:W-:Y:S02]  /*1d00*/  STG.E.64 desc[UR8][R2.64], R12 ;  /* 0x0000000c02007986 */ /* 0x0005e4000c101b08 */
.L_x_11136:
        /* <DEDUP_REMOVED lines=8> */
.L_x_11137:
[----:B------:R-:W-:Y:S05]  /*1d90*/  BSYNC.RELIABLE B1 ;  /* 0x0000000000017941 */ /* 0x000fea0003800100 */
.L_x_11132:
[----:B------:R-:W-:-:S13]  /*1da0*/  ISETP.GE.U32.AND P0, PT, R46, R64, PT ;  /* 0x000000402e00720c */ /* 0x000fda0003f06070 */
[----:B012---:R-:W0:Y:S01]  /*1db0*/  @!P0 LDC.64 R2, c[0x0][0x388] ;  /* 0x0000e200ff028b82 */ /* 0x007e220000000a00 */
[----:B------:R-:W-:Y:S01]  /*1dc0*/  @!P0 LEA R5, R65, R46, 0xa ;  /* 0x0000002e41058211 */ /* 0x000fe200078e50ff */
[----:B------:R-:W-:-:S04]  /*1dd0*/  @!P0 VIADD R46, R46, 0x80 ;  /* 0x000000802e2e8836 */ /* 0x000fc80000000000 */
[----:B0-----:R-:W-:-:S05]  /*1de0*/  @!P0 IMAD.WIDE.U32 R2, R5, 0x8, R2 ;  /* 0x0000000805028825 */ /* 0x001fca00078e0002 */
[----:B------:R3:W-:Y:S02]  /*1df0*/  @!P0 STG.E.64 desc[UR8][R2.64], R16 ;  /* 0x0000001002008986 */ /* 0x0007e4000c101b08 */
.L_x_11138:
[----:B------:R-:W-:Y:S05]  /*1e00*/  BSYNC.RECONVERGENT B0 ;  /* 0x0000000000007941 */ /* 0x000fea0003800200 */
.L_x_11131:
        /* <DEDUP_REMOVED lines=8> */
.L_x_11114:
        /* <DEDUP_REMOVED lines=47> */
[----:B-----5:R-:W-:Y:S05]  /*2180*/  CALL.REL.NOINC `($__internal_35_$__cuda_sm20_div_rn_f64_full) ;  /* 0x0000000c00dc7944 */ /* 0x020fea0003c00000 */
[----:B------:R-:W-:Y:S02]  /*2190*/  IMAD.MOV.U32 R4, RZ, RZ, R54 ;  /* 0x000000ffff047224 */ /* 0x000fe400078e0036 */
[----:B------:R-:W-:-:S07]  /*21a0*/  IMAD.MOV.U32 R5, RZ, RZ, R55 ;  /* 0x000000ffff057224 */ /* 0x000fce00078e0037 */
.L_x_11140:
[----:B------:R-:W-:Y:S05]  /*21b0*/  BSYNC.RECONVERGENT B1 ;  /* 0x0000000000017941 */ /* 0x000fea0003800200 */
.L_x_11139:
        /* <DEDUP_REMOVED lines=30> */
[----:B-----5:R-:W-:Y:S05]  /*23a0*/  CALL.REL.NOINC `($__internal_35_$__cuda_sm20_div_rn_f64_full) ;  /* 0x0000000c00547944 */ /* 0x020fea0003c00000 */
[----:B------:R-:W-:Y:S01]  /*23b0*/  MOV R6, R54 ;  /* 0x0000003600067202 */ /* 0x000fe20000000f00 */
[----:B------:R-:W-:-:S07]  /*23c0*/  IMAD.MOV.U32 R7, RZ, RZ, R55 ;  /* 0x000000ffff077224 */ /* 0x000fce00078e0037 */
.L_x_11142:
[----:B------:R-:W-:Y:S05]  /*23d0*/  BSYNC.RECONVERGENT B1 ;  /* 0x0000000000017941 */ /* 0x000fea0003800200 */
.L_x_11141:
        /* <DEDUP_REMOVED lines=31> */
[----:B------:R-:W-:Y:S01]  /*25d0*/  IMAD.MOV.U32 R8, RZ, RZ, R54 ;  /* 0x000000ffff087224 */ /* 0x000fe200078e0036 */
[----:B------:R-:W-:-:S07]  /*25e0*/  MOV R9, R55 ;  /* 0x0000003700097202 */ /* 0x000fce0000000f00 */
.L_x_11144:
[----:B------:R-:W-:Y:S05]  /*25f0*/  BSYNC.RECONVERGENT B1 ;  /* 0x0000000000017941 */ /* 0x000fea0003800200 */
.L_x_11143:
        /* <DEDUP_REMOVED lines=31> */
[----:B------:R-:W-:Y:S02]  /*27f0*/  IMAD.MOV.U32 R10, RZ, RZ, R54 ;  /* 0x000000ffff0a7224 */ /* 0x000fe400078e0036 */
[----:B------:R-:W-:-:S07]  /*2800*/  IMAD.MOV.U32 R11, RZ, RZ, R55 ;  /* 0x000000ffff0b7224 */ /* 0x000fce00078e0037 */
.L_x_11146:
[----:B------:R-:W-:Y:S05]  /*2810*/  BSYNC.RECONVERGENT B1 ;  /* 0x0000000000017941 */ /* 0x000fea0003800200 */
.L_x_11145:
        /* <DEDUP_REMOVED lines=33> */
.L_x_11148:
[----:B------:R-:W-:Y:S05]  /*2a30*/  BSYNC.RECONVERGENT B1 ;  /* 0x0000000000017941 */ /* 0x000fea0003800200 */
.L_x_11147:
        /* <DEDUP_REMOVED lines=33> */
.L_x_11150:
[----:B------:R-:W-:Y:S05]  /*2c50*/  BSYNC.RECONVERGENT B1 ;  /* 0x0000000000017941 */ /* 0x000fea0003800200 */
.L_x_11149:
        /* <DEDUP_REMOVED lines=33> */
.L_x_11152:
[----:B------:R-:W-:Y:S05]  /*2e70*/  BSYNC.RECONVERGENT B1 ;  /* 0x0000000000017941 */ /* 0x000fea0003800200 */
.L_x_11151:
        /* <DEDUP_REMOVED lines=33> */
.L_x_11154:
[----:B------:R-:W-:Y:S05]  /*3090*/  BSYNC.RECONVERGENT B1 ;  /* 0x0000000000017941 */ /* 0x000fea0003800200 */
.L_x_11153:
[----:B------:R-:W0:Y:S02]  /*30a0*/  LDC.64 R2, c[0x0][0x388] ;  /* 0x0000e200ff027b82 */ /* 0x000e240000000a00 */
[----:B0-----:R-:W-:-:S04]  /*30b0*/  IMAD.WIDE.U32 R2, R58, 0x8, R2 ;  /* 0x000000083a027825 */ /* 0x001fc800078e0002 */
[----:B------:R-:W-:-:S05]  /*30c0*/  IMAD.WIDE.U32 R2, R59, 0x40, R2 ;  /* 0x000000403b027825 */ /* 0x000fca00078e0002 */
[----:B------:R-:W-:Y:S04]  /*30d0*/  STG.E.ENL2.256 desc[UR8][R2.64], R4, R8 ;  /* 0xf80000040208797f */ /* 0x000fe8000f121808 */
[----:B------:R-:W-:Y:S01]  /*30e0*/  STG.E.ENL2.256 desc[UR8][R2.64+0x20], R12, R16 ;  /* 0xf800010c0210797f */ /* 0x000fe2000f121808 */
[----:B------:R-:W-:Y:S05]  /*30f0*/  EXIT ;  /* 0x000000000000794d */ /* 0x000fea0003800000 */
        .weak           $__internal_35_$__cuda_sm20_div_rn_f64_full
        .type           $__internal_35_$__cuda_sm20_div_rn_f64_full,@function
        .size           $__internal_35_$__cuda_sm20_div_rn_f64_full,(.L_x_11244 - $__internal_35_$__cuda_sm20_div_rn_f64_full)
$__internal_35_$__cuda_sm20_div_rn_f64_full:
        /* <DEDUP_REMOVED lines=71> */
.L_x_11156:
        /* <DEDUP_REMOVED lines=17> */
.L_x_11159:
[----:B------:R-:W-:-:S04]  /*3680*/  LOP3.LUT R54, R49, 0x80000, RZ, 0xfc, !PT ;  /* 0x0008000031367812 */ /* 0x000fc800078efcff */
[----:B------:R-:W-:Y:S01]  /*3690*/  MOV R55, R54 ;  /* 0x0000003600377202 */ /* 0x000fe20000000f00 */
[----:B------:R-:W-:Y:S01]  /*36a0*/  IMAD.MOV.U32 R54, RZ, RZ, R48 ;  /* 0x000000ffff367224 */ /* 0x000fe200078e0030 */
[----:B------:R-:W-:Y:S06]  /*36b0*/  BRA `(.L_x_11157) ;  /* 0x00000000000c7947 */ /* 0x000fec0003800000 */
.L_x_11158:
[----:B------:R-:W-:-:S05]  /*36c0*/  LOP3.LUT R54, R57, 0x80000, RZ, 0xfc, !PT ;  /* 0x0008000039367812 */ /* 0x000fca00078efcff */
[----:B------:R-:W-:Y:S02]  /*36d0*/  IMAD.MOV.U32 R55, RZ, RZ, R54 ;  /* 0x000000ffff377224 */ /* 0x000fe400078e0036 */
[----:B------:R-:W-:-:S07]  /*36e0*/  IMAD.MOV.U32 R54, RZ, RZ, R56 ;  /* 0x000000ffff367224 */ /* 0x000fce00078e0038 */
.L_x_11157:
[----:B------:R-:W-:Y:S05]  /*36f0*/  BSYNC.RECONVERGENT B0 ;  /* 0x0000000000007941 */ /* 0x000fea0003800200 */
.L_x_11155:
[----:B------:R-:W-:Y:S02]  /*3700*/  IMAD.MOV.U32 R2, RZ, RZ, R0 ;  /* 0x000000ffff027224 */ /* 0x000fe400078e0000 */
[----:B------:R-:W-:-:S04]  /*3710*/  IMAD.MOV.U32 R3, RZ, RZ, 0x0 ;  /* 0x00000000ff037424 */ /* 0x000fc800078e00ff */
[----:B------:R-:W-:Y:S05]  /*3720*/  RET.REL.NODEC R2 `(_ZN2at6native29vectorized_elementwise_kernelILi8EZZZN37_INTERNAL_cee6930f_7_Loss_cu_5b0651e139_GLOBAL__N__cee6930f_7_Loss_cu_5b0651e140binary_cross_entropy_backward_out_kernelERNS_6TensorERKS4_S7_S7_ENKUlvE_clEvENKUlvE_clEvEUldddE_St5arrayIPcLm4EEEEviT0_T1_) ;  /* 0xffffffc802347950 */ /* 0x000fea0003c3ffff */
.L_x_11160:
        /* <DEDUP_REMOVED lines=13> */
.L_x_11244:


//--------------------- .nv.global.init           --------------------------
	.section	.nv.global.init,"aw",@progbits
.nv.global.init:
	.type		$str$26,@object
	.size		$str$26,(__unnamed_3 - $str$26)
$str$26:
        /*0000*/ 	.byte	0x66, 0x61, 0x6c, 0x73, 0x65, 0x00
	.type		__unnamed_3,@object
	.size		__unnamed_3,($str$6 - __unnamed_3)
__unnamed_3:
        /*0006*/ 	.byte	0x6f, 0x70, 0x65, 0x72, 0x61, 0x74, 0x6f, 0x72, 0x28, 0x29, 0x00
	.type		$str$6,@object
	.size		$str$6,(__unnamed_1 - $str$6)
$str$6:
        /*0011*/ 	.byte	0x69, 0x6e, 0x64, 0x65, 0x78, 0x20, 0x3e, 0x3d, 0x20, 0x30, 0x00
	.type		__unnamed_1,@object
	.size		__unnamed_1,(__unnamed_2 - __unnamed_1)
__unnamed_1:
        /*001c*/ 	.byte	0x6f, 0x70, 0x65, 0x72, 0x61, 0x74, 0x6f, 0x72, 0x28, 0x29, 0x00
	.type		__unnamed_2,@object
	.size		__unnamed_2,(__unnamed_4 - __unnamed_2)
__unnamed_2:
        /*0027*/ 	.byte	0x6f, 0x70, 0x65, 0x72, 0x61, 0x74, 0x6f, 0x72, 0x28, 0x29, 0x00
	.type		__unnamed_4,@object
	.size		__unnamed_4,($str$4 - __unnamed_4)
__unnamed_4:
        /*0032*/ 	.byte	0x6f, 0x70, 0x65, 0x72, 0x61, 0x74, 0x6f, 0x72, 0x28, 0x29, 0x00
	.type		$str$4,@object
	.size		$str$4,(__unnamed_11 - $str$4)
$str$4:
        /*003d*/ 	.byte	0x74, 0x20, 0x3c, 0x20, 0x6e, 0x5f, 0x63, 0x6c, 0x61, 0x73, 0x73, 0x65, 0x73, 0x00
	.type		__unnamed_11,@object
	.size		__unnamed_11,(__unnamed_7 - __unnamed_11)
__unnamed_11:
        /*004b*/ 	.byte	0x66, 0x65, 0x74, 0x63, 0x68, 0x5f, 0x61, 0x6e, 0x64, 0x5f, 0x63, 0x61, 0x73, 0x74, 0x00
	.type		__unnamed_7,@object
	.size		__unnamed_7,(__unnamed_9 - __unnamed_7)
__unnamed_7:
        /*005a*/ 	.byte	0x66, 0x65, 0x74, 0x63, 0x68, 0x5f, 0x61, 0x6e, 0x64, 0x5f, 0x63, 0x61, 0x73, 0x74, 0x00
	.type		__unnamed_9,@object
	.size		__unnamed_9,(__unnamed_5 - __unnamed_9)
__unnamed_9:
        /*0069*/ 	.byte	0x66, 0x65, 0x74, 0x63, 0x68, 0x5f, 0x61, 0x6e, 0x64, 0x5f, 0x63, 0x61, 0x73, 0x74, 0x00
	.type		__unnamed_5,@object
	.size		__unnamed_5,(__unnamed_10 - __unnamed_5)
__unnamed_5:
        /*0078*/ 	.byte	0x66, 0x65, 0x74, 0x63, 0x68, 0x5f, 0x61, 0x6e, 0x64, 0x5f, 0x63, 0x61, 0x73, 0x74, 0x00
	.type		__unnamed_10,@object
	.size		__unnamed_10,(__unnamed_6 - __unnamed_10)
__unnamed_10:
        /*0087*/ 	.byte	0x63, 0x61, 0x73, 0x74, 0x5f, 0x61, 0x6e, 0x64, 0x5f, 0x73, 0x74, 0x6f, 0x72, 0x65, 0x00
	.type		__unnamed_6,@object
	.size		__unnamed_6,(__unnamed_12 - __unnamed_6)
__unnamed_6:
        /*0096*/ 	.byte	0x63, 0x61, 0x73, 0x74, 0x5f, 0x61, 0x6e, 0x64, 0x5f, 0x73, 0x74, 0x6f, 0x72, 0x65, 0x00
	.type		__unnamed_12,@object
	.size		__unnamed_12,(__unnamed_8 - __unnamed_12)
__unnamed_12:
        /*00a5*/ 	.byte	0x63, 0x61, 0x73, 0x74, 0x5f, 0x61, 0x6e, 0x64, 0x5f, 0x73, 0x74, 0x6f, 0x72, 0x65, 0x00
	.type		__unnamed_8,@object
	.size		__unnamed_8,($str - __unnamed_8)
__unnamed_8:
        /*00b4*/ 	.byte	0x63, 0x61, 0x73, 0x74, 0x5f, 0x61, 0x6e, 0x64, 0x5f, 0x73, 0x74, 0x6f, 0x72, 0x65, 0x00
	.type		$str,@object
	.size		$str,($str$5 - $str)
$str:
        /*00c3*/ 	.byte	0x63, 0x75, 0x72, 0x5f, 0x74, 0x61, 0x72, 0x67, 0x65, 0x74, 0x20, 0x3c, 0x20, 0x6e, 0x5f, 0x63
        /*00d3*/ 	.byte	0x6c, 0x61, 0x73, 0x73, 0x65, 0x73, 0x00
	.type		$str$5,@object
	.size		$str$5,($str$18 - $str$5)
$str$5:
        /*00da*/ 	.byte	0x74, 0x20, 0x3e, 0x3d, 0x20, 0x30, 0x20, 0x26, 0x26, 0x20, 0x74, 0x20, 0x3c, 0x20, 0x6e, 0x5f
        /*00ea*/ 	.byte	0x63, 0x6c, 0x61, 0x73, 0x73, 0x65, 0x73, 0x00
	.type		$str$18,@object
	.size		$str$18,(__unnamed_35 - $str$18)
$str$18:
        /*00f2*/ 	.byte	0x69, 0x6e, 0x70, 0x75, 0x74, 0x5f, 0x76, 0x61, 0x6c, 0x20, 0x3e, 0x3d, 0x20, 0x7a, 0x65, 0x72
        /*0102*/ 	.byte	0x6f, 0x20, 0x26, 0x26, 0x20, 0x69, 0x6e, 0x70, 0x75, 0x74, 0x5f, 0x76, 0x61, 0x6c, 0x20, 0x3c
        /*0112*/ 	.byte	0x3d, 0x20, 0x6f, 0x6e, 0x65, 0x00
	.type		__unnamed_35,@object
	.size		__unnamed_35,(__unnamed_19 - __unnamed_35)
__unnamed_35:
        /*0118*/ 	.byte	0x6e, 0x6c, 0x6c, 0x5f, 0x6c, 0x6f, 0x73, 0x73, 0x5f, 0x66, 0x6f, 0x72, 0x77, 0x61, 0x72, 0x64
        /*0128*/ 	.byte	0x5f, 0x72, 0x65, 0x64, 0x75, 0x63, 0x65, 0x5f, 0x63, 0x75, 0x64, 0x61, 0x5f, 0x6b, 0x65, 0x72
        /*0138*/ 	.byte	0x6e, 0x65, 0x6c, 0x5f, 0x32, 0x64, 0x00
	.type		__unnamed_19,@object
	.size		__unnamed_19,(__unnamed_27 - __unnamed_19)
__unnamed_19:
        /*013f*/ 	.byte	0x6e, 0x6c, 0x6c, 0x5f, 0x6c, 0x6f, 0x73, 0x73, 0x5f, 0x66, 0x6f, 0x72, 0x77, 0x61, 0x72, 0x64
        /*014f*/ 	.byte	0x5f, 0x6e, 0x6f, 0x5f, 0x72, 0x65, 0x64, 0x75, 0x63, 0x65, 0x5f, 0x63, 0x75, 0x64, 0x61, 0x5f
        /*015f*/ 	.byte	0x6b, 0x65, 0x72, 0x6e, 0x65, 0x6c, 0x00
	.type		__unnamed_27,@object
	.size		__unnamed_27,(__unnamed_23 - __unnamed_27)
__unnamed_27:
        /*0166*/ 	.byte	0x6e, 0x6c, 0x6c, 0x5f, 0x6c, 0x6f, 0x73, 0x73, 0x5f, 0x66, 0x6f, 0x72, 0x77, 0x61, 0x72, 0x64
        /*0176*/ 	.byte	0x5f, 0x72, 0x65, 0x64, 0x75, 0x63, 0x65, 0x5f, 0x63, 0x75, 0x64, 0x61, 0x5f, 0x6b, 0x65, 0x72
        /*0186*/ 	.byte	0x6e, 0x65, 0x6c, 0x5f, 0x31, 0x64, 0x00
	.type		__unnamed_23,@object
	.size		__unnamed_23,(__unnamed_15 - __unnamed_23)
__unnamed_23:
        /*018d*/ 	.byte	0x6e, 0x6c, 0x6c, 0x5f, 0x6c, 0x6f, 0x73, 0x73, 0x5f, 0x66, 0x6f, 0x72, 0x77, 0x61, 0x72, 0x64
        /*019d*/ 	.byte	0x5f, 0x72, 0x65, 0x64, 0x75, 0x63, 0x65, 0x5f, 0x63, 0x75, 0x64, 0x61, 0x5f, 0x6b, 0x65, 0x72
        /*01ad*/ 	.byte	0x6e, 0x65, 0x6c, 0x5f, 0x31, 0x64, 0x00
	.type		__unnamed_15,@object
	.size		__unnamed_15,(__unnamed_31 - __unnamed_15)
__unnamed_15:
        /*01b4*/ 	.byte	0x6e, 0x6c, 0x6c, 0x5f, 0x6c, 0x6f, 0x73, 0x73, 0x5f, 0x66, 0x6f, 0x72, 0x77, 0x61, 0x72, 0x64
        /*01c4*/ 	.byte	0x5f, 0x6e, 0x6f, 0x5f, 0x72, 0x65, 0x64, 0x75, 0x63, 0x65, 0x5f, 0x63, 0x75, 0x64, 0x61, 0x5f
        /*01d4*/ 	.byte	0x6b, 0x65, 0x72, 0x6e, 0x65, 0x6c, 0x00
	.type		__unnamed_31,@object
	.size		__unnamed_31,(__unnamed_33 - __unnamed_31)
__unnamed_31:
        /*01db*/ 	.byte	0x6e, 0x6c, 0x6c, 0x5f, 0x6c, 0x6f, 0x73, 0x73, 0x5f, 0x66, 0x6f, 0x72, 0x77, 0x61, 0x72, 0x64
        /*01eb*/ 	.byte	0x5f, 0x72, 0x65, 0x64, 0x75, 0x63, 0x65, 0x5f, 0x63, 0x75, 0x64, 0x61, 0x5f, 0x6b, 0x65, 0x72
        /*01fb*/ 	.byte	0x6e, 0x65, 0x6c, 0x5f, 0x32, 0x64, 0x00
	.type		__unnamed_33,@object
	.size		__unnamed_33,(__unnamed_17 - __unnamed_33)
__unnamed_33:
        /*0202*/ 	.byte	0x6e, 0x6c, 0x6c, 0x5f, 0x6c, 0x6f, 0x73, 0x73, 0x5f, 0x66, 0x6f, 0x72, 0x77, 0x61, 0x72, 0x64
        /*0212*/ 	.byte	0x5f, 0x72, 0x65, 0x64, 0x75, 0x63, 0x65, 0x5f, 0x63, 0x75, 0x64, 0x61, 0x5f, 0x6b, 0x65, 0x72
        /*0222*/ 	.byte	0x6e, 0x65, 0x6c, 0x5f, 0x32, 0x64, 0x00
	.type		__unnamed_17,@object
	.size		__unnamed_17,(__unnamed_25 - __unnamed_17)
__unnamed_17:
        /*0229*/ 	.byte	0x6e, 0x6c, 0x6c, 0x5f, 0x6c, 0x6f, 0x73, 0x73, 0x5f, 0x66, 0x6f, 0x72, 0x77, 0x61, 0x72, 0x64
        /*0239*/ 	.byte	0x5f, 0x6e, 0x6f, 0x5f, 0x72, 0x65, 0x64, 0x75, 0x63, 0x65, 0x5f, 0x63, 0x75, 0x64, 0x61, 0x5f
        /*0249*/ 	.byte	0x6b, 0x65, 0x72, 0x6e, 0x65, 0x6c, 0x00
	.type		__unnamed_25,@object
	.size		__unnamed_25,(__unnamed_21 - __unnamed_25)
__unnamed_25:
        /*0250*/ 	.byte	0x6e, 0x6c, 0x6c, 0x5f, 0x6c, 0x6f, 0x73, 0x73, 0x5f, 0x66, 0x6f, 0x72, 0x77, 0x61, 0x72, 0x64
        /*0260*/ 	.byte	0x5f, 0x72, 0x65, 0x64, 0x75, 0x63, 0x65, 0x5f, 0x63, 0x75, 0x64, 0x61, 0x5f, 0x6b, 0x65, 0x72
        /*0270*/ 	.byte	0x6e, 0x65, 0x6c, 0x5f, 0x31, 0x64, 0x00
	.type		__unnamed_21,@object
	.size		__unnamed_21,(__unnamed_13 - __unnamed_21)
__unnamed_21:
        /*0277*/ 	.byte	0x6e, 0x6c, 0x6c, 0x5f, 0x6c, 0x6f, 0x73, 0x73, 0x5f, 0x66, 0x6f, 0x72, 0x77, 0x61, 0x72, 0x64
        /*0287*/ 	.byte	0x5f, 0x72, 0x65, 0x64, 0x75, 0x63, 0x65, 0x5f, 0x63, 0x75, 0x64, 0x61, 0x5f, 0x6b, 0x65, 0x72
        /*0297*/ 	.byte	0x6e, 0x65, 0x6c, 0x5f, 0x31, 0x64, 0x00
	.type		__unnamed_13,@object
	.size		__unnamed_13,(__unnamed_29 - __unnamed_13)
__unnamed_13:
        /*029e*/ 	.byte	0x6e, 0x6c, 0x6c, 0x5f, 0x6c, 0x6f, 0x73, 0x73, 0x5f, 0x66, 0x6f, 0x72, 0x77, 0x61, 0x72, 0x64
        /*02ae*/ 	.byte	0x5f, 0x6e, 0x6f, 0x5f, 0x72, 0x65, 0x64, 0x75, 0x63, 0x65, 0x5f, 0x63, 0x75, 0x64, 0x61, 0x5f
        /*02be*/ 	.byte	0x6b, 0x65, 0x72, 0x6e, 0x65, 0x6c, 0x00
	.type		__unnamed_29,@object
	.size		__unnamed_29,(__unnamed_34 - __unnamed_29)
__unnamed_29:
        /*02c5*/ 	.byte	0x6e, 0x6c, 0x6c, 0x5f, 0x6c, 0x6f, 0x73, 0x73, 0x5f, 0x66, 0x6f, 0x72, 0x77, 0x61, 0x72, 0x64
        /*02d5*/ 	.byte	0x5f, 0x72, 0x65, 0x64, 0x75, 0x63, 0x65, 0x5f, 0x63, 0x75, 0x64, 0x61, 0x5f, 0x6b, 0x65, 0x72
        /*02e5*/ 	.byte	0x6e, 0x65, 0x6c, 0x5f, 0x32, 0x64, 0x00
	.type		__unnamed_34,@object
	.size		__unnamed_34,(__unnamed_18 - __unnamed_34)
__unnamed_34:
        /*02ec*/ 	.byte	0x6e, 0x6c, 0x6c, 0x5f, 0x6c, 0x6f, 0x73, 0x73, 0x5f, 0x66, 0x6f, 0x72, 0x77, 0x61, 0x72, 0x64
        /*02fc*/ 	.byte	0x5f, 0x72, 0x65, 0x64, 0x75, 0x63, 0x65, 0x5f, 0x63, 0x75, 0x64, 0x61, 0x5f, 0x6b, 0x65, 0x72
        /*030c*/ 	.byte	0x6e, 0x65, 0x6c, 0x5f, 0x32, 0x64, 0x00
	.type		__unnamed_18,@object
	.size		__unnamed_18,(__unnamed_26 - __unnamed_18)
__unnamed_18:
        /*0313*/ 	.byte	0x6e, 0x6c, 0x6c, 0x5f, 0x6c, 0x6f, 0x73, 0x73, 0x5f, 0x66, 0x6f, 0x72, 0x77, 0x61, 0x72, 0x64
        /*0323*/ 	.byte	0x5f, 0x6e, 0x6f, 0x5f, 0x72, 0x65, 0x64, 0x75, 0x63, 0x65, 0x5f, 0x63, 0x75, 0x64, 0x61, 0x5f
        /*0333*/ 	.byte	0x6b, 0x65, 0x72, 0x6e, 0x65, 0x6c, 0x00
	.type		__unnamed_26,@object
	.size		__unnamed_26,(__unnamed_22 - __unnamed_26)
__unnamed_26:
        /*033a*/ 	.byte	0x6e, 0x6c, 0x6c, 0x5f, 0x6c, 0x6f, 0x73, 0x73, 0x5f, 0x66, 0x6f, 0x72, 0x77, 0x61, 0x72, 0x64
        /*034a*/ 	.byte	0x5f, 0x72, 0x65, 0x64, 0x75, 0x63, 0x65, 0x5f, 0x63, 0x75, 0x64, 0x61, 0x5f, 0x6b, 0x65, 0x72
        /*035a*/ 	.byte	0x6e, 0x65, 0x6c, 0x5f, 0x31, 0x64, 0x00
	.type		__unnamed_22,@object
	.size		__unnamed_22,(__unnamed_14 - __unnamed_22)
__unnamed_22:
        /*0361*/ 	.byte	0x6e, 0x6c, 0x6c, 0x5f, 0x6c, 0x6f, 0x73, 0x73, 0x5f, 0x66, 0x6f, 0x72, 0x77, 0x61, 0x72, 0x64
        /*0371*/ 	.byte	0x5f, 0x72, 0x65, 0x64, 0x75, 0x63, 0x65, 0x5f, 0x63, 0x75, 0x64, 0x61, 0x5f, 0x6b, 0x65, 0x72
        /*0381*/ 	.byte	0x6e, 0x65, 0x6c, 0x5f, 0x31, 0x64, 0x00
	.type		__unnamed_14,@object
	.size		__unnamed_14,(__unnamed_30 - __unnamed_14)
__unnamed_14:
        /*0388*/ 	.byte	0x6e, 0x6c, 0x6c, 0x5f, 0x6c, 0x6f, 0x73, 0x73, 0x5f, 0x66, 0x6f, 0x72, 0x77, 0x61, 0x72, 0x64
        /*0398*/ 	.byte	0x5f, 0x6e, 0x6f, 0x5f, 0x72, 0x65, 0x64, 0x75, 0x63, 0x65, 0x5f, 0x63, 0x75, 0x64, 0x61, 0x5f
        /*03a8*/ 	.byte	0x6b, 0x65, 0x72, 0x6e, 0x65, 0x6c, 0x00
	.type		__unnamed_30,@object
	.size		__unnamed_30,(__unnamed_36 - __unnamed_30)
__unnamed_30:
        /*03af*/ 	.byte	0x6e, 0x6c, 0x6c, 0x5f, 0x6c, 0x6f, 0x73, 0x73, 0x5f, 0x66, 0x6f, 0x72, 0x77, 0x61, 0x72, 0x64
        /*03bf*/ 	.byte	0x5f, 0x72, 0x65, 0x64, 0x75, 0x63, 0x65, 0x5f, 0x63, 0x75, 0x64, 0x61, 0x5f, 0x6b, 0x65, 0x72
        /*03cf*/ 	.byte	0x6e, 0x65, 0x6c, 0x5f, 0x32, 0x64, 0x00
	.type		__unnamed_36,@object
	.size		__unnamed_36,(__unnamed_20 - __unnamed_36)
__unnamed_36:
        /*03d6*/ 	.byte	0x6e, 0x6c, 0x6c, 0x5f, 0x6c, 0x6f, 0x73, 0x73, 0x5f, 0x66, 0x6f, 0x72, 0x77, 0x61, 0x72, 0x64
        /*03e6*/ 	.byte	0x5f, 0x72, 0x65, 0x64, 0x75, 0x63, 0x65, 0x5f, 0x63, 0x75, 0x64, 0x61, 0x5f, 0x6b, 0x65, 0x72
        /*03f6*/ 	.byte	0x6e, 0x65, 0x6c, 0x5f, 0x32, 0x64, 0x00
	.type		__unnamed_20,@object
	.size		__unnamed_20,(__unnamed_28 - __unnamed_20)
__unnamed_20:
        /*03fd*/ 	.byte	0x6e, 0x6c, 0x6c, 0x5f, 0x6c, 0x6f, 0x73, 0x73, 0x5f, 0x66, 0x6f, 0x72, 0x77, 0x61, 0x72, 0x64
        /*040d*/ 	.byte	0x5f, 0x6e, 0x6f, 0x5f, 0x72, 0x65, 0x64, 0x75, 0x63, 0x65, 0x5f, 0x63, 0x75, 0x64, 0x61, 0x5f
        /*041d*/ 	.byte	0x6b, 0x65, 0x72, 0x6e, 0x65, 0x6c, 0x00
	.type		__unnamed_28,@object
	.size		__unnamed_28,(__unnamed_16 - __unnamed_28)
__unnamed_28:
        /*0424*/ 	.byte	0x6e, 0x6c, 0x6c, 0x5f, 0x6c, 0x6f, 0x73, 0x73, 0x5f, 0x66, 0x6f, 0x72, 0x77, 0x61, 0x72, 0x64
        /*0434*/ 	.byte	0x5f, 0x72, 0x65, 0x64, 0x75, 0x63, 0x65, 0x5f, 0x63, 0x75, 0x64, 0x61, 0x5f, 0x6b, 0x65, 0x72
        /*0444*/ 	.byte	0x6e, 0x65, 0x6c, 0x5f, 0x31, 0x64, 0x00
	.type		__unnamed_16,@object
	.size		__unnamed_16,(__unnamed_32 - __unnamed_16)
__unnamed_16:
        /*044b*/ 	.byte	0x6e, 0x6c, 0x6c, 0x5f, 0x6c, 0x6f, 0x73, 0x73, 0x5f, 0x66, 0x6f, 0x72, 0x77, 0x61, 0x72, 0x64
        /*045b*/ 	.byte	0x5f, 0x6e, 0x6f, 0x5f, 0x72, 0x65, 0x64, 0x75, 0x63, 0x65, 0x5f, 0x63, 0x75, 0x64, 0x61, 0x5f
        /*046b*/ 	.byte	0x6b, 0x65, 0x72, 0x6e, 0x65, 0x6c, 0x00
	.type		__unnamed_32,@object
	.size		__unnamed_32,(__unnamed_24 - __unnamed_32)
__unnamed_32:
        /*0472*/ 	.byte	0x6e, 0x6c, 0x6c, 0x5f, 0x6c, 0x6f, 0x73, 0x73, 0x5f, 0x66, 0x6f, 0x72, 0x77, 0x61, 0x72, 0x64
        /*0482*/ 	.byte	0x5f, 0x72, 0x65, 0x64, 0x75, 0x63, 0x65, 0x5f, 0x63, 0x75, 0x64, 0x61, 0x5f, 0x6b, 0x65, 0x72
        /*0492*/ 	.byte	0x6e, 0x65, 0x6c, 0x5f, 0x32, 0x64, 0x00
	.type		__unnamed_24,@object
	.size		__unnamed_24,(__unnamed_51 - __unnamed_24)
__unnamed_24:
        /*0499*/ 	.byte	0x6e, 0x6c, 0x6c, 0x5f, 0x6c, 0x6f, 0x73, 0x73, 0x5f, 0x66, 0x6f, 0x72, 0x77, 0x61, 0x72, 0x64
        /*04a9*/ 	.byte	0x5f, 0x72, 0x65, 0x64, 0x75, 0x63, 0x65, 0x5f, 0x63, 0x75, 0x64, 0x61, 0x5f, 0x6b, 0x65, 0x72
        /*04b9*/ 	.byte	0x6e, 0x65, 0x6c, 0x5f, 0x31, 0x64, 0x00
	.type		__unnamed_51,@object
	.size		__unnamed_51,(__unnamed_43 - __unnamed_51)
__unnamed_51:
        /*04c0*/ 	.byte	0x6e, 0x6c, 0x6c, 0x5f, 0x6c, 0x6f, 0x73, 0x73, 0x5f, 0x62, 0x61, 0x63, 0x6b, 0x77, 0x61, 0x72
        /*04d0*/ 	.byte	0x64, 0x5f, 0x72, 0x65, 0x64, 0x75, 0x63, 0x65, 0x5f, 0x63, 0x75, 0x64, 0x61, 0x5f, 0x6b, 0x65
        /*04e0*/ 	.byte	0x72, 0x6e, 0x65, 0x6c, 0x5f, 0x31, 0x64, 0x00
	.type		__unnamed_43,@object
	.size		__unnamed_43,(__unnamed_59 - __unnamed_43)
__unnamed_43:
        /*04e8*/ 	.byte	0x6e, 0x6c, 0x6c, 0x5f, 0x6c, 0x6f, 0x73, 0x73, 0x5f, 0x62, 0x61, 0x63, 0x6b, 0x77, 0x61, 0x72
        /*04f8*/ 	.byte	0x64, 0x5f, 0x6e, 0x6f, 0x5f, 0x72, 0x65, 0x64, 0x75, 0x63, 0x65, 0x5f, 0x63, 0x75, 0x64, 0x61
        /*0508*/ 	.byte	0x5f, 0x6b, 0x65, 0x72, 0x6e, 0x65, 0x6c, 0x00
	.type		__unnamed_59,@object
	.size		__unnamed_59,(__unnamed_39 - __unnamed_59)
__unnamed_59:
        /*0510*/ 	.byte	0x6e, 0x6c, 0x6c, 0x5f, 0x6c, 0x6f, 0x73, 0x73, 0x5f, 0x62, 0x61, 0x63, 0x6b, 0x77, 0x61, 0x72
        /*0520*/ 	.byte	0x64, 0x5f, 0x72, 0x65, 0x64, 0x75, 0x63, 0x65, 0x5f, 0x63, 0x75, 0x64, 0x61, 0x5f, 0x6b, 0x65
        /*0530*/ 	.byte	0x72, 0x6e, 0x65, 0x6c, 0x5f, 0x32, 0x64, 0x00
	.type		__unnamed_39,@object
	.size		__unnamed_39,(__unnamed_55 - __unnamed_39)
__unnamed_39:
        /*0538*/ 	.byte	0x6e, 0x6c, 0x6c, 0x5f, 0x6c, 0x6f, 0x73, 0x73, 0x5f, 0x62, 0x61, 0x63, 0x6b, 0x77, 0x61, 0x72
        /*0548*/ 	.byte	0x64, 0x5f, 0x6e, 0x6f, 0x5f, 0x72, 0x65, 0x64, 0x75, 0x63, 0x65, 0x5f, 0x63, 0x75, 0x64, 0x61
        /*0558*/ 	.byte	0x5f, 0x6b, 0x65, 0x72, 0x6e, 0x65, 0x6c, 0x00
	.type		__unnamed_55,@object
	.size		__unnamed_55,(__unnamed_47 - __unnamed_55)
__unnamed_55:
        /*0560*/ 	.byte	0x6e, 0x6c, 0x6c, 0x5f, 0x6c, 0x6f, 0x73, 0x73, 0x5f, 0x62, 0x61, 0x63, 0x6b, 0x77, 0x61, 0x72
        /*0570*/ 	.byte	0x64, 0x5f, 0x72, 0x65, 0x64, 0x75, 0x63, 0x65, 0x5f, 0x63, 0x75, 0x64, 0x61, 0x5f, 0x6b, 0x65
        /*0580*/ 	.byte	0x72, 0x6e, 0x65, 0x6c, 0x5f, 0x32, 0x64, 0x00
	.type		__unnamed_47,@object
	.size		__unnamed_47,(__unnamed_49 - __unnamed_47)
__unnamed_47:
        /*0588*/ 	.byte	0x6e, 0x6c, 0x6c, 0x5f, 0x6c, 0x6f, 0x73, 0x73, 0x5f, 0x62, 0x61, 0x63, 0x6b, 0x77, 0x61, 0x72
        /*0598*/ 	.byte	0x64, 0x5f, 0x72, 0x65, 0x64, 0x75, 0x63, 0x65, 0x5f, 0x63, 0x75, 0x64, 0x61, 0x5f, 0x6b, 0x65
        /*05a8*/ 	.byte	0x72, 0x6e, 0x65, 0x6c, 0x5f, 0x31, 0x64, 0x00
	.type		__unnamed_49,@object
	.size		__unnamed_49,(__unnamed_41 - __unnamed_49)
__unnamed_49:
        /*05b0*/ 	.byte	0x6e, 0x6c, 0x6c, 0x5f, 0x6c, 0x6f, 0x73, 0x73, 0x5f, 0x62, 0x61, 0x63, 0x6b, 0x77, 0x61, 0x72
        /*05c0*/ 	.byte	0x64, 0x5f, 0x72, 0x65, 0x64, 0x75, 0x63, 0x65, 0x5f, 0x63, 0x75, 0x64, 0x61, 0x5f, 0x6b, 0x65
        /*05d0*/ 	.byte	0x72, 0x6e, 0x65, 0x6c, 0x5f, 0x31, 0x64, 0x00
	.type		__unnamed_41,@object
	.size		__unnamed_41,(__unnamed_57 - __unnamed_41)
__unnamed_41:
        /*05d8*/ 	.byte	0x6e, 0x6c, 0x6c, 0x5f, 0x6c, 0x6f, 0x73, 0x73, 0x5f, 0x62, 0x61, 0x63, 0x6b, 0x77, 0x61, 0x72
        /*05e8*/ 	.byte	0x64, 0x5f, 0x6e, 0x6f, 0x5f, 0x72, 0x65, 0x64, 0x75, 0x63, 0x65, 0x5f, 0x63, 0x75, 0x64, 0x61
        /*05f8*/ 	.byte	0x5f, 0x6b, 0x65, 0x72, 0x6e, 0x65, 0x6c, 0x00
	.type		__unnamed_57,@object
	.size		__unnamed_57,($str$19 - __unnamed_57)
__unnamed_57:
        /*0600*/ 	.byte	0x6e, 0x6c, 0x6c, 0x5f, 0x6c, 0x6f, 0x73, 0x73, 0x5f, 0x62, 0x61, 0x63, 0x6b, 0x77, 0x61, 0x72
        /*0610*/ 	.byte	0x64, 0x5f, 0x72, 0x65, 0x64, 0x75, 0x63, 0x65, 0x5f, 0x63, 0x75, 0x64, 0x61, 0x5f, 0x6b, 0x65
        /*0620*/ 	.byte	0x72, 0x6e, 0x65, 0x6c, 0x5f, 0x32, 0x64, 0x00
	.type		$str$19,@object
	.size		$str$19,(__unnamed_37 - $str$19)
$str$19:
        /*0628*/ 	.byte	0x74, 0x61, 0x72, 0x67, 0x65, 0x74, 0x5f, 0x76, 0x61, 0x6c, 0x20, 0x3e, 0x3d, 0x20, 0x7a, 0x65
        /*0638*/ 	.byte	0x72, 0x6f, 0x20, 0x26, 0x26, 0x20, 0x74, 0x61, 0x72, 0x67, 0x65, 0x74, 0x5f, 0x76, 0x61, 0x6c
        /*0648*/ 	.byte	0x20, 0x3c, 0x3d, 0x20, 0x6f, 0x6e, 0x65, 0x00
	.type		__unnamed_37,@object
	.size		__unnamed_37,(__unnamed_53 - __unnamed_37)
__unnamed_37:
        /*0650*/ 	.byte	0x6e, 0x6c, 0x6c, 0x5f, 0x6c, 0x6f, 0x73, 0x73, 0x5f, 0x62, 0x61, 0x63, 0x6b, 0x77, 0x61, 0x72
        /*0660*/ 	.byte	0x64, 0x5f, 0x6e, 0x6f, 0x5f, 0x72, 0x65, 0x64, 0x75, 0x63, 0x65, 0x5f, 0x63, 0x75, 0x64, 0x61
        /*0670*/ 	.byte	0x5f, 0x6b, 0x65, 0x72, 0x6e, 0x65, 0x6c, 0x00
	.type		__unnamed_53,@object
	.size		__unnamed_53,(__unnamed_45 - __unnamed_53)
__unnamed_53:
        /*0678*/ 	.byte	0x6e, 0x6c, 0x6c, 0x5f, 0x6c, 0x6f, 0x73, 0x73, 0x5f, 0x62, 0x61, 0x63, 0x6b, 0x77, 0x61, 0x72
        /*0688*/ 	.byte	0x64, 0x5f, 0x72, 0x65, 0x64, 0x75, 0x63, 0x65, 0x5f, 0x63, 0x75, 0x64, 0x61, 0x5f, 0x6b, 0x65
        /*0698*/ 	.byte	0x72, 0x6e, 0x65, 0x6c, 0x5f, 0x32, 0x64, 0x00
	.type		__unnamed_45,@object
	.size		__unnamed_45,(__unnamed_50 - __unnamed_45)
__unnamed_45:
        /*06a0*/ 	.byte	0x6e, 0x6c, 0x6c, 0x5f, 0x6c, 0x6f, 0x73, 0x73, 0x5f, 0x62, 0x61, 0x63, 0x6b, 0x77, 0x61, 0x72
        /*06b0*/ 	.byte	0x64, 0x5f, 0x72, 0x65, 0x64, 0x75, 0x63, 0x65, 0x5f, 0x63, 0x75, 0x64, 0x61, 0x5f, 0x6b, 0x65
        /*06c0*/ 	.byte	0x72, 0x6e, 0x65, 0x6c, 0x5f, 0x31, 0x64, 0x00
	.type		__unnamed_50,@object
	.size		__unnamed_50,(__unnamed_42 - __unnamed_50)
__unnamed_50:
        /*06c8*/ 	.byte	0x6e, 0x6c, 0x6c, 0x5f, 0x6c, 0x6f, 0x73, 0x73, 0x5f, 0x62, 0x61, 0x63, 0x6b, 0x77, 0x61, 0x72
        /*06d8*/ 	.byte	0x64, 0x5f, 0x72, 0x65, 0x64, 0x75, 0x63, 0x65, 0x5f, 0x63, 0x75, 0x64, 0x61, 0x5f, 0x6b, 0x65
        /*06e8*/ 	.byte	0x72, 0x6e, 0x65, 0x6c, 0x5f, 0x31, 0x64, 0x00
	.type		__unnamed_42,@object
	.size		__unnamed_42,(__unnamed_58 - __unnamed_42)
__unnamed_42:
        /*06f0*/ 	.byte	0x6e, 0x6c, 0x6c, 0x5f, 0x6c, 0x6f, 0x73, 0x73, 0x5f, 0x62, 0x61, 0x63, 0x6b, 0x77, 0x61, 0x72
        /*0700*/ 	.byte	0x64, 0x5f, 0x6e, 0x6f, 0x5f, 0x72, 0x65, 0x64, 0x75, 0x63, 0x65, 0x5f, 0x63, 0x75, 0x64, 0x61
        /*0710*/ 	.byte	0x5f, 0x6b, 0x65, 0x72, 0x6e, 0x65, 0x6c, 0x00
	.type		__unnamed_58,@object
	.size		__unnamed_58,(__unnamed_38 - __unnamed_58)
__unnamed_58:
        /*0718*/ 	.byte	0x6e, 0x6c, 0x6c, 0x5f, 0x6c, 0x6f, 0x73, 0x73, 0x5f, 0x62, 0x61, 0x63, 0x6b, 0x77, 0x61, 0x72
        /*0728*/ 	.byte	0x64, 0x5f, 0x72, 0x65, 0x64, 0x75, 0x63, 0x65, 0x5f, 0x63, 0x75, 0x64, 0x61, 0x5f, 0x6b, 0x65
        /*0738*/ 	.byte	0x72, 0x6e, 0x65, 0x6c, 0x5f, 0x32, 0x64, 0x00
	.type		__unnamed_38,@object
	.size		__unnamed_38,(__unnamed_54 - __unnamed_38)
__unnamed_38:
        /*0740*/ 	.byte	0x6e, 0x6c, 0x6c, 0x5f, 0x6c, 0x6f, 0x73, 0x73, 0x5f, 0x62, 0x61, 0x63, 0x6b, 0x77, 0x61, 0x72
        /*0750*/ 	.byte	0x64, 0x5f, 0x6e, 0x6f, 0x5f, 0x72, 0x65, 0x64, 0x75, 0x63, 0x65, 0x5f, 0x63, 0x75, 0x64, 0x61
        /*0760*/ 	.byte	0x5f, 0x6b, 0x65, 0x72, 0x6e, 0x65, 0x6c, 0x00
	.type		__unnamed_54,@object
	.size		__unnamed_54,(__unnamed_46 - __unnamed_54)
__unnamed_54:
        /*0768*/ 	.byte	0x6e, 0x6c, 0x6c, 0x5f, 0x6c, 0x6f, 0x73, 0x73, 0x5f, 0x62, 0x61, 0x63, 0x6b, 0x77, 0x61, 0x72
        /*0778*/ 	.byte	0x64, 0x5f, 0x72, 0x65, 0x64, 0x75, 0x63, 0x65, 0x5f, 0x63, 0x75, 0x64, 0x61, 0x5f, 0x6b, 0x65
        /*0788*/ 	.byte	0x72, 0x6e, 0x65, 0x6c, 0x5f, 0x32, 0x64, 0x00
	.type		__unnamed_46,@object
	.size		__unnamed_46,(__unnamed_52 - __unnamed_46)
__unnamed_46:
        /*0790*/ 	.byte	0x6e, 0x6c, 0x6c, 0x5f, 0x6c, 0x6f, 0x73, 0x73, 0x5f, 0x62, 0x61, 0x63, 0x6b, 0x77, 0x61, 0x72
        /*07a0*/ 	.byte	0x64, 0x5f, 0x72, 0x65, 0x64, 0x75, 0x63, 0x65, 0x5f, 0x63, 0x75, 0x64, 0x61, 0x5f, 0x6b, 0x65
        /*07b0*/ 	.byte	0x72, 0x6e, 0x65, 0x6c, 0x5f, 0x31, 0x64, 0x00
	.type		__unnamed_52,@object
	.size		__unnamed_52,(__unnamed_44 - __unnamed_52)
__unnamed_52:
        /*07b8*/ 	.byte	0x6e, 0x6c, 0x6c, 0x5f, 0x6c, 0x6f, 0x73, 0x73, 0x5f, 0x62, 0x61, 0x63, 0x6b, 0x77, 0x61, 0x72
        /*07c8*/ 	.byte	0x64, 0x5f, 0x72, 0x65, 0x64, 0x75, 0x63, 0x65, 0x5f, 0x63, 0x75, 0x64, 0x61, 0x5f, 0x6b, 0x65
        /*07d8*/ 	.byte	0x72, 0x6e, 0x65, 0x6c, 0x5f, 0x31, 0x64, 0x00
	.type		__unnamed_44,@object
	.size		__unnamed_44,(__unnamed_60 - __unnamed_44)
__unnamed_44:
        /*07e0*/ 	.byte	0x6e, 0x6c, 0x6c, 0x5f, 0x6c, 0x6f, 0x73, 0x73, 0x5f, 0x62, 0x61, 0x63, 0x6b, 0x77, 0x61, 0x72
        /*07f0*/ 	.byte	0x64, 0x5f, 0x6e, 0x6f, 0x5f, 0x72, 0x65, 0x64, 0x75, 0x63, 0x65, 0x5f, 0x63, 0x75, 0x64, 0x61
        /*0800*/ 	.byte	0x5f, 0x6b, 0x65, 0x72, 0x6e, 0x65, 0x6c, 0x00
	.type		__unnamed_60,@object
	.size		__unnamed_60,(__unnamed_48 - __unnamed_60)
__unnamed_60:
        /*0808*/ 	.byte	0x6e, 0x6c, 0x6c, 0x5f, 0x6c, 0x6f, 0x73, 0x73, 0x5f, 0x62, 0x61, 0x63, 0x6b, 0x77, 0x61, 0x72
        /*0818*/ 	.byte	0x64, 0x5f, 0x72, 0x65, 0x64, 0x75, 0x63, 0x65, 0x5f, 0x63, 0x75, 0x64, 0x61, 0x5f, 0x6b, 0x65
        /*0828*/ 	.byte	0x72, 0x6e, 0x65, 0x6c, 0x5f, 0x32, 0x64, 0x00
	.type		__unnamed_48,@object
	.size		__unnamed_48,(__unnamed_40 - __unnamed_48)
__unnamed_48:
        /*0830*/ 	.byte	0x6e, 0x6c, 0x6c, 0x5f, 0x6c, 0x6f, 0x73, 0x73, 0x5f, 0x62, 0x61, 0x63, 0x6b, 0x77, 0x61, 0x72
        /*0840*/ 	.byte	0x64, 0x5f, 0x72, 0x65, 0x64, 0x75, 0x63, 0x65, 0x5f, 0x63, 0x75, 0x64, 0x61, 0x5f, 0x6b, 0x65
        /*0850*/ 	.byte	0x72, 0x6e, 0x65, 0x6c, 0x5f, 0x31, 0x64, 0x00
	.type		__unnamed_40,@object
	.size		__unnamed_40,(__unnamed_56 - __unnamed_40)
__unnamed_40:
        /*0858*/ 	.byte	0x6e, 0x6c, 0x6c, 0x5f, 0x6c, 0x6f, 0x73, 0x73, 0x5f, 0x62, 0x61, 0x63, 0x6b, 0x77, 0x61, 0x72
        /*0868*/ 	.byte	0x64, 0x5f, 0x6e, 0x6f, 0x5f, 0x72, 0x65, 0x64, 0x75, 0x63, 0x65, 0x5f, 0x63, 0x75, 0x64, 0x61
        /*0878*/ 	.byte	0x5f, 0x6b, 0x65, 0x72, 0x6e, 0x65, 0x6c, 0x00
	.type		__unnamed_56,@object
	.size		__unnamed_56,($str$2 - __unnamed_56)
__unnamed_56:
        /*0880*/ 	.byte	0x6e, 0x6c, 0x6c, 0x5f, 0x6c, 0x6f, 0x73, 0x73, 0x5f, 0x62, 0x61, 0x63, 0x6b, 0x77, 0x61, 0x72
        /*0890*/ 	.byte	0x64, 0x5f, 0x72, 0x65, 0x64, 0x75, 0x63, 0x65, 0x5f, 0x63, 0x75, 0x64, 0x61, 0x5f, 0x6b, 0x65
        /*08a0*/ 	.byte	0x72, 0x6e, 0x65, 0x6c, 0x5f, 0x32, 0x64, 0x00
	.type		$str$2,@object
	.size		$str$2,($str$3 - $str$2)
$str$2:
        /*08a8*/ 	.byte	0x63, 0x75, 0x72, 0x5f, 0x74, 0x61, 0x72, 0x67, 0x65, 0x74, 0x20, 0x3e, 0x3d, 0x20, 0x30, 0x20
        /*08b8*/ 	.byte	0x26, 0x26, 0x20, 0x63, 0x75, 0x72, 0x5f, 0x74, 0x61, 0x72, 0x67, 0x65, 0x74, 0x20, 0x3c, 0x20
        /*08c8*/ 	.byte	0x6e, 0x5f, 0x63, 0x6c, 0x61, 0x73, 0x73, 0x65, 0x73, 0x00
	.type		$str$3,@object
	.size		$str$3,($str$1 - $str$3)
$str$3:
        /*08d2*/ 	.byte	0x74, 0x68, 0x72, 0x65, 0x61, 0x64, 0x49, 0x64, 0x78, 0x2e, 0x78, 0x20, 0x3d, 0x3d, 0x20, 0x30
        /*08e2*/ 	.byte	0x20, 0x26, 0x26, 0x20, 0x74, 0x68, 0x72, 0x65, 0x61, 0x64, 0x49, 0x64, 0x78, 0x2e, 0x79, 0x20
        /*08f2*/ 	.byte	0x3d, 0x3d, 0x20, 0x30, 0x20, 0x26, 0x26, 0x20, 0x74, 0x68, 0x72, 0x65, 0x61, 0x64, 0x49, 0x64
        /*0902*/ 	.byte	0x78, 0x2e, 0x7a, 0x20, 0x3d, 0x3d, 0x20, 0x30, 0x00
	.type		$str$1,@object
	.size		$str$1,($str$27 - $str$1)
$str$1:
        /*090b*/ 	.byte	0x2f, 0x74, 0x6d, 0x70, 0x2f, 0x6f, 0x73, 0x73, 0x5f, 0x6b, 0x65, 0x72, 0x6e, 0x65, 0x6c, 0x73
        /*091b*/ 	.byte	0x5f, 0x73, 0x72, 0x63, 0x2f, 0x70, 0x79, 0x74, 0x6f, 0x72, 0x63, 0x68, 0x2f, 0x61, 0x74, 0x65
        /*092b*/ 	.byte	0x6e, 0x2f, 0x73, 0x72, 0x63, 0x2f, 0x41, 0x54, 0x65, 0x6e, 0x2f, 0x6e, 0x61, 0x74, 0x69, 0x76
        /*093b*/ 	.byte	0x65, 0x2f, 0x63, 0x75, 0x64, 0x61, 0x2f, 0x4c, 0x6f, 0x73, 0x73, 0x2e, 0x63, 0x75, 0x00
	.type		$str$27,@object
	.size		$str$27,(.L_98 - $str$27)
$str$27:
        /*094a*/ 	.byte	0x2f, 0x72, 0x6f, 0x6f, 0x74, 0x2f, 0x2e, 0x70, 0x79, 0x65, 0x6e, 0x76, 0x2f, 0x76, 0x65, 0x72
        /*095a*/ 	.byte	0x73, 0x69, 0x6f, 0x6e, 0x73, 0x2f, 0x33, 0x2e, 0x31, 0x33, 0x2e, 0x31, 0x32, 0x2f, 0x6c, 0x69
        /*096a*/ 	.byte	0x62, 0x2f, 0x70, 0x79, 0x74, 0x68, 0x6f, 0x6e, 0x33, 0x2e, 0x31, 0x33, 0x2f, 0x73, 0x69, 0x74
        /*097a*/ 	.byte	0x65, 0x2d, 0x70, 0x61, 0x63, 0x6b, 0x61, 0x67, 0x65, 0x73, 0x2f, 0x74, 0x6f, 0x72, 0x63, 0x68
        /*098a*/ 	.byte	0x2f, 0x69, 0x6e, 0x63, 0x6c, 0x75, 0x64, 0x65, 0x2f, 0x63, 0x31, 0x30, 0x2f, 0x63, 0x6f, 0x72
        /*099a*/ 	.byte	0x65, 0x2f, 0x44, 0x79, 0x6e, 0x61, 0x6d, 0x69, 0x63, 0x43, 0x61, 0x73, 0x74, 0x2e, 0x68, 0x00
.L_98:


//--------------------- .nv.shared._ZN2at6native39_GLOBAL__N__cee6930f_7_Loss_cu_5b0651e139nll_loss_backward_reduce_cuda_kernel_2dIN3c108BFloat16ElEEvPT_PKS5_PKT0_S8_S8_biill --------------------------
	.section	.nv.shared._ZN2at6native39_GLOBAL__N__cee6930f_7_Loss_cu_5b0651e139nll_loss_backward_reduce_cuda_kernel_2dIN3c108BFloat16ElEEvPT_PKS5_PKT0_S8_S8_biill,"aw",@nobits
	.sectionflags	@""
	.align	16
	.zero		1024


//--------------------- .nv.shared.reserved.0     --------------------------
	.section	.nv.shared.reserved.0,"aw",@nobits
	.weak		__nv_reservedSMEM_offset_0_alias
	.size		__nv_reservedSMEM_offset_0_alias, 0, 64
	.other		__nv_reservedSMEM_offset_0_alias,@"STO_CUDA_RESERVED_SHARED STV_DEFAULT"
__nv_reservedSMEM_offset_0_alias:
	.zero		0
	.zero		64


//--------------------- .nv.global                --------------------------
	.section	.nv.global,"aw",@nobits
.nv.global:
	.type		_ZN37_INTERNAL_cee6930f_7_Loss_cu_5b0651e14cuda3std3__48in_placeE,@object
	.size		_ZN37_INTERNAL_cee6930f_7_Loss_cu_5b0651e14cuda3std3__48in_placeE,(_ZN37_INTERNAL_cee6930f_7_Loss_cu_5b0651e14cuda3std6ranges3__45__cpo8distanceE - _ZN37_INTERNAL_cee6930f_7_Loss_cu_5b0651e14cuda3std3__48in_placeE)
_ZN37_INTERNAL_cee6930f_7_Loss_cu_5b0651e14cuda3std3__48in_placeE:
	.zero		1
	.type		_ZN37_INTERNAL_cee6930f_7_Loss_cu_5b0651e14cuda3std6ranges3__45__cpo8distanceE,@object
	.size		_ZN37_INTERNAL_cee6930f_7_Loss_cu_5b0651e14cuda3std6ranges3__45__cpo8distanceE,(_ZN37_INTERNAL_cee6930f_7_Loss_cu_5b0651e14cuda3std3__45__cpo6cbeginE - _ZN37_INTERNAL_cee6930f_7_Loss_cu_5b0651e14cuda3std6ranges3__45__cpo8distanceE)
_ZN37_INTERNAL_cee6930f_7_Loss_cu_5b0651e14cuda3std6ranges3__45__cpo8distanceE:
	.zero		1
	.type		_ZN37_INTERNAL_cee6930f_7_Loss_cu_5b0651e14cuda3std3__45__cpo6cbeginE,@object
	.size		_ZN37_INTERNAL_cee6930f_7_Loss_cu_5b0651e14cuda3std3__45__cpo6cbeginE,(_ZN37_INTERNAL_cee6930f_7_Loss_cu_5b0651e14cuda3std6ranges3__45__cpo7advanceE - _ZN37_INTERNAL_cee6930f_7_Loss_cu_5b0651e14cuda3std3__45__cpo6cbeginE)
_ZN37_INTERNAL_cee6930f_7_Loss_cu_5b0651e14cuda3std3__45__cpo6cbeginE:
	.zero		1
	.type		_ZN37_INTERNAL_cee6930f_7_Loss_cu_5b0651e14cuda3std6ranges3__45__cpo7advanceE,@object
	.size		_ZN37_INTERNAL_cee6930f_7_Loss_cu_5b0651e14cuda3std6ranges3__45__cpo7advanceE,(_ZN37_INTERNAL_cee6930f_7_Loss_cu_5b0651e14cuda3std3__45__cpo7crbeginE - _ZN37_INTERNAL_cee6930f_7_Loss_cu_5b0651e14cuda3std6ranges3__45__cpo7advanceE)
_ZN37_INTERNAL_cee6930f_7_Loss_cu_5b0651e14cuda3std6ranges3__45__cpo7advanceE:
	.zero		1
	.type		_ZN37_INTERNAL_cee6930f_7_Loss_cu_5b0651e14cuda3std3__45__cpo7crbeginE,@object
	.size		_ZN37_INTERNAL_cee6930f_7_Loss_cu_5b0651e14cuda3std3__45__cpo7crbeginE,(_ZN37_INTERNAL_cee6930f_7_Loss_cu_5b0651e14cuda3std6ranges3__45__cpo4dataE - _ZN37_INTERNAL_cee6930f_7_Loss_cu_5b0651e14cuda3std3__45__cpo7crbeginE)
_ZN37_INTERNAL_cee6930f_7_Loss_cu_5b0651e14cuda3std3__45__cpo7crbeginE:
	.zero		1
	.type		_ZN37_INTERNAL_cee6930f_7_Loss_cu_5b0651e14cuda3std6ranges3__45__cpo4dataE,@object
	.size		_ZN37_INTERNAL_cee6930f_7_Loss_cu_5b0651e14cuda3std6ranges3__45__cpo4dataE,(_ZN37_INTERNAL_cee6930f_7_Loss_cu_5b0651e14cuda3std6ranges3__45__cpo5beginE - _ZN37_INTERNAL_cee6930f_7_Loss_cu_5b0651e14cuda3std6ranges3__45__cpo4dataE)
_ZN37_INTERNAL_cee6930f_7_Loss_cu_5b0651e14cuda3std6ranges3__45__cpo4dataE:
	.zero		1
	.type		_ZN37_INTERNAL_cee6930f_7_Loss_cu_5b0651e14cuda3std6ranges3__45__cpo5beginE,@object
	.size		_ZN37_INTERNAL_cee6930f_7_Loss_cu_5b0651e14cuda3std6ranges3__45__cpo5beginE,(_ZN37_INTERNAL_cee6930f_7_Loss_cu_5b0651e14cuda3std3__439_GLOBAL__N__cee6930f_7_Loss_cu_5b0651e16ignoreE - _ZN37_INTERNAL_cee6930f_7_Loss_cu_5b0651e14cuda3std6ranges3__45__cpo5beginE)
_ZN37_INTERNAL_cee6930f_7_Loss_cu_5b0651e14cuda3std6ranges3__45__cpo5beginE:
	.zero		1
	.type		_ZN37_INTERNAL_cee6930f_7_Loss_cu_5b0651e14cuda3std3__439_GLOBAL__N__cee6930f_7_Loss_cu_5b0651e16ignoreE,@object
	.size		_ZN37_INTERNAL_cee6930f_7_Loss_cu_5b0651e14cuda3std3__439_GLOBAL__N__cee6930f_7_Loss_cu_5b0651e16ignoreE,(_ZN37_INTERNAL_cee6930f_7_Loss_cu_5b0651e14cuda3std6ranges3__45__cpo4sizeE - _ZN37_INTERNAL_cee6930f_7_Loss_cu_5b0651e14cuda3std3__439_GLOBAL__N__cee6930f_7_Loss_cu_5b0651e16ignoreE)
_ZN37_INTERNAL_cee6930f_7_Loss_cu_5b0651e14cuda3std3__439_GLOBAL__N__cee6930f_7_Loss_cu_5b0651e16ignoreE:
	.zero		1
	.type		_ZN37_INTERNAL_cee6930f_7_Loss_cu_5b0651e14cuda3std6ranges3__45__cpo4sizeE,@object
	.size		_ZN37_INTERNAL_cee6930f_7_Loss_cu_5b0651e14cuda3std6ranges3__45__cpo4sizeE,(_ZN37_INTERNAL_cee6930f_7_Loss_cu_5b0651e14cuda3std3__45__cpo5beginE - _ZN37_INTERNAL_cee6930f_7_Loss_cu_5b0651e14cuda3std6ranges3__45__cpo4sizeE)
_ZN37_INTERNAL_cee6930f_7_Loss_cu_5b0651e14cuda3std6ranges3__45__cpo4sizeE:
	.zero		1
	.type		_ZN37_INTERNAL_cee6930f_7_Loss_cu_5b0651e14cuda3std3__45__cpo5beginE,@object
	.size		_ZN37_INTERNAL_cee6930f_7_Loss_cu_5b0651e14cuda3std3__45__cpo5beginE,(_ZN37_INTERNAL_cee6930f_7_Loss_cu_5b0651e14cuda3std6ranges3__45__cpo6cbeginE - _ZN37_INTERNAL_cee6930f_7_Loss_cu_5b0651e14cuda3std3__45__cpo5beginE)
_ZN37_INTERNAL_cee6930f_7_Loss_cu_5b0651e14cuda3std3__45__cpo5beginE:
	.zero		1
	.type		_ZN37_INTERNAL_cee6930f_7_Loss_cu_5b0651e14cuda3std6ranges3__45__cpo6cbeginE,@object
	.size		_ZN37_INTERNAL_cee6930f_7_Loss_cu_5b0651e14cuda3std6ranges3__45__cpo6cbeginE,(_ZN37_INTERNAL_cee6930f_7_Loss_cu_5b0651e14cuda3std3__45__cpo6rbeginE - _ZN37_INTERNAL_cee6930f_7_Loss_cu_5b0651e14cuda3std6ranges3__45__cpo6cbeginE)
_ZN37_INTERNAL_cee6930f_7_Loss_cu_5b0651e14cuda3std6ranges3__45__cpo6cbeginE:
	.zero		1
	.type		_ZN37_INTERNAL_cee6930f_7_Loss_cu_5b0651e14cuda3std3__45__cpo6rbeginE,@object
	.size		_ZN37_INTERNAL_cee6930f_7_Loss_cu_5b0651e14cuda3std3__45__cpo6rbeginE,(_ZN37_INTERNAL_cee6930f_7_Loss_cu_5b0651e14cuda3std6ranges3__45__cpo4nextE - _ZN37_INTERNAL_cee6930f_7_Loss_cu_5b0651e14cuda3std3__45__cpo6rbeginE)
_ZN37_INTERNAL_cee6930f_7_Loss_cu_5b0651e14cuda3std3__45__cpo6rbeginE:
	.zero		1
	.type		_ZN37_INTERNAL_cee6930f_7_Loss_cu_5b0651e14cuda3std6ranges3__45__cpo4nextE,@object
	.size		_ZN37_INTERNAL_cee6930f_7_Loss_cu_5b0651e14cuda3std6ranges3__45__cpo4nextE,(_ZN37_INTERNAL_cee6930f_7_Loss_cu_5b0651e14cuda3std6ranges3__45__cpo4swapE - _ZN37_INTERNAL_cee6930f_7_Loss_cu_5b0651e14cuda3std6ranges3__45__cpo4nextE)
_ZN37_INTERNAL_cee6930f_7_Loss_cu_5b0651e14cuda3std6ranges3__45__cpo4nextE:
	.zero		1
	.type		_ZN37_INTERNAL_cee6930f_7_Loss_cu_5b0651e14cuda3std6ranges3__45__cpo4swapE,@object
	.size		_ZN37_INTERNAL_cee6930f_7_Loss_cu_5b0651e14cuda3std6ranges3__45__cpo4swapE,(_ZN37_INTERNAL_cee6930f_7_Loss_cu_5b0651e14cuda3std3__420unreachable_sentinelE - _ZN37_INTERNAL_cee6930f_7_Loss_cu_5b0651e14cuda3std6ranges3__45__cpo4swapE)
_ZN37_INTERNAL_cee6930f_7_Loss_cu_5b0651e14cuda3std6ranges3__45__cpo4swapE:
	.zero		1
	.type		_ZN37_INTERNAL_cee6930f_7_Loss_cu_5b0651e14cuda3std3__420unreachable_sentinelE,@object
	.size		_ZN37_INTERNAL_cee6930f_7_Loss_cu_5b0651e14cuda3std3__420unreachable_sentinelE,(_ZN37_INTERNAL_cee6930f_7_Loss_cu_5b0651e16thrust24THRUST_300001_SM_1000_NS6system6detail10sequential3seqE - _ZN37_INTERNAL_cee6930f_7_Loss_cu_5b0651e14cuda3std3__420unreachable_sentinelE)
_ZN37_INTERNAL_cee6930f_7_Loss_cu_5b0651e14cuda3std3__420unreachable_sentinelE:
	.zero		1
	.type		_ZN37_INTERNAL_cee6930f_7_Loss_cu_5b0651e16thrust24THRUST_300001_SM_1000_NS6system6detail10sequential3seqE,@object
	.size		_ZN37_INTERNAL_cee6930f_7_Loss_cu_5b0651e16thrust24THRUST_300001_SM_1000_NS6system6detail10sequential3seqE,(_ZN37_INTERNAL_cee6930f_7_Loss_cu_5b0651e14cuda3std3__45__cpo4cendE - _ZN37_INTERNAL_cee6930f_7_Loss_cu_5b0651e16thrust24THRUST_300001_SM_1000_NS6system6detail10sequential3seqE)
_ZN37_INTERNAL_cee6930f_7_Loss_cu_5b0651e16thrust24THRUST_300001_SM_1000_NS6system6detail10sequential3seqE:
	.zero		1
	.type		_ZN37_INTERNAL_cee6930f_7_Loss_cu_5b0651e14cuda3std3__45__cpo4cendE,@object
	.size		_ZN37_INTERNAL_cee6930f_7_Loss_cu_5b0651e14cuda3std3__45__cpo4cendE,(_ZN37_INTERNAL_cee6930f_7_Loss_cu_5b0651e14cuda3std6ranges3__45__cpo9iter_swapE - _ZN37_INTERNAL_cee6930f_7_Loss_cu_5b0651e14cuda3std3__45__cpo4cendE)
_ZN37_INTERNAL_cee6930f_7_Loss_cu_5b0651e14cuda3std3__45__cpo4cendE:
	.zero		1
	.type		_ZN37_INTERNAL_cee6930f_7_Loss_cu_5b0651e14cuda3std6ranges3__45__cpo9iter_swapE,@object
	.size		_ZN37_INTERNAL_cee6930f_7_Loss_cu_5b0651e14cuda3std6ranges3__45__cpo9iter_swapE,(_ZN37_INTERNAL_cee6930f_7_Loss_cu_5b0651e14cuda3std3__45__cpo5crendE - _ZN37_INTERNAL_cee6930f_7_Loss_cu_5b0651e14cuda3std6ranges3__45__cpo9iter_swapE)
_ZN37_INTERNAL_cee6930f_7_Loss_cu_5b0651e14cuda3std6ranges3__45__cpo9iter_swapE:
	.zero		1
	.type		_ZN37_INTERNAL_cee6930f_7_Loss_cu_5b0651e14cuda3std3__45__cpo5crendE,@object
	.size		_ZN37_INTERNAL_cee6930f_7_Loss_cu_5b0651e14cuda3std3__45__cpo5crendE,(_ZN37_INTERNAL_cee6930f_7_Loss_cu_5b0651e14cuda3std6ranges3__45__cpo5cdataE - _ZN37_INTERNAL_cee6930f_7_Loss_cu_5b0651e14cuda3std3__45__cpo5crendE)
_ZN37_INTERNAL_cee6930f_7_Loss_cu_5b0651e14cuda3std3__45__cpo5crendE:
	.zero		1
	.type		_ZN37_INTERNAL_cee6930f_7_Loss_cu_5b0651e14cuda3std6ranges3__45__cpo5cdataE,@object
	.size		_ZN37_INTERNAL_cee6930f_7_Loss_cu_5b0651e14cuda3std6ranges3__45__cpo5cdataE,(_ZN37_INTERNAL_cee6930f_7_Loss_cu_5b0651e14cuda3std6ranges3__45__cpo3endE - _ZN37_INTERNAL_cee6930f_7_Loss_cu_5b0651e14cuda3std6ranges3__45__cpo5cdataE)
_ZN37_INTERNAL_cee6930f_7_Loss_cu_5b0651e14cuda3std6ranges3__45__cpo5cdataE:
	.zero		1
	.type		_ZN37_INTERNAL_cee6930f_7_Loss_cu_5b0651e14cuda3std6ranges3__45__cpo3endE,@object
	.size		_ZN37_INTERNAL_cee6930f_7_Loss_cu_5b0651e14cuda3std6ranges3__45__cpo3endE,(_ZN37_INTERNAL_cee6930f_7_Loss_cu_5b0651e14cuda3std3__419piecewise_constructE - _ZN37_INTERNAL_cee6930f_7_Loss_cu_5b0651e14cuda3std6ranges3__45__cpo3endE)
_ZN37_INTERNAL_cee6930f_7_Loss_cu_5b0651e14cuda3std6ranges3__45__cpo3endE:
	.zero		1
	.type		_ZN37_INTERNAL_cee6930f_7_Loss_cu_5b0651e14cuda3std3__419piecewise_constructE,@object
	.size		_ZN37_INTERNAL_cee6930f_7_Loss_cu_5b0651e14cuda3std3__419piecewise_constructE,(_ZN37_INTERNAL_cee6930f_7_Loss_cu_5b0651e14cuda3std6ranges3__45__cpo5ssizeE - _ZN37_INTERNAL_cee6930f_7_Loss_cu_5b0651e14cuda3std3__419piecewise_constructE)
_ZN37_INTERNAL_cee6930f_7_Loss_cu_5b0651e14cuda3std3__419piecewise_constructE:
	.zero		1
	.type		_ZN37_INTERNAL_cee6930f_7_Loss_cu_5b0651e14cuda3std6ranges3__45__cpo5ssizeE,@object
	.size		_ZN37_INTERNAL_cee6930f_7_Loss_cu_5b0651e14cuda3std6ranges3__45__cpo5ssizeE,(_ZN37_INTERNAL_cee6930f_7_Loss_cu_5b0651e14cuda3std3__45__cpo3endE - _ZN37_INTERNAL_cee6930f_7_Loss_cu_5b0651e14cuda3std6ranges3__45__cpo5ssizeE)
_ZN37_INTERNAL_cee6930f_7_Loss_cu_5b0651e14cuda3std6ranges3__45__cpo5ssizeE:
	.zero		1
	.type		_ZN37_INTERNAL_cee6930f_7_Loss_cu_5b0651e14cuda3std3__45__cpo3endE,@object
	.size		_ZN37_INTERNAL_cee6930f_7_Loss_cu_5b0651e14cuda3std3__45__cpo3endE,(_ZN37_INTERNAL_cee6930f_7_Loss_cu_5b0651e14cuda3std6ranges3__45__cpo4cendE - _ZN37_INTERNAL_cee6930f_7_Loss_cu_5b0651e14cuda3std3__45__cpo3endE)
_ZN37_INTERNAL_cee6930f_7_Loss_cu_5b0651e14cuda3std3__45__cpo3endE:
	.zero		1
	.type		_ZN37_INTERNAL_cee6930f_7_Loss_cu_5b0651e14cuda3std6ranges3__45__cpo4cendE,@object
	.size		_ZN37_INTERNAL_cee6930f_7_Loss_cu_5b0651e14cuda3std6ranges3__45__cpo4cendE,(_ZN37_INTERNAL_cee6930f_7_Loss_cu_5b0651e14cuda3std3__45__cpo4rendE - _ZN37_INTERNAL_cee6930f_7_Loss_cu_5b0651e14cuda3std6ranges3__45__cpo4cendE)
_ZN37_INTERNAL_cee6930f_7_Loss_cu_5b0651e14cuda3std6ranges3__45__cpo4cendE:
	.zero		1
	.type		_ZN37_INTERNAL_cee6930f_7_Loss_cu_5b0651e14cuda3std3__45__cpo4rendE,@object
	.size		_ZN37_INTERNAL_cee6930f_7_Loss_cu_5b0651e14cuda3std3__45__cpo4rendE,(_ZN37_INTERNAL_cee6930f_7_Loss_cu_5b0651e14cuda3std6ranges3__45__cpo4prevE - _ZN37_INTERNAL_cee6930f_7_Loss_cu_5b0651e14cuda3std3__45__cpo4rendE)
_ZN37_INTERNAL_cee6930f_7_Loss_cu_5b0651e14cuda3std3__45__cpo4rendE:
	.zero		1
	.type		_ZN37_INTERNAL_cee6930f_7_Loss_cu_5b0651e14cuda3std6ranges3__45__cpo4prevE,@object
	.size		_ZN37_INTERNAL_cee6930f_7_Loss_cu_5b0651e14cuda3std6ranges3__45__cpo4prevE,(_ZN37_INTERNAL_cee6930f_7_Loss_cu_5b0651e14cuda3std6ranges3__45__cpo9iter_moveE - _ZN37_INTERNAL_cee6930f_7_Loss_cu_5b0651e14cuda3std6ranges3__45__cpo4prevE)
_ZN37_INTERNAL_cee6930f_7_Loss_cu_5b0651e14cuda3std6ranges3__45__cpo4prevE:
	.zero		1
	.type		_ZN37_INTERNAL_cee6930f_7_Loss_cu_5b0651e14cuda3std6ranges3__45__cpo9iter_moveE,@object
	.size		_ZN37_INTERNAL_cee6930f_7_Loss_cu_5b0651e14cuda3std6ranges3__45__cpo9iter_moveE,(.L_73 - _ZN37_INTERNAL_cee6930f_7_Loss_cu_5b0651e14cuda3std6ranges3__45__cpo9iter_moveE)
_ZN37_INTERNAL_cee6930f_7_Loss_cu_5b0651e14cuda3std6ranges3__45__cpo9iter_moveE:
	.zero		1
.L_73:


//--------------------- .nv.shared._ZN2at6native39_GLOBAL__N__cee6930f_7_Loss_cu_5b0651e139nll_loss_backward_reduce_cuda_kernel_2dIN3c108BFloat16EhEEvPT_PKS5_PKT0_S8_S8_biill --------------------------
	.section	.nv.shared._ZN2at6native39_GLOBAL__N__cee6930f_7_Loss_cu_5b0651e139nll_loss_backward_reduce_cuda_kernel_2dIN3c108BFloat16EhEEvPT_PKS5_PKT0_S8_S8_biill,"aw",@nobits
	.sectionflags	@""
	.align	16
	.zero		1024


//--------------------- .nv.shared._ZN2at6native39_GLOBAL__N__cee6930f_7_Loss_cu_5b0651e139nll_loss_backward_reduce_cuda_kernel_2dIN3c104HalfElEEvPT_PKS5_PKT0_S8_S8_biill --------------------------
	.section	.nv.shared._ZN2at6native39_GLOBAL__N__cee6930f_7_Loss_cu_5b0651e139nll_loss_backward_reduce_cuda_kernel_2dIN3c104HalfElEEvPT_PKS5_PKT0_S8_S8_biill,"aw",@nobits
	.sectionflags	@""
	.align	16
	.zero		1024


//--------------------- .nv.shared._ZN2at6native39_GLOBAL__N__cee6930f_7_Loss_cu_5b0651e139nll_loss_backward_reduce_cuda_kernel_2dIN3c104HalfEhEEvPT_PKS5_PKT0_S8_S8_biill --------------------------
	.section	.nv.shared._ZN2at6native39_GLOBAL__N__cee6930f_7_Loss_cu_5b0651e139nll_loss_backward_reduce_cuda_kernel_2dIN3c104HalfEhEEvPT_PKS5_PKT0_S8_S8_biill,"aw",@nobits
	.sectionflags	@""
	.align	16
	.zero		1024


//--------------------- .nv.shared._ZN2at6native39_GLOBAL__N__cee6930f_7_Loss_cu_5b0651e139nll_loss_backward_reduce_cuda_kernel_2dIflEEvPT_PKS3_PKT0_S6_S6_biill --------------------------
	.section	.nv.shared._ZN2at6native39_GLOBAL__N__cee6930f_7_Loss_cu_5b0651e139nll_loss_backward_reduce_cuda_kernel_2dIflEEvPT_PKS3_PKT0_S6_S6_biill,"aw",@nobits
	.sectionflags	@""
	.align	16
	.zero		1024


//--------------------- .nv.shared._ZN2at6native39_GLOBAL__N__cee6930f_7_Loss_cu_5b0651e139nll_loss_backward_reduce_cuda_kernel_2dIfhEEvPT_PKS3_PKT0_S6_S6_biill --------------------------
	.section	.nv.shared._ZN2at6native39_GLOBAL__N__cee6930f_7_Loss_cu_5b0651e139nll_loss_backward_reduce_cuda_kernel_2dIfhEEvPT_PKS3_PKT0_S6_S6_biill,"aw",@nobits
	.sectionflags	@""
	.align	16
	.zero		1024


//--------------------- .nv.shared._ZN2at6native39_GLOBAL__N__cee6930f_7_Loss_cu_5b0651e139nll_loss_backward_reduce_cuda_kernel_2dIdlEEvPT_PKS3_PKT0_S6_S6_biill --------------------------
	.section	.nv.shared._ZN2at6native39_GLOBAL__N__cee6930f_7_Loss_cu_5b0651e139nll_loss_backward_reduce_cuda_kernel_2dIdlEEvPT_PKS3_PKT0_S6_S6_biill,"aw",@nobits
	.sectionflags	@""
	.align	16
	.zero		1024


//--------------------- .nv.shared._ZN2at6native39_GLOBAL__N__cee6930f_7_Loss_cu_5b0651e139nll_loss_backward_reduce_cuda_kernel_2dIdhEEvPT_PKS3_PKT0_S6_S6_biill --------------------------
	.section	.nv.shared._ZN2at6native39_GLOBAL__N__cee6930f_7_Loss_cu_5b0651e139nll_loss_backward_reduce_cuda_kernel_2dIdhEEvPT_PKS3_PKT0_S6_S6_biill,"aw",@nobits
	.sectionflags	@""
	.align	16
	.zero		1024


//--------------------- .nv.shared._ZN2at6native39_GLOBAL__N__cee6930f_7_Loss_cu_5b0651e139nll_loss_backward_reduce_cuda_kernel_1dIN3c108BFloat16ElEEvPT_PKS5_S8_PKT0_S8_bll --------------------------
	.section	.nv.shared._ZN2at6native39_GLOBAL__N__cee6930f_7_Loss_cu_5b0651e139nll_loss_backward_reduce_cuda_kernel_1dIN3c108BFloat16ElEEvPT_PKS5_S8_PKT0_S8_bll,"aw",@nobits
	.sectionflags	@""
	.align	16
	.zero		1024


//--------------------- .nv.shared._ZN2at6native39_GLOBAL__N__cee6930f_7_Loss_cu_5b0651e139nll_loss_backward_reduce_cuda_kernel_1dIN3c108BFloat16EhEEvPT_PKS5_S8_PKT0_S8_bll --------------------------
	.section	.nv.shared._ZN2at6native39_GLOBAL__N__cee6930f_7_Loss_cu_5b0651e139nll_loss_backward_reduce_cuda_kernel_1dIN3c108BFloat16EhEEvPT_PKS5_S8_PKT0_S8_bll,"aw",@nobits
	.sectionflags	@""
	.align	16
	.zero		1024


//--------------------- .nv.shared._ZN2at6native39_GLOBAL__N__cee6930f_7_Loss_cu_5b0651e139nll_loss_backward_reduce_cuda_kernel_1dIN3c104HalfElEEvPT_PKS5_S8_PKT0_S8_bll --------------------------
	.section	.nv.shared._ZN2at6native39_GLOBAL__N__cee6930f_7_Loss_cu_5b0651e139nll_loss_backward_reduce_cuda_kernel_1dIN3c104HalfElEEvPT_PKS5_S8_PKT0_S8_bll,"aw",@nobits
	.sectionflags	@""
	.align	16
	.zero		1024


//--------------------- .nv.shared._ZN2at6native39_GLOBAL__N__cee6930f_7_Loss_cu_5b0651e139nll_loss_backward_reduce_cuda_kernel_1dIN3c104HalfEhEEvPT_PKS5_S8_PKT0_S8_bll --------------------------
	.section	.nv.shared._ZN2at6native39_GLOBAL__N__cee6930f_7_Loss_cu_5b0651e139nll_loss_backward_reduce_cuda_kernel_1dIN3c104HalfEhEEvPT_PKS5_S8_PKT0_S8_bll,"aw",@nobits
	.sectionflags	@""
	.align	16
	.zero		1024


//--------------------- .nv.shared._ZN2at6native39_GLOBAL__N__cee6930f_7_Loss_cu_5b0651e139nll_loss_backward_reduce_cuda_kernel_1dIflEEvPT_PKS3_S6_PKT0_S6_bll --------------------------
	.section	.nv.shared._ZN2at6native39_GLOBAL__N__cee6930f_7_Loss_cu_5b0651e139nll_loss_backward_reduce_cuda_kernel_1dIflEEvPT_PKS3_S6_PKT0_S6_bll,"aw",@nobits
	.sectionflags	@""
	.align	16
	.zero		1024


//--------------------- .nv.shared._ZN2at6native39_GLOBAL__N__cee6930f_7_Loss_cu_5b0651e139nll_loss_backward_reduce_cuda_kernel_1dIfhEEvPT_PKS3_S6_PKT0_S6_bll --------------------------
	.section	.nv.shared._ZN2at6native39_GLOBAL__N__cee6930f_7_Loss_cu_5b0651e139nll_loss_backward_reduce_cuda_kernel_1dIfhEEvPT_PKS3_S6_PKT0_S6_bll,"aw",@nobits
	.sectionflags	@""
	.align	16
	.zero		1024


//--------------------- .nv.shared._ZN2at6native39_GLOBAL__N__cee6930f_7_Loss_cu_5b0651e139nll_loss_backward_reduce_cuda_kernel_1dIdlEEvPT_PKS3_S6_PKT0_S6_bll --------------------------
	.section	.nv.shared._ZN2at6native39_GLOBAL__N__cee6930f_7_Loss_cu_5b0651e139nll_loss_backward_reduce_cuda_kernel_1dIdlEEvPT_PKS3_S6_PKT0_S6_bll,"aw",@nobits
	.sectionflags	@""
	.align	16
	.zero		1024


//--------------------- .nv.shared._ZN2at6native39_GLOBAL__N__cee6930f_7_Loss_cu_5b0651e139nll_loss_backward_reduce_cuda_kernel_1dIdhEEvPT_PKS3_S6_PKT0_S6_bll --------------------------
	.section	.nv.shared._ZN2at6native39_GLOBAL__N__cee6930f_7_Loss_cu_5b0651e139nll_loss_backward_reduce_cuda_kernel_1dIdhEEvPT_PKS3_S6_PKT0_S6_bll,"aw",@nobits
	.sectionflags	@""
	.align	16
	.zero		1024


//--------------------- .nv.shared._ZN2at6native39_GLOBAL__N__cee6930f_7_Loss_cu_5b0651e139nll_loss_backward_no_reduce_cuda_kernelIN3c108BFloat16ElEEviPKT0_NS_27GenericPackedTensorAccessorIKT_Lm1ENS_16DefaultPtrTraitsElEENS8_IS9_Lm2ESB_lEEPSA_ll --------------------------
	.section	.nv.shared._ZN2at6native39_GLOBAL__N__cee6930f_7_Loss_cu_5b0651e139nll_loss_backward_no_reduce_cuda_kernelIN3c108BFloat16ElEEviPKT0_NS_27GenericPackedTensorAccessorIKT_Lm1ENS_16DefaultPtrTraitsElEENS8_IS9_Lm2ESB_lEEPSA_ll,"aw",@nobits
	.sectionflags	@""
	.align	16
	.zero		1024


//--------------------- .nv.shared._ZN2at6native39_GLOBAL__N__cee6930f_7_Loss_cu_5b0651e139nll_loss_backward_no_reduce_cuda_kernelIN3c108BFloat16EhEEviPKT0_NS_27GenericPackedTensorAccessorIKT_Lm1ENS_16DefaultPtrTraitsElEENS8_IS9_Lm2ESB_lEEPSA_ll --------------------------
	.section	.nv.shared._ZN2at6native39_GLOBAL__N__cee6930f_7_Loss_cu_5b0651e139nll_loss_backward_no_reduce_cuda_kernelIN3c108BFloat16EhEEviPKT0_NS_27GenericPackedTensorAccessorIKT_Lm1ENS_16DefaultPtrTraitsElEENS8_IS9_Lm2ESB_lEEPSA_ll,"aw",@nobits
	.sectionflags	@""
	.align	16
	.zero		1024


//--------------------- .nv.shared._ZN2at6native39_GLOBAL__N__cee6930f_7_Loss_cu_5b0651e139nll_loss_backward_no_reduce_cuda_kernelIN3c104HalfElEEviPKT0_NS_27GenericPackedTensorAccessorIKT_Lm1ENS_16DefaultPtrTraitsElEENS8_IS9_Lm2ESB_lEEPSA_ll --------------------------
	.section	.nv.shared._ZN2at6native39_GLOBAL__N__cee6930f_7_Loss_cu_5b0651e139nll_loss_backward_no_reduce_cuda_kernelIN3c104HalfElEEviPKT0_NS_27GenericPackedTensorAccessorIKT_Lm1ENS_16DefaultPtrTraitsElEENS8_IS9_Lm2ESB_lEEPSA_ll,"aw",@nobits
	.sectionflags	@""
	.align	16
	.zero		1024


//--------------------- .nv.shared._ZN2at6native39_GLOBAL__N__cee6930f_7_Loss_cu_5b0651e139nll_loss_backward_no_reduce_cuda_kernelIN3c104HalfEhEEviPKT0_NS_27GenericPackedTensorAccessorIKT_Lm1ENS_16DefaultPtrTraitsElEENS8_IS9_Lm2ESB_lEEPSA_ll --------------------------
	.section	.nv.shared._ZN2at6native39_GLOBAL__N__cee6930f_7_Loss_cu_5b0651e139nll_loss_backward_no_reduce_cuda_kernelIN3c104HalfEhEEviPKT0_NS_27GenericPackedTensorAccessorIKT_Lm1ENS_16DefaultPtrTraitsElEENS8_IS9_Lm2ESB_lEEPSA_ll,"aw",@nobits
	.sectionflags	@""
	.align	16
	.zero		1024


//--------------------- .nv.shared._ZN2at6native39_GLOBAL__N__cee6930f_7_Loss_cu_5b0651e139nll_loss_backward_no_reduce_cuda_kernelIflEEviPKT0_NS_27GenericPackedTensorAccessorIKT_Lm1ENS_16DefaultPtrTraitsElEENS6_IS7_Lm2ES9_lEEPS8_ll --------------------------
	.section	.nv.shared._ZN2at6native39_GLOBAL__N__cee6930f_7_Loss_cu_5b0651e139nll_loss_backward_no_reduce_cuda_kernelIflEEviPKT0_NS_27GenericPackedTensorAccessorIKT_Lm1ENS_16DefaultPtrTraitsElEENS6_IS7_Lm2ES9_lEEPS8_ll,"aw",@nobits
	.sectionflags	@""
	.align	16
	.zero		1024


//--------------------- .nv.shared._ZN2at6native39_GLOBAL__N__cee6930f_7_Loss_cu_5b0651e139nll_loss_backward_no_reduce_cuda_kernelIfhEEviPKT0_NS_27GenericPackedTensorAccessorIKT_Lm1ENS_16DefaultPtrTraitsElEENS6_IS7_Lm2ES9_lEEPS8_ll --------------------------
	.section	.nv.shared._ZN2at6native39_GLOBAL__N__cee6930f_7_Loss_cu_5b0651e139nll_loss_backward_no_reduce_cuda_kernelIfhEEviPKT0_NS_27GenericPackedTensorAccessorIKT_Lm1ENS_16DefaultPtrTraitsElEENS6_IS7_Lm2ES9_lEEPS8_ll,"aw",@nobits
	.sectionflags	@""
	.align	16
	.zero		1024


//--------------------- .nv.shared._ZN2at6native39_GLOBAL__N__cee6930f_7_Loss_cu_5b0651e139nll_loss_backward_no_reduce_cuda_kernelIdlEEviPKT0_NS_27GenericPackedTensorAccessorIKT_Lm1ENS_16DefaultPtrTraitsElEENS6_IS7_Lm2ES9_lEEPS8_ll --------------------------
	.section	.nv.shared._ZN2at6native39_GLOBAL__N__cee6930f_7_Loss_cu_5b0651e139nll_loss_backward_no_reduce_cuda_kernelIdlEEviPKT0_NS_27GenericPackedTensorAccessorIKT_Lm1ENS_16DefaultPtrTraitsElEENS6_IS7_Lm2ES9_lEEPS8_ll,"aw",@nobits
	.sectionflags	@""
	.align	16
	.zero		1024


//--------------------- .nv.shared._ZN2at6native39_GLOBAL__N__cee6930f_7_Loss_cu_5b0651e139nll_loss_backward_no_reduce_cuda_kernelIdhEEviPKT0_NS_27GenericPackedTensorAccessorIKT_Lm1ENS_16DefaultPtrTraitsElEENS6_IS7_Lm2ES9_lEEPS8_ll --------------------------
	.section	.nv.shared._ZN2at6native39_GLOBAL__N__cee6930f_7_Loss_cu_5b0651e139nll_loss_backward_no_reduce_cuda_kernelIdhEEviPKT0_NS_27GenericPackedTensorAccessorIKT_Lm1ENS_16DefaultPtrTraitsElEENS6_IS7_Lm2ES9_lEEPS8_ll,"aw",@nobits
	.sectionflags	@""
	.align	16
	.zero		1024


//--------------------- .nv.shared._ZN2at6native39_GLOBAL__N__cee6930f_7_Loss_cu_5b0651e138nll_loss_forward_reduce_cuda_kernel_2dIN3c108BFloat16EflEEvPT_S6_PKS5_PKT1_S8_bllll --------------------------
	.section	.nv.shared._ZN2at6native39_GLOBAL__N__cee6930f_7_Loss_cu_5b0651e138nll_loss_forward_reduce_cuda_kernel_2dIN3c108BFloat16EflEEvPT_S6_PKS5_PKT1_S8_bllll,"aw",@nobits
	.sectionflags	@""
	.align	16
	.zero		1024


//--------------------- .nv.shared._ZN2at6native39_GLOBAL__N__cee6930f_7_Loss_cu_5b0651e138nll_loss_forward_reduce_cuda_kernel_2dIN3c108BFloat16EfhEEvPT_S6_PKS5_PKT1_S8_bllll --------------------------
	.section	.nv.shared._ZN2at6native39_GLOBAL__N__cee6930f_7_Loss_cu_5b0651e138nll_loss_forward_reduce_cuda_kernel_2dIN3c108BFloat16EfhEEvPT_S6_PKS5_PKT1_S8_bllll,"aw",@nobits
	.sectionflags	@""
	.align	16
	.zero		1024


//--------------------- .nv.shared._ZN2at6native39_GLOBAL__N__cee6930f_7_Loss_cu_5b0651e138nll_loss_forward_reduce_cuda_kernel_2dIN3c104HalfEflEEvPT_S6_PKS5_PKT1_S8_bllll --------------------------
	.section	.nv.shared._ZN2at6native39_GLOBAL__N__cee6930f_7_Loss_cu_5b0651e138nll_loss_forward_reduce_cuda_kernel_2dIN3c104HalfEflEEvPT_S6_PKS5_PKT1_S8_bllll,"aw",@nobits
	.sectionflags	@""
	.align	16
	.zero		1024


//--------------------- .nv.shared._ZN2at6native39_GLOBAL__N__cee6930f_7_Loss_cu_5b0651e138nll_loss_forward_reduce_cuda_kernel_2dIN3c104HalfEfhEEvPT_S6_PKS5_PKT1_S8_bllll --------------------------
	.section	.nv.shared._ZN2at6native39_GLOBAL__N__cee6930f_7_Loss_cu_5b0651e138nll_loss_forward_reduce_cuda_kernel_2dIN3c104HalfEfhEEvPT_S6_PKS5_PKT1_S8_bllll,"aw",@nobits
	.sectionflags	@""
	.align	16
	.zero		1024


//--------------------- .nv.shared._ZN2at6native39_GLOBAL__N__cee6930f_7_Loss_cu_5b0651e138nll_loss_forward_reduce_cuda_kernel_2dIfflEEvPT_S4_PKS3_PKT1_S6_bllll --------------------------
	.section	.nv.shared._ZN2at6native39_GLOBAL__N__cee6930f_7_Loss_cu_5b0651e138nll_loss_forward_reduce_cuda_kernel_2dIfflEEvPT_S4_PKS3_PKT1_S6_bllll,"aw",@nobits
	.sectionflags	@""
	.align	16
	.zero		1024


//--------------------- .nv.shared._ZN2at6native39_GLOBAL__N__cee6930f_7_Loss_cu_5b0651e138nll_loss_forward_reduce_cuda_kernel_2dIffhEEvPT_S4_PKS3_PKT1_S6_bllll --------------------------
	.section	.nv.shared._ZN2at6native39_GLOBAL__N__cee6930f_7_Loss_cu_5b0651e138nll_loss_forward_reduce_cuda_kernel_2dIffhEEvPT_S4_PKS3_PKT1_S6_bllll,"aw",@nobits
	.sectionflags	@""
	.align	16
	.zero		1024


//--------------------- .nv.shared._ZN2at6native39_GLOBAL__N__cee6930f_7_Loss_cu_5b0651e138nll_loss_forward_reduce_cuda_kernel_2dIddlEEvPT_S4_PKS3_PKT1_S6_bllll --------------------------
	.section	.nv.shared._ZN2at6native39_GLOBAL__N__cee6930f_7_Loss_cu_5b0651e138nll_loss_forward_reduce_cuda_kernel_2dIddlEEvPT_S4_PKS3_PKT1_S6_bllll,"aw",@nobits
	.sectionflags	@""
	.align	16
	.zero		1024


//--------------------- .nv.shared._ZN2at6native39_GLOBAL__N__cee6930f_7_Loss_cu_5b0651e138nll_loss_forward_reduce_cuda_kernel_2dIddhEEvPT_S4_PKS3_PKT1_S6_bllll --------------------------
	.section	.nv.shared._ZN2at6native39_GLOBAL__N__cee6930f_7_Loss_cu_5b0651e138nll_loss_forward_reduce_cuda_kernel_2dIddhEEvPT_S4_PKS3_PKT1_S6_bllll,"aw",@nobits
	.sectionflags	@""
	.align	16
	.zero		1024


//--------------------- .nv.shared._ZN2at6native39_GLOBAL__N__cee6930f_7_Loss_cu_5b0651e138nll_loss_forward_reduce_cuda_kernel_1dIN3c108BFloat16ElEEvPT_S6_PKS5_PKT0_S8_bll --------------------------
	.section	.nv.shared._ZN2at6native39_GLOBAL__N__cee6930f_7_Loss_cu_5b0651e138nll_loss_forward_reduce_cuda_kernel_1dIN3c108BFloat16ElEEvPT_S6_PKS5_PKT0_S8_bll,"aw",@nobits
	.sectionflags	@""
	.align	16
	.zero		1024


//--------------------- .nv.shared._ZN2at6native39_GLOBAL__N__cee6930f_7_Loss_cu_5b0651e138nll_loss_forward_reduce_cuda_kernel_1dIN3c108BFloat16EhEEvPT_S6_PKS5_PKT0_S8_bll --------------------------
	.section	.nv.shared._ZN2at6native39_GLOBAL__N__cee6930f_7_Loss_cu_5b0651e138nll_loss_forward_reduce_cuda_kernel_1dIN3c108BFloat16EhEEvPT_S6_PKS5_PKT0_S8_bll,"aw",@nobits
	.sectionflags	@""
	.align	16
	.zero		1024


//--------------------- .nv.shared._ZN2at6native39_GLOBAL__N__cee6930f_7_Loss_cu_5b0651e138nll_loss_forward_reduce_cuda_kernel_1dIN3c104HalfElEEvPT_S6_PKS5_PKT0_S8_bll --------------------------
	.section	.nv.shared._ZN2at6native39_GLOBAL__N__cee6930f_7_Loss_cu_5b0651e138nll_loss_forward_reduce_cuda_kernel_1dIN3c104HalfElEEvPT_S6_PKS5_PKT0_S8_bll,"aw",@nobits
	.sectionflags	@""
	.align	16
	.zero		1024


//--------------------- .nv.shared._ZN2at6native39_GLOBAL__N__cee6930f_7_Loss_cu_5b0651e138nll_loss_forward_reduce_cuda_kernel_1dIN3c104HalfEhEEvPT_S6_PKS5_PKT0_S8_bll --------------------------
	.section	.nv.shared._ZN2at6native39_GLOBAL__N__cee6930f_7_Loss_cu_5b0651e138nll_loss_forward_reduce_cuda_kernel_1dIN3c104HalfEhEEvPT_S6_PKS5_PKT0_S8_bll,"aw",@nobits
	.sectionflags	@""
	.align	16
	.zero		1024


//--------------------- .nv.shared._ZN2at6native39_GLOBAL__N__cee6930f_7_Loss_cu_5b0651e138nll_loss_forward_reduce_cuda_kernel_1dIflEEvPT_S4_PKS3_PKT0_S6_bll --------------------------
	.section	.nv.shared._ZN2at6native39_GLOBAL__N__cee6930f_7_Loss_cu_5b0651e138nll_loss_forward_reduce_cuda_kernel_1dIflEEvPT_S4_PKS3_PKT0_S6_bll,"aw",@nobits
	.sectionflags	@""
	.align	16
	.zero		1024


//--------------------- .nv.shared._ZN2at6native39_GLOBAL__N__cee6930f_7_Loss_cu_5b0651e138nll_loss_forward_reduce_cuda_kernel_1dIfhEEvPT_S4_PKS3_PKT0_S6_bll --------------------------
	.section	.nv.shared._ZN2at6native39_GLOBAL__N__cee6930f_7_Loss_cu_5b0651e138nll_loss_forward_reduce_cuda_kernel_1dIfhEEvPT_S4_PKS3_PKT0_S6_bll,"aw",@nobits
	.sectionflags	@""
	.align	16
	.zero		1024


//--------------------- .nv.shared._ZN2at6native39_GLOBAL__N__cee6930f_7_Loss_cu_5b0651e138nll_loss_forward_reduce_cuda_kernel_1dIdlEEvPT_S4_PKS3_PKT0_S6_bll --------------------------
	.section	.nv.shared._ZN2at6native39_GLOBAL__N__cee6930f_7_Loss_cu_5b0651e138nll_loss_forward_reduce_cuda_kernel_1dIdlEEvPT_S4_PKS3_PKT0_S6_bll,"aw",@nobits
	.sectionflags	@""
	.align	16
	.zero		1024


//--------------------- .nv.shared._ZN2at6native39_GLOBAL__N__cee6930f_7_Loss_cu_5b0651e138nll_loss_forward_reduce_cuda_kernel_1dIdhEEvPT_S4_PKS3_PKT0_S6_bll --------------------------
	.section	.nv.shared._ZN2at6native39_GLOBAL__N__cee6930f_7_Loss_cu_5b0651e138nll_loss_forward_reduce_cuda_kernel_1dIdhEEvPT_S4_PKS3_PKT0_S6_bll,"aw",@nobits
	.sectionflags	@""
	.align	16
	.zero		1024


//--------------------- .nv.shared._ZN2at6native39_GLOBAL__N__cee6930f_7_Loss_cu_5b0651e138nll_loss_forward_no_reduce_cuda_kernelIN3c108BFloat16ElEEvlNS_27GenericPackedTensorAccessorIT_Lm2ENS_16DefaultPtrTraitsElEEPKT0_PS6_PKS6_ll --------------------------
	.section	.nv.shared._ZN2at6native39_GLOBAL__N__cee6930f_7_Loss_cu_5b0651e138nll_loss_forward_no_reduce_cuda_kernelIN3c108BFloat16ElEEvlNS_27GenericPackedTensorAccessorIT_Lm2ENS_16DefaultPtrTraitsElEEPKT0_PS6_PKS6_ll,"aw",@nobits
	.sectionflags	@""
	.align	16
	.zero		1024


//--------------------- .nv.shared._ZN2at6native39_GLOBAL__N__cee6930f_7_Loss_cu_5b0651e138nll_loss_forward_no_reduce_cuda_kernelIN3c108BFloat16EhEEvlNS_27GenericPackedTensorAccessorIT_Lm2ENS_16DefaultPtrTraitsElEEPKT0_PS6_PKS6_ll --------------------------
	.section	.nv.shared._ZN2at6native39_GLOBAL__N__cee6930f_7_Loss_cu_5b0651e138nll_loss_forward_no_reduce_cuda_kernelIN3c108BFloat16EhEEvlNS_27GenericPackedTensorAccessorIT_Lm2ENS_16DefaultPtrTraitsElEEPKT0_PS6_PKS6_ll,"aw",@nobits
	.sectionflags	@""
	.align	16
	.zero		1024


//--------------------- .nv.shared._ZN2at6native39_GLOBAL__N__cee6930f_7_Loss_cu_5b0651e138nll_loss_forward_no_reduce_cuda_kernelIN3c104HalfElEEvlNS_27GenericPackedTensorAccessorIT_Lm2ENS_16DefaultPtrTraitsElEEPKT0_PS6_PKS6_ll --------------------------
	.section	.nv.shared._ZN2at6native39_GLOBAL__N__cee6930f_7_Loss_cu_5b0651e138nll_loss_forward_no_reduce_cuda_kernelIN3c104HalfElEEvlNS_27GenericPackedTensorAccessorIT_Lm2ENS_16DefaultPtrTraitsElEEPKT0_PS6_PKS6_ll,"aw",@nobits
	.sectionflags	@""
	.align	16
	.zero		1024


//--------------------- .nv.shared._ZN2at6native39_GLOBAL__N__cee6930f_7_Loss_cu_5b0651e138nll_loss_forward_no_reduce_cuda_kernelIN3c104HalfEhEEvlNS_27GenericPackedTensorAccessorIT_Lm2ENS_16DefaultPtrTraitsElEEPKT0_PS6_PKS6_ll --------------------------
	.section	.nv.shared._ZN2at6native39_GLOBAL__N__cee6930f_7_Loss_cu_5b0651e138nll_loss_forward_no_reduce_cuda_kernelIN3c104HalfEhEEvlNS_27GenericPackedTensorAccessorIT_Lm2ENS_16DefaultPtrTraitsElEEPKT0_PS6_PKS6_ll,"aw",@nobits
	.sectionflags	@""
	.align	16
	.zero		1024


//--------------------- .nv.shared._ZN2at6native39_GLOBAL__N__cee6930f_7_Loss_cu_5b0651e138nll_loss_forward_no_reduce_cuda_kernelIflEEvlNS_27GenericPackedTensorAccessorIT_Lm2ENS_16DefaultPtrTraitsElEEPKT0_PS4_PKS4_ll --------------------------
	.section	.nv.shared._ZN2at6native39_GLOBAL__N__cee6930f_7_Loss_cu_5b0651e138nll_loss_forward_no_reduce_cuda_kernelIflEEvlNS_27GenericPackedTensorAccessorIT_Lm2ENS_16DefaultPtrTraitsElEEPKT0_PS4_PKS4_ll,"aw",@nobits
	.sectionflags	@""
	.align	16
	.zero		1024


//--------------------- .nv.shared._ZN2at6native39_GLOBAL__N__cee6930f_7_Loss_cu_5b0651e138nll_loss_forward_no_reduce_cuda_kernelIfhEEvlNS_27GenericPackedTensorAccessorIT_Lm2ENS_16DefaultPtrTraitsElEEPKT0_PS4_PKS4_ll --------------------------
	.section	.nv.shared._ZN2at6native39_GLOBAL__N__cee6930f_7_Loss_cu_5b0651e138nll_loss_forward_no_reduce_cuda_kernelIfhEEvlNS_27GenericPackedTensorAccessorIT_Lm2ENS_16DefaultPtrTraitsElEEPKT0_PS4_PKS4_ll,"aw",@nobits
	.sectionflags	@""
	.align	16
	.zero		1024


//--------------------- .nv.shared._ZN2at6native39_GLOBAL__N__cee6930f_7_Loss_cu_5b0651e138nll_loss_forward_no_reduce_cuda_kernelIdlEEvlNS_27GenericPackedTensorAccessorIT_Lm2ENS_16DefaultPtrTraitsElEEPKT0_PS4_PKS4_ll --------------------------
	.section	.nv.shared._ZN2at6native39_GLOBAL__N__cee6930f_7_Loss_cu_5b0651e138nll_loss_forward_no_reduce_cuda_kernelIdlEEvlNS_27GenericPackedTensorAccessorIT_Lm2ENS_16DefaultPtrTraitsElEEPKT0_PS4_PKS4_ll,"aw",@nobits
	.sectionflags	@""
	.align	16
	.zero		1024


//--------------------- .nv.shared._ZN2at6native39_GLOBAL__N__cee6930f_7_Loss_cu_5b0651e138nll_loss_forward_no_reduce_cuda_kernelIdhEEvlNS_27GenericPackedTensorAccessorIT_Lm2ENS_16DefaultPtrTraitsElEEPKT0_PS4_PKS4_ll --------------------------
	.section	.nv.shared._ZN2at6native39_GLOBAL__N__cee6930f_7_Loss_cu_5b0651e138nll_loss_forward_no_reduce_cuda_kernelIdhEEvlNS_27GenericPackedTensorAccessorIT_Lm2ENS_16DefaultPtrTraitsElEEPKT0_PS4_PKS4_ll,"aw",@nobits
	.sectionflags	@""
	.align	16
	.zero		1024


//--------------------- .nv.shared._ZN2at6native18elementwise_kernelILi128ELi4EZNS0_15gpu_kernel_implIZZZNS0_29binary_cross_entropy_out_cudaERKNS_6TensorES5_RKSt8optionalIS3_ElRS3_ENKUlvE_clEvENKUlvE2_clEvEUlN3c108BFloat16ESE_E_EEvRNS_18TensorIteratorBaseERKT_EUliE_EEviT1_ --------------------------
	.section	.nv.shared._ZN2at6native18elementwise_kernelILi128ELi4EZNS0_15gpu_kernel_implIZZZNS0_29binary_cross_entropy_out_cudaERKNS_6TensorES5_RKSt8optionalIS3_ElRS3_ENKUlvE_clEvENKUlvE2_clEvEUlN3c108BFloat16ESE_E_EEvRNS_18TensorIteratorBaseERKT_EUliE_EEviT1_,"aw",@nobits
	.sectionflags	@""
	.align	16
	.zero		1024


//--------------------- .nv.shared._ZN2at6native27unrolled_elementwise_kernelIZZZNS0_29binary_cross_entropy_out_cudaERKNS_6TensorES4_RKSt8optionalIS2_ElRS2_ENKUlvE_clEvENKUlvE2_clEvEUlN3c108BFloat16ESD_E_St5arrayIPcLm3EELi4E23TrivialOffsetCalculatorILi2EjESI_ILi1EjENS0_6memory12LoadWithCastILi2EEENSL_13StoreWithCastILi1EEEEEviT_T0_T2_T3_T4_T5_ --------------------------
	.section	.nv.shared._ZN2at6native27unrolled_elementwise_kernelIZZZNS0_29binary_cross_entropy_out_cudaERKNS_6TensorES4_RKSt8optionalIS2_ElRS2_ENKUlvE_clEvENKUlvE2_clEvEUlN3c108BFloat16ESD_E_St5arrayIPcLm3EELi4E23TrivialOffsetCalculatorILi2EjESI_ILi1EjENS0_6memory12LoadWithCastILi2EEENSL_13StoreWithCastILi1EEEEEviT_T0_T2_T3_T4_T5_,"aw",@nobits
	.sectionflags	@""
	.align	16
	.zero		1024


//--------------------- .nv.shared._ZN2at6native18elementwise_kernelILi128ELi4EZNS0_22gpu_kernel_impl_nocastIZZZNS0_29binary_cross_entropy_out_cudaERKNS_6TensorES5_RKSt8optionalIS3_ElRS3_ENKUlvE_clEvENKUlvE2_clEvEUlN3c108BFloat16ESE_E_EEvRNS_18TensorIteratorBaseERKT_EUliE_EEviT1_ --------------------------
	.section	.nv.shared._ZN2at6native18elementwise_kernelILi128ELi4EZNS0_22gpu_kernel_impl_nocastIZZZNS0_29binary_cross_entropy_out_cudaERKNS_6TensorES5_RKSt8optionalIS3_ElRS3_ENKUlvE_clEvENKUlvE2_clEvEUlN3c108BFloat16ESE_E_EEvRNS_18TensorIteratorBaseERKT_EUliE_EEviT1_,"aw",@nobits
	.sectionflags	@""
	.align	16
	.zero		1024


//--------------------- .nv.shared._ZN2at6native27unrolled_elementwise_kernelIZZZNS0_29binary_cross_entropy_out_cudaERKNS_6TensorES4_RKSt8optionalIS2_ElRS2_ENKUlvE_clEvENKUlvE2_clEvEUlN3c108BFloat16ESD_E_St5arrayIPcLm3EELi4E23TrivialOffsetCalculatorILi2EjESI_ILi1EjENS0_6memory15LoadWithoutCastENSL_16StoreWithoutCastEEEviT_T0_T2_T3_T4_T5_ --------------------------
	.section	.nv.shared._ZN2at6native27unrolled_elementwise_kernelIZZZNS0_29binary_cross_entropy_out_cudaERKNS_6TensorES4_RKSt8optionalIS2_ElRS2_ENKUlvE_clEvENKUlvE2_clEvEUlN3c108BFloat16ESD_E_St5arrayIPcLm3EELi4E23TrivialOffsetCalculatorILi2EjESI_ILi1EjENS0_6memory15LoadWithoutCastENSL_16StoreWithoutCastEEEviT_T0_T2_T3_T4_T5_,"aw",@nobits
	.sectionflags	@""
	.align	16
	.zero		1024


//--------------------- .nv.shared._ZN2at6native29vectorized_elementwise_kernelILi2EZZZNS0_29binary_cross_entropy_out_cudaERKNS_6TensorES4_RKSt8optionalIS2_ElRS2_ENKUlvE_clEvENKUlvE2_clEvEUlN3c108BFloat16ESD_E_St5arrayIPcLm3EEEEviT0_T1_ --------------------------
	.section	.nv.shared._ZN2at6native29vectorized_elementwise_kernelILi2EZZZNS0_29binary_cross_entropy_out_cudaERKNS_6TensorES4_RKSt8optionalIS2_ElRS2_ENKUlvE_clEvENKUlvE2_clEvEUlN3c108BFloat16ESD_E_St5arrayIPcLm3EEEEviT0_T1_,"aw",@nobits
	.sectionflags	@""
	.align	16
	.zero		1024


//--------------------- .nv.shared._ZN2at6native29vectorized_elementwise_kernelILi4EZZZNS0_29binary_cross_entropy_out_cudaERKNS_6TensorES4_RKSt8optionalIS2_ElRS2_ENKUlvE_clEvENKUlvE2_clEvEUlN3c108BFloat16ESD_E_St5arrayIPcLm3EEEEviT0_T1_ --------------------------
	.section	.nv.shared._ZN2at6native29vectorized_elementwise_kernelILi4EZZZNS0_29binary_cross_entropy_out_cudaERKNS_6TensorES4_RKSt8optionalIS2_ElRS2_ENKUlvE_clEvENKUlvE2_clEvEUlN3c108BFloat16ESD_E_St5arrayIPcLm3EEEEviT0_T1_,"aw",@nobits
	.sectionflags	@""
	.align	16
	.zero		1024


//--------------------- .nv.shared._ZN2at6native29vectorized_elementwise_kernelILi8EZZZNS0_29binary_cross_entropy_out_cudaERKNS_6TensorES4_RKSt8optionalIS2_ElRS2_ENKUlvE_clEvENKUlvE2_clEvEUlN3c108BFloat16ESD_E_St5arrayIPcLm3EEEEviT0_T1_ --------------------------
	.section	.nv.shared._ZN2at6native29vectorized_elementwise_kernelILi8EZZZNS0_29binary_cross_entropy_out_cudaERKNS_6TensorES4_RKSt8optionalIS2_ElRS2_ENKUlvE_clEvENKUlvE2_clEvEUlN3c108BFloat16ESD_E_St5arrayIPcLm3EEEEviT0_T1_,"aw",@nobits
	.sectionflags	@""
	.align	16
	.zero		1024


//--------------------- .nv.shared._ZN2at6native18elementwise_kernelILi128ELi4EZNS0_15gpu_kernel_implIZZZNS0_29binary_cross_entropy_out_cudaERKNS_6TensorES5_RKSt8optionalIS3_ElRS3_ENKUlvE_clEvENKUlvE1_clEvEUlN3c104HalfESE_E_EEvRNS_18TensorIteratorBaseERKT_EUliE_EEviT1_ --------------------------
	.section	.nv.shared._ZN2at6native18elementwise_kernelILi128ELi4EZNS0_15gpu_kernel_implIZZZNS0_29binary_cross_entropy_out_cudaERKNS_6TensorES5_RKSt8optionalIS3_ElRS3_ENKUlvE_clEvENKUlvE1_clEvEUlN3c104HalfESE_E_EEvRNS_18TensorIteratorBaseERKT_EUliE_EEviT1_,"aw",@nobits
	.sectionflags	@""
	.align	16
	.zero		1024


//--------------------- .nv.shared._ZN2at6native27unrolled_elementwise_kernelIZZZNS0_29binary_cross_entropy_out_cudaERKNS_6TensorES4_RKSt8optionalIS2_ElRS2_ENKUlvE_clEvENKUlvE1_clEvEUlN3c104HalfESD_E_St5arrayIPcLm3EELi4E23TrivialOffsetCalculatorILi2EjESI_ILi1EjENS0_6memory12LoadWithCastILi2EEENSL_13StoreWithCastILi1EEEEEviT_T0_T2_T3_T4_T5_ --------------------------
	.section	.nv.shared._ZN2at6native27unrolled_elementwise_kernelIZZZNS0_29binary_cross_entropy_out_cudaERKNS_6TensorES4_RKSt8optionalIS2_ElRS2_ENKUlvE_clEvENKUlvE1_clEvEUlN3c104HalfESD_E_St5arrayIPcLm3EELi4E23TrivialOffsetCalculatorILi2EjESI_ILi1EjENS0_6memory12LoadWithCastILi2EEENSL_13StoreWithCastILi1EEEEEviT_T0_T2_T3_T4_T5_,"aw",@nobits
	.sectionflags	@""
	.align	16
	.zero		1024


//--------------------- .nv.shared._ZN2at6native18elementwise_kernelILi128ELi4EZNS0_22gpu_kernel_impl_nocastIZZZNS0_29binary_cross_entropy_out_cudaERKNS_6TensorES5_RKSt8optionalIS3_ElRS3_ENKUlvE_clEvENKUlvE1_clEvEUlN3c104HalfESE_E_EEvRNS_18TensorIteratorBaseERKT_EUliE_EEviT1_ --------------------------
	.section	.nv.shared._ZN2at6native18elementwise_kernelILi128ELi4EZNS0_22gpu_kernel_impl_nocastIZZZNS0_29binary_cross_entropy_out_cudaERKNS_6TensorES5_RKSt8optionalIS3_ElRS3_ENKUlvE_clEvENKUlvE1_clEvEUlN3c104HalfESE_E_EEvRNS_18TensorIteratorBaseERKT_EUliE_EEviT1_,"aw",@nobits
	.sectionflags	@""
	.align	16
	.zero		1024


//--------------------- .nv.shared._ZN2at6native27unrolled_elementwise_kernelIZZZNS0_29binary_cross_entropy_out_cudaERKNS_6TensorES4_RKSt8optionalIS2_ElRS2_ENKUlvE_clEvENKUlvE1_clEvEUlN3c104HalfESD_E_St5arrayIPcLm3EELi4E23TrivialOffsetCalculatorILi2EjESI_ILi1EjENS0_6memory15LoadWithoutCastENSL_16StoreWithoutCastEEEviT_T0_T2_T3_T4_T5_ --------------------------
	.section	.nv.shared._ZN2at6native27unrolled_elementwise_kernelIZZZNS0_29binary_cross_entropy_out_cudaERKNS_6TensorES4_RKSt8optionalIS2_ElRS2_ENKUlvE_clEvENKUlvE1_clEvEUlN3c104HalfESD_E_St5arrayIPcLm3EELi4E23TrivialOffsetCalculatorILi2EjESI_ILi1EjENS0_6memory15LoadWithoutCastENSL_16StoreWithoutCastEEEviT_T0_T2_T3_T4_T5_,"aw",@nobits
	.sectionflags	@""
	.align	16
	.zero		1024


//--------------------- .nv.shared._ZN2at6native29vectorized_elementwise_kernelILi2EZZZNS0_29binary_cross_entropy_out_cudaERKNS_6TensorES4_RKSt8optionalIS2_ElRS2_ENKUlvE_clEvENKUlvE1_clEvEUlN3c104HalfESD_E_St5arrayIPcLm3EEEEviT0_T1_ --------------------------
	.section	.nv.shared._ZN2at6native29vectorized_elementwise_kernelILi2EZZZNS0_29binary_cross_entropy_out_cudaERKNS_6TensorES4_RKSt8optionalIS2_ElRS2_ENKUlvE_clEvENKUlvE1_clEvEUlN3c104HalfESD_E_St5arrayIPcLm3EEEEviT0_T1_,"aw",@nobits
	.sectionflags	@""
	.align	16
	.zero		1024


//--------------------- .nv.shared._ZN2at6native29vectorized_elementwise_kernelILi4EZZZNS0_29binary_cross_entropy_out_cudaERKNS_6TensorES4_RKSt8optionalIS2_ElRS2_ENKUlvE_clEvENKUlvE1_clEvEUlN3c104HalfESD_E_St5arrayIPcLm3EEEEviT0_T1_ --------------------------
	.section	.nv.shared._ZN2at6native29vectorized_elementwise_kernelILi4EZZZNS0_29binary_cross_entropy_out_cudaERKNS_6TensorES4_RKSt8optionalIS2_ElRS2_ENKUlvE_clEvENKUlvE1_clEvEUlN3c104HalfESD_E_St5arrayIPcLm3EEEEviT0_T1_,"aw",@nobits
	.sectionflags	@""
	.align	16
	.zero		1024


//--------------------- .nv.shared._ZN2at6native29vectorized_elementwise_kernelILi8EZZZNS0_29binary_cross_entropy_out_cudaERKNS_6TensorES4_RKSt8optionalIS2_ElRS2_ENKUlvE_clEvENKUlvE1_clEvEUlN3c104HalfESD_E_St5arrayIPcLm3EEEEviT0_T1_ --------------------------
	.section	.nv.shared._ZN2at6native29vectorized_elementwise_kernelILi8EZZZNS0_29binary_cross_entropy_out_cudaERKNS_6TensorES4_RKSt8optionalIS2_ElRS2_ENKUlvE_clEvENKUlvE1_clEvEUlN3c104HalfESD_E_St5arrayIPcLm3EEEEviT0_T1_,"aw",@nobits
	.sectionflags	@""
	.align	16
	.zero		1024


//--------------------- .nv.shared._ZN2at6native18elementwise_kernelILi128ELi4EZNS0_15gpu_kernel_implIZZZNS0_29binary_cross_entropy_out_cudaERKNS_6TensorES5_RKSt8optionalIS3_ElRS3_ENKUlvE_clEvENKUlvE0_clEvEUlffE_EEvRNS_18TensorIteratorBaseERKT_EUliE_EEviT1_ --------------------------
	.section	.nv.shared._ZN2at6native18elementwise_kernelILi128ELi4EZNS0_15gpu_kernel_implIZZZNS0_29binary_cross_entropy_out_cudaERKNS_6TensorES5_RKSt8optionalIS3_ElRS3_ENKUlvE_clEvENKUlvE0_clEvEUlffE_EEvRNS_18TensorIteratorBaseERKT_EUliE_EEviT1_,"aw",@nobits
	.sectionflags	@""
	.align	16
	.zero		1024


//--------------------- .nv.shared._ZN2at6native27unrolled_elementwise_kernelIZZZNS0_29binary_cross_entropy_out_cudaERKNS_6TensorES4_RKSt8optionalIS2_ElRS2_ENKUlvE_clEvENKUlvE0_clEvEUlffE_St5arrayIPcLm3EELi4E23TrivialOffsetCalculatorILi2EjESG_ILi1EjENS0_6memory12LoadWithCastILi2EEENSJ_13StoreWithCastILi1EEEEEviT_T0_T2_T3_T4_T5_ --------------------------
	.section	.nv.shared._ZN2at6native27unrolled_elementwise_kernelIZZZNS0_29binary_cross_entropy_out_cudaERKNS_6TensorES4_RKSt8optionalIS2_ElRS2_ENKUlvE_clEvENKUlvE0_clEvEUlffE_St5arrayIPcLm3EELi4E23TrivialOffsetCalculatorILi2EjESG_ILi1EjENS0_6memory12LoadWithCastILi2EEENSJ_13StoreWithCastILi1EEEEEviT_T0_T2_T3_T4_T5_,"aw",@nobits
	.sectionflags	@""
	.align	16
	.zero		1024


//--------------------- .nv.shared._ZN2at6native18elementwise_kernelILi128ELi2EZNS0_22gpu_kernel_impl_nocastIZZZNS0_29binary_cross_entropy_out_cudaERKNS_6TensorES5_RKSt8optionalIS3_ElRS3_ENKUlvE_clEvENKUlvE0_clEvEUlffE_EEvRNS_18TensorIteratorBaseERKT_EUliE_EEviT1_ --------------------------
	.section	.nv.shared._ZN2at6native18elementwise_kernelILi128ELi2EZNS0_22gpu_kernel_impl_nocastIZZZNS0_29binary_cross_entropy_out_cudaERKNS_6TensorES5_RKSt8optionalIS3_ElRS3_ENKUlvE_clEvENKUlvE0_clEvEUlffE_EEvRNS_18TensorIteratorBaseERKT_EUliE_EEviT1_,"aw",@nobits
	.sectionflags	@""
	.align	16
	.zero		1024


//--------------------- .nv.shared._ZN2at6native27unrolled_elementwise_kernelIZZZNS0_29binary_cross_entropy_out_cudaERKNS_6TensorES4_RKSt8optionalIS2_ElRS2_ENKUlvE_clEvENKUlvE0_clEvEUlffE_St5arrayIPcLm3EELi4E23TrivialOffsetCalculatorILi2EjESG_ILi1EjENS0_6memory15LoadWithoutCastENSJ_16StoreWithoutCastEEEviT_T0_T2_T3_T4_T5_ --------------------------
	.section	.nv.shared._ZN2at6native27unrolled_elementwise_kernelIZZZNS0_29binary_cross_entropy_out_cudaERKNS_6TensorES4_RKSt8optionalIS2_ElRS2_ENKUlvE_clEvENKUlvE0_clEvEUlffE_St5arrayIPcLm3EELi4E23TrivialOffsetCalculatorILi2EjESG_ILi1EjENS0_6memory15LoadWithoutCastENSJ_16StoreWithoutCastEEEviT_T0_T2_T3_T4_T5_,"aw",@nobits
	.sectionflags	@""
	.align	16
	.zero		1024


//--------------------- .nv.shared._ZN2at6native29vectorized_elementwise_kernelILi2EZZZNS0_29binary_cross_entropy_out_cudaERKNS_6TensorES4_RKSt8optionalIS2_ElRS2_ENKUlvE_clEvENKUlvE0_clEvEUlffE_St5arrayIPcLm3EEEEviT0_T1_ --------------------------
	.section	.nv.shared._ZN2at6native29vectorized_elementwise_kernelILi2EZZZNS0_29binary_cross_entropy_out_cudaERKNS_6TensorES4_RKSt8optionalIS2_ElRS2_ENKUlvE_clEvENKUlvE0_clEvEUlffE_St5arrayIPcLm3EEEEviT0_T1_,"aw",@nobits
	.sectionflags	@""
	.align	16
	.zero		1024


//--------------------- .nv.shared._ZN2at6native29vectorized_elementwise_kernelILi4EZZZNS0_29binary_cross_entropy_out_cudaERKNS_6TensorES4_RKSt8optionalIS2_ElRS2_ENKUlvE_clEvENKUlvE0_clEvEUlffE_St5arrayIPcLm3EEEEviT0_T1_ --------------------------
	.section	.nv.shared._ZN2at6native29vectorized_elementwise_kernelILi4EZZZNS0_29binary_cross_entropy_out_cudaERKNS_6TensorES4_RKSt8optionalIS2_ElRS2_ENKUlvE_clEvENKUlvE0_clEvEUlffE_St5arrayIPcLm3EEEEviT0_T1_,"aw",@nobits
	.sectionflags	@""
	.align	16
	.zero		1024


//--------------------- .nv.shared._ZN2at6native29vectorized_elementwise_kernelILi8EZZZNS0_29binary_cross_entropy_out_cudaERKNS_6TensorES4_RKSt8optionalIS2_ElRS2_ENKUlvE_clEvENKUlvE0_clEvEUlffE_St5arrayIPcLm3EEEEviT0_T1_ --------------------------
	.section	.nv.shared._ZN2at6native29vectorized_elementwise_kernelILi8EZZZNS0_29binary_cross_entropy_out_cudaERKNS_6TensorES4_RKSt8optionalIS2_ElRS2_ENKUlvE_clEvENKUlvE0_clEvEUlffE_St5arrayIPcLm3EEEEviT0_T1_,"aw",@nobits
	.sectionflags	@""
	.align	16
	.zero		1024


//--------------------- .nv.shared._ZN2at6native18elementwise_kernelILi128ELi4EZNS0_15gpu_kernel_implIZZZNS0_29binary_cross_entropy_out_cudaERKNS_6TensorES5_RKSt8optionalIS3_ElRS3_ENKUlvE_clEvENKUlvE_clEvEUlddE_EEvRNS_18TensorIteratorBaseERKT_EUliE_EEviT1_ --------------------------
	.section	.nv.shared._ZN2at6native18elementwise_kernelILi128ELi4EZNS0_15gpu_kernel_implIZZZNS0_29binary_cross_entropy_out_cudaERKNS_6TensorES5_RKSt8optionalIS3_ElRS3_ENKUlvE_clEvENKUlvE_clEvEUlddE_EEvRNS_18TensorIteratorBaseERKT_EUliE_EEviT1_,"aw",@nobits
	.sectionflags	@""
	.align	16
	.zero		1024


//--------------------- .nv.shared._ZN2at6native27unrolled_elementwise_kernelIZZZNS0_29binary_cross_entropy_out_cudaERKNS_6TensorES4_RKSt8optionalIS2_ElRS2_ENKUlvE_clEvENKUlvE_clEvEUlddE_St5arrayIPcLm3EELi4E23TrivialOffsetCalculatorILi2EjESG_ILi1EjENS0_6memory12LoadWithCastILi2EEENSJ_13StoreWithCastILi1EEEEEviT_T0_T2_T3_T4_T5_ --------------------------
	.section	.nv.shared._ZN2at6native27unrolled_elementwise_kernelIZZZNS0_29binary_cross_entropy_out_cudaERKNS_6TensorES4_RKSt8optionalIS2_ElRS2_ENKUlvE_clEvENKUlvE_clEvEUlddE_St5arrayIPcLm3EELi4E23TrivialOffsetCalculatorILi2EjESG_ILi1EjENS0_6memory12LoadWithCastILi2EEENSJ_13StoreWithCastILi1EEEEEviT_T0_T2_T3_T4_T5_,"aw",@nobits
	.sectionflags	@""
	.align	16
	.zero		1024


//--------------------- .nv.shared._ZN2at6native18elementwise_kernelILi128ELi2EZNS0_22gpu_kernel_impl_nocastIZZZNS0_29binary_cross_entropy_out_cudaERKNS_6TensorES5_RKSt8optionalIS3_ElRS3_ENKUlvE_clEvENKUlvE_clEvEUlddE_EEvRNS_18TensorIteratorBaseERKT_EUliE_EEviT1_ --------------------------
	.section	.nv.shared._ZN2at6native18elementwise_kernelILi128ELi2EZNS0_22gpu_kernel_impl_nocastIZZZNS0_29binary_cross_entropy_out_cudaERKNS_6TensorES5_RKSt8optionalIS3_ElRS3_ENKUlvE_clEvENKUlvE_clEvEUlddE_EEvRNS_18TensorIteratorBaseERKT_EUliE_EEviT1_,"aw",@nobits
	.sectionflags	@""
	.align	16
	.zero		1024


//--------------------- .nv.shared._ZN2at6native27unrolled_elementwise_kernelIZZZNS0_29binary_cross_entropy_out_cudaERKNS_6TensorES4_RKSt8optionalIS2_ElRS2_ENKUlvE_clEvENKUlvE_clEvEUlddE_St5arrayIPcLm3EELi4E23TrivialOffsetCalculatorILi2EjESG_ILi1EjENS0_6memory15LoadWithoutCastENSJ_16StoreWithoutCastEEEviT_T0_T2_T3_T4_T5_ --------------------------
	.section	.nv.shared._ZN2at6native27unrolled_elementwise_kernelIZZZNS0_29binary_cross_entropy_out_cudaERKNS_6TensorES4_RKSt8optionalIS2_ElRS2_ENKUlvE_clEvENKUlvE_clEvEUlddE_St5arrayIPcLm3EELi4E23TrivialOffsetCalculatorILi2EjESG_ILi1EjENS0_6memory15LoadWithoutCastENSJ_16StoreWithoutCastEEEviT_T0_T2_T3_T4_T5_,"aw",@nobits
	.sectionflags	@""
	.align	16
	.zero		1024


//--------------------- .nv.shared._ZN2at6native29vectorized_elementwise_kernelILi2EZZZNS0_29binary_cross_entropy_out_cudaERKNS_6TensorES4_RKSt8optionalIS2_ElRS2_ENKUlvE_clEvENKUlvE_clEvEUlddE_St5arrayIPcLm3EEEEviT0_T1_ --------------------------
	.section	.nv.shared._ZN2at6native29vectorized_elementwise_kernelILi2EZZZNS0_29binary_cross_entropy_out_cudaERKNS_6TensorES4_RKSt8optionalIS2_ElRS2_ENKUlvE_clEvENKUlvE_clEvEUlddE_St5arrayIPcLm3EEEEviT0_T1_,"aw",@nobits
	.sectionflags	@""
	.align	16
	.zero		1024


//--------------------- .nv.shared._ZN2at6native29vectorized_elementwise_kernelILi4EZZZNS0_29binary_cross_entropy_out_cudaERKNS_6TensorES4_RKSt8optionalIS2_ElRS2_ENKUlvE_clEvENKUlvE_clEvEUlddE_St5arrayIPcLm3EEEEviT0_T1_ --------------------------
	.section	.nv.shared._ZN2at6native29vectorized_elementwise_kernelILi4EZZZNS0_29binary_cross_entropy_out_cudaERKNS_6TensorES4_RKSt8optionalIS2_ElRS2_ENKUlvE_clEvENKUlvE_clEvEUlddE_St5arrayIPcLm3EEEEviT0_T1_,"aw",@nobits
	.sectionflags	@""
	.align	16
	.zero		1024


//--------------------- .nv.shared._ZN2at6native29vectorized_elementwise_kernelILi8EZZZNS0_29binary_cross_entropy_out_cudaERKNS_6TensorES4_RKSt8optionalIS2_ElRS2_ENKUlvE_clEvENKUlvE_clEvEUlddE_St5arrayIPcLm3EEEEviT0_T1_ --------------------------
	.section	.nv.shared._ZN2at6native29vectorized_elementwise_kernelILi8EZZZNS0_29binary_cross_entropy_out_cudaERKNS_6TensorES4_RKSt8optionalIS2_ElRS2_ENKUlvE_clEvENKUlvE_clEvEUlddE_St5arrayIPcLm3EEEEviT0_T1_,"aw",@nobits
	.sectionflags	@""
	.align	16
	.zero		1024


//--------------------- .nv.shared._ZN2at6native18elementwise_kernelILi128ELi4EZNS0_15gpu_kernel_implIZZZN37_INTERNAL_cee6930f_7_Loss_cu_5b0651e139_GLOBAL__N__cee6930f_7_Loss_cu_5b0651e140binary_cross_entropy_backward_out_kernelERNS_6TensorERKS5_S8_S8_ENKUlvE_clEvENKUlvE2_clEvEUlN3c108BFloat16ESC_SC_E_EEvRNS_18TensorIteratorBaseERKT_EUliE_EEviT1_ --------------------------
	.section	.nv.shared._ZN2at6native18elementwise_kernelILi128ELi4EZNS0_15gpu_kernel_implIZZZN37_INTERNAL_cee6930f_7_Loss_cu_5b0651e139_GLOBAL__N__cee6930f_7_Loss_cu_5b0651e140binary_cross_entropy_backward_out_kernelERNS_6TensorERKS5_S8_S8_ENKUlvE_clEvENKUlvE2_clEvEUlN3c108BFloat16ESC_SC_E_EEvRNS_18TensorIteratorBaseERKT_EUliE_EEviT1_,"aw",@nobits
	.sectionflags	@""
	.align	16
	.zero		1024


//--------------------- .nv.shared._ZN2at6native27unrolled_elementwise_kernelIZZZN37_INTERNAL_cee6930f_7_Loss_cu_5b0651e139_GLOBAL__N__cee6930f_7_Loss_cu_5b0651e140binary_cross_entropy_backward_out_kernelERNS_6TensorERKS4_S7_S7_ENKUlvE_clEvENKUlvE2_clEvEUlN3c108BFloat16ESB_SB_E_St5arrayIPcLm4EELi4E23TrivialOffsetCalculatorILi3EjESG_ILi1EjENS0_6memory12LoadWithCastILi3EEENSJ_13StoreWithCastILi1EEEEEviT_T0_T2_T3_T4_T5_ --------------------------
	.section	.nv.shared._ZN2at6native27unrolled_elementwise_kernelIZZZN37_INTERNAL_cee6930f_7_Loss_cu_5b0651e139_GLOBAL__N__cee6930f_7_Loss_cu_5b0651e140binary_cross_entropy_backward_out_kernelERNS_6TensorERKS4_S7_S7_ENKUlvE_clEvENKUlvE2_clEvEUlN3c108BFloat16ESB_SB_E_St5arrayIPcLm4EELi4E23TrivialOffsetCalculatorILi3EjESG_ILi1EjENS0_6memory12LoadWithCastILi3EEENSJ_13StoreWithCastILi1EEEEEviT_T0_T2_T3_T4_T5_,"aw",@nobits
	.sectionflags	@""
	.align	16
	.zero		1024


//--------------------- .nv.shared._ZN2at6native18elementwise_kernelILi128ELi4EZNS0_22gpu_kernel_impl_nocastIZZZN37_INTERNAL_cee6930f_7_Loss_cu_5b0651e139_GLOBAL__N__cee6930f_7_Loss_cu_5b0651e140binary_cross_entropy_backward_out_kernelERNS_6TensorERKS5_S8_S8_ENKUlvE_clEvENKUlvE2_clEvEUlN3c108BFloat16ESC_SC_E_EEvRNS_18TensorIteratorBaseERKT_EUliE_EEviT1_ --------------------------
	.section	.nv.shared._ZN2at6native18elementwise_kernelILi128ELi4EZNS0_22gpu_kernel_impl_nocastIZZZN37_INTERNAL_cee6930f_7_Loss_cu_5b0651e139_GLOBAL__N__cee6930f_7_Loss_cu_5b0651e140binary_cross_entropy_backward_out_kernelERNS_6TensorERKS5_S8_S8_ENKUlvE_clEvENKUlvE2_clEvEUlN3c108BFloat16ESC_SC_E_EEvRNS_18TensorIteratorBaseERKT_EUliE_EEviT1_,"aw",@nobits
	.sectionflags	@""
	.align	16
	.zero		1024


//--------------------- .nv.shared._ZN2at6native27unrolled_elementwise_kernelIZZZN37_INTERNAL_cee6930f_7_Loss_cu_5b0651e139_GLOBAL__N__cee6930f_7_Loss_cu_5b0651e140binary_cross_entropy_backward_out_kernelERNS_6TensorERKS4_S7_S7_ENKUlvE_clEvENKUlvE2_clEvEUlN3c108BFloat16ESB_SB_E_St5arrayIPcLm4EELi4E23TrivialOffsetCalculatorILi3EjESG_ILi1EjENS0_6memory15LoadWithoutCastENSJ_16StoreWithoutCastEEEviT_T0_T2_T3_T4_T5_ --------------------------
	.section	.nv.shared._ZN2at6native27unrolled_elementwise_kernelIZZZN37_INTERNAL_cee6930f_7_Loss_cu_5b0651e139_GLOBAL__N__cee6930f_7_Loss_cu_5b0651e140binary_cross_entropy_backward_out_kernelERNS_6TensorERKS4_S7_S7_ENKUlvE_clEvENKUlvE2_clEvEUlN3c108BFloat16ESB_SB_E_St5arrayIPcLm4EELi4E23TrivialOffsetCalculatorILi3EjESG_ILi1EjENS0_6memory15LoadWithoutCastENSJ_16StoreWithoutCastEEEviT_T0_T2_T3_T4_T5_,"aw",@nobits
	.sectionflags	@""
	.align	16
	.zero		1024


//--------------------- .nv.shared._ZN2at6native29vectorized_elementwise_kernelILi2EZZZN37_INTERNAL_cee6930f_7_Loss_cu_5b0651e139_GLOBAL__N__cee6930f_7_Loss_cu_5b0651e140binary_cross_entropy_backward_out_kernelERNS_6TensorERKS4_S7_S7_ENKUlvE_clEvENKUlvE2_clEvEUlN3c108BFloat16ESB_SB_E_St5arrayIPcLm4EEEEviT0_T1_ --------------------------
	.section	.nv.shared._ZN2at6native29vectorized_elementwise_kernelILi2EZZZN37_INTERNAL_cee6930f_7_Loss_cu_5b0651e139_GLOBAL__N__cee6930f_7_Loss_cu_5b0651e140binary_cross_entropy_backward_out_kernelERNS_6TensorERKS4_S7_S7_ENKUlvE_clEvENKUlvE2_clEvEUlN3c108BFloat16ESB_SB_E_St5arrayIPcLm4EEEEviT0_T1_,"aw",@nobits
	.sectionflags	@""
	.align	16
	.zero		1024


//--------------------- .nv.shared._ZN2at6native29vectorized_elementwise_kernelILi4EZZZN37_INTERNAL_cee6930f_7_Loss_cu_5b0651e139_GLOBAL__N__cee6930f_7_Loss_cu_5b0651e140binary_cross_entropy_backward_out_kernelERNS_6TensorERKS4_S7_S7_ENKUlvE_clEvENKUlvE2_clEvEUlN3c108BFloat16ESB_SB_E_St5arrayIPcLm4EEEEviT0_T1_ --------------------------
	.section	.nv.shared._ZN2at6native29vectorized_elementwise_kernelILi4EZZZN37_INTERNAL_cee6930f_7_Loss_cu_5b0651e139_GLOBAL__N__cee6930f_7_Loss_cu_5b0651e140binary_cross_entropy_backward_out_kernelERNS_6TensorERKS4_S7_S7_ENKUlvE_clEvENKUlvE2_clEvEUlN3c108BFloat16ESB_SB_E_St5arrayIPcLm4EEEEviT0_T1_,"aw",@nobits
	.sectionflags	@""
	.align	16
	.zero		1024


//--------------------- .nv.shared._ZN2at6native29vectorized_elementwise_kernelILi8EZZZN37_INTERNAL_cee6930f_7_Loss_cu_5b0651e139_GLOBAL__N__cee6930f_7_Loss_cu_5b0651e140binary_cross_entropy_backward_out_kernelERNS_6TensorERKS4_S7_S7_ENKUlvE_clEvENKUlvE2_clEvEUlN3c108BFloat16ESB_SB_E_St5arrayIPcLm4EEEEviT0_T1_ --------------------------
	.section	.nv.shared._ZN2at6native29vectorized_elementwise_kernelILi8EZZZN37_INTERNAL_cee6930f_7_Loss_cu_5b0651e139_GLOBAL__N__cee6930f_7_Loss_cu_5b0651e140binary_cross_entropy_backward_out_kernelERNS_6TensorERKS4_S7_S7_ENKUlvE_clEvENKUlvE2_clEvEUlN3c108BFloat16ESB_SB_E_St5arrayIPcLm4EEEEviT0_T1_,"aw",@nobits
	.sectionflags	@""
	.align	16
	.zero		1024


//--------------------- .nv.shared._ZN2at6native18elementwise_kernelILi128ELi4EZNS0_15gpu_kernel_implIZZZN37_INTERNAL_cee6930f_7_Loss_cu_5b0651e139_GLOBAL__N__cee6930f_7_Loss_cu_5b0651e140binary_cross_entropy_backward_out_kernelERNS_6TensorERKS5_S8_S8_ENKUlvE_clEvENKUlvE1_clEvEUlN3c104HalfESC_SC_E_EEvRNS_18TensorIteratorBaseERKT_EUliE_EEviT1_ --------------------------
	.section	.nv.shared._ZN2at6native18elementwise_kernelILi128ELi4EZNS0_15gpu_kernel_implIZZZN37_INTERNAL_cee6930f_7_Loss_cu_5b0651e139_GLOBAL__N__cee6930f_7_Loss_cu_5b0651e140binary_cross_entropy_backward_out_kernelERNS_6TensorERKS5_S8_S8_ENKUlvE_clEvENKUlvE1_clEvEUlN3c104HalfESC_SC_E_EEvRNS_18TensorIteratorBaseERKT_EUliE_EEviT1_,"aw",@nobits
	.sectionflags	@""
	.align	16
	.zero		1024


//--------------------- .nv.shared._ZN2at6native27unrolled_elementwise_kernelIZZZN37_INTERNAL_cee6930f_7_Loss_cu_5b0651e139_GLOBAL__N__cee6930f_7_Loss_cu_5b0651e140binary_cross_entropy_backward_out_kernelERNS_6TensorERKS4_S7_S7_ENKUlvE_clEvENKUlvE1_clEvEUlN3c104HalfESB_SB_E_St5arrayIPcLm4EELi4E23TrivialOffsetCalculatorILi3EjESG_ILi1EjENS0_6memory12LoadWithCastILi3EEENSJ_13StoreWithCastILi1EEEEEviT_T0_T2_T3_T4_T5_ --------------------------
	.section	.nv.shared._ZN2at6native27unrolled_elementwise_kernelIZZZN37_INTERNAL_cee6930f_7_Loss_cu_5b0651e139_GLOBAL__N__cee6930f_7_Loss_cu_5b0651e140binary_cross_entropy_backward_out_kernelERNS_6TensorERKS4_S7_S7_ENKUlvE_clEvENKUlvE1_clEvEUlN3c104HalfESB_SB_E_St5arrayIPcLm4EELi4E23TrivialOffsetCalculatorILi3EjESG_ILi1EjENS0_6memory12LoadWithCastILi3EEENSJ_13StoreWithCastILi1EEEEEviT_T0_T2_T3_T4_T5_,"aw",@nobits
	.sectionflags	@""
	.align	16
	.zero		1024


//--------------------- .nv.shared._ZN2at6native18elementwise_kernelILi128ELi4EZNS0_22gpu_kernel_impl_nocastIZZZN37_INTERNAL_cee6930f_7_Loss_cu_5b0651e139_GLOBAL__N__cee6930f_7_Loss_cu_5b0651e140binary_cross_entropy_backward_out_kernelERNS_6TensorERKS5_S8_S8_ENKUlvE_clEvENKUlvE1_clEvEUlN3c104HalfESC_SC_E_EEvRNS_18TensorIteratorBaseERKT_EUliE_EEviT1_ --------------------------
	.section	.nv.shared._ZN2at6native18elementwise_kernelILi128ELi4EZNS0_22gpu_kernel_impl_nocastIZZZN37_INTERNAL_cee6930f_7_Loss_cu_5b0651e139_GLOBAL__N__cee6930f_7_Loss_cu_5b0651e140binary_cross_entropy_backward_out_kernelERNS_6TensorERKS5_S8_S8_ENKUlvE_clEvENKUlvE1_clEvEUlN3c104HalfESC_SC_E_EEvRNS_18TensorIteratorBaseERKT_EUliE_EEviT1_,"aw",@nobits
	.sectionflags	@""
	.align	16
	.zero		1024


//--------------------- .nv.shared._ZN2at6native27unrolled_elementwise_kernelIZZZN37_INTERNAL_cee6930f_7_Loss_cu_5b0651e139_GLOBAL__N__cee6930f_7_Loss_cu_5b0651e140binary_cross_entropy_backward_out_kernelERNS_6TensorERKS4_S7_S7_ENKUlvE_clEvENKUlvE1_clEvEUlN3c104HalfESB_SB_E_St5arrayIPcLm4EELi4E23TrivialOffsetCalculatorILi3EjESG_ILi1EjENS0_6memory15LoadWithoutCastENSJ_16StoreWithoutCastEEEviT_T0_T2_T3_T4_T5_ --------------------------
	.section	.nv.shared._ZN2at6native27unrolled_elementwise_kernelIZZZN37_INTERNAL_cee6930f_7_Loss_cu_5b0651e139_GLOBAL__N__cee6930f_7_Loss_cu_5b0651e140binary_cross_entropy_backward_out_kernelERNS_6TensorERKS4_S7_S7_ENKUlvE_clEvENKUlvE1_clEvEUlN3c104HalfESB_SB_E_St5arrayIPcLm4EELi4E23TrivialOffsetCalculatorILi3EjESG_ILi1EjENS0_6memory15LoadWithoutCastENSJ_16StoreWithoutCastEEEviT_T0_T2_T3_T4_T5_,"aw",@nobits
	.sectionflags	@""
	.align	16
	.zero		1024


//--------------------- .nv.shared._ZN2at6native29vectorized_elementwise_kernelILi2EZZZN37_INTERNAL_cee6930f_7_Loss_cu_5b0651e139_GLOBAL__N__cee6930f_7_Loss_cu_5b0651e140binary_cross_entropy_backward_out_kernelERNS_6TensorERKS4_S7_S7_ENKUlvE_clEvENKUlvE1_clEvEUlN3c104HalfESB_SB_E_St5arrayIPcLm4EEEEviT0_T1_ --------------------------
	.section	.nv.shared._ZN2at6native29vectorized_elementwise_kernelILi2EZZZN37_INTERNAL_cee6930f_7_Loss_cu_5b0651e139_GLOBAL__N__cee6930f_7_Loss_cu_5b0651e140binary_cross_entropy_backward_out_kernelERNS_6TensorERKS4_S7_S7_ENKUlvE_clEvENKUlvE1_clEvEUlN3c104HalfESB_SB_E_St5arrayIPcLm4EEEEviT0_T1_,"aw",@nobits
	.sectionflags	@""
	.align	16
	.zero		1024


//--------------------- .nv.shared._ZN2at6native29vectorized_elementwise_kernelILi4EZZZN37_INTERNAL_cee6930f_7_Loss_cu_5b0651e139_GLOBAL__N__cee6930f_7_Loss_cu_5b0651e140binary_cross_entropy_backward_out_kernelERNS_6TensorERKS4_S7_S7_ENKUlvE_clEvENKUlvE1_clEvEUlN3c104HalfESB_SB_E_St5arrayIPcLm4EEEEviT0_T1_ --------------------------
	.section	.nv.shared._ZN2at6native29vectorized_elementwise_kernelILi4EZZZN37_INTERNAL_cee6930f_7_Loss_cu_5b0651e139_GLOBAL__N__cee6930f_7_Loss_cu_5b0651e140binary_cross_entropy_backward_out_kernelERNS_6TensorERKS4_S7_S7_ENKUlvE_clEvENKUlvE1_clEvEUlN3c104HalfESB_SB_E_St5arrayIPcLm4EEEEviT0_T1_,"aw",@nobits
	.sectionflags	@""
	.align	16
	.zero		1024


//--------------------- .nv.shared._ZN2at6native29vectorized_elementwise_kernelILi8EZZZN37_INTERNAL_cee6930f_7_Loss_cu_5b0651e139_GLOBAL__N__cee6930f_7_Loss_cu_5b0651e140binary_cross_entropy_backward_out_kernelERNS_6TensorERKS4_S7_S7_ENKUlvE_clEvENKUlvE1_clEvEUlN3c104HalfESB_SB_E_St5arrayIPcLm4EEEEviT0_T1_ --------------------------
	.section	.nv.shared._ZN2at6native29vectorized_elementwise_kernelILi8EZZZN37_INTERNAL_cee6930f_7_Loss_cu_5b0651e139_GLOBAL__N__cee6930f_7_Loss_cu_5b0651e140binary_cross_entropy_backward_out_kernelERNS_6TensorERKS4_S7_S7_ENKUlvE_clEvENKUlvE1_clEvEUlN3c104HalfESB_SB_E_St5arrayIPcLm4EEEEviT0_T1_,"aw",@nobits
	.sectionflags	@""
	.align	16
	.zero		1024


//--------------------- .nv.shared._ZN2at6native18elementwise_kernelILi128ELi4EZNS0_15gpu_kernel_implIZZZN37_INTERNAL_cee6930f_7_Loss_cu_5b0651e139_GLOBAL__N__cee6930f_7_Loss_cu_5b0651e140binary_cross_entropy_backward_out_kernelERNS_6TensorERKS5_S8_S8_ENKUlvE_clEvENKUlvE0_clEvEUlfffE_EEvRNS_18TensorIteratorBaseERKT_EUliE_EEviT1_ --------------------------
	.section	.nv.shared._ZN2at6native18elementwise_kernelILi128ELi4EZNS0_15gpu_kernel_implIZZZN37_INTERNAL_cee6930f_7_Loss_cu_5b0651e139_GLOBAL__N__cee6930f_7_Loss_cu_5b0651e140binary_cross_entropy_backward_out_kernelERNS_6TensorERKS5_S8_S8_ENKUlvE_clEvENKUlvE0_clEvEUlfffE_EEvRNS_18TensorIteratorBaseERKT_EUliE_EEviT1_,"aw",@nobits
	.sectionflags	@""
	.align	16
	.zero		1024


//--------------------- .nv.shared._ZN2at6native27unrolled_elementwise_kernelIZZZN37_INTERNAL_cee6930f_7_Loss_cu_5b0651e139_GLOBAL__N__cee6930f_7_Loss_cu_5b0651e140binary_cross_entropy_backward_out_kernelERNS_6TensorERKS4_S7_S7_ENKUlvE_clEvENKUlvE0_clEvEUlfffE_St5arrayIPcLm4EELi4E23TrivialOffsetCalculatorILi3EjESE_ILi1EjENS0_6memory12LoadWithCastILi3EEENSH_13StoreWithCastILi1EEEEEviT_T0_T2_T3_T4_T5_ --------------------------
	.section	.nv.shared._ZN2at6native27unrolled_elementwise_kernelIZZZN37_INTERNAL_cee6930f_7_Loss_cu_5b0651e139_GLOBAL__N__cee6930f_7_Loss_cu_5b0651e140binary_cross_entropy_backward_out_kernelERNS_6TensorERKS4_S7_S7_ENKUlvE_clEvENKUlvE0_clEvEUlfffE_St5arrayIPcLm4EELi4E23TrivialOffsetCalculatorILi3EjESE_ILi1EjENS0_6memory12LoadWithCastILi3EEENSH_13StoreWithCastILi1EEEEEviT_T0_T2_T3_T4_T5_,"aw",@nobits
	.sectionflags	@""
	.align	16
	.zero		1024


//--------------------- .nv.shared._ZN2at6native18elementwise_kernelILi128ELi2EZNS0_22gpu_kernel_impl_nocastIZZZN37_INTERNAL_cee6930f_7_Loss_cu_5b0651e139_GLOBAL__N__cee6930f_7_Loss_cu_5b0651e140binary_cross_entropy_backward_out_kernelERNS_6TensorERKS5_S8_S8_ENKUlvE_clEvENKUlvE0_clEvEUlfffE_EEvRNS_18TensorIteratorBaseERKT_EUliE_EEviT1_ --------------------------
	.section	.nv.shared._ZN2at6native18elementwise_kernelILi128ELi2EZNS0_22gpu_kernel_impl_nocastIZZZN37_INTERNAL_cee6930f_7_Loss_cu_5b0651e139_GLOBAL__N__cee6930f_7_Loss_cu_5b0651e140binary_cross_entropy_backward_out_kernelERNS_6TensorERKS5_S8_S8_ENKUlvE_clEvENKUlvE0_clEvEUlfffE_EEvRNS_18TensorIteratorBaseERKT_EUliE_EEviT1_,"aw",@nobits
	.sectionflags	@""
	.align	16
	.zero		1024


//--------------------- .nv.shared._ZN2at6native27unrolled_elementwise_kernelIZZZN37_INTERNAL_cee6930f_7_Loss_cu_5b0651e139_GLOBAL__N__cee6930f_7_Loss_cu_5b0651e140binary_cross_entropy_backward_out_kernelERNS_6TensorERKS4_S7_S7_ENKUlvE_clEvENKUlvE0_clEvEUlfffE_St5arrayIPcLm4EELi4E23TrivialOffsetCalculatorILi3EjESE_ILi1EjENS0_6memory15LoadWithoutCastENSH_16StoreWithoutCastEEEviT_T0_T2_T3_T4_T5_ --------------------------
	.section	.nv.shared._ZN2at6native27unrolled_elementwise_kernelIZZZN37_INTERNAL_cee6930f_7_Loss_cu_5b0651e139_GLOBAL__N__cee6930f_7_Loss_cu_5b0651e140binary_cross_entropy_backward_out_kernelERNS_6TensorERKS4_S7_S7_ENKUlvE_clEvENKUlvE0_clEvEUlfffE_St5arrayIPcLm4EELi4E23TrivialOffsetCalculatorILi3EjESE_ILi1EjENS0_6memory15LoadWithoutCastENSH_16StoreWithoutCastEEEviT_T0_T2_T3_T4_T5_,"aw",@nobits
	.sectionflags	@""
	.align	16
	.zero		1024


//--------------------- .nv.shared._ZN2at6native29vectorized_elementwise_kernelILi2EZZZN37_INTERNAL_cee6930f_7_Loss_cu_5b0651e139_GLOBAL__N__cee6930f_7_Loss_cu_5b0651e140binary_cross_entropy_backward_out_kernelERNS_6TensorERKS4_S7_S7_ENKUlvE_clEvENKUlvE0_clEvEUlfffE_St5arrayIPcLm4EEEEviT0_T1_ --------------------------
	.section	.nv.shared._ZN2at6native29vectorized_elementwise_kernelILi2EZZZN37_INTERNAL_cee6930f_7_Loss_cu_5b0651e139_GLOBAL__N__cee6930f_7_Loss_cu_5b0651e140binary_cross_entropy_backward_out_kernelERNS_6TensorERKS4_S7_S7_ENKUlvE_clEvENKUlvE0_clEvEUlfffE_St5arrayIPcLm4EEEEviT0_T1_,"aw",@nobits
	.sectionflags	@""
	.align	16
	.zero		1024


//--------------------- .nv.shared._ZN2at6native29vectorized_elementwise_kernelILi4EZZZN37_INTERNAL_cee6930f_7_Loss_cu_5b0651e139_GLOBAL__N__cee6930f_7_Loss_cu_5b0651e140binary_cross_entropy_backward_out_kernelERNS_6TensorERKS4_S7_S7_ENKUlvE_clEvENKUlvE0_clEvEUlfffE_St5arrayIPcLm4EEEEviT0_T1_ --------------------------
	.section	.nv.shared._ZN2at6native29vectorized_elementwise_kernelILi4EZZZN37_INTERNAL_cee6930f_7_Loss_cu_5b0651e139_GLOBAL__N__cee6930f_7_Loss_cu_5b0651e140binary_cross_entropy_backward_out_kernelERNS_6TensorERKS4_S7_S7_ENKUlvE_clEvENKUlvE0_clEvEUlfffE_St5arrayIPcLm4EEEEviT0_T1_,"aw",@nobits
	.sectionflags	@""
	.align	16
	.zero		1024


//--------------------- .nv.shared._ZN2at6native29vectorized_elementwise_kernelILi8EZZZN37_INTERNAL_cee6930f_7_Loss_cu_5b0651e139_GLOBAL__N__cee6930f_7_Loss_cu_5b0651e140binary_cross_entropy_backward_out_kernelERNS_6TensorERKS4_S7_S7_ENKUlvE_clEvENKUlvE0_clEvEUlfffE_St5arrayIPcLm4EEEEviT0_T1_ --------------------------
	.section	.nv.shared._ZN2at6native29vectorized_elementwise_kernelILi8EZZZN37_INTERNAL_cee6930f_7_Loss_cu_5b0651e139_GLOBAL__N__cee6930f_7_Loss_cu_5b0651e140binary_cross_entropy_backward_out_kernelERNS_6TensorERKS4_S7_S7_ENKUlvE_clEvENKUlvE0_clEvEUlfffE_St5arrayIPcLm4EEEEviT0_T1_,"aw",@nobits
	.sectionflags	@""
	.align	16
	.zero		1024


//--------------------- .nv.shared._ZN2at6native18elementwise_kernelILi128ELi4EZNS0_15gpu_kernel_implIZZZN37_INTERNAL_cee6930f_7_Loss_cu_5b0651e139_GLOBAL__N__cee6930f_7_Loss_cu_5b0651e140binary_cross_entropy_backward_out_kernelERNS_6TensorERKS5_S8_S8_ENKUlvE_clEvENKUlvE_clEvEUldddE_EEvRNS_18TensorIteratorBaseERKT_EUliE_EEviT1_ --------------------------
	.section	.nv.shared._ZN2at6native18elementwise_kernelILi128ELi4EZNS0_15gpu_kernel_implIZZZN37_INTERNAL_cee6930f_7_Loss_cu_5b0651e139_GLOBAL__N__cee6930f_7_Loss_cu_5b0651e140binary_cross_entropy_backward_out_kernelERNS_6TensorERKS5_S8_S8_ENKUlvE_clEvENKUlvE_clEvEUldddE_EEvRNS_18TensorIteratorBaseERKT_EUliE_EEviT1_,"aw",@nobits
	.sectionflags	@""
	.align	16
	.zero		1024


//--------------------- .nv.shared._ZN2at6native27unrolled_elementwise_kernelIZZZN37_INTERNAL_cee6930f_7_Loss_cu_5b0651e139_GLOBAL__N__cee6930f_7_Loss_cu_5b0651e140binary_cross_entropy_backward_out_kernelERNS_6TensorERKS4_S7_S7_ENKUlvE_clEvENKUlvE_clEvEUldddE_St5arrayIPcLm4EELi4E23TrivialOffsetCalculatorILi3EjESE_ILi1EjENS0_6memory12LoadWithCastILi3EEENSH_13StoreWithCastILi1EEEEEviT_T0_T2_T3_T4_T5_ --------------------------
	.section	.nv.shared._ZN2at6native27unrolled_elementwise_kernelIZZZN37_INTERNAL_cee6930f_7_Loss_cu_5b0651e139_GLOBAL__N__cee6930f_7_Loss_cu_5b0651e140binary_cross_entropy_backward_out_kernelERNS_6TensorERKS4_S7_S7_ENKUlvE_clEvENKUlvE_clEvEUldddE_St5arrayIPcLm4EELi4E23TrivialOffsetCalculatorILi3EjESE_ILi1EjENS0_6memory12LoadWithCastILi3EEENSH_13StoreWithCastILi1EEEEEviT_T0_T2_T3_T4_T5_,"aw",@nobits
	.sectionflags	@""
	.align	16
	.zero		1024


//--------------------- .nv.shared._ZN2at6native18elementwise_kernelILi128ELi2EZNS0_22gpu_kernel_impl_nocastIZZZN37_INTERNAL_cee6930f_7_Loss_cu_5b0651e139_GLOBAL__N__cee6930f_7_Loss_cu_5b0651e140binary_cross_entropy_backward_out_kernelERNS_6TensorERKS5_S8_S8_ENKUlvE_clEvENKUlvE_clEvEUldddE_EEvRNS_18TensorIteratorBaseERKT_EUliE_EEviT1_ --------------------------
	.section	.nv.shared._ZN2at6native18elementwise_kernelILi128ELi2EZNS0_22gpu_kernel_impl_nocastIZZZN37_INTERNAL_cee6930f_7_Loss_cu_5b0651e139_GLOBAL__N__cee6930f_7_Loss_cu_5b0651e140binary_cross_entropy_backward_out_kernelERNS_6TensorERKS5_S8_S8_ENKUlvE_clEvENKUlvE_clEvEUldddE_EEvRNS_18TensorIteratorBaseERKT_EUliE_EEviT1_,"aw",@nobits
	.sectionflags	@""
	.align	16
	.zero		1024


//--------------------- .nv.shared._ZN2at6native27unrolled_elementwise_kernelIZZZN37_INTERNAL_cee6930f_7_Loss_cu_5b0651e139_GLOBAL__N__cee6930f_7_Loss_cu_5b0651e140binary_cross_entropy_backward_out_kernelERNS_6TensorERKS4_S7_S7_ENKUlvE_clEvENKUlvE_clEvEUldddE_St5arrayIPcLm4EELi4E23TrivialOffsetCalculatorILi3EjESE_ILi1EjENS0_6memory15LoadWithoutCastENSH_16StoreWithoutCastEEEviT_T0_T2_T3_T4_T5_ --------------------------
	.section	.nv.shared._ZN2at6native27unrolled_elementwise_kernelIZZZN37_INTERNAL_cee6930f_7_Loss_cu_5b0651e139_GLOBAL__N__cee6930f_7_Loss_cu_5b0651e140binary_cross_entropy_backward_out_kernelERNS_6TensorERKS4_S7_S7_ENKUlvE_clEvENKUlvE_clEvEUldddE_St5arrayIPcLm4EELi4E23TrivialOffsetCalculatorILi3EjESE_ILi1EjENS0_6memory15LoadWithoutCastENSH_16StoreWithoutCastEEEviT_T0_T2_T3_T4_T5_,"aw",@nobits
	.sectionflags	@""
	.align	16
	.zero		1024


//--------------------- .nv.shared._ZN2at6native29vectorized_elementwise_kernelILi2EZZZN37_INTERNAL_cee6930f_7_Loss_cu_5b0651e139_GLOBAL__N__cee6930f_7_Loss_cu_5b0651e140binary_cross_entropy_backward_out_kernelERNS_6TensorERKS4_S7_S7_ENKUlvE_clEvENKUlvE_clEvEUldddE_St5arrayIPcLm4EEEEviT0_T1_ --------------------------
	.section	.nv.shared._ZN2at6native29vectorized_elementwise_kernelILi2EZZZN37_INTERNAL_cee6930f_7_Loss_cu_5b0651e139_GLOBAL__N__cee6930f_7_Loss_cu_5b0651e140binary_cross_entropy_backward_out_kernelERNS_6TensorERKS4_S7_S7_ENKUlvE_clEvENKUlvE_clEvEUldddE_St5arrayIPcLm4EEEEviT0_T1_,"aw",@nobits
	.sectionflags	@""
	.align	16
	.zero		1024


//--------------------- .nv.shared._ZN2at6native29vectorized_elementwise_kernelILi4EZZZN37_INTERNAL_cee6930f_7_Loss_cu_5b0651e139_GLOBAL__N__cee6930f_7_Loss_cu_5b0651e140binary_cross_entropy_backward_out_kernelERNS_6TensorERKS4_S7_S7_ENKUlvE_clEvENKUlvE_clEvEUldddE_St5arrayIPcLm4EEEEviT0_T1_ --------------------------
	.section	.nv.shared._ZN2at6native29vectorized_elementwise_kernelILi4EZZZN37_INTERNAL_cee6930f_7_Loss_cu_5b0651e139_GLOBAL__N__cee6930f_7_Loss_cu_5b0651e140binary_cross_entropy_backward_out_kernelERNS_6TensorERKS4_S7_S7_ENKUlvE_clEvENKUlvE_clEvEUldddE_St5arrayIPcLm4EEEEviT0_T1_,"aw",@nobits
	.sectionflags	@""
	.align	16
	.zero		1024


//--------------------- .nv.shared._ZN2at6native29vectorized_elementwise_kernelILi8EZZZN37_INTERNAL_cee6930f_7_Loss_cu_5b0651e139_GLOBAL__N__cee6930f_7_Loss_cu_5b0651e140binary_cross_entropy_backward_out_kernelERNS_6TensorERKS4_S7_S7_ENKUlvE_clEvENKUlvE_clEvEUldddE_St5arrayIPcLm4EEEEviT0_T1_ --------------------------
	.section	.nv.shared._ZN2at6native29vectorized_elementwise_kernelILi8EZZZN37_INTERNAL_cee6930f_7_Loss_cu_5b0651e139_GLOBAL__N__cee6930f_7_Loss_cu_5b0651e140binary_cross_entropy_backward_out_kernelERNS_6TensorERKS4_S7_S7_ENKUlvE_clEvENKUlvE_clEvEUldddE_St5arrayIPcLm4EEEEviT0_T1_,"aw",@nobits
	.sectionflags	@""
	.align	16
	.zero		1024


//--------------------- .nv.constant0._ZN2at6native39_GLOBAL__N__cee6930f_7_Loss_cu_5b0651e139nll_loss_backward_reduce_cuda_kernel_2dIN3c108BFloat16ElEEvPT_PKS5_PKT0_S8_S8_biill --------------------------
	.section	.nv.constant0._ZN2at6native39_GLOBAL__N__cee6930f_7_Loss_cu_5b0651e139nll_loss_backward_reduce_cuda_kernel_2dIN3c108BFloat16ElEEvPT_PKS5_PKT0_S8_S8_biill,"a",@progbits
	.sectionflags	@""
	.align	4
.nv.constant0._ZN2at6native39_GLOBAL__N__cee6930f_7_Loss_cu_5b0651e139nll_loss_backward_reduce_cuda_kernel_2dIN3c108BFloat16ElEEvPT_PKS5_PKT0_S8_S8_biill:
	.zero		968


//--------------------- .nv.constant0._ZN2at6native39_GLOBAL__N__cee6930f_7_Loss_cu_5b0651e139nll_loss_backward_reduce_cuda_kernel_2dIN3c108BFloat16EhEEvPT_PKS5_PKT0_S8_S8_biill --------------------------
	.section	.nv.constant0._ZN2at6native39_GLOBAL__N__cee6930f_7_Loss_cu_5b0651e139nll_loss_backward_reduce_cuda_kernel_2dIN3c108BFloat16EhEEvPT_PKS5_PKT0_S8_S8_biill,"a",@progbits
	.sectionflags	@""
	.align	4
.nv.constant0._ZN2at6native39_GLOBAL__N__cee6930f_7_Loss_cu_5b0651e139nll_loss_backward_reduce_cuda_kernel_2dIN3c108BFloat16EhEEvPT_PKS5_PKT0_S8_S8_biill:
	.zero		968


//--------------------- .nv.constant0._ZN2at6native39_GLOBAL__N__cee6930f_7_Loss_cu_5b0651e139nll_loss_backward_reduce_cuda_kernel_2dIN3c104HalfElEEvPT_PKS5_PKT0_S8_S8_biill --------------------------
	.section	.nv.constant0._ZN2at6native39_GLOBAL__N__cee6930f_7_Loss_cu_5b0651e139nll_loss_backward_reduce_cuda_kernel_2dIN3c104HalfElEEvPT_PKS5_PKT0_S8_S8_biill,"a",@progbits
	.sectionflags	@""
	.align	4
.nv.constant0._ZN2at6native39_GLOBAL__N__cee6930f_7_Loss_cu_5b0651e139nll_loss_backward_reduce_cuda_kernel_2dIN3c104HalfElEEvPT_PKS5_PKT0_S8_S8_biill:
	.zero		968


//--------------------- .nv.constant0._ZN2at6native39_GLOBAL__N__cee6930f_7_Loss_cu_5b0651e139nll_loss_backward_reduce_cuda_kernel_2dIN3c104HalfEhEEvPT_PKS5_PKT0_S8_S8_biill --------------------------
	.section	.nv.constant0._ZN2at6native39_GLOBAL__N__cee6930f_7_Loss_cu_5b0651e139nll_loss_backward_reduce_cuda_kernel_2dIN3c104HalfEhEEvPT_PKS5_PKT0_S8_S8_biill,"a",@progbits
	.sectionflags	@""
	.align	4
.nv.constant0._ZN2at6native39_GLOBAL__N__cee6930f_7_Loss_cu_5b0651e139nll_loss_backward_reduce_cuda_kernel_2dIN3c104HalfEhEEvPT_PKS5_PKT0_S8_S8_biill:
	.zero		968


//--------------------- .nv.constant0._ZN2at6native39_GLOBAL__N__cee6930f_7_Loss_cu_5b0651e139nll_loss_backward_reduce_cuda_kernel_2dIflEEvPT_PKS3_PKT0_S6_S6_biill --------------------------
	.section	.nv.constant0._ZN2at6native39_GLOBAL__N__cee6930f_7_Loss_cu_5b0651e139nll_loss_backward_reduce_cuda_kernel_2dIflEEvPT_PKS3_PKT0_S6_S6_biill,"a",@progbits
	.sectionflags	@""
	.align	4
.nv.constant0._ZN2at6native39_GLOBAL__N__cee6930f_7_Loss_cu_5b0651e139nll_loss_backward_reduce_cuda_kernel_2dIflEEvPT_PKS3_PKT0_S6_S6_biill:
	.zero		968


//--------------------- .nv.constant0._ZN2at6native39_GLOBAL__N__cee6930f_7_Loss_cu_5b0651e139nll_loss_backward_reduce_cuda_kernel_2dIfhEEvPT_PKS3_PKT0_S6_S6_biill --------------------------
	.section	.nv.constant0._ZN2at6native39_GLOBAL__N__cee6930f_7_Loss_cu_5b0651e139nll_loss_backward_reduce_cuda_kernel_2dIfhEEvPT_PKS3_PKT0_S6_S6_biill,"a",@progbits
	.sectionflags	@""
	.align	4
.nv.constant0._ZN2at6native39_GLOBAL__N__cee6930f_7_Loss_cu_5b0651e139nll_loss_backward_reduce_cuda_kernel_2dIfhEEvPT_PKS3_PKT0_S6_S6_biill:
	.zero		968


//--------------------- .nv.constant0._ZN2at6native39_GLOBAL__N__cee6930f_7_Loss_cu_5b0651e139nll_loss_backward_reduce_cuda_kernel_2dIdlEEvPT_PKS3_PKT0_S6_S6_biill --------------------------
	.section	.nv.constant0._ZN2at6native39_GLOBAL__N__cee6930f_7_Loss_cu_5b0651e139nll_loss_backward_reduce_cuda_kernel_2dIdlEEvPT_PKS3_PKT0_S6_S6_biill,"a",@progbits
	.sectionflags	@""
	.align	4
.nv.constant0._ZN2at6native39_GLOBAL__N__cee6930f_7_Loss_cu_5b0651e139nll_loss_backward_reduce_cuda_kernel_2dIdlEEvPT_PKS3_PKT0_S6_S6_biill:
	.zero		968


//--------------------- .nv.constant0._ZN2at6native39_GLOBAL__N__cee6930f_7_Loss_cu_5b0651e139nll_loss_backward_reduce_cuda_kernel_2dIdhEEvPT_PKS3_PKT0_S6_S6_biill --------------------------
	.section	.nv.constant0._ZN2at6native39_GLOBAL__N__cee6930f_7_Loss_cu_5b0651e139nll_loss_backward_reduce_cuda_kernel_2dIdhEEvPT_PKS3_PKT0_S6_S6_biill,"a",@progbits
	.sectionflags	@""
	.align	4
.nv.constant0._ZN2at6native39_GLOBAL__N__cee6930f_7_Loss_cu_5b0651e139nll_loss_backward_reduce_cuda_kernel_2dIdhEEvPT_PKS3_PKT0_S6_S6_biill:
	.zero		968


//--------------------- .nv.constant0._ZN2at6native39_GLOBAL__N__cee6930f_7_Loss_cu_5b0651e139nll_loss_backward_reduce_cuda_kernel_1dIN3c108BFloat16ElEEvPT_PKS5_S8_PKT0_S8_bll --------------------------
	.section	.nv.constant0._ZN2at6native39_GLOBAL__N__cee6930f_7_Loss_cu_5b0651e139nll_loss_backward_reduce_cuda_kernel_1dIN3c108BFloat16ElEEvPT_PKS5_S8_PKT0_S8_bll,"a",@progbits
	.sectionflags	@""
	.align	4
.nv.constant0._ZN2at6native39_GLOBAL__N__cee6930f_7_Loss_cu_5b0651e139nll_loss_backward_reduce_cuda_kernel_1dIN3c108BFloat16ElEEvPT_PKS5_S8_PKT0_S8_bll:
	.zero		960


//--------------------- .nv.constant0._ZN2at6native39_GLOBAL__N__cee6930f_7_Loss_cu_5b0651e139nll_loss_backward_reduce_cuda_kernel_1dIN3c108BFloat16EhEEvPT_PKS5_S8_PKT0_S8_bll --------------------------
	.section	.nv.constant0._ZN2at6native39_GLOBAL__N__cee6930f_7_Loss_cu_5b0651e139nll_loss_backward_reduce_cuda_kernel_1dIN3c108BFloat16EhEEvPT_PKS5_S8_PKT0_S8_bll,"a",@progbits
	.sectionflags	@""
	.align	4
.nv.constant0._ZN2at6native39_GLOBAL__N__cee6930f_7_Loss_cu_5b0651e139nll_loss_backward_reduce_cuda_kernel_1dIN3c108BFloat16EhEEvPT_PKS5_S8_PKT0_S8_bll:
	.zero		960


//--------------------- .nv.constant0._ZN2at6native39_GLOBAL__N__cee6930f_7_Loss_cu_5b0651e139nll_loss_backward_reduce_cuda_kernel_1dIN3c104HalfElEEvPT_PKS5_S8_PKT0_S8_bll --------------------------
	.section	.nv.constant0._ZN2at6native39_GLOBAL__N__cee6930f_7_Loss_cu_5b0651e139nll_loss_backward_reduce_cuda_kernel_1dIN3c104HalfElEEvPT_PKS5_S8_PKT0_S8_bll,"a",@progbits
	.sectionflags	@""
	.align	4
.nv.constant0._ZN2at6native39_GLOBAL__N__cee6930f_7_Loss_cu_5b0651e139nll_loss_backward_reduce_cuda_kernel_1dIN3c104HalfElEEvPT_PKS5_S8_PKT0_S8_bll:
	.zero		960


//--------------------- .nv.constant0._ZN2at6native39_GLOBAL__N__cee6930f_7_Loss_cu_5b0651e139nll_loss_backward_reduce_cuda_kernel_1dIN3c104HalfEhEEvPT_PKS5_S8_PKT0_S8_bll --------------------------
	.section	.nv.constant0._ZN2at6native39_GLOBAL__N__cee6930f_7_Loss_cu_5b0651e139nll_loss_backward_reduce_cuda_kernel_1dIN3c104HalfEhEEvPT_PKS5_S8_PKT0_S8_bll,"a",@progbits
	.sectionflags	@""
	.align	4
.nv.constant0._ZN2at6native39_GLOBAL__N__cee6930f_7_Loss_cu_5b0651e139nll_loss_backward_reduce_cuda_kernel_1dIN3c104HalfEhEEvPT_PKS5_S8_PKT0_S8_bll:
	.zero		960


//--------------------- .nv.constant0._ZN2at6native39_GLOBAL__N__cee6930f_7_Loss_cu_5b0651e139nll_loss_backward_reduce_cuda_kernel_1dIflEEvPT_PKS3_S6_PKT0_S6_bll --------------------------
	.section	.nv.constant0._ZN2at6native39_GLOBAL__N__cee6930f_7_Loss_cu_5b0651e139nll_loss_backward_reduce_cuda_kernel_1dIflEEvPT_PKS3_S6_PKT0_S6_bll,"a",@progbits
	.sectionflags	@""
	.align	4
.nv.constant0._ZN2at6native39_GLOBAL__N__cee6930f_7_Loss_cu_5b0651e139nll_loss_backward_reduce_cuda_kernel_1dIflEEvPT_PKS3_S6_PKT0_S6_bll:
	.zero		960


//--------------------- .nv.constant0._ZN2at6native39_GLOBAL__N__cee6930f_7_Loss_cu_5b0651e139nll_loss_backward_reduce_cuda_kernel_1dIfhEEvPT_PKS3_S6_PKT0_S6_bll --------------------------
	.section	.nv.constant0._ZN2at6native39_GLOBAL__N__cee6930f_7_Loss_cu_5b0651e139nll_loss_backward_reduce_cuda_kernel_1dIfhEEvPT_PKS3_S6_PKT0_S6_bll,"a",@progbits
	.sectionflags	@""
	.align	4
.nv.constant0._ZN2at6native39_GLOBAL__N__cee6930f_7_Loss_cu_5b0651e139nll_loss_backward_reduce_cuda_kernel_1dIfhEEvPT_PKS3_S6_PKT0_S6_bll:
	.zero		960


//--------------------- .nv.constant0._ZN2at6native39_GLOBAL__N__cee6930f_7_Loss_cu_5b0651e139nll_loss_backward_reduce_cuda_kernel_1dIdlEEvPT_PKS3_S6_PKT0_S6_bll --------------------------
	.section	.nv.constant0._ZN2at6native39_GLOBAL__N__cee6930f_7_Loss_cu_5b0651e139nll_loss_backward_reduce_cuda_kernel_1dIdlEEvPT_PKS3_S6_PKT0_S6_bll,"a",@progbits
	.sectionflags	@""
	.align	4
.nv.constant0._ZN2at6native39_GLOBAL__N__cee6930f_7_Loss_cu_5b0651e139nll_loss_backward_reduce_cuda_kernel_1dIdlEEvPT_PKS3_S6_PKT0_S6_bll:
	.zero		960


//--------------------- .nv.constant0._ZN2at6native39_GLOBAL__N__cee6930f_7_Loss_cu_5b0651e139nll_loss_backward_reduce_cuda_kernel_1dIdhEEvPT_PKS3_S6_PKT0_S6_bll --------------------------
	.section	.nv.constant0._ZN2at6native39_GLOBAL__N__cee6930f_7_Loss_cu_5b0651e139nll_loss_backward_reduce_cuda_kernel_1dIdhEEvPT_PKS3_S6_PKT0_S6_bll,"a",@progbits
	.sectionflags	@""
	.align	4
.nv.constant0._ZN2at6native39_GLOBAL__N__cee6930f_7_Loss_cu_5b0651e139nll_loss_backward_reduce_cuda_kernel_1dIdhEEvPT_PKS3_S6_PKT0_S6_bll:
	.zero		960


//--------------------- .nv.constant0._ZN2at6native39_GLOBAL__N__cee6930f_7_Loss_cu_5b0651e139nll_loss_backward_no_reduce_cuda_kernelIN3c108BFloat16ElEEviPKT0_NS_27GenericPackedTensorAccessorIKT_Lm1ENS_16DefaultPtrTraitsElEENS8_IS9_Lm2ESB_lEEPSA_ll --------------------------
	.section	.nv.constant0._ZN2at6native39_GLOBAL__N__cee6930f_7_Loss_cu_5b0651e139nll_loss_backward_no_reduce_cuda_kernelIN3c108BFloat16ElEEviPKT0_NS_27GenericPackedTensorAccessorIKT_Lm1ENS_16DefaultPtrTraitsElEENS8_IS9_Lm2ESB_lEEPSA_ll,"a",@progbits
	.sectionflags	@""
	.align	4
.nv.constant0._ZN2at6native39_GLOBAL__N__cee6930f_7_Loss_cu_5b0651e139nll_loss_backward_no_reduce_cuda_kernelIN3c108BFloat16ElEEviPKT0_NS_27GenericPackedTensorAccessorIKT_Lm1ENS_16DefaultPtrTraitsElEENS8_IS9_Lm2ESB_lEEPSA_ll:
	.zero		1000


//--------------------- .nv.constant0._ZN2at6native39_GLOBAL__N__cee6930f_7_Loss_cu_5b0651e139nll_loss_backward_no_reduce_cuda_kernelIN3c108BFloat16EhEEviPKT0_NS_27GenericPackedTensorAccessorIKT_Lm1ENS_16DefaultPtrTraitsElEENS8_IS9_Lm2ESB_lEEPSA_ll --------------------------
	.section	.nv.constant0._ZN2at6native39_GLOBAL__N__cee6930f_7_Loss_cu_5b0651e139nll_loss_backward_no_reduce_cuda_kernelIN3c108BFloat16EhEEviPKT0_NS_27GenericPackedTensorAccessorIKT_Lm1ENS_16DefaultPtrTraitsElEENS8_IS9_Lm2ESB_lEEPSA_ll,"a",@progbits
	.sectionflags	@""
	.align	4
.nv.constant0._ZN2at6native39_GLOBAL__N__cee6930f_7_Loss_cu_5b0651e139nll_loss_backward_no_reduce_cuda_kernelIN3c108BFloat16EhEEviPKT0_NS_27GenericPackedTensorAccessorIKT_Lm1ENS_16DefaultPtrTraitsElEENS8_IS9_Lm2ESB_lEEPSA_ll:
	.zero		1000


//--------------------- .nv.constant0._ZN2at6native39_GLOBAL__N__cee6930f_7_Loss_cu_5b0651e139nll_loss_backward_no_reduce_cuda_kernelIN3c104HalfElEEviPKT0_NS_27GenericPackedTensorAccessorIKT_Lm1ENS_16DefaultPtrTraitsElEENS8_IS9_Lm2ESB_lEEPSA_ll --------------------------
	.section	.nv.constant0._ZN2at6native39_GLOBAL__N__cee6930f_7_Loss_cu_5b0651e139nll_loss_backward_no_reduce_cuda_kernelIN3c104HalfElEEviPKT0_NS_27GenericPackedTensorAccessorIKT_Lm1ENS_16DefaultPtrTraitsElEENS8_IS9_Lm2ESB_lEEPSA_ll,"a",@progbits
	.sectionflags	@""
	.align	4
.nv.constant0._ZN2at6native39_GLOBAL__N__cee6930f_7_Loss_cu_5b0651e139nll_loss_backward_no_reduce_cuda_kernelIN3c104HalfElEEviPKT0_NS_27GenericPackedTensorAccessorIKT_Lm1ENS_16DefaultPtrTraitsElEENS8_IS9_Lm2ESB_lEEPSA_ll:
	.zero		1000


//--------------------- .nv.constant0._ZN2at6native39_GLOBAL__N__cee6930f_7_Loss_cu_5b0651e139nll_loss_backward_no_reduce_cuda_kernelIN3c104HalfEhEEviPKT0_NS_27GenericPackedTensorAccessorIKT_Lm1ENS_16DefaultPtrTraitsElEENS8_IS9_Lm2ESB_lEEPSA_ll --------------------------
	.section	.nv.constant0._ZN2at6native39_GLOBAL__N__cee6930f_7_Loss_cu_5b0651e139nll_loss_backward_no_reduce_cuda_kernelIN3c104HalfEhEEviPKT0_NS_27GenericPackedTensorAccessorIKT_Lm1ENS_16DefaultPtrTraitsElEENS8_IS9_Lm2ESB_lEEPSA_ll,"a",@progbits
	.sectionflags	@""
	.align	4
.nv.constant0._ZN2at6native39_GLOBAL__N__cee6930f_7_Loss_cu_5b0651e139nll_loss_backward_no_reduce_cuda_kernelIN3c104HalfEhEEviPKT0_NS_27GenericPackedTensorAccessorIKT_Lm1ENS_16DefaultPtrTraitsElEENS8_IS9_Lm2ESB_lEEPSA_ll:
	.zero		1000


//--------------------- .nv.constant0._ZN2at6native39_GLOBAL__N__cee6930f_7_Loss_cu_5b0651e139nll_loss_backward_no_reduce_cuda_kernelIflEEviPKT0_NS_27GenericPackedTensorAccessorIKT_Lm1ENS_16DefaultPtrTraitsElEENS6_IS7_Lm2ES9_lEEPS8_ll --------------------------
	.section	.nv.constant0._ZN2at6native39_GLOBAL__N__cee6930f_7_Loss_cu_5b0651e139nll_loss_backward_no_reduce_cuda_kernelIflEEviPKT0_NS_27GenericPackedTensorAccessorIKT_Lm1ENS_16DefaultPtrTraitsElEENS6_IS7_Lm2ES9_lEEPS8_ll,"a",@progbits
	.sectionflags	@""
	.align	4
.nv.constant0._ZN2at6native39_GLOBAL__N__cee6930f_7_Loss_cu_5b0651e139nll_loss_backward_no_reduce_cuda_kernelIflEEviPKT0_NS_27GenericPackedTensorAccessorIKT_Lm1ENS_16DefaultPtrTraitsElEENS6_IS7_Lm2ES9_lEEPS8_ll:
	.zero		1000


//--------------------- .nv.constant0._ZN2at6native39_GLOBAL__N__cee6930f_7_Loss_cu_5b0651e139nll_loss_backward_no_reduce_cuda_kernelIfhEEviPKT0_NS_27GenericPackedTensorAccessorIKT_Lm1ENS_16DefaultPtrTraitsElEENS6_IS7_Lm2ES9_lEEPS8_ll --------------------------
	.section	.nv.constant0._ZN2at6native39_GLOBAL__N__cee6930f_7_Loss_cu_5b0651e139nll_loss_backward_no_reduce_cuda_kernelIfhEEviPKT0_NS_27GenericPackedTensorAccessorIKT_Lm1ENS_16DefaultPtrTraitsElEENS6_IS7_Lm2ES9_lEEPS8_ll,"a",@progbits
	.sectionflags	@""
	.align	4
.nv.constant0._ZN2at6native39_GLOBAL__N__cee6930f_7_Loss_cu_5b0651e139nll_loss_backward_no_reduce_cuda_kernelIfhEEviPKT0_NS_27GenericPackedTensorAccessorIKT_Lm1ENS_16DefaultPtrTraitsElEENS6_IS7_Lm2ES9_lEEPS8_ll:
	.zero		1000


//--------------------- .nv.constant0._ZN2at6native39_GLOBAL__N__cee6930f_7_Loss_cu_5b0651e139nll_loss_backward_no_reduce_cuda_kernelIdlEEviPKT0_NS_27GenericPackedTensorAccessorIKT_Lm1ENS_16DefaultPtrTraitsElEENS6_IS7_Lm2ES9_lEEPS8_ll --------------------------
	.section	.nv.constant0._ZN2at6native39_GLOBAL__N__cee6930f_7_Loss_cu_5b0651e139nll_loss_backward_no_reduce_cuda_kernelIdlEEviPKT0_NS_27GenericPackedTensorAccessorIKT_Lm1ENS_16DefaultPtrTraitsElEENS6_IS7_Lm2ES9_lEEPS8_ll,"a",@progbits
	.sectionflags	@""
	.align	4
.nv.constant0._ZN2at6native39_GLOBAL__N__cee6930f_7_Loss_cu_5b0651e139nll_loss_backward_no_reduce_cuda_kernelIdlEEviPKT0_NS_27GenericPackedTensorAccessorIKT_Lm1ENS_16DefaultPtrTraitsElEENS6_IS7_Lm2ES9_lEEPS8_ll:
	.zero		1000


//--------------------- .nv.constant0._ZN2at6native39_GLOBAL__N__cee6930f_7_Loss_cu_5b0651e139nll_loss_backward_no_reduce_cuda_kernelIdhEEviPKT0_NS_27GenericPackedTensorAccessorIKT_Lm1ENS_16DefaultPtrTraitsElEENS6_IS7_Lm2ES9_lEEPS8_ll --------------------------
	.section	.nv.constant0._ZN2at6native39_GLOBAL__N__cee6930f_7_Loss_cu_5b0651e139nll_loss_backward_no_reduce_cuda_kernelIdhEEviPKT0_NS_27GenericPackedTensorAccessorIKT_Lm1ENS_16DefaultPtrTraitsElEENS6_IS7_Lm2ES9_lEEPS8_ll,"a",@progbits
	.sectionflags	@""
	.align	4
.nv.constant0._ZN2at6native39_GLOBAL__N__cee6930f_7_Loss_cu_5b0651e139nll_loss_backward_no_reduce_cuda_kernelIdhEEviPKT0_NS_27GenericPackedTensorAccessorIKT_Lm1ENS_16DefaultPtrTraitsElEENS6_IS7_Lm2ES9_lEEPS8_ll:
	.zero		1000


//--------------------- .nv.constant0._ZN2at6native39_GLOBAL__N__cee6930f_7_Loss_cu_5b0651e138nll_loss_forward_reduce_cuda_kernel_2dIN3c108BFloat16EflEEvPT_S6_PKS5_PKT1_S8_bllll --------------------------
	.section	.nv.constant0._ZN2at6native39_GLOBAL__N__cee6930f_7_Loss_cu_5b0651e138nll_loss_forward_reduce_cuda_kernel_2dIN3c108BFloat16EflEEvPT_S6_PKS5_PKT1_S8_bllll,"a",@progbits
	.sectionflags	@""
	.align	4
.nv.constant0._ZN2at6native39_GLOBAL__N__cee6930f_7_Loss_cu_5b0651e138nll_loss_forward_reduce_cuda_kernel_2dIN3c108BFloat16EflEEvPT_S6_PKS5_PKT1_S8_bllll:
	.zero		976


//--------------------- .nv.constant0._ZN2at6native39_GLOBAL__N__cee6930f_7_Loss_cu_5b0651e138nll_loss_forward_reduce_cuda_kernel_2dIN3c108BFloat16EfhEEvPT_S6_PKS5_PKT1_S8_bllll --------------------------
	.section	.nv.constant0._ZN2at6native39_GLOBAL__N__cee6930f_7_Loss_cu_5b0651e138nll_loss_forward_reduce_cuda_kernel_2dIN3c108BFloat16EfhEEvPT_S6_PKS5_PKT1_S8_bllll,"a",@progbits
	.sectionflags	@""
	.align	4
.nv.constant0._ZN2at6native39_GLOBAL__N__cee6930f_7_Loss_cu_5b0651e138nll_loss_forward_reduce_cuda_kernel_2dIN3c108BFloat16EfhEEvPT_S6_PKS5_PKT1_S8_bllll:
	.zero		976


//--------------------- .nv.constant0._ZN2at6native39_GLOBAL__N__cee6930f_7_Loss_cu_5b0651e138nll_loss_forward_reduce_cuda_kernel_2dIN3c104HalfEflEEvPT_S6_PKS5_PKT1_S8_bllll --------------------------
	.section	.nv.constant0._ZN2at6native39_GLOBAL__N__cee6930f_7_Loss_cu_5b0651e138nll_loss_forward_reduce_cuda_kernel_2dIN3c104HalfEflEEvPT_S6_PKS5_PKT1_S8_bllll,"a",@progbits
	.sectionflags	@""
	.align	4
.nv.constant0._ZN2at6native39_GLOBAL__N__cee6930f_7_Loss_cu_5b0651e138nll_loss_forward_reduce_cuda_kernel_2dIN3c104HalfEflEEvPT_S6_PKS5_PKT1_S8_bllll:
	.zero		976


//--------------------- .nv.constant0._ZN2at6native39_GLOBAL__N__cee6930f_7_Loss_cu_5b0651e138nll_loss_forward_reduce_cuda_kernel_2dIN3c104HalfEfhEEvPT_S6_PKS5_PKT1_S8_bllll --------------------------
	.section	.nv.constant0._ZN2at6native39_GLOBAL__N__cee6930f_7_Loss_cu_5b0651e138nll_loss_forward_reduce_cuda_kernel_2dIN3c104HalfEfhEEvPT_S6_PKS5_PKT1_S8_bllll,"a",@progbits
	.sectionflags	@""
	.align	4
.nv.constant0._ZN2at6native39_GLOBAL__N__cee6930f_7_Loss_cu_5b0651e138nll_loss_forward_reduce_cuda_kernel_2dIN3c104HalfEfhEEvPT_S6_PKS5_PKT1_S8_bllll:
	.zero		976


//--------------------- .nv.constant0._ZN2at6native39_GLOBAL__N__cee6930f_7_Loss_cu_5b0651e138nll_loss_forward_reduce_cuda_kernel_2dIfflEEvPT_S4_PKS3_PKT1_S6_bllll --------------------------
	.section	.nv.constant0._ZN2at6native39_GLOBAL__N__cee6930f_7_Loss_cu_5b0651e138nll_loss_forward_reduce_cuda_kernel_2dIfflEEvPT_S4_PKS3_PKT1_S6_bllll,"a",@progbits
	.sectionflags	@""
	.align	4
.nv.constant0._ZN2at6native39_GLOBAL__N__cee6930f_7_Loss_cu_5b0651e138nll_loss_forward_reduce_cuda_kernel_2dIfflEEvPT_S4_PKS3_PKT1_S6_bllll:
	.zero		976


//--------------------- .nv.constant0._ZN2at6native39_GLOBAL__N__cee6930f_7_Loss_cu_5b0651e138nll_loss_forward_reduce_cuda_kernel_2dIffhEEvPT_S4_PKS3_PKT1_S6_bllll --------------------------
	.section	.nv.constant0._ZN2at6native39_GLOBAL__N__cee6930f_7_Loss_cu_5b0651e138nll_loss_forward_reduce_cuda_kernel_2dIffhEEvPT_S4_PKS3_PKT1_S6_bllll,"a",@progbits
	.sectionflags	@""
	.align	4
.nv.constant0._ZN2at6native39_GLOBAL__N__cee6930f_7_Loss_cu_5b0651e138nll_loss_forward_reduce_cuda_kernel_2dIffhEEvPT_S4_PKS3_PKT1_S6_bllll:
	.zero		976


//--------------------- .nv.constant0._ZN2at6native39_GLOBAL__N__cee6930f_7_Loss_cu_5b0651e138nll_loss_forward_reduce_cuda_kernel_2dIddlEEvPT_S4_PKS3_PKT1_S6_bllll --------------------------
	.section	.nv.constant0._ZN2at6native39_GLOBAL__N__cee6930f_7_Loss_cu_5b0651e138nll_loss_forward_reduce_cuda_kernel_2dIddlEEvPT_S4_PKS3_PKT1_S6_bllll,"a",@progbits
	.sectionflags	@""
	.align	4
.nv.constant0._ZN2at6native39_GLOBAL__N__cee6930f_7_Loss_cu_5b0651e138nll_loss_forward_reduce_cuda_kernel_2dIddlEEvPT_S4_PKS3_PKT1_S6_bllll:
	.zero		976


//--------------------- .nv.constant0._ZN2at6native39_GLOBAL__N__cee6930f_7_Loss_cu_5b0651e138nll_loss_forward_reduce_cuda_kernel_2dIddhEEvPT_S4_PKS3_PKT1_S6_bllll --------------------------
	.section	.nv.constant0._ZN2at6native39_GLOBAL__N__cee6930f_7_Loss_cu_5b0651e138nll_loss_forward_reduce_cuda_kernel_2dIddhEEvPT_S4_PKS3_PKT1_S6_bllll,"a",@progbits
	.sectionflags	@""
	.align	4
.nv.constant0._ZN2at6native39_GLOBAL__N__cee6930f_7_Loss_cu_5b0651e138nll_loss_forward_reduce_cuda_kernel_2dIddhEEvPT_S4_PKS3_PKT1_S6_bllll:
	.zero		976


//--------------------- .nv.constant0._ZN2at6native39_GLOBAL__N__cee6930f_7_Loss_cu_5b0651e138nll_loss_forward_reduce_cuda_kernel_1dIN3c108BFloat16ElEEvPT_S6_PKS5_PKT0_S8_bll --------------------------
	.section	.nv.constant0._ZN2at6native39_GLOBAL__N__cee6930f_7_Loss_cu_5b0651e138nll_loss_forward_reduce_cuda_kernel_1dIN3c108BFloat16ElEEvPT_S6_PKS5_PKT0_S8_bll,"a",@progbits
	.sectionflags	@""
	.align	4
.nv.constant0._ZN2at6native39_GLOBAL__N__cee6930f_7_Loss_cu_5b0651e138nll_loss_forward_reduce_cuda_kernel_1dIN3c108BFloat16ElEEvPT_S6_PKS5_PKT0_S8_bll:
	.zero		960


//--------------------- .nv.constant0._ZN2at6native39_GLOBAL__N__cee6930f_7_Loss_cu_5b0651e138nll_loss_forward_reduce_cuda_kernel_1dIN3c108BFloat16EhEEvPT_S6_PKS5_PKT0_S8_bll --------------------------
	.section	.nv.constant0._ZN2at6native39_GLOBAL__N__cee6930f_7_Loss_cu_5b0651e138nll_loss_forward_reduce_cuda_kernel_1dIN3c108BFloat16EhEEvPT_S6_PKS5_PKT0_S8_bll,"a",@progbits
	.sectionflags	@""
	.align	4
.nv.constant0._ZN2at6native39_GLOBAL__N__cee6930f_7_Loss_cu_5b0651e138nll_loss_forward_reduce_cuda_kernel_1dIN3c108BFloat16EhEEvPT_S6_PKS5_PKT0_S8_bll:
	.zero		960


//--------------------- .nv.constant0._ZN2at6native39_GLOBAL__N__cee6930f_7_Loss_cu_5b0651e138nll_loss_forward_reduce_cuda_kernel_1dIN3c104HalfElEEvPT_S6_PKS5_PKT0_S8_bll --------------------------
	.section	.nv.constant0._ZN2at6native39_GLOBAL__N__cee6930f_7_Loss_cu_5b0651e138nll_loss_forward_reduce_cuda_kernel_1dIN3c104HalfElEEvPT_S6_PKS5_PKT0_S8_bll,"a",@progbits
	.sectionflags	@""
	.align	4
.nv.constant0._ZN2at6native39_GLOBAL__N__cee6930f_7_Loss_cu_5b0651e138nll_loss_forward_reduce_cuda_kernel_1dIN3c104HalfElEEvPT_S6_PKS5_PKT0_S8_bll:
	.zero		960


//--------------------- .nv.constant0._ZN2at6native39_GLOBAL__N__cee6930f_7_Loss_cu_5b0651e138nll_loss_forward_reduce_cuda_kernel_1dIN3c104HalfEhEEvPT_S6_PKS5_PKT0_S8_bll --------------------------
	.section	.nv.constant0._ZN2at6native39_GLOBAL__N__cee6930f_7_Loss_cu_5b0651e138nll_loss_forward_reduce_cuda_kernel_1dIN3c104HalfEhEEvPT_S6_PKS5_PKT0_S8_bll,"a",@progbits
	.sectionflags	@""
	.align	4
.nv.constant0._ZN2at6native39_GLOBAL__N__cee6930f_7_Loss_cu_5b0651e138nll_loss_forward_reduce_cuda_kernel_1dIN3c104HalfEhEEvPT_S6_PKS5_PKT0_S8_bll:
	.zero		960


//--------------------- .nv.constant0._ZN2at6native39_GLOBAL__N__cee6930f_7_Loss_cu_5b0651e138nll_loss_forward_reduce_cuda_kernel_1dIflEEvPT_S4_PKS3_PKT0_S6_bll --------------------------
	.section	.nv.constant0._ZN2at6native39_GLOBAL__N__cee6930f_7_Loss_cu_5b0651e138nll_loss_forward_reduce_cuda_kernel_1dIflEEvPT_S4_PKS3_PKT0_S6_bll,"a",@progbits
	.sectionflags	@""
	.align	4
.nv.constant0._ZN2at6native39_GLOBAL__N__cee6930f_7_Loss_cu_5b0651e138nll_loss_forward_reduce_cuda_kernel_1dIflEEvPT_S4_PKS3_PKT0_S6_bll:
	.zero		960


//--------------------- .nv.constant0._ZN2at6native39_GLOBAL__N__cee6930f_7_Loss_cu_5b0651e138nll_loss_forward_reduce_cuda_kernel_1dIfhEEvPT_S4_PKS3_PKT0_S6_bll --------------------------
	.section	.nv.constant0._ZN2at6native39_GLOBAL__N__cee6930f_7_Loss_cu_5b0651e138nll_loss_forward_reduce_cuda_kernel_1dIfhEEvPT_S4_PKS3_PKT0_S6_bll,"a",@progbits
	.sectionflags	@""
	.align	4
.nv.constant0._ZN2at6native39_GLOBAL__N__cee6930f_7_Loss_cu_5b0651e138nll_loss_forward_reduce_cuda_kernel_1dIfhEEvPT_S4_PKS3_PKT0_S6_bll:
	.zero		960


//--------------------- .nv.constant0._ZN2at6native39_GLOBAL__N__cee6930f_7_Loss_cu_5b0651e138nll_loss_forward_reduce_cuda_kernel_1dIdlEEvPT_S4_PKS3_PKT0_S6_bll --------------------------
	.section	.nv.constant0._ZN2at6native39_GLOBAL__N__cee6930f_7_Loss_cu_5b0651e138nll_loss_forward_reduce_cuda_kernel_1dIdlEEvPT_S4_PKS3_PKT0_S6_bll,"a",@progbits
	.sectionflags	@""
	.align	4
.nv.constant0._ZN2at6native39_GLOBAL__N__cee6930f_7_Loss_cu_5b0651e138nll_loss_forward_reduce_cuda_kernel_1dIdlEEvPT_S4_PKS3_PKT0_S6_bll:
	.zero		960


//--------------------- .nv.constant0._ZN2at6native39_GLOBAL__N__cee6930f_7_Loss_cu_5b0651e138nll_loss_forward_reduce_cuda_kernel_1dIdhEEvPT_S4_PKS3_PKT0_S6_bll --------------------------
	.section	.nv.constant0._ZN2at6native39_GLOBAL__N__cee6930f_7_Loss_cu_5b0651e138nll_loss_forward_reduce_cuda_kernel_1dIdhEEvPT_S4_PKS3_PKT0_S6_bll,"a",@progbits
	.sectionflags	@""
	.align	4
.nv.constant0._ZN2at6native39_GLOBAL__N__cee6930f_7_Loss_cu_5b0651e138nll_loss_forward_reduce_cuda_kernel_1dIdhEEvPT_S4_PKS3_PKT0_S6_bll:
	.zero		960


//--------------------- .nv.constant0._ZN2at6native39_GLOBAL__N__cee6930f_7_Loss_cu_5b0651e138nll_loss_forward_no_reduce_cuda_kernelIN3c108BFloat16ElEEvlNS_27GenericPackedTensorAccessorIT_Lm2ENS_16DefaultPtrTraitsElEEPKT0_PS6_PKS6_ll --------------------------
	.section	.nv.constant0._ZN2at6native39_GLOBAL__N__cee6930f_7_Loss_cu_5b0651e138nll_loss_forward_no_reduce_cuda_kernelIN3c108BFloat16ElEEvlNS_27GenericPackedTensorAccessorIT_Lm2ENS_16DefaultPtrTraitsElEEPKT0_PS6_PKS6_ll,"a",@progbits
	.sectionflags	@""
	.align	4
.nv.constant0._ZN2at6native39_GLOBAL__N__cee6930f_7_Loss_cu_5b0651e138nll_loss_forward_no_reduce_cuda_kernelIN3c108BFloat16ElEEvlNS_27GenericPackedTensorAccessorIT_Lm2ENS_16DefaultPtrTraitsElEEPKT0_PS6_PKS6_ll:
	.zero		984


//--------------------- .nv.constant0._ZN2at6native39_GLOBAL__N__cee6930f_7_Loss_cu_5b0651e138nll_loss_forward_no_reduce_cuda_kernelIN3c108BFloat16EhEEvlNS_27GenericPackedTensorAccessorIT_Lm2ENS_16DefaultPtrTraitsElEEPKT0_PS6_PKS6_ll --------------------------
	.section	.nv.constant0._ZN2at6native39_GLOBAL__N__cee6930f_7_Loss_cu_5b0651e138nll_loss_forward_no_reduce_cuda_kernelIN3c108BFloat16EhEEvlNS_27GenericPackedTensorAccessorIT_Lm2ENS_16DefaultPtrTraitsElEEPKT0_PS6_PKS6_ll,"a",@progbits
	.sectionflags	@""
	.align	4
.nv.constant0._ZN2at6native39_GLOBAL__N__cee6930f_7_Loss_cu_5b0651e138nll_loss_forward_no_reduce_cuda_kernelIN3c108BFloat16EhEEvlNS_27GenericPackedTensorAccessorIT_Lm2ENS_16DefaultPtrTraitsElEEPKT0_PS6_PKS6_ll:
	.zero		984


//--------------------- .nv.constant0._ZN2at6native39_GLOBAL__N__cee6930f_7_Loss_cu_5b0651e138nll_loss_forward_no_reduce_cuda_kernelIN3c104HalfElEEvlNS_27GenericPackedTensorAccessorIT_Lm2ENS_16DefaultPtrTraitsElEEPKT0_PS6_PKS6_ll --------------------------
	.section	.nv.constant0._ZN2at6native39_GLOBAL__N__cee6930f_7_Loss_cu_5b0651e138nll_loss_forward_no_reduce_cuda_kernelIN3c104HalfElEEvlNS_27GenericPackedTensorAccessorIT_Lm2ENS_16DefaultPtrTraitsElEEPKT0_PS6_PKS6_ll,"a",@progbits
	.sectionflags	@""
	.align	4
.nv.constant0._ZN2at6native39_GLOBAL__N__cee6930f_7_Loss_cu_5b0651e138nll_loss_forward_no_reduce_cuda_kernelIN3c104HalfElEEvlNS_27GenericPackedTensorAccessorIT_Lm2ENS_16DefaultPtrTraitsElEEPKT0_PS6_PKS6_ll:
	.zero		984


//--------------------- .nv.constant0._ZN2at6native39_GLOBAL__N__cee6930f_7_Loss_cu_5b0651e138nll_loss_forward_no_reduce_cuda_kernelIN3c104HalfEhEEvlNS_27GenericPackedTensorAccessorIT_Lm2ENS_16DefaultPtrTraitsElEEPKT0_PS6_PKS6_ll --------------------------
	.section	.nv.constant0._ZN2at6native39_GLOBAL__N__cee6930f_7_Loss_cu_5b0651e138nll_loss_forward_no_reduce_cuda_kernelIN3c104HalfEhEEvlNS_27GenericPackedTensorAccessorIT_Lm2ENS_16DefaultPtrTraitsElEEPKT0_PS6_PKS6_ll,"a",@progbits
	.sectionflags	@""
	.align	4
.nv.constant0._ZN2at6native39_GLOBAL__N__cee6930f_7_Loss_cu_5b0651e138nll_loss_forward_no_reduce_cuda_kernelIN3c104HalfEhEEvlNS_27GenericPackedTensorAccessorIT_Lm2ENS_16DefaultPtrTraitsElEEPKT0_PS6_PKS6_ll:
	.zero		984


//--------------------- .nv.constant0._ZN2at6native39_GLOBAL__N__cee6930f_7_Loss_cu_5b0651e138nll_loss_forward_no_reduce_cuda_kernelIflEEvlNS_27GenericPackedTensorAccessorIT_Lm2ENS_16DefaultPtrTraitsElEEPKT0_PS4_PKS4_ll --------------------------
	.section	.nv.constant0._ZN2at6native39_GLOBAL__N__cee6930f_7_Loss_cu_5b0651e138nll_loss_forward_no_reduce_cuda_kernelIflEEvlNS_27GenericPackedTensorAccessorIT_Lm2ENS_16DefaultPtrTraitsElEEPKT0_PS4_PKS4_ll,"a",@progbits
	.sectionflags	@""
	.align	4
.nv.constant0._ZN2at6native39_GLOBAL__N__cee6930f_7_Loss_cu_5b0651e138nll_loss_forward_no_reduce_cuda_kernelIflEEvlNS_27GenericPackedTensorAccessorIT_Lm2ENS_16DefaultPtrTraitsElEEPKT0_PS4_PKS4_ll:
	.zero		984


//--------------------- .nv.constant0._ZN2at6native39_GLOBAL__N__cee6930f_7_Loss_cu_5b0651e138nll_loss_forward_no_reduce_cuda_kernelIfhEEvlNS_27GenericPackedTensorAccessorIT_Lm2ENS_16DefaultPtrTraitsElEEPKT0_PS4_PKS4_ll --------------------------
	.section	.nv.constant0._ZN2at6native39_GLOBAL__N__cee6930f_7_Loss_cu_5b0651e138nll_loss_forward_no_reduce_cuda_kernelIfhEEvlNS_27GenericPackedTensorAccessorIT_Lm2ENS_16DefaultPtrTraitsElEEPKT0_PS4_PKS4_ll,"a",@progbits
	.sectionflags	@""
	.align	4
.nv.constant0._ZN2at6native39_GLOBAL__N__cee6930f_7_Loss_cu_5b0651e138nll_loss_forward_no_reduce_cuda_kernelIfhEEvlNS_27GenericPackedTensorAccessorIT_Lm2ENS_16DefaultPtrTraitsElEEPKT0_PS4_PKS4_ll:
	.zero		984


//--------------------- .nv.constant0._ZN2at6native39_GLOBAL__N__cee6930f_7_Loss_cu_5b0651e138nll_loss_forward_no_reduce_cuda_kernelIdlEEvlNS_27GenericPackedTensorAccessorIT_Lm2ENS_16DefaultPtrTraitsElEEPKT0_PS4_PKS4_ll --------------------------
	.section	.nv.constant0._ZN2at6native39_GLOBAL__N__cee6930f_7_Loss_cu_5b0651e138nll_loss_forward_no_reduce_cuda_kernelIdlEEvlNS_27GenericPackedTensorAccessorIT_Lm2ENS_16DefaultPtrTraitsElEEPKT0_PS4_PKS4_ll,"a",@progbits
	.sectionflags	@""
	.align	4
.nv.constant0._ZN2at6native39_GLOBAL__N__cee6930f_7_Loss_cu_5b0651e138nll_loss_forward_no_reduce_cuda_kernelIdlEEvlNS_27GenericPackedTensorAccessorIT_Lm2ENS_16DefaultPtrTraitsElEEPKT0_PS4_PKS4_ll:
	.zero		984


//--------------------- .nv.constant0._ZN2at6native39_GLOBAL__N__cee6930f_7_Loss_cu_5b0651e138nll_loss_forward_no_reduce_cuda_kernelIdhEEvlNS_27GenericPackedTensorAccessorIT_Lm2ENS_16DefaultPtrTraitsElEEPKT0_PS4_PKS4_ll --------------------------
	.section	.nv.constant0._ZN2at6native39_GLOBAL__N__cee6930f_7_Loss_cu_5b0651e138nll_loss_forward_no_reduce_cuda_kernelIdhEEvlNS_27GenericPackedTensorAccessorIT_Lm2ENS_16DefaultPtrTraitsElEEPKT0_PS4_PKS4_ll,"a",@progbits
	.sectionflags	@""
	.align	4
.nv.constant0._ZN2at6native39_GLOBAL__N__cee6930f_7_Loss_cu_5b0651e138nll_loss_forward_no_reduce_cuda_kernelIdhEEvlNS_27GenericPackedTensorAccessorIT_Lm2ENS_16DefaultPtrTraitsElEEPKT0_PS4_PKS4_ll:
	.zero		984


//--------------------- .nv.constant0._ZN2at6native18elementwise_kernelILi128ELi4EZNS0_15gpu_kernel_implIZZZNS0_29binary_cross_entropy_out_cudaERKNS_6TensorES5_RKSt8optionalIS3_ElRS3_ENKUlvE_clEvENKUlvE2_clEvEUlN3c108BFloat16ESE_E_EEvRNS_18TensorIteratorBaseERKT_EUliE_EEviT1_ --------------------------
	.section	.nv.constant0._ZN2at6native18elementwise_kernelILi128ELi4EZNS0_15gpu_kernel_implIZZZNS0_29binary_cross_entropy_out_cudaERKNS_6TensorES5_RKSt8optionalIS3_ElRS3_ENKUlvE_clEvENKUlvE2_clEvEUlN3c108BFloat16ESE_E_EEvRNS_18TensorIteratorBaseERKT_EUliE_EEviT1_,"a",@progbits
	.sectionflags	@""
	.align	4
.nv.constant0._ZN2at6native18elementwise_kernelILi128ELi4EZNS0_15gpu_kernel_implIZZZNS0_29binary_cross_entropy_out_cudaERKNS_6TensorES5_RKSt8optionalIS3_ElRS3_ENKUlvE_clEvENKUlvE2_clEvEUlN3c108BFloat16ESE_E_EEvRNS_18TensorIteratorBaseERKT_EUliE_EEviT1_:
	.zero		1552


//--------------------- .nv.constant0._ZN2at6native27unrolled_elementwise_kernelIZZZNS0_29binary_cross_entropy_out_cudaERKNS_6TensorES4_RKSt8optionalIS2_ElRS2_ENKUlvE_clEvENKUlvE2_clEvEUlN3c108BFloat16ESD_E_St5arrayIPcLm3EELi4E23TrivialOffsetCalculatorILi2EjESI_ILi1EjENS0_6memory12LoadWithCastILi2EEENSL_13StoreWithCastILi1EEEEEviT_T0_T2_T3_T4_T5_ --------------------------
	.section	.nv.constant0._ZN2at6native27unrolled_elementwise_kernelIZZZNS0_29binary_cross_entropy_out_cudaERKNS_6TensorES4_RKSt8optionalIS2_ElRS2_ENKUlvE_clEvENKUlvE2_clEvEUlN3c108BFloat16ESD_E_St5arrayIPcLm3EELi4E23TrivialOffsetCalculatorILi2EjESI_ILi1EjENS0_6memory12LoadWithCastILi2EEENSL_13StoreWithCastILi1EEEEEviT_T0_T2_T3_T4_T5_,"a",@progbits
	.sectionflags	@""
	.align	4
.nv.constant0._ZN2at6native27unrolled_elementwise_kernelIZZZNS0_29binary_cross_entropy_out_cudaERKNS_6TensorES4_RKSt8optionalIS2_ElRS2_ENKUlvE_clEvENKUlvE2_clEvEUlN3c108BFloat16ESD_E_St5arrayIPcLm3EELi4E23TrivialOffsetCalculatorILi2EjESI_ILi1EjENS0_6memory12LoadWithCastILi2EEENSL_13StoreWithCastILi1EEEEEviT_T0_T2_T3_T4_T5_:
	.zero		952


//--------------------- .nv.constant0._ZN2at6native18elementwise_kernelILi128ELi4EZNS0_22gpu_kernel_impl_nocastIZZZNS0_29binary_cross_entropy_out_cudaERKNS_6TensorES5_RKSt8optionalIS3_ElRS3_ENKUlvE_clEvENKUlvE2_clEvEUlN3c108BFloat16ESE_E_EEvRNS_18TensorIteratorBaseERKT_EUliE_EEviT1_ --------------------------
	.section	.nv.constant0._ZN2at6native18elementwise_kernelILi128ELi4EZNS0_22gpu_kernel_impl_nocastIZZZNS0_29binary_cross_entropy_out_cudaERKNS_6TensorES5_RKSt8optionalIS3_ElRS3_ENKUlvE_clEvENKUlvE2_clEvEUlN3c108BFloat16ESE_E_EEvRNS_18TensorIteratorBaseERKT_EUliE_EEviT1_,"a",@progbits
	.sectionflags	@""
	.align	4
.nv.constant0._ZN2at6native18elementwise_kernelILi128ELi4EZNS0_22gpu_kernel_impl_nocastIZZZNS0_29binary_cross_entropy_out_cudaERKNS_6TensorES5_RKSt8optionalIS3_ElRS3_ENKUlvE_clEvENKUlvE2_clEvEUlN3c108BFloat16ESE_E_EEvRNS_18TensorIteratorBaseERKT_EUliE_EEviT1_:
	.zero		1552


//--------------------- .nv.constant0._ZN2at6native27unrolled_elementwise_kernelIZZZNS0_29binary_cross_entropy_out_cudaERKNS_6TensorES4_RKSt8optionalIS2_ElRS2_ENKUlvE_clEvENKUlvE2_clEvEUlN3c108BFloat16ESD_E_St5arrayIPcLm3EELi4E23TrivialOffsetCalculatorILi2EjESI_ILi1EjENS0_6memory15LoadWithoutCastENSL_16StoreWithoutCastEEEviT_T0_T2_T3_T4_T5_ --------------------------
	.section	.nv.constant0._ZN2at6native27unrolled_elementwise_kernelIZZZNS0_29binary_cross_entropy_out_cudaERKNS_6TensorES4_RKSt8optionalIS2_ElRS2_ENKUlvE_clEvENKUlvE2_clEvEUlN3c108BFloat16ESD_E_St5arrayIPcLm3EELi4E23TrivialOffsetCalculatorILi2EjESI_ILi1EjENS0_6memory15LoadWithoutCastENSL_16StoreWithoutCastEEEviT_T0_T2_T3_T4_T5_,"a",@progbits
	.sectionflags	@""
	.align	4
.nv.constant0._ZN2at6native27unrolled_elementwise_kernelIZZZNS0_29binary_cross_entropy_out_cudaERKNS_6TensorES4_RKSt8optionalIS2_ElRS2_ENKUlvE_clEvENKUlvE2_clEvEUlN3c108BFloat16ESD_E_St5arrayIPcLm3EELi4E23TrivialOffsetCalculatorILi2EjESI_ILi1EjENS0_6memory15LoadWithoutCastENSL_16StoreWithoutCastEEEviT_T0_T2_T3_T4_T5_:
	.zero		932


//--------------------- .nv.constant0._ZN2at6native29vectorized_elementwise_kernelILi2EZZZNS0_29binary_cross_entropy_out_cudaERKNS_6TensorES4_RKSt8optionalIS2_ElRS2_ENKUlvE_clEvENKUlvE2_clEvEUlN3c108BFloat16ESD_E_St5arrayIPcLm3EEEEviT0_T1_ --------------------------
	.section	.nv.constant0._ZN2at6native29vectorized_elementwise_kernelILi2EZZZNS0_29binary_cross_entropy_out_cudaERKNS_6TensorES4_RKSt8optionalIS2_ElRS2_ENKUlvE_clEvENKUlvE2_clEvEUlN3c108BFloat16ESD_E_St5arrayIPcLm3EEEEviT0_T1_,"a",@progbits
	.sectionflags	@""
	.align	4
.nv.constant0._ZN2at6native29vectorized_elementwise_kernelILi2EZZZNS0_29binary_cross_entropy_out_cudaERKNS_6TensorES4_RKSt8optionalIS2_ElRS2_ENKUlvE_clEvENKUlvE2_clEvEUlN3c108BFloat16ESD_E_St5arrayIPcLm3EEEEviT0_T1_:
	.zero		928


//--------------------- .nv.constant0._ZN2at6native29vectorized_elementwise_kernelILi4EZZZNS0_29binary_cross_entropy_out_cudaERKNS_6TensorES4_RKSt8optionalIS2_ElRS2_ENKUlvE_clEvENKUlvE2_clEvEUlN3c108BFloat16ESD_E_St5arrayIPcLm3EEEEviT0_T1_ --------------------------
	.section	.nv.constant0._ZN2at6native29vectorized_elementwise_kernelILi4EZZZNS0_29binary_cross_entropy_out_cudaERKNS_6TensorES4_RKSt8optionalIS2_ElRS2_ENKUlvE_clEvENKUlvE2_clEvEUlN3c108BFloat16ESD_E_St5arrayIPcLm3EEEEviT0_T1_,"a",@progbits
	.sectionflags	@""
	.align	4
.nv.constant0._ZN2at6native29vectorized_elementwise_kernelILi4EZZZNS0_29binary_cross_entropy_out_cudaERKNS_6TensorES4_RKSt8optionalIS2_ElRS2_ENKUlvE_clEvENKUlvE2_clEvEUlN3c108BFloat16ESD_E_St5arrayIPcLm3EEEEviT0_T1_:
	.zero		928


//--------------------- .nv.constant0._ZN2at6native29vectorized_elementwise_kernelILi8EZZZNS0_29binary_cross_entropy_out_cudaERKNS_6TensorES4_RKSt8optionalIS2_ElRS2_ENKUlvE_clEvENKUlvE2_clEvEUlN3c108BFloat16ESD_E_St5arrayIPcLm3EEEEviT0_T1_ --------------------------
	.section	.nv.constant0._ZN2at6native29vectorized_elementwise_kernelILi8EZZZNS0_29binary_cross_entropy_out_cudaERKNS_6TensorES4_RKSt8optionalIS2_ElRS2_ENKUlvE_clEvENKUlvE2_clEvEUlN3c108BFloat16ESD_E_St5arrayIPcLm3EEEEviT0_T1_,"a",@progbits
	.sectionflags	@""
	.align	4
.nv.constant0._ZN2at6native29vectorized_elementwise_kernelILi8EZZZNS0_29binary_cross_entropy_out_cudaERKNS_6TensorES4_RKSt8optionalIS2_ElRS2_ENKUlvE_clEvENKUlvE2_clEvEUlN3c108BFloat16ESD_E_St5arrayIPcLm3EEEEviT0_T1_:
	.zero		928


//--------------------- .nv.constant0._ZN2at6native18elementwise_kernelILi128ELi4EZNS0_15gpu_kernel_implIZZZNS0_29binary_cross_entropy_out_cudaERKNS_6TensorES5_RKSt8optionalIS3_ElRS3_ENKUlvE_clEvENKUlvE1_clEvEUlN3c104HalfESE_E_EEvRNS_18TensorIteratorBaseERKT_EUliE_EEviT1_ --------------------------
	.section	.nv.constant0._ZN2at6native18elementwise_kernelILi128ELi4EZNS0_15gpu_kernel_implIZZZNS0_29binary_cross_entropy_out_cudaERKNS_6TensorES5_RKSt8optionalIS3_ElRS3_ENKUlvE_clEvENKUlvE1_clEvEUlN3c104HalfESE_E_EEvRNS_18TensorIteratorBaseERKT_EUliE_EEviT1_,"a",@progbits
	.sectionflags	@""
	.align	4
.nv.constant0._ZN2at6native18elementwise_kernelILi128ELi4EZNS0_15gpu_kernel_implIZZZNS0_29binary_cross_entropy_out_cudaERKNS_6TensorES5_RKSt8optionalIS3_ElRS3_ENKUlvE_clEvENKUlvE1_clEvEUlN3c104HalfESE_E_EEvRNS_18TensorIteratorBaseERKT_EUliE_EEviT1_:
	.zero		1552


//--------------------- .nv.constant0._ZN2at6native27unrolled_elementwise_kernelIZZZNS0_29binary_cross_entropy_out_cudaERKNS_6TensorES4_RKSt8optionalIS2_ElRS2_ENKUlvE_clEvENKUlvE1_clEvEUlN3c104HalfESD_E_St5arrayIPcLm3EELi4E23TrivialOffsetCalculatorILi2EjESI_ILi1EjENS0_6memory12LoadWithCastILi2EEENSL_13StoreWithCastILi1EEEEEviT_T0_T2_T3_T4_T5_ --------------------------
	.section	.nv.constant0._ZN2at6native27unrolled_elementwise_kernelIZZZNS0_29binary_cross_entropy_out_cudaERKNS_6TensorES4_RKSt8optionalIS2_ElRS2_ENKUlvE_clEvENKUlvE1_clEvEUlN3c104HalfESD_E_St5arrayIPcLm3EELi4E23TrivialOffsetCalculatorILi2EjESI_ILi1EjENS0_6memory12LoadWithCastILi2EEENSL_13StoreWithCastILi1EEEEEviT_T0_T2_T3_T4_T5_,"a",@progbits
	.sectionflags	@""
	.align	4
.nv.constant0._ZN2at6native27unrolled_elementwise_kernelIZZZNS0_29binary_cross_entropy_out_cudaERKNS_6TensorES4_RKSt8optionalIS2_ElRS2_ENKUlvE_clEvENKUlvE1_clEvEUlN3c104HalfESD_E_St5arrayIPcLm3EELi4E23TrivialOffsetCalculatorILi2EjESI_ILi1EjENS0_6memory12LoadWithCastILi2EEENSL_13StoreWithCastILi1EEEEEviT_T0_T2_T3_T4_T5_:
	.zero		952


//--------------------- .nv.constant0._ZN2at6native18elementwise_kernelILi128ELi4EZNS0_22gpu_kernel_impl_nocastIZZZNS0_29binary_cross_entropy_out_cudaERKNS_6TensorES5_RKSt8optionalIS3_ElRS3_ENKUlvE_clEvENKUlvE1_clEvEUlN3c104HalfESE_E_EEvRNS_18TensorIteratorBaseERKT_EUliE_EEviT1_ --------------------------
	.section	.nv.constant0._ZN2at6native18elementwise_kernelILi128ELi4EZNS0_22gpu_kernel_impl_nocastIZZZNS0_29binary_cross_entropy_out_cudaERKNS_6TensorES5_RKSt8optionalIS3_ElRS3_ENKUlvE_clEvENKUlvE1_clEvEUlN3c104HalfESE_E_EEvRNS_18TensorIteratorBaseERKT_EUliE_EEviT1_,"a",@progbits
	.sectionflags	@""
	.align	4
.nv.constant0._ZN2at6native18elementwise_kernelILi128ELi4EZNS0_22gpu_kernel_impl_nocastIZZZNS0_29binary_cross_entropy_out_cudaERKNS_6TensorES5_RKSt8optionalIS3_ElRS3_ENKUlvE_clEvENKUlvE1_clEvEUlN3c104HalfESE_E_EEvRNS_18TensorIteratorBaseERKT_EUliE_EEviT1_:
	.zero		1552


//--------------------- .nv.constant0._ZN2at6native27unrolled_elementwise_kernelIZZZNS0_29binary_cross_entropy_out_cudaERKNS_6TensorES4_RKSt8optionalIS2_ElRS2_ENKUlvE_clEvENKUlvE1_clEvEUlN3c104HalfESD_E_St5arrayIPcLm3EELi4E23TrivialOffsetCalculatorILi2EjESI_ILi1EjENS0_6memory15LoadWithoutCastENSL_16StoreWithoutCastEEEviT_T0_T2_T3_T4_T5_ --------------------------
	.section	.nv.constant0._ZN2at6native27unrolled_elementwise_kernelIZZZNS0_29binary_cross_entropy_out_cudaERKNS_6TensorES4_RKSt8optionalIS2_ElRS2_ENKUlvE_clEvENKUlvE1_clEvEUlN3c104HalfESD_E_St5arrayIPcLm3EELi4E23TrivialOffsetCalculatorILi2EjESI_ILi1EjENS0_6memory15LoadWithoutCastENSL_16StoreWithoutCastEEEviT_T0_T2_T3_T4_T5_,"a",@progbits
	.sectionflags	@""
	.align	4
.nv.constant0._ZN2at6native27unrolled_elementwise_kernelIZZZNS0_29binary_cross_entropy_out_cudaERKNS_6TensorES4_RKSt8optionalIS2_ElRS2_ENKUlvE_clEvENKUlvE1_clEvEUlN3c104HalfESD_E_St5arrayIPcLm3EELi4E23TrivialOffsetCalculatorILi2EjESI_ILi1EjENS0_6memory15LoadWithoutCastENSL_16StoreWithoutCastEEEviT_T0_T2_T3_T4_T5_:
	.zero		932


//--------------------- .nv.constant0._ZN2at6native29vectorized_elementwise_kernelILi2EZZZNS0_29binary_cross_entropy_out_cudaERKNS_6TensorES4_RKSt8optionalIS2_ElRS2_ENKUlvE_clEvENKUlvE1_clEvEUlN3c104HalfESD_E_St5arrayIPcLm3EEEEviT0_T1_ --------------------------
	.section	.nv.constant0._ZN2at6native29vectorized_elementwise_kernelILi2EZZZNS0_29binary_cross_entropy_out_cudaERKNS_6TensorES4_RKSt8optionalIS2_ElRS2_ENKUlvE_clEvENKUlvE1_clEvEUlN3c104HalfESD_E_St5arrayIPcLm3EEEEviT0_T1_,"a",@progbits
	.sectionflags	@""
	.align	4
.nv.constant0._ZN2at6native29vectorized_elementwise_kernelILi2EZZZNS0_29binary_cross_entropy_out_cudaERKNS_6TensorES4_RKSt8optionalIS2_ElRS2_ENKUlvE_clEvENKUlvE1_clEvEUlN3c104HalfESD_E_St5arrayIPcLm3EEEEviT0_T1_:
	.zero		928


//--------------------- .nv.constant0._ZN2at6native29vectorized_elementwise_kernelILi4EZZZNS0_29binary_cross_entropy_out_cudaERKNS_6TensorES4_RKSt8optionalIS2_ElRS2_ENKUlvE_clEvENKUlvE1_clEvEUlN3c104HalfESD_E_St5arrayIPcLm3EEEEviT0_T1_ --------------------------
	.section	.nv.constant0._ZN2at6native29vectorized_elementwise_kernelILi4EZZZNS0_29binary_cross_entropy_out_cudaERKNS_6TensorES4_RKSt8optionalIS2_ElRS2_ENKUlvE_clEvENKUlvE1_clEvEUlN3c104HalfESD_E_St5arrayIPcLm3EEEEviT0_T1_,"a",@progbits
	.sectionflags	@""
	.align	4
.nv.constant0._ZN2at6native29vectorized_elementwise_kernelILi4EZZZNS0_29binary_cross_entropy_out_cudaERKNS_6TensorES4_RKSt8optionalIS2_ElRS2_ENKUlvE_clEvENKUlvE1_clEvEUlN3c104HalfESD_E_St5arrayIPcLm3EEEEviT0_T1_:
	.zero		928


//--------------------- .nv.constant0._ZN2at6native29vectorized_elementwise_kernelILi8EZZZNS0_29binary_cross_entropy_out_cudaERKNS_6TensorES4_RKSt8optionalIS2_ElRS2_ENKUlvE_clEvENKUlvE1_clEvEUlN3c104HalfESD_E_St5arrayIPcLm3EEEEviT0_T1_ --------------------------
	.section	.nv.constant0._ZN2at6native29vectorized_elementwise_kernelILi8EZZZNS0_29binary_cross_entropy_out_cudaERKNS_6TensorES4_RKSt8optionalIS2_ElRS2_ENKUlvE_clEvENKUlvE1_clEvEUlN3c104HalfESD_E_St5arrayIPcLm3EEEEviT0_T1_,"a",@progbits
	.sectionflags	@""
	.align	4
.nv.constant0._ZN2at6native29vectorized_elementwise_kernelILi8EZZZNS0_29binary_cross_entropy_out_cudaERKNS_6TensorES4_RKSt8optionalIS2_ElRS2_ENKUlvE_clEvENKUlvE1_clEvEUlN3c104HalfESD_E_St5arrayIPcLm3EEEEviT0_T1_:
	.zero		928


//--------------------- .nv.constant0._ZN2at6native18elementwise_kernelILi128ELi4EZNS0_15gpu_kernel_implIZZZNS0_29binary_cross_entropy_out_cudaERKNS_6TensorES5_RKSt8optionalIS3_ElRS3_ENKUlvE_clEvENKUlvE0_clEvEUlffE_EEvRNS_18TensorIteratorBaseERKT_EUliE_EEviT1_ --------------------------
	.section	.nv.constant0._ZN2at6native18elementwise_kernelILi128ELi4EZNS0_15gpu_kernel_implIZZZNS0_29binary_cross_entropy_out_cudaERKNS_6TensorES5_RKSt8optionalIS3_ElRS3_ENKUlvE_clEvENKUlvE0_clEvEUlffE_EEvRNS_18TensorIteratorBaseERKT_EUliE_EEviT1_,"a",@progbits
	.sectionflags	@""
	.align	4
.nv.constant0._ZN2at6native18elementwise_kernelILi128ELi4EZNS0_15gpu_kernel_implIZZZNS0_29binary_cross_entropy_out_cudaERKNS_6TensorES5_RKSt8optionalIS3_ElRS3_ENKUlvE_clEvENKUlvE0_clEvEUlffE_EEvRNS_18TensorIteratorBaseERKT_EUliE_EEviT1_:
	.zero		1552


//--------------------- .nv.constant0._ZN2at6native27unrolled_elementwise_kernelIZZZNS0_29binary_cross_entropy_out_cudaERKNS_6TensorES4_RKSt8optionalIS2_ElRS2_ENKUlvE_clEvENKUlvE0_clEvEUlffE_St5arrayIPcLm3EELi4E23TrivialOffsetCalculatorILi2EjESG_ILi1EjENS0_6memory12LoadWithCastILi2EEENSJ_13StoreWithCastILi1EEEEEviT_T0_T2_T3_T4_T5_ --------------------------
	.section	.nv.constant0._ZN2at6native27unrolled_elementwise_kernelIZZZNS0_29binary_cross_entropy_out_cudaERKNS_6TensorES4_RKSt8optionalIS2_ElRS2_ENKUlvE_clEvENKUlvE0_clEvEUlffE_St5arrayIPcLm3EELi4E23TrivialOffsetCalculatorILi2EjESG_ILi1EjENS0_6memory12LoadWithCastILi2EEENSJ_13StoreWithCastILi1EEEEEviT_T0_T2_T3_T4_T5_,"a",@progbits
	.sectionflags	@""
	.align	4
.nv.constant0._ZN2at6native27unrolled_elementwise_kernelIZZZNS0_29binary_cross_entropy_out_cudaERKNS_6TensorES4_RKSt8optionalIS2_ElRS2_ENKUlvE_clEvENKUlvE0_clEvEUlffE_St5arrayIPcLm3EELi4E23TrivialOffsetCalculatorILi2EjESG_ILi1EjENS0_6memory12LoadWithCastILi2EEENSJ_13StoreWithCastILi1EEEEEviT_T0_T2_T3_T4_T5_:
	.zero		952


//--------------------- .nv.constant0._ZN2at6native18elementwise_kernelILi128ELi2EZNS0_22gpu_kernel_impl_nocastIZZZNS0_29binary_cross_entropy_out_cudaERKNS_6TensorES5_RKSt8optionalIS3_ElRS3_ENKUlvE_clEvENKUlvE0_clEvEUlffE_EEvRNS_18TensorIteratorBaseERKT_EUliE_EEviT1_ --------------------------
	.section	.nv.constant0._ZN2at6native18elementwise_kernelILi128ELi2EZNS0_22gpu_kernel_impl_nocastIZZZNS0_29binary_cross_entropy_out_cudaERKNS_6TensorES5_RKSt8optionalIS3_ElRS3_ENKUlvE_clEvENKUlvE0_clEvEUlffE_EEvRNS_18TensorIteratorBaseERKT_EUliE_EEviT1_,"a",@progbits
	.sectionflags	@""
	.align	4
.nv.constant0._ZN2at6native18elementwise_kernelILi128ELi2EZNS0_22gpu_kernel_impl_nocastIZZZNS0_29binary_cross_entropy_out_cudaERKNS_6TensorES5_RKSt8optionalIS3_ElRS3_ENKUlvE_clEvENKUlvE0_clEvEUlffE_EEvRNS_18TensorIteratorBaseERKT_EUliE_EEviT1_:
	.zero		1552


//--------------------- .nv.constant0._ZN2at6native27unrolled_elementwise_kernelIZZZNS0_29binary_cross_entropy_out_cudaERKNS_6TensorES4_RKSt8optionalIS2_ElRS2_ENKUlvE_clEvENKUlvE0_clEvEUlffE_St5arrayIPcLm3EELi4E23TrivialOffsetCalculatorILi2EjESG_ILi1EjENS0_6memory15LoadWithoutCastENSJ_16StoreWithoutCastEEEviT_T0_T2_T3_T4_T5_ --------------------------
	.section	.nv.constant0._ZN2at6native27unrolled_elementwise_kernelIZZZNS0_29binary_cross_entropy_out_cudaERKNS_6TensorES4_RKSt8optionalIS2_ElRS2_ENKUlvE_clEvENKUlvE0_clEvEUlffE_St5arrayIPcLm3EELi4E23TrivialOffsetCalculatorILi2EjESG_ILi1EjENS0_6memory15LoadWithoutCastENSJ_16StoreWithoutCastEEEviT_T0_T2_T3_T4_T5_,"a",@progbits
	.sectionflags	@""
	.align	4
.nv.constant0._ZN2at6native27unrolled_elementwise_kernelIZZZNS0_29binary_cross_entropy_out_cudaERKNS_6TensorES4_RKSt8optionalIS2_ElRS2_ENKUlvE_clEvENKUlvE0_clEvEUlffE_St5arrayIPcLm3EELi4E23TrivialOffsetCalculatorILi2EjESG_ILi1EjENS0_6memory15LoadWithoutCastENSJ_16StoreWithoutCastEEEviT_T0_T2_T3_T4_T5_:
	.zero		932


//--------------------- .nv.constant0._ZN2at6native29vectorized_elementwise_kernelILi2EZZZNS0_29binary_cross_entropy_out_cudaERKNS_6TensorES4_RKSt8optionalIS2_ElRS2_ENKUlvE_clEvENKUlvE0_clEvEUlffE_St5arrayIPcLm3EEEEviT0_T1_ --------------------------
	.section	.nv.constant0._ZN2at6native29vectorized_elementwise_kernelILi2EZZZNS0_29binary_cross_entropy_out_cudaERKNS_6TensorES4_RKSt8optionalIS2_ElRS2_ENKUlvE_clEvENKUlvE0_clEvEUlffE_St5arrayIPcLm3EEEEviT0_T1_,"a",@progbits
	.sectionflags	@""
	.align	4
.nv.constant0._ZN2at6native29vectorized_elementwise_kernelILi2EZZZNS0_29binary_cross_entropy_out_cudaERKNS_6TensorES4_RKSt8optionalIS2_ElRS2_ENKUlvE_clEvENKUlvE0_clEvEUlffE_St5arrayIPcLm3EEEEviT0_T1_:
	.zero		928


//--------------------- .nv.constant0._ZN2at6native29vectorized_elementwise_kernelILi4EZZZNS0_29binary_cross_entropy_out_cudaERKNS_6TensorES4_RKSt8optionalIS2_ElRS2_ENKUlvE_clEvENKUlvE0_clEvEUlffE_St5arrayIPcLm3EEEEviT0_T1_ --------------------------
	.section	.nv.constant0._ZN2at6native29vectorized_elementwise_kernelILi4EZZZNS0_29binary_cross_entropy_out_cudaERKNS_6TensorES4_RKSt8optionalIS2_ElRS2_ENKUlvE_clEvENKUlvE0_clEvEUlffE_St5arrayIPcLm3EEEEviT0_T1_,"a",@progbits
	.sectionflags	@""
	.align	4
.nv.constant0._ZN2at6native29vectorized_elementwise_kernelILi4EZZZNS0_29binary_cross_entropy_out_cudaERKNS_6TensorES4_RKSt8optionalIS2_ElRS2_ENKUlvE_clEvENKUlvE0_clEvEUlffE_St5arrayIPcLm3EEEEviT0_T1_:
	.zero		928


//--------------------- .nv.constant0._ZN2at6native29vectorized_elementwise_kernelILi8EZZZNS0_29binary_cross_entropy_out_cudaERKNS_6TensorES4_RKSt8optionalIS2_ElRS2_ENKUlvE_clEvENKUlvE0_clEvEUlffE_St5arrayIPcLm3EEEEviT0_T1_ --------------------------
	.section	.nv.constant0._ZN2at6native29vectorized_elementwise_kernelILi8EZZZNS0_29binary_cross_entropy_out_cudaERKNS_6TensorES4_RKSt8optionalIS2_ElRS2_ENKUlvE_clEvENKUlvE0_clEvEUlffE_St5arrayIPcLm3EEEEviT0_T1_,"a",@progbits
	.sectionflags	@""
	.align	4
.nv.constant0._ZN2at6native29vectorized_elementwise_kernelILi8EZZZNS0_29binary_cross_entropy_out_cudaERKNS_6TensorES4_RKSt8optionalIS2_ElRS2_ENKUlvE_clEvENKUlvE0_clEvEUlffE_St5arrayIPcLm3EEEEviT0_T1_:
	.zero		928


//--------------------- .nv.constant0._ZN2at6native18elementwise_kernelILi128ELi4EZNS0_15gpu_kernel_implIZZZNS0_29binary_cross_entropy_out_cudaERKNS_6TensorES5_RKSt8optionalIS3_ElRS3_ENKUlvE_clEvENKUlvE_clEvEUlddE_EEvRNS_18TensorIteratorBaseERKT_EUliE_EEviT1_ --------------------------
	.section	.nv.constant0._ZN2at6native18elementwise_kernelILi128ELi4EZNS0_15gpu_kernel_implIZZZNS0_29binary_cross_entropy_out_cudaERKNS_6TensorES5_RKSt8optionalIS3_ElRS3_ENKUlvE_clEvENKUlvE_clEvEUlddE_EEvRNS_18TensorIteratorBaseERKT_EUliE_EEviT1_,"a",@progbits
	.sectionflags	@""
	.align	4
.nv.constant0._ZN2at6native18elementwise_kernelILi128ELi4EZNS0_15gpu_kernel_implIZZZNS0_29binary_cross_entropy_out_cudaERKNS_6TensorES5_RKSt8optionalIS3_ElRS3_ENKUlvE_clEvENKUlvE_clEvEUlddE_EEvRNS_18TensorIteratorBaseERKT_EUliE_EEviT1_:
	.zero		1552


//--------------------- .nv.constant0._ZN2at6native27unrolled_elementwise_kernelIZZZNS0_29binary_cross_entropy_out_cudaERKNS_6TensorES4_RKSt8optionalIS2_ElRS2_ENKUlvE_clEvENKUlvE_clEvEUlddE_St5arrayIPcLm3EELi4E23TrivialOffsetCalculatorILi2EjESG_ILi1EjENS0_6memory12LoadWithCastILi2EEENSJ_13StoreWithCastILi1EEEEEviT_T0_T2_T3_T4_T5_ --------------------------
	.section	.nv.constant0._ZN2at6native27unrolled_elementwise_kernelIZZZNS0_29binary_cross_entropy_out_cudaERKNS_6TensorES4_RKSt8optionalIS2_ElRS2_ENKUlvE_clEvENKUlvE_clEvEUlddE_St5arrayIPcLm3EELi4E23TrivialOffsetCalculatorILi2EjESG_ILi1EjENS0_6memory12LoadWithCastILi2EEENSJ_13StoreWithCastILi1EEEEEviT_T0_T2_T3_T4_T5_,"a",@progbits
	.sectionflags	@""
	.align	4
.nv.constant0._ZN2at6native27unrolled_elementwise_kernelIZZZNS0_29binary_cross_entropy_out_cudaERKNS_6TensorES4_RKSt8optionalIS2_ElRS2_ENKUlvE_clEvENKUlvE_clEvEUlddE_St5arrayIPcLm3EELi4E23TrivialOffsetCalculatorILi2EjESG_ILi1EjENS0_6memory12LoadWithCastILi2EEENSJ_13StoreWithCastILi1EEEEEviT_T0_T2_T3_T4_T5_:
	.zero		952


//--------------------- .nv.constant0._ZN2at6native18elementwise_kernelILi128ELi2EZNS0_22gpu_kernel_impl_nocastIZZZNS0_29binary_cross_entropy_out_cudaERKNS_6TensorES5_RKSt8optionalIS3_ElRS3_ENKUlvE_clEvENKUlvE_clEvEUlddE_EEvRNS_18TensorIteratorBaseERKT_EUliE_EEviT1_ --------------------------
	.section	.nv.constant0._ZN2at6native18elementwise_kernelILi128ELi2EZNS0_22gpu_kernel_impl_nocastIZZZNS0_29binary_cross_entropy_out_cudaERKNS_6TensorES5_RKSt8optionalIS3_ElRS3_ENKUlvE_clEvENKUlvE_clEvEUlddE_EEvRNS_18TensorIteratorBaseERKT_EUliE_EEviT1_,"a",@progbits
	.sectionflags	@""
	.align	4
.nv.constant0._ZN2at6native18elementwise_kernelILi128ELi2EZNS0_22gpu_kernel_impl_nocastIZZZNS0_29binary_cross_entropy_out_cudaERKNS_6TensorES5_RKSt8optionalIS3_ElRS3_ENKUlvE_clEvENKUlvE_clEvEUlddE_EEvRNS_18TensorIteratorBaseERKT_EUliE_EEviT1_:
	.zero		1552


//--------------------- .nv.constant0._ZN2at6native27unrolled_elementwise_kernelIZZZNS0_29binary_cross_entropy_out_cudaERKNS_6TensorES4_RKSt8optionalIS2_ElRS2_ENKUlvE_clEvENKUlvE_clEvEUlddE_St5arrayIPcLm3EELi4E23TrivialOffsetCalculatorILi2EjESG_ILi1EjENS0_6memory15LoadWithoutCastENSJ_16StoreWithoutCastEEEviT_T0_T2_T3_T4_T5_ --------------------------
	.section	.nv.constant0._ZN2at6native27unrolled_elementwise_kernelIZZZNS0_29binary_cross_entropy_out_cudaERKNS_6TensorES4_RKSt8optionalIS2_ElRS2_ENKUlvE_clEvENKUlvE_clEvEUlddE_St5arrayIPcLm3EELi4E23TrivialOffsetCalculatorILi2EjESG_ILi1EjENS0_6memory15LoadWithoutCastENSJ_16StoreWithoutCastEEEviT_T0_T2_T3_T4_T5_,"a",@progbits
	.sectionflags	@""
	.align	4
.nv.constant0._ZN2at6native27unrolled_elementwise_kernelIZZZNS0_29binary_cross_entropy_out_cudaERKNS_6TensorES4_RKSt8optionalIS2_ElRS2_ENKUlvE_clEvENKUlvE_clEvEUlddE_St5arrayIPcLm3EELi4E23TrivialOffsetCalculatorILi2EjESG_ILi1EjENS0_6memory15LoadWithoutCastENSJ_16StoreWithoutCastEEEviT_T0_T2_T3_T4_T5_:
	.zero		932


//--------------------- .nv.constant0._ZN2at6native29vectorized_elementwise_kernelILi2EZZZNS0_29binary_cross_entropy_out_cudaERKNS_6TensorES4_RKSt8optionalIS2_ElRS2_ENKUlvE_clEvENKUlvE_clEvEUlddE_St5arrayIPcLm3EEEEviT0_T1_ --------------------------
	.section	.nv.constant0._ZN2at6native29vectorized_elementwise_kernelILi2EZZZNS0_29binary_cross_entropy_out_cudaERKNS_6TensorES4_RKSt8optionalIS2_ElRS2_ENKUlvE_clEvENKUlvE_clEvEUlddE_St5arrayIPcLm3EEEEviT0_T1_,"a",@progbits
	.sectionflags	@""
	.align	4
.nv.constant0._ZN2at6native29vectorized_elementwise_kernelILi2EZZZNS0_29binary_cross_entropy_out_cudaERKNS_6TensorES4_RKSt8optionalIS2_ElRS2_ENKUlvE_clEvENKUlvE_clEvEUlddE_St5arrayIPcLm3EEEEviT0_T1_:
	.zero		928


//--------------------- .nv.constant0._ZN2at6native29vectorized_elementwise_kernelILi4EZZZNS0_29binary_cross_entropy_out_cudaERKNS_6TensorES4_RKSt8optionalIS2_ElRS2_ENKUlvE_clEvENKUlvE_clEvEUlddE_St5arrayIPcLm3EEEEviT0_T1_ --------------------------
	.section	.nv.constant0._ZN2at6native29vectorized_elementwise_kernelILi4EZZZNS0_29binary_cross_entropy_out_cudaERKNS_6TensorES4_RKSt8optionalIS2_ElRS2_ENKUlvE_clEvENKUlvE_clEvEUlddE_St5arrayIPcLm3EEEEviT0_T1_,"a",@progbits
	.sectionflags	@""
	.align	4
.nv.constant0._ZN2at6native29vectorized_elementwise_kernelILi4EZZZNS0_29binary_cross_entropy_out_cudaERKNS_6TensorES4_RKSt8optionalIS2_ElRS2_ENKUlvE_clEvENKUlvE_clEvEUlddE_St5arrayIPcLm3EEEEviT0_T1_:
	.zero		928


//--------------------- .nv.constant0._ZN2at6native29vectorized_elementwise_kernelILi8EZZZNS0_29binary_cross_entropy_out_cudaERKNS_6TensorES4_RKSt8optionalIS2_ElRS2_ENKUlvE_clEvENKUlvE_clEvEUlddE_St5arrayIPcLm3EEEEviT0_T1_ --------------------------
	.section	.nv.constant0._ZN2at6native29vectorized_elementwise_kernelILi8EZZZNS0_29binary_cross_entropy_out_cudaERKNS_6TensorES4_RKSt8optionalIS2_ElRS2_ENKUlvE_clEvENKUlvE_clEvEUlddE_St5arrayIPcLm3EEEEviT0_T1_,"a",@progbits
	.sectionflags	@""
	.align	4
.nv.constant0._ZN2at6native29vectorized_elementwise_kernelILi8EZZZNS0_29binary_cross_entropy_out_cudaERKNS_6TensorES4_RKSt8optionalIS2_ElRS2_ENKUlvE_clEvENKUlvE_clEvEUlddE_St5arrayIPcLm3EEEEviT0_T1_:
	.zero		928


//--------------------- .nv.constant0._ZN2at6native18elementwise_kernelILi128ELi4EZNS0_15gpu_kernel_implIZZZN37_INTERNAL_cee6930f_7_Loss_cu_5b0651e139_GLOBAL__N__cee6930f_7_Loss_cu_5b0651e140binary_cross_entropy_backward_out_kernelERNS_6TensorERKS5_S8_S8_ENKUlvE_clEvENKUlvE2_clEvEUlN3c108BFloat16ESC_SC_E_EEvRNS_18TensorIteratorBaseERKT_EUliE_EEviT1_ --------------------------
	.section	.nv.constant0._ZN2at6native18elementwise_kernelILi128ELi4EZNS0_15gpu_kernel_implIZZZN37_INTERNAL_cee6930f_7_Loss_cu_5b0651e139_GLOBAL__N__cee6930f_7_Loss_cu_5b0651e140binary_cross_entropy_backward_out_kernelERNS_6TensorERKS5_S8_S8_ENKUlvE_clEvENKUlvE2_clEvEUlN3c108BFloat16ESC_SC_E_EEvRNS_18TensorIteratorBaseERKT_EUliE_EEviT1_,"a",@progbits
	.sectionflags	@""
	.align	4
.nv.constant0._ZN2at6native18elementwise_kernelILi128ELi4EZNS0_15gpu_kernel_implIZZZN37_INTERNAL_cee6930f_7_Loss_cu_5b0651e139_GLOBAL__N__cee6930f_7_Loss_cu_5b0651e140binary_cross_entropy_backward_out_kernelERNS_6TensorERKS5_S8_S8_ENKUlvE_clEvENKUlvE2_clEvEUlN3c108BFloat16ESC_SC_E_EEvRNS_18TensorIteratorBaseERKT_EUliE_EEviT1_:
	.zero		1656


//--------------------- .nv.constant0._ZN2at6native27unrolled_elementwise_kernelIZZZN37_INTERNAL_cee6930f_7_Loss_cu_5b0651e139_GLOBAL__N__cee6930f_7_Loss_cu_5b0651e140binary_cross_entropy_backward_out_kernelERNS_6TensorERKS4_S7_S7_ENKUlvE_clEvENKUlvE2_clEvEUlN3c108BFloat16ESB_SB_E_St5arrayIPcLm4EELi4E23TrivialOffsetCalculatorILi3EjESG_ILi1EjENS0_6memory12LoadWithCastILi3EEENSJ_13StoreWithCastILi1EEEEEviT_T0_T2_T3_T4_T5_ --------------------------
	.section	.nv.constant0._ZN2at6native27unrolled_elementwise_kernelIZZZN37_INTERNAL_cee6930f_7_Loss_cu_5b0651e139_GLOBAL__N__cee6930f_7_Loss_cu_5b0651e140binary_cross_entropy_backward_out_kernelERNS_6TensorERKS4_S7_S7_ENKUlvE_clEvENKUlvE2_clEvEUlN3c108BFloat16ESB_SB_E_St5arrayIPcLm4EELi4E23TrivialOffsetCalculatorILi3EjESG_ILi1EjENS0_6memory12LoadWithCastILi3EEENSJ_13StoreWithCastILi1EEEEEviT_T0_T2_T3_T4_T5_,"a",@progbits
	.sectionflags	@""
	.align	4
.nv.constant0._ZN2at6native27unrolled_elementwise_kernelIZZZN37_INTERNAL_cee6930f_7_Loss_cu_5b0651e139_GLOBAL__N__cee6930f_7_Loss_cu_5b0651e140binary_cross_entropy_backward_out_kernelERNS_6TensorERKS4_S7_S7_ENKUlvE_clEvENKUlvE2_clEvEUlN3c108BFloat16ESB_SB_E_St5arrayIPcLm4EELi4E23TrivialOffsetCalculatorILi3EjESG_ILi1EjENS0_6memory12LoadWithCastILi3EEENSJ_13StoreWithCastILi1EEEEEviT_T0_T2_T3_T4_T5_:
	.zero		964


//--------------------- .nv.constant0._ZN2at6native18elementwise_kernelILi128ELi4EZNS0_22gpu_kernel_impl_nocastIZZZN37_INTERNAL_cee6930f_7_Loss_cu_5b0651e139_GLOBAL__N__cee6930f_7_Loss_cu_5b0651e140binary_cross_entropy_backward_out_kernelERNS_6TensorERKS5_S8_S8_ENKUlvE_clEvENKUlvE2_clEvEUlN3c108BFloat16ESC_SC_E_EEvRNS_18TensorIteratorBaseERKT_EUliE_EEviT1_ --------------------------
	.section	.nv.constant0._ZN2at6native18elementwise_kernelILi128ELi4EZNS0_22gpu_kernel_impl_nocastIZZZN37_INTERNAL_cee6930f_7_Loss_cu_5b0651e139_GLOBAL__N__cee6930f_7_Loss_cu_5b0651e140binary_cross_entropy_backward_out_kernelERNS_6TensorERKS5_S8_S8_ENKUlvE_clEvENKUlvE2_clEvEUlN3c108BFloat16ESC_SC_E_EEvRNS_18TensorIteratorBaseERKT_EUliE_EEviT1_,"a",@progbits
	.sectionflags	@""
	.align	4
.nv.constant0._ZN2at6native18elementwise_kernelILi128ELi4EZNS0_22gpu_kernel_impl_nocastIZZZN37_INTERNAL_cee6930f_7_Loss_cu_5b0651e139_GLOBAL__N__cee6930f_7_Loss_cu_5b0651e140binary_cross_entropy_backward_out_kernelERNS_6TensorERKS5_S8_S8_ENKUlvE_clEvENKUlvE2_clEvEUlN3c108BFloat16ESC_SC_E_EEvRNS_18TensorIteratorBaseERKT_EUliE_EEviT1_:
	.zero		1656


//--------------------- .nv.constant0._ZN2at6native27unrolled_elementwise_kernelIZZZN37_INTERNAL_cee6930f_7_Loss_cu_5b0651e139_GLOBAL__N__cee6930f_7_Loss_cu_5b0651e140binary_cross_entropy_backward_out_kernelERNS_6TensorERKS4_S7_S7_ENKUlvE_clEvENKUlvE2_clEvEUlN3c108BFloat16ESB_SB_E_St5arrayIPcLm4EELi4E23TrivialOffsetCalculatorILi3EjESG_ILi1EjENS0_6memory15LoadWithoutCastENSJ_16StoreWithoutCastEEEviT_T0_T2_T3_T4_T5_ --------------------------
	.section	.nv.constant0._ZN2at6native27unrolled_elementwise_kernelIZZZN37_INTERNAL_cee6930f_7_Loss_cu_5b0651e139_GLOBAL__N__cee6930f_7_Loss_cu_5b0651e140binary_cross_entropy_backward_out_kernelERNS_6TensorERKS4_S7_S7_ENKUlvE_clEvENKUlvE2_clEvEUlN3c108BFloat16ESB_SB_E_St5arrayIPcLm4EELi4E23TrivialOffsetCalculatorILi3EjESG_ILi1EjENS0_6memory15LoadWithoutCastENSJ_16StoreWithoutCastEEEviT_T0_T2_T3_T4_T5_,"a",@progbits
	.sectionflags	@""
	.align	4
.nv.constant0._ZN2at6native27unrolled_elementwise_kernelIZZZN37_INTERNAL_cee6930f_7_Loss_cu_5b0651e139_GLOBAL__N__cee6930f_7_Loss_cu_5b0651e140binary_cross_entropy_backward_out_kernelERNS_6TensorERKS4_S7_S7_ENKUlvE_clEvENKUlvE2_clEvEUlN3c108BFloat16ESB_SB_E_St5arrayIPcLm4EELi4E23TrivialOffsetCalculatorILi3EjESG_ILi1EjENS0_6memory15LoadWithoutCastENSJ_16StoreWithoutCastEEEviT_T0_T2_T3_T4_T5_:
	.zero		940


//--------------------- .nv.constant0._ZN2at6native29vectorized_elementwise_kernelILi2EZZZN37_INTERNAL_cee6930f_7_Loss_cu_5b0651e139_GLOBAL__N__cee6930f_7_Loss_cu_5b0651e140binary_cross_entropy_backward_out_kernelERNS_6TensorERKS4_S7_S7_ENKUlvE_clEvENKUlvE2_clEvEUlN3c108BFloat16ESB_SB_E_St5arrayIPcLm4EEEEviT0_T1_ --------------------------
	.section	.nv.constant0._ZN2at6native29vectorized_elementwise_kernelILi2EZZZN37_INTERNAL_cee6930f_7_Loss_cu_5b0651e139_GLOBAL__N__cee6930f_7_Loss_cu_5b0651e140binary_cross_entropy_backward_out_kernelERNS_6TensorERKS4_S7_S7_ENKUlvE_clEvENKUlvE2_clEvEUlN3c108BFloat16ESB_SB_E_St5arrayIPcLm4EEEEviT0_T1_,"a",@progbits
	.sectionflags	@""
	.align	4
.nv.constant0._ZN2at6native29vectorized_elementwise_kernelILi2EZZZN37_INTERNAL_cee6930f_7_Loss_cu_5b0651e139_GLOBAL__N__cee6930f_7_Loss_cu_5b0651e140binary_cross_entropy_backward_out_kernelERNS_6TensorERKS4_S7_S7_ENKUlvE_clEvENKUlvE2_clEvEUlN3c108BFloat16ESB_SB_E_St5arrayIPcLm4EEEEviT0_T1_:
	.zero		936


//--------------------- .nv.constant0._ZN2at6native29vectorized_elementwise_kernelILi4EZZZN37_INTERNAL_cee6930f_7_Loss_cu_5b0651e139_GLOBAL__N__cee6930f_7_Loss_cu_5b0651e140binary_cross_entropy_backward_out_kernelERNS_6TensorERKS4_S7_S7_ENKUlvE_clEvENKUlvE2_clEvEUlN3c108BFloat16ESB_SB_E_St5arrayIPcLm4EEEEviT0_T1_ --------------------------
	.section	.nv.constant0._ZN2at6native29vectorized_elementwise_kernelILi4EZZZN37_INTERNAL_cee6930f_7_Loss_cu_5b0651e139_GLOBAL__N__cee6930f_7_Loss_cu_5b0651e140binary_cross_entropy_backward_out_kernelERNS_6TensorERKS4_S7_S7_ENKUlvE_clEvENKUlvE2_clEvEUlN3c108BFloat16ESB_SB_E_St5arrayIPcLm4EEEEviT0_T1_,"a",@progbits
	.sectionflags	@""
	.align	4
.nv.constant0._ZN2at6native29vectorized_elementwise_kernelILi4EZZZN37_INTERNAL_cee6930f_7_Loss_cu_5b0651e139_GLOBAL__N__cee6930f_7_Loss_cu_5b0651e140binary_cross_entropy_backward_out_kernelERNS_6TensorERKS4_S7_S7_ENKUlvE_clEvENKUlvE2_clEvEUlN3c108BFloat16ESB_SB_E_St5arrayIPcLm4EEEEviT0_T1_:
	.zero		936


//--------------------- .nv.constant0._ZN2at6native29vectorized_elementwise_kernelILi8EZZZN37_INTERNAL_cee6930f_7_Loss_cu_5b0651e139_GLOBAL__N__cee6930f_7_Loss_cu_5b0651e140binary_cross_entropy_backward_out_kernelERNS_6TensorERKS4_S7_S7_ENKUlvE_clEvENKUlvE2_clEvEUlN3c108BFloat16ESB_SB_E_St5arrayIPcLm4EEEEviT0_T1_ --------------------------
	.section	.nv.constant0._ZN2at6native29vectorized_elementwise_kernelILi8EZZZN37_INTERNAL_cee6930f_7_Loss_cu_5b0651e139_GLOBAL__N__cee6930f_7_Loss_cu_5b0651e140binary_cross_entropy_backward_out_kernelERNS_6TensorERKS4_S7_S7_ENKUlvE_clEvENKUlvE2_clEvEUlN3c108BFloat16ESB_SB_E_St5arrayIPcLm4EEEEviT0_T1_,"a",@progbits
	.sectionflags	@""
	.align	4
.nv.constant0._ZN2at6native29vectorized_elementwise_kernelILi8EZZZN37_INTERNAL_cee6930f_7_Loss_cu_5b0651e139_GLOBAL__N__cee6930f_7_Loss_cu_5b0651e140binary_cross_entropy_backward_out_kernelERNS_6TensorERKS4_S7_S7_ENKUlvE_clEvENKUlvE2_clEvEUlN3c108BFloat16ESB_SB_E_St5arrayIPcLm4EEEEviT0_T1_:
	.zero		936


//--------------------- .nv.constant0._ZN2at6native18elementwise_kernelILi128ELi4EZNS0_15gpu_kernel_implIZZZN37_INTERNAL_cee6930f_7_Loss_cu_5b0651e139_GLOBAL__N__cee6930f_7_Loss_cu_5b0651e140binary_cross_entropy_backward_out_kernelERNS_6TensorERKS5_S8_S8_ENKUlvE_clEvENKUlvE1_clEvEUlN3c104HalfESC_SC_E_EEvRNS_18TensorIteratorBaseERKT_EUliE_EEviT1_ --------------------------
	.section	.nv.constant0._ZN2at6native18elementwise_kernelILi128ELi4EZNS0_15gpu_kernel_implIZZZN37_INTERNAL_cee6930f_7_Loss_cu_5b0651e139_GLOBAL__N__cee6930f_7_Loss_cu_5b0651e140binary_cross_entropy_backward_out_kernelERNS_6TensorERKS5_S8_S8_ENKUlvE_clEvENKUlvE1_clEvEUlN3c104HalfESC_SC_E_EEvRNS_18TensorIteratorBaseERKT_EUliE_EEviT1_,"a",@progbits
	.sectionflags	@""
	.align	4
.nv.constant0._ZN2at6native18elementwise_kernelILi128ELi4EZNS0_15gpu_kernel_implIZZZN37_INTERNAL_cee6930f_7_Loss_cu_5b0651e139_GLOBAL__N__cee6930f_7_Loss_cu_5b0651e140binary_cross_entropy_backward_out_kernelERNS_6TensorERKS5_S8_S8_ENKUlvE_clEvENKUlvE1_clEvEUlN3c104HalfESC_SC_E_EEvRNS_18TensorIteratorBaseERKT_EUliE_EEviT1_:
	.zero		1656


//--------------------- .nv.constant0._ZN2at6native27unrolled_elementwise_kernelIZZZN37_INTERNAL_cee6930f_7_Loss_cu_5b0651e139_GLOBAL__N__cee6930f_7_Loss_cu_5b0651e140binary_cross_entropy_backward_out_kernelERNS_6TensorERKS4_S7_S7_ENKUlvE_clEvENKUlvE1_clEvEUlN3c104HalfESB_SB_E_St5arrayIPcLm4EELi4E23TrivialOffsetCalculatorILi3EjESG_ILi1EjENS0_6memory12LoadWithCastILi3EEENSJ_13StoreWithCastILi1EEEEEviT_T0_T2_T3_T4_T5_ --------------------------
	.section	.nv.constant0._ZN2at6native27unrolled_elementwise_kernelIZZZN37_INTERNAL_cee6930f_7_Loss_cu_5b0651e139_GLOBAL__N__cee6930f_7_Loss_cu_5b0651e140binary_cross_entropy_backward_out_kernelERNS_6TensorERKS4_S7_S7_ENKUlvE_clEvENKUlvE1_clEvEUlN3c104HalfESB_SB_E_St5arrayIPcLm4EELi4E23TrivialOffsetCalculatorILi3EjESG_ILi1EjENS0_6memory12LoadWithCastILi3EEENSJ_13StoreWithCastILi1EEEEEviT_T0_T2_T3_T4_T5_,"a",@progbits
	.sectionflags	@""
	.align	4
.nv.constant0._ZN2at6native27unrolled_elementwise_kernelIZZZN37_INTERNAL_cee6930f_7_Loss_cu_5b0651e139_GLOBAL__N__cee6930f_7_Loss_cu_5b0651e140binary_cross_entropy_backward_out_kernelERNS_6TensorERKS4_S7_S7_ENKUlvE_clEvENKUlvE1_clEvEUlN3c104HalfESB_SB_E_St5arrayIPcLm4EELi4E23TrivialOffsetCalculatorILi3EjESG_ILi1EjENS0_6memory12LoadWithCastILi3EEENSJ_13StoreWithCastILi1EEEEEviT_T0_T2_T3_T4_T5_:
	.zero		964


//--------------------- .nv.constant0._ZN2at6native18elementwise_kernelILi128ELi4EZNS0_22gpu_kernel_impl_nocastIZZZN37_INTERNAL_cee6930f_7_Loss_cu_5b0651e139_GLOBAL__N__cee6930f_7_Loss_cu_5b0651e140binary_cross_entropy_backward_out_kernelERNS_6TensorERKS5_S8_S8_ENKUlvE_clEvENKUlvE1_clEvEUlN3c104HalfESC_SC_E_EEvRNS_18TensorIteratorBaseERKT_EUliE_EEviT1_ --------------------------
	.section	.nv.constant0._ZN2at6native18elementwise_kernelILi128ELi4EZNS0_22gpu_kernel_impl_nocastIZZZN37_INTERNAL_cee6930f_7_Loss_cu_5b0651e139_GLOBAL__N__cee6930f_7_Loss_cu_5b0651e140binary_cross_entropy_backward_out_kernelERNS_6TensorERKS5_S8_S8_ENKUlvE_clEvENKUlvE1_clEvEUlN3c104HalfESC_SC_E_EEvRNS_18TensorIteratorBaseERKT_EUliE_EEviT1_,"a",@progbits
	.sectionflags	@""
	.align	4
.nv.constant0._ZN2at6native18elementwise_kernelILi128ELi4EZNS0_22gpu_kernel_impl_nocastIZZZN37_INTERNAL_cee6930f_7_Loss_cu_5b0651e139_GLOBAL__N__cee6930f_7_Loss_cu_5b0651e140binary_cross_entropy_backward_out_kernelERNS_6TensorERKS5_S8_S8_ENKUlvE_clEvENKUlvE1_clEvEUlN3c104HalfESC_SC_E_EEvRNS_18TensorIteratorBaseERKT_EUliE_EEviT1_:
	.zero		1656


//--------------------- .nv.constant0._ZN2at6native27unrolled_elementwise_kernelIZZZN37_INTERNAL_cee6930f_7_Loss_cu_5b0651e139_GLOBAL__N__cee6930f_7_Loss_cu_5b0651e140binary_cross_entropy_backward_out_kernelERNS_6TensorERKS4_S7_S7_ENKUlvE_clEvENKUlvE1_clEvEUlN3c104HalfESB_SB_E_St5arrayIPcLm4EELi4E23TrivialOffsetCalculatorILi3EjESG_ILi1EjENS0_6memory15LoadWithoutCastENSJ_16StoreWithoutCastEEEviT_T0_T2_T3_T4_T5_ --------------------------
	.section	.nv.constant0._ZN2at6native27unrolled_elementwise_kernelIZZZN37_INTERNAL_cee6930f_7_Loss_cu_5b0651e139_GLOBAL__N__cee6930f_7_Loss_cu_5b0651e140binary_cross_entropy_backward_out_kernelERNS_6TensorERKS4_S7_S7_ENKUlvE_clEvENKUlvE1_clEvEUlN3c104HalfESB_SB_E_St5arrayIPcLm4EELi4E23TrivialOffsetCalculatorILi3EjESG_ILi1EjENS0_6memory15LoadWithoutCastENSJ_16StoreWithoutCastEEEviT_T0_T2_T3_T4_T5_,"a",@progbits
	.sectionflags	@""
	.align	4
.nv.constant0._ZN2at6native27unrolled_elementwise_kernelIZZZN37_INTERNAL_cee6930f_7_Loss_cu_5b0651e139_GLOBAL__N__cee6930f_7_Loss_cu_5b0651e140binary_cross_entropy_backward_out_kernelERNS_6TensorERKS4_S7_S7_ENKUlvE_clEvENKUlvE1_clEvEUlN3c104HalfESB_SB_E_St5arrayIPcLm4EELi4E23TrivialOffsetCalculatorILi3EjESG_ILi1EjENS0_6memory15LoadWithoutCastENSJ_16StoreWithoutCastEEEviT_T0_T2_T3_T4_T5_:
	.zero		940


//--------------------- .nv.constant0._ZN2at6native29vectorized_elementwise_kernelILi2EZZZN37_INTERNAL_cee6930f_7_Loss_cu_5b0651e139_GLOBAL__N__cee6930f_7_Loss_cu_5b0651e140binary_cross_entropy_backward_out_kernelERNS_6TensorERKS4_S7_S7_ENKUlvE_clEvENKUlvE1_clEvEUlN3c104HalfESB_SB_E_St5arrayIPcLm4EEEEviT0_T1_ --------------------------
	.section	.nv.constant0._ZN2at6native29vectorized_elementwise_kernelILi2EZZZN37_INTERNAL_cee6930f_7_Loss_cu_5b0651e139_GLOBAL__N__cee6930f_7_Loss_cu_5b0651e140binary_cross_entropy_backward_out_kernelERNS_6TensorERKS4_S7_S7_ENKUlvE_clEvENKUlvE1_clEvEUlN3c104HalfESB_SB_E_St5arrayIPcLm4EEEEviT0_T1_,"a",@progbits
	.sectionflags	@""
	.align	4
.nv.constant0._ZN2at6native29vectorized_elementwise_kernelILi2EZZZN37_INTERNAL_cee6930f_7_Loss_cu_5b0651e139_GLOBAL__N__cee6930f_7_Loss_cu_5b0651e140binary_cross_entropy_backward_out_kernelERNS_6TensorERKS4_S7_S7_ENKUlvE_clEvENKUlvE1_clEvEUlN3c104HalfESB_SB_E_St5arrayIPcLm4EEEEviT0_T1_:
	.zero		936


//--------------------- .nv.constant0._ZN2at6native29vectorized_elementwise_kernelILi4EZZZN37_INTERNAL_cee6930f_7_Loss_cu_5b0651e139_GLOBAL__N__cee6930f_7_Loss_cu_5b0651e140binary_cross_entropy_backward_out_kernelERNS_6TensorERKS4_S7_S7_ENKUlvE_clEvENKUlvE1_clEvEUlN3c104HalfESB_SB_E_St5arrayIPcLm4EEEEviT0_T1_ --------------------------
	.section	.nv.constant0._ZN2at6native29vectorized_elementwise_kernelILi4EZZZN37_INTERNAL_cee6930f_7_Loss_cu_5b0651e139_GLOBAL__N__cee6930f_7_Loss_cu_5b0651e140binary_cross_entropy_backward_out_kernelERNS_6TensorERKS4_S7_S7_ENKUlvE_clEvENKUlvE1_clEvEUlN3c104HalfESB_SB_E_St5arrayIPcLm4EEEEviT0_T1_,"a",@progbits
	.sectionflags	@""
	.align	4
.nv.constant0._ZN2at6native29vectorized_elementwise_kernelILi4EZZZN37_INTERNAL_cee6930f_7_Loss_cu_5b0651e139_GLOBAL__N__cee6930f_7_Loss_cu_5b0651e140binary_cross_entropy_backward_out_kernelERNS_6TensorERKS4_S7_S7_ENKUlvE_clEvENKUlvE1_clEvEUlN3c104HalfESB_SB_E_St5arrayIPcLm4EEEEviT0_T1_:
	.zero		936


//--------------------- .nv.constant0._ZN2at6native29vectorized_elementwise_kernelILi8EZZZN37_INTERNAL_cee6930f_7_Loss_cu_5b0651e139_GLOBAL__N__cee6930f_7_Loss_cu_5b0651e140binary_cross_entropy_backward_out_kernelERNS_6TensorERKS4_S7_S7_ENKUlvE_clEvENKUlvE1_clEvEUlN3c104HalfESB_SB_E_St5arrayIPcLm4EEEEviT0_T1_ --------------------------
	.section	.nv.constant0._ZN2at6native29vectorized_elementwise_kernelILi8EZZZN37_INTERNAL_cee6930f_7_Loss_cu_5b0651e139_GLOBAL__N__cee6930f_7_Loss_cu_5b0651e140binary_cross_entropy_backward_out_kernelERNS_6TensorERKS4_S7_S7_ENKUlvE_clEvENKUlvE1_clEvEUlN3c104HalfESB_SB_E_St5arrayIPcLm4EEEEviT0_T1_,"a",@progbits
	.sectionflags	@""
	.align	4
.nv.constant0._ZN2at6native29vectorized_elementwise_kernelILi8EZZZN37_INTERNAL_cee6930f_7_Loss_cu_5b0651e139_GLOBAL__N__cee6930f_7_Loss_cu_5b0651e140binary_cross_entropy_backward_out_kernelERNS_6TensorERKS4_S7_S7_ENKUlvE_clEvENKUlvE1_clEvEUlN3c104HalfESB_SB_E_St5arrayIPcLm4EEEEviT0_T1_:
	.zero		936


//--------------------- .nv.constant0._ZN2at6native18elementwise_kernelILi128ELi4EZNS0_15gpu_kernel_implIZZZN37_INTERNAL_cee6930f_7_Loss_cu_5b0651e139_GLOBAL__N__cee6930f_7_Loss_cu_5b0651e140binary_cross_entropy_backward_out_kernelERNS_6TensorERKS5_S8_S8_ENKUlvE_clEvENKUlvE0_clEvEUlfffE_EEvRNS_18TensorIteratorBaseERKT_EUliE_EEviT1_ --------------------------
	.section	.nv.constant0._ZN2at6native18elementwise_kernelILi128ELi4EZNS0_15gpu_kernel_implIZZZN37_INTERNAL_cee6930f_7_Loss_cu_5b0651e139_GLOBAL__N__cee6930f_7_Loss_cu_5b0651e140binary_cross_entropy_backward_out_kernelERNS_6TensorERKS5_S8_S8_ENKUlvE_clEvENKUlvE0_clEvEUlfffE_EEvRNS_18TensorIteratorBaseERKT_EUliE_EEviT1_,"a",@progbits
	.sectionflags	@""
	.align	4
.nv.constant0._ZN2at6native18elementwise_kernelILi128ELi4EZNS0_15gpu_kernel_implIZZZN37_INTERNAL_cee6930f_7_Loss_cu_5b0651e139_GLOBAL__N__cee6930f_7_Loss_cu_5b0651e140binary_cross_entropy_backward_out_kernelERNS_6TensorERKS5_S8_S8_ENKUlvE_clEvENKUlvE0_clEvEUlfffE_EEvRNS_18TensorIteratorBaseERKT_EUliE_EEviT1_:
	.zero		1656


//--------------------- .nv.constant0._ZN2at6native27unrolled_elementwise_kernelIZZZN37_INTERNAL_cee6930f_7_Loss_cu_5b0651e139_GLOBAL__N__cee6930f_7_Loss_cu_5b0651e140binary_cross_entropy_backward_out_kernelERNS_6TensorERKS4_S7_S7_ENKUlvE_clEvENKUlvE0_clEvEUlfffE_St5arrayIPcLm4EELi4E23TrivialOffsetCalculatorILi3EjESE_ILi1EjENS0_6memory12LoadWithCastILi3EEENSH_13StoreWithCastILi1EEEEEviT_T0_T2_T3_T4_T5_ --------------------------
	.section	.nv.constant0._ZN2at6native27unrolled_elementwise_kernelIZZZN37_INTERNAL_cee6930f_7_Loss_cu_5b0651e139_GLOBAL__N__cee6930f_7_Loss_cu_5b0651e140binary_cross_entropy_backward_out_kernelERNS_6TensorERKS4_S7_S7_ENKUlvE_clEvENKUlvE0_clEvEUlfffE_St5arrayIPcLm4EELi4E23TrivialOffsetCalculatorILi3EjESE_ILi1EjENS0_6memory12LoadWithCastILi3EEENSH_13StoreWithCastILi1EEEEEviT_T0_T2_T3_T4_T5_,"a",@progbits
	.sectionflags	@""
	.align	4
.nv.constant0._ZN2at6native27unrolled_elementwise_kernelIZZZN37_INTERNAL_cee6930f_7_Loss_cu_5b0651e139_GLOBAL__N__cee6930f_7_Loss_cu_5b0651e140binary_cross_entropy_backward_out_kernelERNS_6TensorERKS4_S7_S7_ENKUlvE_clEvENKUlvE0_clEvEUlfffE_St5arrayIPcLm4EELi4E23TrivialOffsetCalculatorILi3EjESE_ILi1EjENS0_6memory12LoadWithCastILi3EEENSH_13StoreWithCastILi1EEEEEviT_T0_T2_T3_T4_T5_:
	.zero		964


//--------------------- .nv.constant0._ZN2at6native18elementwise_kernelILi128ELi2EZNS0_22gpu_kernel_impl_nocastIZZZN37_INTERNAL_cee6930f_7_Loss_cu_5b0651e139_GLOBAL__N__cee6930f_7_Loss_cu_5b0651e140binary_cross_entropy_backward_out_kernelERNS_6TensorERKS5_S8_S8_ENKUlvE_clEvENKUlvE0_clEvEUlfffE_EEvRNS_18TensorIteratorBaseERKT_EUliE_EEviT1_ --------------------------
	.section	.nv.constant0._ZN2at6native18elementwise_kernelILi128ELi2EZNS0_22gpu_kernel_impl_nocastIZZZN37_INTERNAL_cee6930f_7_Loss_cu_5b0651e139_GLOBAL__N__cee6930f_7_Loss_cu_5b0651e140binary_cross_entropy_backward_out_kernelERNS_6TensorERKS5_S8_S8_ENKUlvE_clEvENKUlvE0_clEvEUlfffE_EEvRNS_18TensorIteratorBaseERKT_EUliE_EEviT1_,"a",@progbits
	.sectionflags	@""
	.align	4
.nv.constant0._ZN2at6native18elementwise_kernelILi128ELi2EZNS0_22gpu_kernel_impl_nocastIZZZN37_INTERNAL_cee6930f_7_Loss_cu_5b0651e139_GLOBAL__N__cee6930f_7_Loss_cu_5b0651e140binary_cross_entropy_backward_out_kernelERNS_6TensorERKS5_S8_S8_ENKUlvE_clEvENKUlvE0_clEvEUlfffE_EEvRNS_18TensorIteratorBaseERKT_EUliE_EEviT1_:
	.zero		1656


//--------------------- .nv.constant0._ZN2at6native27unrolled_elementwise_kernelIZZZN37_INTERNAL_cee6930f_7_Loss_cu_5b0651e139_GLOBAL__N__cee6930f_7_Loss_cu_5b0651e140binary_cross_entropy_backward_out_kernelERNS_6TensorERKS4_S7_S7_ENKUlvE_clEvENKUlvE0_clEvEUlfffE_St5arrayIPcLm4EELi4E23TrivialOffsetCalculatorILi3EjESE_ILi1EjENS0_6memory15LoadWithoutCastENSH_16StoreWithoutCastEEEviT_T0_T2_T3_T4_T5_ --------------------------
	.section	.nv.constant0._ZN2at6native27unrolled_elementwise_kernelIZZZN37_INTERNAL_cee6930f_7_Loss_cu_5b0651e139_GLOBAL__N__cee6930f_7_Loss_cu_5b0651e140binary_cross_entropy_backward_out_kernelERNS_6TensorERKS4_S7_S7_ENKUlvE_clEvENKUlvE0_clEvEUlfffE_St5arrayIPcLm4EELi4E23TrivialOffsetCalculatorILi3EjESE_ILi1EjENS0_6memory15LoadWithoutCastENSH_16StoreWithoutCastEEEviT_T0_T2_T3_T4_T5_,"a",@progbits
	.sectionflags	@""
	.align	4
.nv.constant0._ZN2at6native27unrolled_elementwise_kernelIZZZN37_INTERNAL_cee6930f_7_Loss_cu_5b0651e139_GLOBAL__N__cee6930f_7_Loss_cu_5b0651e140binary_cross_entropy_backward_out_kernelERNS_6TensorERKS4_S7_S7_ENKUlvE_clEvENKUlvE0_clEvEUlfffE_St5arrayIPcLm4EELi4E23TrivialOffsetCalculatorILi3EjESE_ILi1EjENS0_6memory15LoadWithoutCastENSH_16StoreWithoutCastEEEviT_T0_T2_T3_T4_T5_:
	.zero		940


//--------------------- .nv.constant0._ZN2at6native29vectorized_elementwise_kernelILi2EZZZN37_INTERNAL_cee6930f_7_Loss_cu_5b0651e139_GLOBAL__N__cee6930f_7_Loss_cu_5b0651e140binary_cross_entropy_backward_out_kernelERNS_6TensorERKS4_S7_S7_ENKUlvE_clEvENKUlvE0_clEvEUlfffE_St5arrayIPcLm4EEEEviT0_T1_ --------------------------
	.section	.nv.constant0._ZN2at6native29vectorized_elementwise_kernelILi2EZZZN37_INTERNAL_cee6930f_7_Loss_cu_5b0651e139_GLOBAL__N__cee6930f_7_Loss_cu_5b0651e140binary_cross_entropy_backward_out_kernelERNS_6TensorERKS4_S7_S7_ENKUlvE_clEvENKUlvE0_clEvEUlfffE_St5arrayIPcLm4EEEEviT0_T1_,"a",@progbits
	.sectionflags	@""
	.align	4
.nv.constant0._ZN2at6native29vectorized_elementwise_kernelILi2EZZZN37_INTERNAL_cee6930f_7_Loss_cu_5b0651e139_GLOBAL__N__cee6930f_7_Loss_cu_5b0651e140binary_cross_entropy_backward_out_kernelERNS_6TensorERKS4_S7_S7_ENKUlvE_clEvENKUlvE0_clEvEUlfffE_St5arrayIPcLm4EEEEviT0_T1_:
	.zero		936


//--------------------- .nv.constant0._ZN2at6native29vectorized_elementwise_kernelILi4EZZZN37_INTERNAL_cee6930f_7_Loss_cu_5b0651e139_GLOBAL__N__cee6930f_7_Loss_cu_5b0651e140binary_cross_entropy_backward_out_kernelERNS_6TensorERKS4_S7_S7_ENKUlvE_clEvENKUlvE0_clEvEUlfffE_St5arrayIPcLm4EEEEviT0_T1_ --------------------------
	.section	.nv.constant0._ZN2at6native29vectorized_elementwise_kernelILi4EZZZN37_INTERNAL_cee6930f_7_Loss_cu_5b0651e139_GLOBAL__N__cee6930f_7_Loss_cu_5b0651e140binary_cross_entropy_backward_out_kernelERNS_6TensorERKS4_S7_S7_ENKUlvE_clEvENKUlvE0_clEvEUlfffE_St5arrayIPcLm4EEEEviT0_T1_,"a",@progbits
	.sectionflags	@""
	.align	4
.nv.constant0._ZN2at6native29vectorized_elementwise_kernelILi4EZZZN37_INTERNAL_cee6930f_7_Loss_cu_5b0651e139_GLOBAL__N__cee6930f_7_Loss_cu_5b0651e140binary_cross_entropy_backward_out_kernelERNS_6TensorERKS4_S7_S7_ENKUlvE_clEvENKUlvE0_clEvEUlfffE_St5arrayIPcLm4EEEEviT0_T1_:
	.zero		936


//--------------------- .nv.constant0._ZN2at6native29vectorized_elementwise_kernelILi8EZZZN37_INTERNAL_cee6930f_7_Loss_cu_5b0651e139_GLOBAL__N__cee6930f_7_Loss_cu_5b0651e140binary_cross_entropy_backward_out_kernelERNS_6TensorERKS4_S7_S7_ENKUlvE_clEvENKUlvE0_clEvEUlfffE_St5arrayIPcLm4EEEEviT0_T1_ --------------------------
	.section	.nv.constant0._ZN2at6native29vectorized_elementwise_kernelILi8EZZZN37_INTERNAL_cee6930f_7_Loss_cu_5b0651e139_GLOBAL__N__cee6930f_7_Loss_cu_5b0651e140binary_cross_entropy_backward_out_kernelERNS_6TensorERKS4_S7_S7_ENKUlvE_clEvENKUlvE0_clEvEUlfffE_St5arrayIPcLm4EEEEviT0_T1_,"a",@progbits
	.sectionflags	@""
	.align	4
.nv.constant0._ZN2at6native29vectorized_elementwise_kernelILi8EZZZN37_INTERNAL_cee6930f_7_Loss_cu_5b0651e139_GLOBAL__N__cee6930f_7_Loss_cu_5b0651e140binary_cross_entropy_backward_out_kernelERNS_6TensorERKS4_S7_S7_ENKUlvE_clEvENKUlvE0_clEvEUlfffE_St5arrayIPcLm4EEEEviT0_T1_:
	.zero		936


//--------------------- .nv.constant0._ZN2at6native18elementwise_kernelILi128ELi4EZNS0_15gpu_kernel_implIZZZN37_INTERNAL_cee6930f_7_Loss_cu_5b0651e139_GLOBAL__N__cee6930f_7_Loss_cu_5b0651e140binary_cross_entropy_backward_out_kernelERNS_6TensorERKS5_S8_S8_ENKUlvE_clEvENKUlvE_clEvEUldddE_EEvRNS_18TensorIteratorBaseERKT_EUliE_EEviT1_ --------------------------
	.section	.nv.constant0._ZN2at6native18elementwise_kernelILi128ELi4EZNS0_15gpu_kernel_implIZZZN37_INTERNAL_cee6930f_7_Loss_cu_5b0651e139_GLOBAL__N__cee6930f_7_Loss_cu_5b0651e140binary_cross_entropy_backward_out_kernelERNS_6TensorERKS5_S8_S8_ENKUlvE_clEvENKUlvE_clEvEUldddE_EEvRNS_18TensorIteratorBaseERKT_EUliE_EEviT1_,"a",@progbits
	.sectionflags	@""
	.align	4
.nv.constant0._ZN2at6native18elementwise_kernelILi128ELi4EZNS0_15gpu_kernel_implIZZZN37_INTERNAL_cee6930f_7_Loss_cu_5b0651e139_GLOBAL__N__cee6930f_7_Loss_cu_5b0651e140binary_cross_entropy_backward_out_kernelERNS_6TensorERKS5_S8_S8_ENKUlvE_clEvENKUlvE_clEvEUldddE_EEvRNS_18TensorIteratorBaseERKT_EUliE_EEviT1_:
	.zero		1656


//--------------------- .nv.constant0._ZN2at6native27unrolled_elementwise_kernelIZZZN37_INTERNAL_cee6930f_7_Loss_cu_5b0651e139_GLOBAL__N__cee6930f_7_Loss_cu_5b0651e140binary_cross_entropy_backward_out_kernelERNS_6TensorERKS4_S7_S7_ENKUlvE_clEvENKUlvE_clEvEUldddE_St5arrayIPcLm4EELi4E23TrivialOffsetCalculatorILi3EjESE_ILi1EjENS0_6memory12LoadWithCastILi3EEENSH_13StoreWithCastILi1EEEEEviT_T0_T2_T3_T4_T5_ --------------------------
	.section	.nv.constant0._ZN2at6native27unrolled_elementwise_kernelIZZZN37_INTERNAL_cee6930f_7_Loss_cu_5b0651e139_GLOBAL__N__cee6930f_7_Loss_cu_5b0651e140binary_cross_entropy_backward_out_kernelERNS_6TensorERKS4_S7_S7_ENKUlvE_clEvENKUlvE_clEvEUldddE_St5arrayIPcLm4EELi4E23TrivialOffsetCalculatorILi3EjESE_ILi1EjENS0_6memory12LoadWithCastILi3EEENSH_13StoreWithCastILi1EEEEEviT_T0_T2_T3_T4_T5_,"a",@progbits
	.sectionflags	@""
	.align	4
.nv.constant0._ZN2at6native27unrolled_elementwise_kernelIZZZN37_INTERNAL_cee6930f_7_Loss_cu_5b0651e139_GLOBAL__N__cee6930f_7_Loss_cu_5b0651e140binary_cross_entropy_backward_out_kernelERNS_6TensorERKS4_S7_S7_ENKUlvE_clEvENKUlvE_clEvEUldddE_St5arrayIPcLm4EELi4E23TrivialOffsetCalculatorILi3EjESE_ILi1EjENS0_6memory12LoadWithCastILi3EEENSH_13StoreWithCastILi1EEEEEviT_T0_T2_T3_T4_T5_:
	.zero		964


//--------------------- .nv.constant0._ZN2at6native18elementwise_kernelILi128ELi2EZNS0_22gpu_kernel_impl_nocastIZZZN37_INTERNAL_cee6930f_7_Loss_cu_5b0651e139_GLOBAL__N__cee6930f_7_Loss_cu_5b0651e140binary_cross_entropy_backward_out_kernelERNS_6TensorERKS5_S8_S8_ENKUlvE_clEvENKUlvE_clEvEUldddE_EEvRNS_18TensorIteratorBaseERKT_EUliE_EEviT1_ --------------------------
	.section	.nv.constant0._ZN2at6native18elementwise_kernelILi128ELi2EZNS0_22gpu_kernel_impl_nocastIZZZN37_INTERNAL_cee6930f_7_Loss_cu_5b0651e139_GLOBAL__N__cee6930f_7_Loss_cu_5b0651e140binary_cross_entropy_backward_out_kernelERNS_6TensorERKS5_S8_S8_ENKUlvE_clEvENKUlvE_clEvEUldddE_EEvRNS_18TensorIteratorBaseERKT_EUliE_EEviT1_,"a",@progbits
	.sectionflags	@""
	.align	4
.nv.constant0._ZN2at6native18elementwise_kernelILi128ELi2EZNS0_22gpu_kernel_impl_nocastIZZZN37_INTERNAL_cee6930f_7_Loss_cu_5b0651e139_GLOBAL__N__cee6930f_7_Loss_cu_5b0651e140binary_cross_entropy_backward_out_kernelERNS_6TensorERKS5_S8_S8_ENKUlvE_clEvENKUlvE_clEvEUldddE_EEvRNS_18TensorIteratorBaseERKT_EUliE_EEviT1_:
	.zero		1656


//--------------------- .nv.constant0._ZN2at6native27unrolled_elementwise_kernelIZZZN37_INTERNAL_cee6930f_7_Loss_cu_5b0651e139_GLOBAL__N__cee6930f_7_Loss_cu_5b0651e140binary_cross_entropy_backward_out_kernelERNS_6TensorERKS4_S7_S7_ENKUlvE_clEvENKUlvE_clEvEUldddE_St5arrayIPcLm4EELi4E23TrivialOffsetCalculatorILi3EjESE_ILi1EjENS0_6memory15LoadWithoutCastENSH_16StoreWithoutCastEEEviT_T0_T2_T3_T4_T5_ --------------------------
	.section	.nv.constant0._ZN2at6native27unrolled_elementwise_kernelIZZZN37_INTERNAL_cee6930f_7_Loss_cu_5b0651e139_GLOBAL__N__cee6930f_7_Loss_cu_5b0651e140binary_cross_entropy_backward_out_kernelERNS_6TensorERKS4_S7_S7_ENKUlvE_clEvENKUlvE_clEvEUldddE_St5arrayIPcLm4EELi4E23TrivialOffsetCalculatorILi3EjESE_ILi1EjENS0_6memory15LoadWithoutCastENSH_16StoreWithoutCastEEEviT_T0_T2_T3_T4_T5_,"a",@progbits
	.sectionflags	@""
	.align	4
.nv.constant0._ZN2at6native27unrolled_elementwise_kernelIZZZN37_INTERNAL_cee6930f_7_Loss_cu_5b0651e139_GLOBAL__N__cee6930f_7_Loss_cu_5b0651e140binary_cross_entropy_backward_out_kernelERNS_6TensorERKS4_S7_S7_ENKUlvE_clEvENKUlvE_clEvEUldddE_St5arrayIPcLm4EELi4E23TrivialOffsetCalculatorILi3EjESE_ILi1EjENS0_6memory15LoadWithoutCastENSH_16StoreWithoutCastEEEviT_T0_T2_T3_T4_T5_:
	.zero		940


//--------------------- .nv.constant0._ZN2at6native29vectorized_elementwise_kernelILi2EZZZN37_INTERNAL_cee6930f_7_Loss_cu_5b0651e139_GLOBAL__N__cee6930f_7_Loss_cu_5b0651e140binary_cross_entropy_backward_out_kernelERNS_6TensorERKS4_S7_S7_ENKUlvE_clEvENKUlvE_clEvEUldddE_St5arrayIPcLm4EEEEviT0_T1_ --------------------------
	.section	.nv.constant0._ZN2at6native29vectorized_elementwise_kernelILi2EZZZN37_INTERNAL_cee6930f_7_Loss_cu_5b0651e139_GLOBAL__N__cee6930f_7_Loss_cu_5b0651e140binary_cross_entropy_backward_out_kernelERNS_6TensorERKS4_S7_S7_ENKUlvE_clEvENKUlvE_clEvEUldddE_St5arrayIPcLm4EEEEviT0_T1_,"a",@progbits
	.sectionflags	@""
	.align	4
.nv.constant0._ZN2at6native29vectorized_elementwise_kernelILi2EZZZN37_INTERNAL_cee6930f_7_Loss_cu_5b0651e139_GLOBAL__N__cee6930f_7_Loss_cu_5b0651e140binary_cross_entropy_backward_out_kernelERNS_6TensorERKS4_S7_S7_ENKUlvE_clEvENKUlvE_clEvEUldddE_St5arrayIPcLm4EEEEviT0_T1_:
	.zero		936


//--------------------- .nv.constant0._ZN2at6native29vectorized_elementwise_kernelILi4EZZZN37_INTERNAL_cee6930f_7_Loss_cu_5b0651e139_GLOBAL__N__cee6930f_7_Loss_cu_5b0651e140binary_cross_entropy_backward_out_kernelERNS_6TensorERKS4_S7_S7_ENKUlvE_clEvENKUlvE_clEvEUldddE_St5arrayIPcLm4EEEEviT0_T1_ --------------------------
	.section	.nv.constant0._ZN2at6native29vectorized_elementwise_kernelILi4EZZZN37_INTERNAL_cee6930f_7_Loss_cu_5b0651e139_GLOBAL__N__cee6930f_7_Loss_cu_5b0651e140binary_cross_entropy_backward_out_kernelERNS_6TensorERKS4_S7_S7_ENKUlvE_clEvENKUlvE_clEvEUldddE_St5arrayIPcLm4EEEEviT0_T1_,"a",@progbits
	.sectionflags	@""
	.align	4
.nv.constant0._ZN2at6native29vectorized_elementwise_kernelILi4EZZZN37_INTERNAL_cee6930f_7_Loss_cu_5b0651e139_GLOBAL__N__cee6930f_7_Loss_cu_5b0651e140binary_cross_entropy_backward_out_kernelERNS_6TensorERKS4_S7_S7_ENKUlvE_clEvENKUlvE_clEvEUldddE_St5arrayIPcLm4EEEEviT0_T1_:
	.zero		936


//--------------------- .nv.constant0._ZN2at6native29vectorized_elementwise_kernelILi8EZZZN37_INTERNAL_cee6930f_7_Loss_cu_5b0651e139_GLOBAL__N__cee6930f_7_Loss_cu_5b0651e140binary_cross_entropy_backward_out_kernelERNS_6TensorERKS4_S7_S7_ENKUlvE_clEvENKUlvE_clEvEUldddE_St5arrayIPcLm4EEEEviT0_T1_ --------------------------
	.section	.nv.constant0._ZN2at6native29vectorized_elementwise_kernelILi8EZZZN37_INTERNAL_cee6930f_7_Loss_cu_5b0651e139_GLOBAL__N__cee6930f_7_Loss_cu_5b0651e140binary_cross_entropy_backward_out_kernelERNS_6TensorERKS4_S7_S7_ENKUlvE_clEvENKUlvE_clEvEUldddE_St5arrayIPcLm4EEEEviT0_T1_,"a",@progbits
	.sectionflags	@""
	.align	4
.nv.constant0._ZN2at6native29vectorized_elementwise_kernelILi8EZZZN37_INTERNAL_cee6930f_7_Loss_cu_5b0651e139_GLOBAL__N__cee6930f_7_Loss_cu_5b0651e140binary_cross_entropy_backward_out_kernelERNS_6TensorERKS4_S7_S7_ENKUlvE_clEvENKUlvE_clEvEUldddE_St5arrayIPcLm4EEEEviT0_T1_:
	.zero		936


//--------------------- SYMBOLS --------------------------

	.type		.nv.reservedSmem.offset0,@object
	.size		.nv.reservedSmem.offset0,0x4
	.type		.nv.reservedSmem.cap,@object
	.size		.nv.reservedSmem.cap,0x4
	.type		__assertfail,@function
